	.target	sm_90a

	.elftype	@"ET_EXEC"


//--------------------- .note.nv.tkinfo           --------------------------
	.section	.note.nv.tkinfo,"",@"SHT_NOTE"
	.sectionflags	@"SHF_NOTE_NV_TKINFO"
	.tkinfo
        /*0018*/ 	.word	0x00000002
        /*0030*/ 	.string	""
        /*0030*/ 	.string	"ptxas"
        /*0030*/ 	.string	"Cuda compilation tools, release 13.0, V13.0.88"
        /*0030*/ 	.string	"Build cuda_13.0.r13.0/compiler.36424714_0"
        /*0030*/ 	.string	"-arch sm_90a -m 64 "



//--------------------- .note.nv.cuinfo           --------------------------
	.section	.note.nv.cuinfo,"",@"SHT_NOTE"
	.sectionflags	@"SHF_NOTE_NV_CUINFO"
        /*0018*/ 	.short	0x0002
        /*001a*/ 	.short	0x005a
        /*001c*/ 	.short	0x0082
	.zero		2


//--------------------- .nv.info                  --------------------------
	.section	.nv.info,"",@"SHT_CUDA_INFO"
	.align	4


	//----- nvinfo : EIATTR_REGCOUNT
	.align		4
        /*0000*/ 	.byte	0x04, 0x2f
        /*0002*/ 	.short	(.L_23 - .L_22)
	.align		4
.L_22:
        /*0004*/ 	.word	index@(_ZN7cutlass13device_kernelIN5flash11enable_sm90INS1_16FlashAttnFwdSm90INS1_25CollectiveMainloopFwdSm90ILi2EN4cute5tupleIJNS5_1CILi1EEES8_S8_EEENS6_IJNS7_ILi128EEENS7_ILi80EEENS7_ILi256EEEEEELi256ENS_6half_tEfNS_4arch4Sm90ELb1ELb0ELb0ELb1ELb0ELb1ELb0ELb1ELb1ELb1ELb1ELb0EEENS1_21CollectiveEpilogueFwdINS6_IJSA_SC_SB_EEES9_SE_SG_Li256ELb1ELb1ELb1ELb0EEENS1_36VarlenDynamicPersistentTileSchedulerILi128ELi80ELi256ELi128ELb1ELb1ELb1ELb1ELb1ELb1EEEEEEEEEvNT_6ParamsE)
        /*0008*/ 	.word	0x000000a8


	//----- nvinfo : EIATTR_FRAME_SIZE
	.align		4
.L_23:
        /*000c*/ 	.byte	0x04, 0x11
        /*000e*/ 	.short	(.L_25 - .L_24)
	.align		4
.L_24:
        /*0010*/ 	.word	index@(_ZN7cutlass13device_kernelIN5flash11enable_sm90INS1_16FlashAttnFwdSm90INS1_25CollectiveMainloopFwdSm90ILi2EN4cute5tupleIJNS5_1CILi1EEES8_S8_EEENS6_IJNS7_ILi128EEENS7_ILi80EEENS7_ILi256EEEEEELi256ENS_6half_tEfNS_4arch4Sm90ELb1ELb0ELb0ELb1ELb0ELb1ELb0ELb1ELb1ELb1ELb1ELb0EEENS1_21CollectiveEpilogueFwdINS6_IJSA_SC_SB_EEES9_SE_SG_Li256ELb1ELb1ELb1ELb0EEENS1_36VarlenDynamicPersistentTileSchedulerILi128ELi80ELi256ELi128ELb1ELb1ELb1ELb1ELb1ELb1EEEEEEEEEvNT_6ParamsE)
        /*0014*/ 	.word	0x000000c8


	//----- nvinfo : EIATTR_REGCOUNT
	.align		4
.L_25:
        /*0018*/ 	.byte	0x04, 0x2f
        /*001a*/ 	.short	(.L_27 - .L_26)
	.align		4
.L_26:
        /*001c*/ 	.word	index@(_ZN7cutlass13device_kernelIN5flash11enable_sm90INS1_16FlashAttnFwdSm90INS1_25CollectiveMainloopFwdSm90ILi2EN4cute5tupleIJNS5_1CILi1EEES8_S8_EEENS6_IJNS7_ILi128EEENS7_ILi80EEENS7_ILi256EEEEEELi256ENS_6half_tEfNS_4arch4Sm90ELb1ELb0ELb0ELb1ELb0ELb0ELb0ELb1ELb1ELb1ELb1ELb0EEENS1_21CollectiveEpilogueFwdINS6_IJSA_SC_SB_EEES9_SE_SG_Li256ELb1ELb1ELb1ELb0EEENS1_36VarlenDynamicPersistentTileSchedulerILi128ELi80ELi256ELi128ELb1ELb1ELb1ELb1ELb1ELb1EEEEEEEEEvNT_6ParamsE)
        /*0020*/ 	.word	0x000000a8


	//----- nvinfo : EIATTR_FRAME_SIZE
	.align		4
.L_27:
        /*0024*/ 	.byte	0x04, 0x11
        /*0026*/ 	.short	(.L_29 - .L_28)
	.align		4
.L_28:
        /*0028*/ 	.word	index@(_ZN7cutlass13device_kernelIN5flash11enable_sm90INS1_16FlashAttnFwdSm90INS1_25CollectiveMainloopFwdSm90ILi2EN4cute5tupleIJNS5_1CILi1EEES8_S8_EEENS6_IJNS7_ILi128EEENS7_ILi80EEENS7_ILi256EEEEEELi256ENS_6half_tEfNS_4arch4Sm90ELb1ELb0ELb0ELb1ELb0ELb0ELb0ELb1ELb1ELb1ELb1ELb0EEENS1_21CollectiveEpilogueFwdINS6_IJSA_SC_SB_EEES9_SE_SG_Li256ELb1ELb1ELb1ELb0EEENS1_36VarlenDynamicPersistentTileSchedulerILi128ELi80ELi256ELi128ELb1ELb1ELb1ELb1ELb1ELb1EEEEEEEEEvNT_6ParamsE)
        /*002c*/ 	.word	0x00000070


	//----- nvinfo : EIATTR_REGCOUNT
	.align		4
.L_29:
        /*0030*/ 	.byte	0x04, 0x2f
        /*0032*/ 	.short	(.L_31 - .L_30)
	.align		4
.L_30:
        /*0034*/ 	.word	index@(_ZN7cutlass13device_kernelIN5flash11enable_sm90INS1_16FlashAttnFwdSm90INS1_25CollectiveMainloopFwdSm90ILi2EN4cute5tupleIJNS5_1CILi1EEES8_S8_EEENS6_IJNS7_ILi128EEENS7_ILi80EEENS7_ILi256EEEEEELi256ENS_6half_tEfNS_4arch4Sm90ELb1ELb0ELb0ELb0ELb0ELb0ELb0ELb1ELb1ELb1ELb1ELb0EEENS1_21CollectiveEpilogueFwdINS6_IJSA_SC_SB_EEES9_SE_SG_Li256ELb0ELb1ELb1ELb0EEENS1_19SingleTileSchedulerILb0ELb1ELb1ELi128EEEEEEEEEvNT_6ParamsE)
        /*0038*/ 	.word	0x000000a8


	//----- nvinfo : EIATTR_FRAME_SIZE
	.align		4
.L_31:
        /*003c*/ 	.byte	0x04, 0x11
        /*003e*/ 	.short	(.L_33 - .L_32)
	.align		4
.L_32:
        /*0040*/ 	.word	index@(_ZN7cutlass13device_kernelIN5flash11enable_sm90INS1_16FlashAttnFwdSm90INS1_25CollectiveMainloopFwdSm90ILi2EN4cute5tupleIJNS5_1CILi1EEES8_S8_EEENS6_IJNS7_ILi128EEENS7_ILi80EEENS7_ILi256EEEEEELi256ENS_6half_tEfNS_4arch4Sm90ELb1ELb0ELb0ELb0ELb0ELb0ELb0ELb1ELb1ELb1ELb1ELb0EEENS1_21CollectiveEpilogueFwdINS6_IJSA_SC_SB_EEES9_SE_SG_Li256ELb0ELb1ELb1ELb0EEENS1_19SingleTileSchedulerILb0ELb1ELb1ELi128EEEEEEEEEvNT_6ParamsE)
        /*0044*/ 	.word	0x00000018


	//----- nvinfo : EIATTR_REGCOUNT
	.align		4
.L_33:
        /*0048*/ 	.byte	0x04, 0x2f
        /*004a*/ 	.short	(.L_35 - .L_34)
	.align		4
.L_34:
        /*004c*/ 	.word	index@(_ZN7cutlass13device_kernelIN5flash11enable_sm90INS1_16FlashAttnFwdSm90INS1_25CollectiveMainloopFwdSm90ILi2EN4cute5tupleIJNS5_1CILi1EEES8_S8_EEENS6_IJNS7_ILi128EEENS7_ILi64EEENS7_ILi256EEEEEELi256ENS_6half_tEfNS_4arch4Sm90ELb0ELb1ELb0ELb1ELb0ELb1ELb0ELb1ELb1ELb1ELb1ELb0EEENS1_21CollectiveEpilogueFwdINS6_IJSA_SC_SB_EEES9_SE_SG_Li256ELb1ELb1ELb1ELb0EEENS1_36VarlenDynamicPersistentTileSchedulerILi128ELi64ELi256ELi128ELb1ELb1ELb1ELb1ELb0ELb1EEEEEEEEEvNT_6ParamsE)
        /*0050*/ 	.word	0x000000a8


	//----- nvinfo : EIATTR_FRAME_SIZE
	.align		4
.L_35:
        /*0054*/ 	.byte	0x04, 0x11
        /*0056*/ 	.short	(.L_37 - .L_36)
	.align		4
.L_36:
        /*0058*/ 	.word	index@(_ZN7cutlass13device_kernelIN5flash11enable_sm90INS1_16FlashAttnFwdSm90INS1_25CollectiveMainloopFwdSm90ILi2EN4cute5tupleIJNS5_1CILi1EEES8_S8_EEENS6_IJNS7_ILi128EEENS7_ILi64EEENS7_ILi256EEEEEELi256ENS_6half_tEfNS_4arch4Sm90ELb0ELb1ELb0ELb1ELb0ELb1ELb0ELb1ELb1ELb1ELb1ELb0EEENS1_21CollectiveEpilogueFwdINS6_IJSA_SC_SB_EEES9_SE_SG_Li256ELb1ELb1ELb1ELb0EEENS1_36VarlenDynamicPersistentTileSchedulerILi128ELi64ELi256ELi128ELb1ELb1ELb1ELb1ELb0ELb1EEEEEEEEEvNT_6ParamsE)
        /*005c*/ 	.word	0x000000a8


	//----- nvinfo : EIATTR_REGCOUNT
	.align		4
.L_37:
        /*0060*/ 	.byte	0x04, 0x2f
        /*0062*/ 	.short	(.L_39 - .L_38)
	.align		4
.L_38:
        /*0064*/ 	.word	index@(_ZN7cutlass13device_kernelIN5flash11enable_sm90INS1_16FlashAttnFwdSm90INS1_25CollectiveMainloopFwdSm90ILi2EN4cute5tupleIJNS5_1CILi1EEES8_S8_EEENS6_IJNS7_ILi128EEENS7_ILi64EEENS7_ILi256EEEEEELi256ENS_6half_tEfNS_4arch4Sm90ELb0ELb1ELb0ELb1ELb0ELb0ELb0ELb1ELb1ELb1ELb1ELb0EEENS1_21CollectiveEpilogueFwdINS6_IJSA_SC_SB_EEES9_SE_SG_Li256ELb1ELb1ELb1ELb0EEENS1_36VarlenDynamicPersistentTileSchedulerILi128ELi64ELi256ELi128ELb1ELb1ELb1ELb1ELb0ELb1EEEEEEEEEvNT_6ParamsE)
        /*0068*/ 	.word	0x000000a8


	//----- nvinfo : EIATTR_FRAME_SIZE
	.align		4
.L_39:
        /*006c*/ 	.byte	0x04, 0x11
        /*006e*/ 	.short	(.L_41 - .L_40)
	.align		4
.L_40:
        /*0070*/ 	.word	index@(_ZN7cutlass13device_kernelIN5flash11enable_sm90INS1_16FlashAttnFwdSm90INS1_25CollectiveMainloopFwdSm90ILi2EN4cute5tupleIJNS5_1CILi1EEES8_S8_EEENS6_IJNS7_ILi128EEENS7_ILi64EEENS7_ILi256EEEEEELi256ENS_6half_tEfNS_4arch4Sm90ELb0ELb1ELb0ELb1ELb0ELb0ELb0ELb1ELb1ELb1ELb1ELb0EEENS1_21CollectiveEpilogueFwdINS6_IJSA_SC_SB_EEES9_SE_SG_Li256ELb1ELb1ELb1ELb0EEENS1_36VarlenDynamicPersistentTileSchedulerILi128ELi64ELi256ELi128ELb1ELb1ELb1ELb1ELb0ELb1EEEEEEEEEvNT_6ParamsE)
        /*0074*/ 	.word	0x00000070


	//----- nvinfo : EIATTR_REGCOUNT
	.align		4
.L_41:
        /*0078*/ 	.byte	0x04, 0x2f
        /*007a*/ 	.short	(.L_43 - .L_42)
	.align		4
.L_42:
        /*007c*/ 	.word	index@(_ZN7cutlass13device_kernelIN5flash11enable_sm90INS1_16FlashAttnFwdSm90INS1_25CollectiveMainloopFwdSm90ILi2EN4cute5tupleIJNS5_1CILi1EEES8_S8_EEENS6_IJNS7_ILi128EEENS7_ILi64EEENS7_ILi256EEEEEELi256ENS_6half_tEfNS_4arch4Sm90ELb0ELb1ELb0ELb0ELb0ELb0ELb0ELb1ELb1ELb1ELb1ELb0EEENS1_21CollectiveEpilogueFwdINS6_IJSA_SC_SB_EEES9_SE_SG_Li256ELb0ELb1ELb1ELb0EEENS1_19SingleTileSchedulerILb0ELb1ELb1ELi128EEEEEEEEEvNT_6ParamsE)
        /*0080*/ 	.word	0x000000a8


	//----- nvinfo : EIATTR_FRAME_SIZE
	.align		4
.L_43:
        /*0084*/ 	.byte	0x04, 0x11
        /*0086*/ 	.short	(.L_45 - .L_44)
	.align		4
.L_44:
        /*0088*/ 	.word	index@(_ZN7cutlass13device_kernelIN5flash11enable_sm90INS1_16FlashAttnFwdSm90INS1_25CollectiveMainloopFwdSm90ILi2EN4cute5tupleIJNS5_1CILi1EEES8_S8_EEENS6_IJNS7_ILi128EEENS7_ILi64EEENS7_ILi256EEEEEELi256ENS_6half_tEfNS_4arch4Sm90ELb0ELb1ELb0ELb0ELb0ELb0ELb0ELb1ELb1ELb1ELb1ELb0EEENS1_21CollectiveEpilogueFwdINS6_IJSA_SC_SB_EEES9_SE_SG_Li256ELb0ELb1ELb1ELb0EEENS1_19SingleTileSchedulerILb0ELb1ELb1ELi128EEEEEEEEEvNT_6ParamsE)
        /*008c*/ 	.word	0x00000010


	//----- nvinfo : EIATTR_REGCOUNT
	.align		4
.L_45:
        /*0090*/ 	.byte	0x04, 0x2f
        /*0092*/ 	.short	(.L_47 - .L_46)
	.align		4
.L_46:
        /*0094*/ 	.word	index@(_ZN7cutlass13device_kernelIN5flash11enable_sm90INS1_16FlashAttnFwdSm90INS1_25CollectiveMainloopFwdSm90ILi2EN4cute5tupleIJNS5_1CILi1EEES8_S8_EEENS6_IJNS7_ILi128EEENS7_ILi80EEENS7_ILi256EEEEEELi256ENS_6half_tEfNS_4arch4Sm90ELb0ELb0ELb0ELb1ELb0ELb1ELb0ELb1ELb1ELb1ELb1ELb0EEENS1_21CollectiveEpilogueFwdINS6_IJSA_SC_SB_EEES9_SE_SG_Li256ELb1ELb1ELb1ELb0EEENS1_36VarlenDynamicPersistentTileSchedulerILi128ELi80ELi256ELi128ELb1ELb1ELb1ELb0ELb1ELb1EEEEEEEEEvNT_6ParamsE)
        /*0098*/ 	.word	0x000000a8


	//----- nvinfo : EIATTR_FRAME_SIZE
	.align		4
.L_47:
        /*009c*/ 	.byte	0x04, 0x11
        /*009e*/ 	.short	(.L_49 - .L_48)
	.align		4
.L_48:
        /*00a0*/ 	.word	index@(_ZN7cutlass13device_kernelIN5flash11enable_sm90INS1_16FlashAttnFwdSm90INS1_25CollectiveMainloopFwdSm90ILi2EN4cute5tupleIJNS5_1CILi1EEES8_S8_EEENS6_IJNS7_ILi128EEENS7_ILi80EEENS7_ILi256EEEEEELi256ENS_6half_tEfNS_4arch4Sm90ELb0ELb0ELb0ELb1ELb0ELb1ELb0ELb1ELb1ELb1ELb1ELb0EEENS1_21CollectiveEpilogueFwdINS6_IJSA_SC_SB_EEES9_SE_SG_Li256ELb1ELb1ELb1ELb0EEENS1_36VarlenDynamicPersistentTileSchedulerILi128ELi80ELi256ELi128ELb1ELb1ELb1ELb0ELb1ELb1EEEEEEEEEvNT_6ParamsE)
        /*00a4*/ 	.word	0x000001b0


	//----- nvinfo : EIATTR_REGCOUNT
	.align		4
.L_49:
        /*00a8*/ 	.byte	0x04, 0x2f
        /*00aa*/ 	.short	(.L_51 - .L_50)
	.align		4
.L_50:
        /*00ac*/ 	.word	index@(_ZN7cutlass13device_kernelIN5flash11enable_sm90INS1_16FlashAttnFwdSm90INS1_25CollectiveMainloopFwdSm90ILi2EN4cute5tupleIJNS5_1CILi1EEES8_S8_EEENS6_IJNS7_ILi128EEENS7_ILi80EEENS7_ILi256EEEEEELi256ENS_6half_tEfNS_4arch4Sm90ELb0ELb0ELb0ELb1ELb0ELb0ELb0ELb1ELb1ELb1ELb1ELb0EEENS1_21CollectiveEpilogueFwdINS6_IJSA_SC_SB_EEES9_SE_SG_Li256ELb1ELb1ELb1ELb0EEENS1_36VarlenDynamicPersistentTileSchedulerILi128ELi80ELi256ELi128ELb1ELb1ELb1ELb0ELb1ELb1EEEEEEEEEvNT_6ParamsE)
        /*00b0*/ 	.word	0x000000a8


	//----- nvinfo : EIATTR_FRAME_SIZE
	.align		4
.L_51:
        /*00b4*/ 	.byte	0x04, 0x11
        /*00b6*/ 	.short	(.L_53 - .L_52)
	.align		4
.L_52:
        /*00b8*/ 	.word	index@(_ZN7cutlass13device_kernelIN5flash11enable_sm90INS1_16FlashAttnFwdSm90INS1_25CollectiveMainloopFwdSm90ILi2EN4cute5tupleIJNS5_1CILi1EEES8_S8_EEENS6_IJNS7_ILi128EEENS7_ILi80EEENS7_ILi256EEEEEELi256ENS_6half_tEfNS_4arch4Sm90ELb0ELb0ELb0ELb1ELb0ELb0ELb0ELb1ELb1ELb1ELb1ELb0EEENS1_21CollectiveEpilogueFwdINS6_IJSA_SC_SB_EEES9_SE_SG_Li256ELb1ELb1ELb1ELb0EEENS1_36VarlenDynamicPersistentTileSchedulerILi128ELi80ELi256ELi128ELb1ELb1ELb1ELb0ELb1ELb1EEEEEEEEEvNT_6ParamsE)
        /*00bc*/ 	.word	0x00000078


	//----- nvinfo : EIATTR_REGCOUNT
	.align		4
.L_53:
        /*00c0*/ 	.byte	0x04, 0x2f
        /*00c2*/ 	.short	(.L_55 - .L_54)
	.align		4
.L_54:
        /*00c4*/ 	.word	index@(_ZN7cutlass13device_kernelIN5flash11enable_sm90INS1_16FlashAttnFwdSm90INS1_25CollectiveMainloopFwdSm90ILi2EN4cute5tupleIJNS5_1CILi1EEES8_S8_EEENS6_IJNS7_ILi128EEENS7_ILi80EEENS7_ILi256EEEEEELi256ENS_6half_tEfNS_4arch4Sm90ELb0ELb0ELb0ELb0ELb0ELb0ELb0ELb1ELb1ELb1ELb1ELb0EEENS1_21CollectiveEpilogueFwdINS6_IJSA_SC_SB_EEES9_SE_SG_Li256ELb0ELb1ELb1ELb0EEENS1_19SingleTileSchedulerILb0ELb1ELb1ELi128EEEEEEEEEvNT_6ParamsE)
        /*00c8*/ 	.word	0x000000a8


	//----- nvinfo : EIATTR_FRAME_SIZE
	.align		4
.L_55:
        /*00cc*/ 	.byte	0x04, 0x11
        /*00ce*/ 	.short	(.L_57 - .L_56)
	.align		4
.L_56:
        /*00d0*/ 	.word	index@(_ZN7cutlass13device_kernelIN5flash11enable_sm90INS1_16FlashAttnFwdSm90INS1_25CollectiveMainloopFwdSm90ILi2EN4cute5tupleIJNS5_1CILi1EEES8_S8_EEENS6_IJNS7_ILi128EEENS7_ILi80EEENS7_ILi256EEEEEELi256ENS_6half_tEfNS_4arch4Sm90ELb0ELb0ELb0ELb0ELb0ELb0ELb0ELb1ELb1ELb1ELb1ELb0EEENS1_21CollectiveEpilogueFwdINS6_IJSA_SC_SB_EEES9_SE_SG_Li256ELb0ELb1ELb1ELb0EEENS1_19SingleTileSchedulerILb0ELb1ELb1ELi128EEEEEEEEEvNT_6ParamsE)
        /*00d4*/ 	.word	0x00000018


	//----- nvinfo : EIATTR_MIN_STACK_SIZE
	.align		4
.L_57:
        /*00d8*/ 	.byte	0x04, 0x12
        /*00da*/ 	.short	(.L_59 - .L_58)
	.align		4
.L_58:
        /*00dc*/ 	.word	index@(_ZN7cutlass13device_kernelIN5flash11enable_sm90INS1_16FlashAttnFwdSm90INS1_25CollectiveMainloopFwdSm90ILi2EN4cute5tupleIJNS5_1CILi1EEES8_S8_EEENS6_IJNS7_ILi128EEENS7_ILi80EEENS7_ILi256EEEEEELi256ENS_6half_tEfNS_4arch4Sm90ELb0ELb0ELb0ELb0ELb0ELb0ELb0ELb1ELb1ELb1ELb1ELb0EEENS1_21CollectiveEpilogueFwdINS6_IJSA_SC_SB_EEES9_SE_SG_Li256ELb0ELb1ELb1ELb0EEENS1_19SingleTileSchedulerILb0ELb1ELb1ELi128EEEEEEEEEvNT_6ParamsE)
        /*00e0*/ 	.word	0x00000018


	//----- nvinfo : EIATTR_MIN_STACK_SIZE
	.align		4
.L_59:
        /*00e4*/ 	.byte	0x04, 0x12
        /*00e6*/ 	.short	(.L_61 - .L_60)
	.align		4
.L_60:
        /*00e8*/ 	.word	index@(_ZN7cutlass13device_kernelIN5flash11enable_sm90INS1_16FlashAttnFwdSm90INS1_25CollectiveMainloopFwdSm90ILi2EN4cute5tupleIJNS5_1CILi1EEES8_S8_EEENS6_IJNS7_ILi128EEENS7_ILi80EEENS7_ILi256EEEEEELi256ENS_6half_tEfNS_4arch4Sm90ELb0ELb0ELb0ELb1ELb0ELb0ELb0ELb1ELb1ELb1ELb1ELb0EEENS1_21CollectiveEpilogueFwdINS6_IJSA_SC_SB_EEES9_SE_SG_Li256ELb1ELb1ELb1ELb0EEENS1_36VarlenDynamicPersistentTileSchedulerILi128ELi80ELi256ELi128ELb1ELb1ELb1ELb0ELb1ELb1EEEEEEEEEvNT_6ParamsE)
        /*00ec*/ 	.word	0x00000078


	//----- nvinfo : EIATTR_MIN_STACK_SIZE
	.align		4
.L_61:
        /*00f0*/ 	.byte	0x04, 0x12
        /*00f2*/ 	.short	(.L_63 - .L_62)
	.align		4
.L_62:
        /*00f4*/ 	.word	index@(_ZN7cutlass13device_kernelIN5flash11enable_sm90INS1_16FlashAttnFwdSm90INS1_25CollectiveMainloopFwdSm90ILi2EN4cute5tupleIJNS5_1CILi1EEES8_S8_EEENS6_IJNS7_ILi128EEENS7_ILi80EEENS7_ILi256EEEEEELi256ENS_6half_tEfNS_4arch4Sm90ELb0ELb0ELb0ELb1ELb0ELb1ELb0ELb1ELb1ELb1ELb1ELb0EEENS1_21CollectiveEpilogueFwdINS6_IJSA_SC_SB_EEES9_SE_SG_Li256ELb1ELb1ELb1ELb0EEENS1_36VarlenDynamicPersistentTileSchedulerILi128ELi80ELi256ELi128ELb1ELb1ELb1ELb0ELb1ELb1EEEEEEEEEvNT_6ParamsE)
        /*00f8*/ 	.word	0x000001b0


	//----- nvinfo : EIATTR_MIN_STACK_SIZE
	.align		4
.L_63:
        /*00fc*/ 	.byte	0x04, 0x12
        /*00fe*/ 	.short	(.L_65 - .L_64)
	.align		4
.L_64:
        /*0100*/ 	.word	index@(_ZN7cutlass13device_kernelIN5flash11enable_sm90INS1_16FlashAttnFwdSm90INS1_25CollectiveMainloopFwdSm90ILi2EN4cute5tupleIJNS5_1CILi1EEES8_S8_EEENS6_IJNS7_ILi128EEENS7_ILi64EEENS7_ILi256EEEEEELi256ENS_6half_tEfNS_4arch4Sm90ELb0ELb1ELb0ELb0ELb0ELb0ELb0ELb1ELb1ELb1ELb1ELb0EEENS1_21CollectiveEpilogueFwdINS6_IJSA_SC_SB_EEES9_SE_SG_Li256ELb0ELb1ELb1ELb0EEENS1_19SingleTileSchedulerILb0ELb1ELb1ELi128EEEEEEEEEvNT_6ParamsE)
        /*0104*/ 	.word	0x00000010


	//----- nvinfo : EIATTR_MIN_STACK_SIZE
	.align		4
.L_65:
        /*0108*/ 	.byte	0x04, 0x12
        /*010a*/ 	.short	(.L_67 - .L_66)
	.align		4
.L_66:
        /*010c*/ 	.word	index@(_ZN7cutlass13device_kernelIN5flash11enable_sm90INS1_16FlashAttnFwdSm90INS1_25CollectiveMainloopFwdSm90ILi2EN4cute5tupleIJNS5_1CILi1EEES8_S8_EEENS6_IJNS7_ILi128EEENS7_ILi64EEENS7_ILi256EEEEEELi256ENS_6half_tEfNS_4arch4Sm90ELb0ELb1ELb0ELb1ELb0ELb0ELb0ELb1ELb1ELb1ELb1ELb0EEENS1_21CollectiveEpilogueFwdINS6_IJSA_SC_SB_EEES9_SE_SG_Li256ELb1ELb1ELb1ELb0EEENS1_36VarlenDynamicPersistentTileSchedulerILi128ELi64ELi256ELi128ELb1ELb1ELb1ELb1ELb0ELb1EEEEEEEEEvNT_6ParamsE)
        /*0110*/ 	.word	0x00000070


	//----- nvinfo : EIATTR_MIN_STACK_SIZE
	.align		4
.L_67:
        /*0114*/ 	.byte	0x04, 0x12
        /*0116*/ 	.short	(.L_69 - .L_68)
	.align		4
.L_68:
        /*0118*/ 	.word	index@(_ZN7cutlass13device_kernelIN5flash11enable_sm90INS1_16FlashAttnFwdSm90INS1_25CollectiveMainloopFwdSm90ILi2EN4cute5tupleIJNS5_1CILi1EEES8_S8_EEENS6_IJNS7_ILi128EEENS7_ILi64EEENS7_ILi256EEEEEELi256ENS_6half_tEfNS_4arch4Sm90ELb0ELb1ELb0ELb1ELb0ELb1ELb0ELb1ELb1ELb1ELb1ELb0EEENS1_21CollectiveEpilogueFwdINS6_IJSA_SC_SB_EEES9_SE_SG_Li256ELb1ELb1ELb1ELb0EEENS1_36VarlenDynamicPersistentTileSchedulerILi128ELi64ELi256ELi128ELb1ELb1ELb1ELb1ELb0ELb1EEEEEEEEEvNT_6ParamsE)
        /*011c*/ 	.word	0x000000a8


	//----- nvinfo : EIATTR_MIN_STACK_SIZE
	.align		4
.L_69:
        /*0120*/ 	.byte	0x04, 0x12
        /*0122*/ 	.short	(.L_71 - .L_70)
	.align		4
.L_70:
        /*0124*/ 	.word	index@(_ZN7cutlass13device_kernelIN5flash11enable_sm90INS1_16FlashAttnFwdSm90INS1_25CollectiveMainloopFwdSm90ILi2EN4cute5tupleIJNS5_1CILi1EEES8_S8_EEENS6_IJNS7_ILi128EEENS7_ILi80EEENS7_ILi256EEEEEELi256ENS_6half_tEfNS_4arch4Sm90ELb1ELb0ELb0ELb0ELb0ELb0ELb0ELb1ELb1ELb1ELb1ELb0EEENS1_21CollectiveEpilogueFwdINS6_IJSA_SC_SB_EEES9_SE_SG_Li256ELb0ELb1ELb1ELb0EEENS1_19SingleTileSchedulerILb0ELb1ELb1ELi128EEEEEEEEEvNT_6ParamsE)
        /*0128*/ 	.word	0x00000018


	//----- nvinfo : EIATTR_MIN_STACK_SIZE
	.align		4
.L_71:
        /*012c*/ 	.byte	0x04, 0x12
        /*012e*/ 	.short	(.L_73 - .L_72)
	.align		4
.L_72:
        /*0130*/ 	.word	index@(_ZN7cutlass13device_kernelIN5flash11enable_sm90INS1_16FlashAttnFwdSm90INS1_25CollectiveMainloopFwdSm90ILi2EN4cute5tupleIJNS5_1CILi1EEES8_S8_EEENS6_IJNS7_ILi128EEENS7_ILi80EEENS7_ILi256EEEEEELi256ENS_6half_tEfNS_4arch4Sm90ELb1ELb0ELb0ELb1ELb0ELb0ELb0ELb1ELb1ELb1ELb1ELb0EEENS1_21CollectiveEpilogueFwdINS6_IJSA_SC_SB_EEES9_SE_SG_Li256ELb1ELb1ELb1ELb0EEENS1_36VarlenDynamicPersistentTileSchedulerILi128ELi80ELi256ELi128ELb1ELb1ELb1ELb1ELb1ELb1EEEEEEEEEvNT_6ParamsE)
        /*0134*/ 	.word	0x00000070


	//----- nvinfo : EIATTR_MIN_STACK_SIZE
	.align		4
.L_73:
        /*0138*/ 	.byte	0x04, 0x12
        /*013a*/ 	.short	(.L_75 - .L_74)
	.align		4
.L_74:
        /*013c*/ 	.word	index@(_ZN7cutlass13device_kernelIN5flash11enable_sm90INS1_16FlashAttnFwdSm90INS1_25CollectiveMainloopFwdSm90ILi2EN4cute5tupleIJNS5_1CILi1EEES8_S8_EEENS6_IJNS7_ILi128EEENS7_ILi80EEENS7_ILi256EEEEEELi256ENS_6half_tEfNS_4arch4Sm90ELb1ELb0ELb0ELb1ELb0ELb1ELb0ELb1ELb1ELb1ELb1ELb0EEENS1_21CollectiveEpilogueFwdINS6_IJSA_SC_SB_EEES9_SE_SG_Li256ELb1ELb1ELb1ELb0EEENS1_36VarlenDynamicPersistentTileSchedulerILi128ELi80ELi256ELi128ELb1ELb1ELb1ELb1ELb1ELb1EEEEEEEEEvNT_6ParamsE)
        /*0140*/ 	.word	0x000000c8
.L_75:


//--------------------- .nv.compat                --------------------------
	.section	.nv.compat,"",@"SHT_CUDA_COMPAT_INFO"
	.align	4
        /*0000*/ 	.byte	0x02, 0x09, 0x01, 0x00, 0x02, 0x02, 0x04, 0x00, 0x02, 0x05, 0x05, 0x00, 0x03, 0x07, 0x01, 0x01
        /*0010*/ 	.byte	0x02, 0x03, 0x01, 0x00, 0x02, 0x06, 0x01, 0x00, 0x04, 0x0b, 0x08, 0x00, 0x00, 0x00, 0x00, 0x00
        /*0020*/ 	.byte	0x00, 0x00, 0x00, 0x00


//--------------------- .nv.info._ZN7cutlass13device_kernelIN5flash11enable_sm90INS1_16FlashAttnFwdSm90INS1_25CollectiveMainloopFwdSm90ILi2EN4cute5tupleIJNS5_1CILi1EEES8_S8_EEENS6_IJNS7_ILi128EEENS7_ILi80EEENS7_ILi256EEEEEELi256ENS_6half_tEfNS_4arch4Sm90ELb0ELb0ELb0ELb0ELb0ELb0ELb0ELb1ELb1ELb1ELb1ELb0EEENS1_21CollectiveEpilogueFwdINS6_IJSA_SC_SB_EEES9_SE_SG_Li256ELb0ELb1ELb1ELb0EEENS1_19SingleTileSchedulerILb0ELb1ELb1ELi128EEEEEEEEEvNT_6ParamsE --------------------------
	.section	.nv.info._ZN7cutlass13device_kernelIN5flash11enable_sm90INS1_16FlashAttnFwdSm90INS1_25CollectiveMainloopFwdSm90ILi2EN4cute5tupleIJNS5_1CILi1EEES8_S8_EEENS6_IJNS7_ILi128EEENS7_ILi80EEENS7_ILi256EEEEEELi256ENS_6half_tEfNS_4arch4Sm90ELb0ELb0ELb0ELb0ELb0ELb0ELb0ELb1ELb1ELb1ELb1ELb0EEENS1_21CollectiveEpilogueFwdINS6_IJSA_SC_SB_EEES9_SE_SG_Li256ELb0ELb1ELb1ELb0EEENS1_19SingleTileSchedulerILb0ELb1ELb1ELi128EEEEEEEEEvNT_6ParamsE,"",@"SHT_CUDA_INFO"
	.sectionflags	@""
	.align	4


	//----- nvinfo : EIATTR_CUDA_API_VERSION
	.align		4
        /*0000*/ 	.byte	0x04, 0x37
        /*0002*/ 	.short	(.L_77 - .L_76)
.L_76:
        /*0004*/ 	.word	0x00000082


	//----- nvinfo : EIATTR_KPARAM_INFO
	.align		4
.L_77:
        /*0008*/ 	.byte	0x04, 0x17
        /*000a*/ 	.short	(.L_79 - .L_78)
.L_78:
        /*000c*/ 	.word	0x00000000
        /*0010*/ 	.short	0x0000
        /*0012*/ 	.short	0x0070
        /*0014*/ 	.byte	0x00, 0xf0, 0x01, 0x28


	//----- nvinfo : EIATTR_SPARSE_MMA_MASK
	.align		4
.L_79:
        /*0018*/ 	.byte	0x03, 0x50
        /*001a*/ 	.short	0x0000


	//----- nvinfo : EIATTR_MAXREG_COUNT
	.align		4
        /*001c*/ 	.byte	0x03, 0x1b
        /*001e*/ 	.short	0x00a8


	//----- nvinfo : EIATTR_NUM_BARRIERS
	.align		4
        /*0020*/ 	.byte	0x02, 0x4c
        /*0022*/ 	.byte	0x09
	.zero		1


	//----- nvinfo : EIATTR_EXTERNS
	.align		4
        /*0024*/ 	.byte	0x04, 0x0f
        /*0026*/ 	.short	(.L_81 - .L_80)


	//   ....[0]....
	.align		4
.L_80:
        /*0028*/ 	.word	index@(__assertfail)


	//----- nvinfo : EIATTR_ANNOTATIONS
	.align		4
.L_81:
        /*002c*/ 	.byte	0x04, 0x55
        /*002e*/ 	.short	(.L_83 - .L_82)


	//   ....[0]....
.L_82:
        /*0030*/ 	.word	0x00000001
        /*0034*/ 	.byte	0x30, 0x09, 0x00, 0x00, 0x01, 0x00, 0x00, 0x00, 0x10, 0x14, 0x00, 0x00, 0x01, 0x00, 0x00, 0x00
        /* <DEDUP_REMOVED lines=9> */
        /*00d4*/ 	.byte	0x50, 0x05, 0x01, 0x00, 0x01, 0x00, 0x00, 0x00, 0x00, 0x0c, 0x01, 0x00


	//----- nvinfo : EIATTR_MERCURY_ISA_VERSION
	.align		4
.L_83:
        /*00e0*/ 	.byte	0x03, 0x5f
        /*00e2*/ 	.short	0x0101


	//----- nvinfo : EIATTR_INT_WARP_WIDE_INSTR_OFFSETS
	.align		4
        /*00e4*/ 	.byte	0x04, 0x31
        /*00e6*/ 	.short	(.L_85 - .L_84)


	//   ....[0]....
.L_84:
        /*00e8*/ 	.word	0x00000120


	//   ....[1]....
        /*00ec*/ 	.word	0x00000160


	//   ....[2]....
        /*00f0*/ 	.word	0x00000220


	//----- nvinfo : EIATTR_COOP_GROUP_MASK_REGIDS
	.align		4
.L_85:
        /*00f4*/ 	.byte	0x04, 0x29
        /*00f6*/ 	.short	(.L_87 - .L_86)


	//   ....[0]....
.L_86:
        /*00f8*/ 	.word	0xffffffff


	//   ....[1]....
        /*00fc*/ 	.word	0xffffffff


	//   ....[2]....
        /*0100*/ 	.word	0xffffffff


	//   ....[3]....
        /*0104*/ 	.word	0xffffffff


	//   ....[4]....
        /*0108*/ 	.word	0xffffffff


	//   ....[5]....
        /*010c*/ 	.word	0xffffffff


	//   ....[6]....
        /*0110*/ 	.word	0xffffffff


	//   ....[7]....
        /*0114*/ 	.word	0xffffffff


	//   ....[8]....
        /*0118*/ 	.word	0xffffffff


	//   ....[9]....
        /*011c*/ 	.word	0xffffffff


	//   ....[10]....
        /*0120*/ 	.word	0xffffffff


	//   ....[11]....
        /*0124*/ 	.word	0xffffffff


	//   ....[12]....
        /*0128*/ 	.word	0xffffffff


	//   ....[13]....
        /*012c*/ 	.word	0xffffffff


	//   ....[14]....
        /*0130*/ 	.word	0xffffffff


	//   ....[15]....
        /*0134*/ 	.word	0xffffffff


	//   ....[16]....
        /*0138*/ 	.word	0xffffffff


	//   ....[17]....
        /*013c*/ 	.word	0xffffffff


	//   ....[18]....
        /*0140*/ 	.word	0xffffffff


	//   ....[19]....
        /*0144*/ 	.word	0xffffffff


	//   ....[20]....
        /*0148*/ 	.word	0xffffffff


	//   ....[21]....
        /*014c*/ 	.word	0xffffffff


	//   ....[22]....
        /*0150*/ 	.word	0xffffffff


	//   ....[23]....
        /*0154*/ 	.word	0xffffffff


	//   ....[24]....
        /*0158*/ 	.word	0xffffffff


	//   ....[25]....
        /*015c*/ 	.word	0xffffffff


	//   ....[26]....
        /*0160*/ 	.word	0xffffffff


	//   ....[27]....
        /*0164*/ 	.word	0xffffffff


	//   ....[28]....
        /*0168*/ 	.word	0xffffffff


	//   ....[29]....
        /*016c*/ 	.word	0xffffffff


	//   ....[30]....
        /*0170*/ 	.word	0xffffffff


	//   ....[31]....
        /*0174*/ 	.word	0xffffffff


	//   ....[32]....
        /*0178*/ 	.word	0xffffffff


	//   ....[33]....
        /*017c*/ 	.word	0xffffffff


	//   ....[34]....
        /*0180*/ 	.word	0xffffffff


	//   ....[35]....
        /*0184*/ 	.word	0xffffffff


	//   ....[36]....
        /*0188*/ 	.word	0xffffffff


	//   ....[37]....
        /*018c*/ 	.word	0xffffffff


	//   ....[38]....
        /*0190*/ 	.word	0xffffffff


	//   ....[39]....
        /*0194*/ 	.word	0xffffffff


	//   ....[40]....
        /*0198*/ 	.word	0xffffffff


	//   ....[41]....
        /*019c*/ 	.word	0xffffffff


	//   ....[42]....
        /*01a0*/ 	.word	0xffffffff


	//   ....[43]....
        /*01a4*/ 	.word	0xffffffff


	//   ....[44]....
        /*01a8*/ 	.word	0xffffffff


	//   ....[45]....
        /*01ac*/ 	.word	0xffffffff


	//   ....[46]....
        /*01b0*/ 	.word	0xffffffff


	//   ....[47]....
        /*01b4*/ 	.word	0x0500000f


	//   ....[48]....
        /*01b8*/ 	.word	0x0500000f


	//   ....[49]....
        /*01bc*/ 	.word	0x0500000f


	//   ....[50]....
        /*01c0*/ 	.word	0x0500000f


	//   ....[51]....
        /*01c4*/ 	.word	0x0500000f


	//   ....[52]....
        /*01c8*/ 	.word	0x0500000f


	//   ....[53]....
        /*01cc*/ 	.word	0x0500000f


	//   ....[54]....
        /*01d0*/ 	.word	0x0500000f


	//   ....[55]....
        /*01d4*/ 	.word	0x0500000f


	//   ....[56]....
        /*01d8*/ 	.word	0x0500000f


	//   ....[57]....
        /*01dc*/ 	.word	0x0500000f


	//   ....[58]....
        /*01e0*/ 	.word	0x0500000f


	//   ....[59]....
        /*01e4*/ 	.word	0x0500000f


	//   ....[60]....
        /*01e8*/ 	.word	0x0500000f


	//   ....[61]....
        /*01ec*/ 	.word	0x0500000f


	//   ....[62]....
        /*01f0*/ 	.word	0x0500000f


	//   ....[63]....
        /*01f4*/ 	.word	0x0500000f


	//   ....[64]....
        /*01f8*/ 	.word	0x0500000f


	//----- nvinfo : EIATTR_COOP_GROUP_INSTR_OFFSETS
	.align		4
.L_87:
        /*01fc*/ 	.byte	0x04, 0x28
        /*01fe*/ 	.short	(.L_89 - .L_88)


	//   ....[0]....
.L_88:
        /*0200*/ 	.word	0x00000060


	//   ....[1]....
        /*0204*/ 	.word	0x00000130


	//   ....[2]....
        /*0208*/ 	.word	0x00000230


	//   ....[3]....
        /*020c*/ 	.word	0x000003a0


	//   ....[4]....
        /*0210*/ 	.word	0x00000500


	//   ....[5]....
        /*0214*/ 	.word	0x00000620


	//   ....[6]....
        /*0218*/ 	.word	0x00000780


	//   ....[7]....
        /*021c*/ 	.word	0x00001230


	//   ....[8]....
        /*0220*/ 	.word	0x00004020


	//   ....[9]....
        /*0224*/ 	.word	0x00004040


	//   ....[10]....
        /*0228*/ 	.word	0x00004410


	//   ....[11]....
        /*022c*/ 	.word	0x000044a0


	//   ....[12]....
        /*0230*/ 	.word	0x00007f80


	//   ....[13]....
        /*0234*/ 	.word	0x00007fb0


	//   ....[14]....
        /*0238*/ 	.word	0x00008410


	//   ....[15]....
        /*023c*/ 	.word	0x00008460


	//   ....[16]....
        /*0240*/ 	.word	0x000095b0


	//   ....[17]....
        /*0244*/ 	.word	0x000095d0


	//   ....[18]....
        /*0248*/ 	.word	0x00009660


	//   ....[19]....
        /*024c*/ 	.word	0x000096a0


	//   ....[20]....
        /*0250*/ 	.word	0x0000a890


	//   ....[21]....
        /*0254*/ 	.word	0x0000a8e0


	//   ....[22]....
        /*0258*/ 	.word	0x0000a920


	//   ....[23]....
        /*025c*/ 	.word	0x0000a950


	//   ....[24]....
        /*0260*/ 	.word	0x0000a990


	//   ....[25]....
        /*0264*/ 	.word	0x0000a9b0


	//   ....[26]....
        /*0268*/ 	.word	0x0000b630


	//   ....[27]....
        /*026c*/ 	.word	0x0000b640


	//   ....[28]....
        /*0270*/ 	.word	0x0000c670


	//   ....[29]....
        /*0274*/ 	.word	0x0000d080


	//   ....[30]....
        /*0278*/ 	.word	0x0000db00


	//   ....[31]....
        /*027c*/ 	.word	0x0000db10


	//   ....[32]....
        /*0280*/ 	.word	0x0000db20


	//   ....[33]....
        /*0284*/ 	.word	0x0000db40


	//   ....[34]....
        /*0288*/ 	.word	0x0000dc10


	//   ....[35]....
        /*028c*/ 	.word	0x0000dc30


	//   ....[36]....
        /*0290*/ 	.word	0x0000dcb0


	//   ....[37]....
        /*0294*/ 	.word	0x0000dcd0


	//   ....[38]....
        /*0298*/ 	.word	0x0000dd50


	//   ....[39]....
        /*029c*/ 	.word	0x0000dd70


	//   ....[40]....
        /*02a0*/ 	.word	0x0000ddf0


	//   ....[41]....
        /*02a4*/ 	.word	0x0000de10


	//   ....[42]....
        /*02a8*/ 	.word	0x0000de90


	//   ....[43]....
        /*02ac*/ 	.word	0x0000deb0


	//   ....[44]....
        /*02b0*/ 	.word	0x0000df30


	//   ....[45]....
        /*02b4*/ 	.word	0x0000df40


	//   ....[46]....
        /*02b8*/ 	.word	0x00010b90


	//   ....[47]....
        /*02bc*/ 	.word	0x00011050


	//   ....[48]....
        /*02c0*/ 	.word	0x000111d0


	//   ....[49]....
        /*02c4*/ 	.word	0x00011220


	//   ....[50]....
        /*02c8*/ 	.word	0x00011390


	//   ....[51]....
        /*02cc*/ 	.word	0x00011400


	//   ....[52]....
        /*02d0*/ 	.word	0x00011500


	//   ....[53]....
        /*02d4*/ 	.word	0x00011570


	//   ....[54]....
        /*02d8*/ 	.word	0x00011670


	//   ....[55]....
        /*02dc*/ 	.word	0x000116e0


	//   ....[56]....
        /*02e0*/ 	.word	0x000117e0


	//   ....[57]....
        /*02e4*/ 	.word	0x00011850


	//   ....[58]....
        /*02e8*/ 	.word	0x00011950


	//   ....[59]....
        /*02ec*/ 	.word	0x000119c0


	//   ....[60]....
        /*02f0*/ 	.word	0x00011ac0


	//   ....[61]....
        /*02f4*/ 	.word	0x00011b20


	//   ....[62]....
        /*02f8*/ 	.word	0x00011c10


	//   ....[63]....
        /*02fc*/ 	.word	0x00011c60


	//   ....[64]....
        /*0300*/ 	.word	0x00012060


	//----- nvinfo : EIATTR_REG_RECONFIG
	.align		4
.L_89:
        /*0304*/ 	.byte	0x01, 0x54
	.zero		2


	//----- nvinfo : EIATTR_SYSCALL_OFFSETS
	.align		4
        /*0308*/ 	.byte	0x04, 0x46
        /*030a*/ 	.short	(.L_91 - .L_90)


	//   ....[0]....
.L_90:
        /*030c*/ 	.word	0x00001400


	//   ....[1]....
        /*0310*/ 	.word	0x0000cd00


	//   ....[2]....
        /*0314*/ 	.word	0x0000ce40


	//   ....[3]....
        /*0318*/ 	.word	0x0000cf30


	//   ....[4]....
        /*031c*/ 	.word	0x0000d6e0


	//----- nvinfo : EIATTR_MBARRIER_INSTR_OFFSETS
	.align		4
.L_91:
        /*0320*/ 	.byte	0x04, 0x39
        /*0322*/ 	.short	(.L_93 - .L_92)


	//   ....[0]....
.L_92:
        /*0324*/ 	.word	0x00000250
        /*0328*/ 	.word	0x000000ff
        /*032c*/ 	.word	0x00038800
        /*0330*/ 	.short	0x0100
        /*0332*/ 	.byte	0x08
	.zero		1


	//   ....[1]....
        /*0334*/ 	.word	0x00000260
        /*0338*/ 	.word	0x000000ff
        /*033c*/ 	.word	0x00038820
        /*0340*/ 	.short	0x0100
        /*0342*/ 	.byte	0x08
	.zero		1


	//   ....[2]....
        /*0344*/ 	.word	0x00000350
        /*0348*/ 	.word	0x000000ff
        /*034c*/ 	.word	0x00038830
        /*0350*/ 	.short	0x0100
        /*0352*/ 	.byte	0x08
	.zero		1


	//   ....[3]....
        /*0354*/ 	.word	0x00000360
        /*0358*/ 	.word	0x000000ff
        /*035c*/ 	.word	0x00038840
        /*0360*/ 	.short	0x0100
        /*0362*/ 	.byte	0x08
	.zero		1


	//   ....[4]....
        /*0364*/ 	.word	0x00000370
        /*0368*/ 	.word	0x000000ff
        /*036c*/ 	.word	0x00038838
        /*0370*/ 	.short	0x0100
        /*0372*/ 	.byte	0x08
	.zero		1


	//   ....[5]....
        /*0374*/ 	.word	0x00000380
        /*0378*/ 	.word	0x000000ff
        /*037c*/ 	.word	0x00038848
        /*0380*/ 	.short	0x0100
        /*0382*/ 	.byte	0x08
	.zero		1


	//   ....[6]....
        /*0384*/ 	.word	0x000004b0
        /*0388*/ 	.word	0x000000ff
        /*038c*/ 	.word	0x00038850
        /*0390*/ 	.short	0x0100
        /*0392*/ 	.byte	0x08
	.zero		1


	//   ....[7]....
        /*0394*/ 	.word	0x000004c0
        /*0398*/ 	.word	0x000000ff
        /*039c*/ 	.word	0x00038860
        /*03a0*/ 	.short	0x0100
        /*03a2*/ 	.byte	0x08
	.zero		1


	//   ....[8]....
        /*03a4*/ 	.word	0x000004d0
        /*03a8*/ 	.word	0x000000ff
        /*03ac*/ 	.word	0x00038858
        /*03b0*/ 	.short	0x0100
        /*03b2*/ 	.byte	0x08
	.zero		1


	//   ....[9]....
        /*03b4*/ 	.word	0x000004e0
        /*03b8*/ 	.word	0x000000ff
        /*03bc*/ 	.word	0x00038868
        /*03c0*/ 	.short	0x0100
        /*03c2*/ 	.byte	0x08
	.zero		1


	//   ....[10]....
        /*03c4*/ 	.word	0x000005d0
        /*03c8*/ 	.word	0x000000ff
        /*03cc*/ 	.word	0x00038870
        /*03d0*/ 	.short	0x0100
        /*03d2*/ 	.byte	0x06
	.zero		1


	//   ....[11]....
        /*03d4*/ 	.word	0x000005e0
        /*03d8*/ 	.word	0x000000ff
        /*03dc*/ 	.word	0x00038880
        /*03e0*/ 	.short	0x0100
        /*03e2*/ 	.byte	0x06
	.zero		1


	//   ....[12]....
        /*03e4*/ 	.word	0x000005f0
        /*03e8*/ 	.word	0x000000ff
        /*03ec*/ 	.word	0x00038878
        /*03f0*/ 	.short	0x0100
        /*03f2*/ 	.byte	0x06
	.zero		1


	//   ....[13]....
        /*03f4*/ 	.word	0x00000600
        /*03f8*/ 	.word	0x000000ff
        /*03fc*/ 	.word	0x00038888
        /*0400*/ 	.short	0x0100
        /*0402*/ 	.byte	0x06
	.zero		1


	//   ....[14]....
        /*0404*/ 	.word	0x00000730
        /*0408*/ 	.word	0x000000ff
        /*040c*/ 	.word	0x00038890
        /*0410*/ 	.short	0x0100
        /*0412*/ 	.byte	0x08
	.zero		1


	//   ....[15]....
        /*0414*/ 	.word	0x00000740
        /*0418*/ 	.word	0x000000ff
        /*041c*/ 	.word	0x000388a0
        /*0420*/ 	.short	0x0100
        /*0422*/ 	.byte	0x08
	.zero		1


	//   ....[16]....
        /*0424*/ 	.word	0x00000750
        /*0428*/ 	.word	0x000000ff
        /*042c*/ 	.word	0x00038898
        /*0430*/ 	.short	0x0100
        /*0432*/ 	.byte	0x08
	.zero		1


	//   ....[17]....
        /*0434*/ 	.word	0x00000760
        /*0438*/ 	.word	0x000000ff
        /*043c*/ 	.word	0x000388a8
        /*0440*/ 	.short	0x0100
        /*0442*/ 	.byte	0x08
	.zero		1


	//   ....[18]....
        /*0444*/ 	.word	0x00000890
        /*0448*/ 	.word	0x000000ff
        /*044c*/ 	.word	0x000388b0
        /*0450*/ 	.short	0x0100
        /*0452*/ 	.byte	0x08
	.zero		1


	//   ....[19]....
        /*0454*/ 	.word	0x000008a0
        /*0458*/ 	.word	0x000000ff
        /*045c*/ 	.word	0x000388c0
        /*0460*/ 	.short	0x0100
        /*0462*/ 	.byte	0x08
	.zero		1


	//   ....[20]....
        /*0464*/ 	.word	0x000008b0
        /*0468*/ 	.word	0x000000ff
        /*046c*/ 	.word	0x000388b8
        /*0470*/ 	.short	0x0100
        /*0472*/ 	.byte	0x08
	.zero		1


	//   ....[21]....
        /*0474*/ 	.word	0x000008c0
        /*0478*/ 	.word	0x000000ff
        /*047c*/ 	.word	0x000388c8
        /*0480*/ 	.short	0x0100
        /*0482*/ 	.byte	0x08
	.zero		1


	//   ....[22]....
        /*0484*/ 	.word	0x00001440
        /*0488*/ 	.word	0x000000ff
        /*048c*/ 	.word	0x00038800
        /*0490*/ 	.short	0x010a
        /*0492*/ 	.byte	0x04
	.zero		1


	//   ....[23]....
        /*0494*/ 	.word	0x000014b0
        /*0498*/ 	.word	0x000000ff
        /*049c*/ 	.word	0x00038830
        /*04a0*/ 	.short	0x010a
        /*04a2*/ 	.byte	0x04
	.zero		1


	//   ....[24]....
        /*04a4*/ 	.word	0x00001540
        /*04a8*/ 	.word	0x000000ff
        /*04ac*/ 	.word	0x00038830
        /*04b0*/ 	.short	0x010a
        /*04b2*/ 	.byte	0x04
	.zero		1


	//   ....[25]....
        /*04b4*/ 	.word	0x000048e0
        /*04b8*/ 	.word	0x00000000
        /*04bc*/ 	.word	0x00000000
        /*04c0*/ 	.short	0x0101
        /*04c2*/ 	.byte	0x3f
	.zero		1


	//   ....[26]....
        /*04c4*/ 	.word	0x00005380
        /*04c8*/ 	.word	0x000000ff
        /*04cc*/ 	.word	0x00038830
        /*04d0*/ 	.short	0x010a
        /*04d2*/ 	.byte	0x06
	.zero		1


	//   ....[27]....
        /*04d4*/ 	.word	0x000053d0
        /*04d8*/ 	.word	0x000000ff
        /*04dc*/ 	.word	0x00038830
        /*04e0*/ 	.short	0x010a
        /*04e2*/ 	.byte	0x06
	.zero		1


	//   ....[28]....
        /*04e4*/ 	.word	0x00007cc0
        /*04e8*/ 	.word	0x000000ff
        /*04ec*/ 	.word	0x00038850
        /*04f0*/ 	.short	0x010a
        /*04f2*/ 	.byte	0x07
	.zero		1


	//   ....[29]....
        /*04f4*/ 	.word	0x00007d00
        /*04f8*/ 	.word	0x000000ff
        /*04fc*/ 	.word	0x00038850
        /*0500*/ 	.short	0x010a
        /*0502*/ 	.byte	0x07
	.zero		1


	//   ....[30]....
        /*0504*/ 	.word	0x00008940
        /*0508*/ 	.word	0x000000ab
        /*050c*/ 	.word	0x00000000
        /*0510*/ 	.short	0x0101
        /*0512*/ 	.byte	0x3f
	.zero		1


	//   ....[31]....
        /*0514*/ 	.word	0x00008980
        /*0518*/ 	.word	0x000000af
        /*051c*/ 	.word	0x00000000
        /*0520*/ 	.short	0x0101
        /*0522*/ 	.byte	0x3f
	.zero		1


	//   ....[32]....
        /*0524*/ 	.word	0x00009510
        /*0528*/ 	.word	0x0000000b
        /*052c*/ 	.word	0x00038850
        /*0530*/ 	.short	0x010a
        /*0532*/ 	.byte	0x3f
	.zero		1


	//   ....[33]....
        /*0534*/ 	.word	0x00009550
        /*0538*/ 	.word	0x0000000b
        /*053c*/ 	.word	0x00038850
        /*0540*/ 	.short	0x010a
        /*0542*/ 	.byte	0x3f
	.zero		1


	//   ....[34]....
        /*0544*/ 	.word	0x00009950
        /*0548*/ 	.word	0x0000000c
        /*054c*/ 	.word	0x00000000
        /*0550*/ 	.short	0x0101
        /*0552*/ 	.byte	0x3f
	.zero		1


	//   ....[35]....
        /*0554*/ 	.word	0x0000a9c0
        /*0558*/ 	.word	0x000000ff
        /*055c*/ 	.word	0x00000000
        /*0560*/ 	.short	0x0101
        /*0562*/ 	.byte	0x04
	.zero		1


	//   ....[36]....
        /*0564*/ 	.word	0x0000d290
        /*0568*/ 	.word	0x000000ff
        /*056c*/ 	.word	0x00038840
        /*0570*/ 	.short	0x010a
        /*0572*/ 	.byte	0x26
	.zero		1


	//   ....[37]....
        /*0574*/ 	.word	0x0000e0c0
        /*0578*/ 	.word	0x000000ff
        /*057c*/ 	.word	0x00038800
        /*0580*/ 	.short	0x0107
        /*0582*/ 	.byte	0x26
	.zero		1


	//   ....[38]....
        /*0584*/ 	.word	0x0000e130
        /*0588*/ 	.word	0x000000ff
        /*058c*/ 	.word	0x00038800
        /*0590*/ 	.short	0x0101
        /*0592*/ 	.byte	0x26
	.zero		1


	//   ....[39]....
        /*0594*/ 	.word	0x0000e150
        /*0598*/ 	.word	0x000000ff
        /*059c*/ 	.word	0x00038820
        /*05a0*/ 	.short	0x010a
        /*05a2*/ 	.byte	0x26
	.zero		1


	//   ....[40]....
        /*05a4*/ 	.word	0x0000e540
        /*05a8*/ 	.word	0x000000ff
        /*05ac*/ 	.word	0x00038848
        /*05b0*/ 	.short	0x010a
        /*05b2*/ 	.byte	0x26
	.zero		1


	//   ....[41]....
        /*05b4*/ 	.word	0x0000e9e0
        /*05b8*/ 	.word	0x000000ff
        /*05bc*/ 	.word	0x00038860
        /*05c0*/ 	.short	0x010a
        /*05c2*/ 	.byte	0x26
	.zero		1


	//   ....[42]....
        /*05c4*/ 	.word	0x0000f090
        /*05c8*/ 	.word	0x000000ff
        /*05cc*/ 	.word	0x00038840
        /*05d0*/ 	.short	0x010a
        /*05d2*/ 	.byte	0x26
	.zero		1


	//   ....[43]....
        /*05d4*/ 	.word	0x0000f530
        /*05d8*/ 	.word	0x000000ff
        /*05dc*/ 	.word	0x00038868
        /*05e0*/ 	.short	0x010a
        /*05e2*/ 	.byte	0x26
	.zero		1


	//   ....[44]....
        /*05e4*/ 	.word	0x0000fc30
        /*05e8*/ 	.word	0x000000ff
        /*05ec*/ 	.word	0x00038848
        /*05f0*/ 	.short	0x010a
        /*05f2*/ 	.byte	0x26
	.zero		1


	//   ....[45]....
        /*05f4*/ 	.word	0x000100b0
        /*05f8*/ 	.word	0x000000ff
        /*05fc*/ 	.word	0x00038860
        /*0600*/ 	.short	0x010a
        /*0602*/ 	.byte	0x26
	.zero		1


	//   ....[46]....
        /*0604*/ 	.word	0x000105f0
        /*0608*/ 	.word	0x00000003
        /*060c*/ 	.word	0x00038860
        /*0610*/ 	.short	0x010a
        /*0612*/ 	.byte	0x3f
	.zero		1


	//   ....[47]....
        /*0614*/ 	.word	0x00010b20
        /*0618*/ 	.word	0x00000002
        /*061c*/ 	.word	0x00038820
        /*0620*/ 	.short	0x010a
        /*0622*/ 	.byte	0x3f
	.zero		1


	//   ....[48]....
        /*0624*/ 	.word	0x00010ca0
        /*0628*/ 	.word	0x00000006
        /*062c*/ 	.word	0x00000000
        /*0630*/ 	.short	0x010a
        /*0632*/ 	.byte	0x3f
	.zero		1


	//   ....[49]....
        /*0634*/ 	.word	0x00010d10
        /*0638*/ 	.word	0x00000003
        /*063c*/ 	.word	0x00000000
        /*0640*/ 	.short	0x010a
        /*0642*/ 	.byte	0x3f
	.zero		1


	//   ....[50]....
        /*0644*/ 	.word	0x00010d70
        /*0648*/ 	.word	0x00000000
        /*064c*/ 	.word	0x00000000
        /*0650*/ 	.short	0x010a
        /*0652*/ 	.byte	0x3f
	.zero		1


	//   ....[51]....
        /*0654*/ 	.word	0x00010da0
        /*0658*/ 	.word	0x00000003
        /*065c*/ 	.word	0x00000000
        /*0660*/ 	.short	0x010a
        /*0662*/ 	.byte	0x3f
	.zero		1


	//   ....[52]....
        /*0664*/ 	.word	0x00010e20
        /*0668*/ 	.word	0x00000003
        /*066c*/ 	.word	0x00038800
        /*0670*/ 	.short	0x010a
        /*0672*/ 	.byte	0x3f
	.zero		1


	//   ....[53]....
        /*0674*/ 	.word	0x00010e90
        /*0678*/ 	.word	0x00000003
        /*067c*/ 	.word	0x00038830
        /*0680*/ 	.short	0x010a
        /*0682*/ 	.byte	0x3f
	.zero		1


	//   ....[54]....
        /*0684*/ 	.word	0x00010f00
        /*0688*/ 	.word	0x00000007
        /*068c*/ 	.word	0x00038830
        /*0690*/ 	.short	0x010a
        /*0692*/ 	.byte	0x3f
	.zero		1


	//   ....[55]....
        /*0694*/ 	.word	0x00010f60
        /*0698*/ 	.word	0x00000003
        /*069c*/ 	.word	0x00038850
        /*06a0*/ 	.short	0x010a
        /*06a2*/ 	.byte	0x3f
	.zero		1


	//   ....[56]....
        /*06a4*/ 	.word	0x00010fb0
        /*06a8*/ 	.word	0x0000000b
        /*06ac*/ 	.word	0x00038850
        /*06b0*/ 	.short	0x010a
        /*06b2*/ 	.byte	0x3f
	.zero		1


	//   ....[57]....
        /*06b4*/ 	.word	0x00011110
        /*06b8*/ 	.word	0x00000003
        /*06bc*/ 	.word	0x00038840
        /*06c0*/ 	.short	0x010a
        /*06c2*/ 	.byte	0x3f
	.zero		1


	//   ....[58]....
        /*06c4*/ 	.word	0x00011ca0
        /*06c8*/ 	.word	0x00000003
        /*06cc*/ 	.word	0x00038820
        /*06d0*/ 	.short	0x010a
        /*06d2*/ 	.byte	0x3f
	.zero		1


	//   ....[59]....
        /*06d4*/ 	.word	0x00011d00
        /*06d8*/ 	.word	0x00000003
        /*06dc*/ 	.word	0x00038848
        /*06e0*/ 	.short	0x010a
        /*06e2*/ 	.byte	0x3f
	.zero		1


	//   ....[60]....
        /*06e4*/ 	.word	0x00011d60
        /*06e8*/ 	.word	0x00000003
        /*06ec*/ 	.word	0x00038860
        /*06f0*/ 	.short	0x010a
        /*06f2*/ 	.byte	0x3f
	.zero		1


	//   ....[61]....
        /*06f4*/ 	.word	0x00011dc0
        /*06f8*/ 	.word	0x00000003
        /*06fc*/ 	.word	0x00038840
        /*0700*/ 	.short	0x010a
        /*0702*/ 	.byte	0x3f
	.zero		1


	//   ....[62]....
        /*0704*/ 	.word	0x00011e20
        /*0708*/ 	.word	0x00000003
        /*070c*/ 	.word	0x00038868
        /*0710*/ 	.short	0x010a
        /*0712*/ 	.byte	0x3f
	.zero		1


	//   ....[63]....
        /*0714*/ 	.word	0x00011e80
        /*0718*/ 	.word	0x00000003
        /*071c*/ 	.word	0x00038848
        /*0720*/ 	.short	0x010a
        /*0722*/ 	.byte	0x3f
	.zero		1


	//   ....[64]....
        /*0724*/ 	.word	0x00011ee0
        /*0728*/ 	.word	0x00000003
        /*072c*/ 	.word	0x00038860
        /*0730*/ 	.short	0x010a
        /*0732*/ 	.byte	0x3f
	.zero		1


	//   ....[65]....
        /*0734*/ 	.word	0x00011f30
        /*0738*/ 	.word	0x00000003
        /*073c*/ 	.word	0x00038860
        /*0740*/ 	.short	0x010a
        /*0742*/ 	.byte	0x3f
	.zero		1


	//   ....[66]....
        /*0744*/ 	.word	0x00011f80
        /*0748*/ 	.word	0x00000002
        /*074c*/ 	.word	0x00038820
        /*0750*/ 	.short	0x010a
        /*0752*/ 	.byte	0x3f
	.zero		1


	//   ....[67]....
        /*0754*/ 	.word	0x00012120
        /*0758*/ 	.word	0x00000006
        /*075c*/ 	.word	0x00000000
        /*0760*/ 	.short	0x010a
        /*0762*/ 	.byte	0x3f
	.zero		1


	//   ....[68]....
        /*0764*/ 	.word	0x00012170
        /*0768*/ 	.word	0x00000003
        /*076c*/ 	.word	0x00000000
        /*0770*/ 	.short	0x010a
        /*0772*/ 	.byte	0x3f
	.zero		1


	//   ....[69]....
        /*0774*/ 	.word	0x000121c0
        /*0778*/ 	.word	0x00000000
        /*077c*/ 	.word	0x00000000
        /*0780*/ 	.short	0x010a
        /*0782*/ 	.byte	0x3f
	.zero		1


	//----- nvinfo : EIATTR_NUM_MBARRIERS
	.align		4
.L_93:
        /*0784*/ 	.byte	0x03, 0x38
        /*0786*/ 	.short	0x0016


	//----- nvinfo : EIATTR_EXIT_INSTR_OFFSETS
	.align		4
        /*0788*/ 	.byte	0x04, 0x1c
        /*078a*/ 	.short	(.L_95 - .L_94)


	//   ....[0]....
.L_94:
        /*078c*/ 	.word	0x00010df0


	//----- nvinfo : EIATTR_MAX_THREADS
	.align		4
.L_95:
        /*0790*/ 	.byte	0x04, 0x05
        /*0792*/ 	.short	(.L_97 - .L_96)
.L_96:
        /*0794*/ 	.word	0x00000180
        /*0798*/ 	.word	0x00000001
        /*079c*/ 	.word	0x00000001


	//----- nvinfo : EIATTR_CRS_STACK_SIZE
	.align		4
.L_97:
        /*07a0*/ 	.byte	0x04, 0x1e
        /*07a2*/ 	.short	(.L_99 - .L_98)
.L_98:
        /*07a4*/ 	.word	0x00000000


	//----- nvinfo : EIATTR_CBANK_PARAM_SIZE
	.align		4
.L_99:
        /*07a8*/ 	.byte	0x03, 0x19
        /*07aa*/ 	.short	0x0a70


	//----- nvinfo : EIATTR_PARAM_CBANK
	.align		4
        /*07ac*/ 	.byte	0x04, 0x0a
        /*07ae*/ 	.short	(.L_101 - .L_100)
	.align		4
.L_100:
        /*07b0*/ 	.word	index@(.nv.constant0._ZN7cutlass13device_kernelIN5flash11enable_sm90INS1_16FlashAttnFwdSm90INS1_25CollectiveMainloopFwdSm90ILi2EN4cute5tupleIJNS5_1CILi1EEES8_S8_EEENS6_IJNS7_ILi128EEENS7_ILi80EEENS7_ILi256EEEEEELi256ENS_6half_tEfNS_4arch4Sm90ELb0ELb0ELb0ELb0ELb0ELb0ELb0ELb1ELb1ELb1ELb1ELb0EEENS1_21CollectiveEpilogueFwdINS6_IJSA_SC_SB_EEES9_SE_SG_Li256ELb0ELb1ELb1ELb0EEENS1_19SingleTileSchedulerILb0ELb1ELb1ELi128EEEEEEEEEvNT_6ParamsE)
        /*07b4*/ 	.short	0x0210
        /*07b6*/ 	.short	0x0a70


	//----- nvinfo : EIATTR_SW_WAR
	.align		4
.L_101:
        /*07b8*/ 	.byte	0x04, 0x36
        /*07ba*/ 	.short	(.L_103 - .L_102)
.L_102:
        /*07bc*/ 	.word	0x00000008
.L_103:


//--------------------- .nv.info._ZN7cutlass13device_kernelIN5flash11enable_sm90INS1_16FlashAttnFwdSm90INS1_25CollectiveMainloopFwdSm90ILi2EN4cute5tupleIJNS5_1CILi1EEES8_S8_EEENS6_IJNS7_ILi128EEENS7_ILi80EEENS7_ILi256EEEEEELi256ENS_6half_tEfNS_4arch4Sm90ELb0ELb0ELb0ELb1ELb0ELb0ELb0ELb1ELb1ELb1ELb1ELb0EEENS1_21CollectiveEpilogueFwdINS6_IJSA_SC_SB_EEES9_SE_SG_Li256ELb1ELb1ELb1ELb0EEENS1_36VarlenDynamicPersistentTileSchedulerILi128ELi80ELi256ELi128ELb1ELb1ELb1ELb0ELb1ELb1EEEEEEEEEvNT_6ParamsE --------------------------
	.section	.nv.info._ZN7cutlass13device_kernelIN5flash11enable_sm90INS1_16FlashAttnFwdSm90INS1_25CollectiveMainloopFwdSm90ILi2EN4cute5tupleIJNS5_1CILi1EEES8_S8_EEENS6_IJNS7_ILi128EEENS7_ILi80EEENS7_ILi256EEEEEELi256ENS_6half_tEfNS_4arch4Sm90ELb0ELb0ELb0ELb1ELb0ELb0ELb0ELb1ELb1ELb1ELb1ELb0EEENS1_21CollectiveEpilogueFwdINS6_IJSA_SC_SB_EEES9_SE_SG_Li256ELb1ELb1ELb1ELb0EEENS1_36VarlenDynamicPersistentTileSchedulerILi128ELi80ELi256ELi128ELb1ELb1ELb1ELb0ELb1ELb1EEEEEEEEEvNT_6ParamsE,"",@"SHT_CUDA_INFO"
	.sectionflags	@""
	.align	4


	//----- nvinfo : EIATTR_CUDA_API_VERSION
	.align		4
        /*0000*/ 	.byte	0x04, 0x37
        /*0002*/ 	.short	(.L_105 - .L_104)
.L_104:
        /*0004*/ 	.word	0x00000082


	//----- nvinfo : EIATTR_KPARAM_INFO
	.align		4
.L_105:
        /*0008*/ 	.byte	0x04, 0x17
        /*000a*/ 	.short	(.L_107 - .L_106)
.L_106:
        /*000c*/ 	.word	0x00000000
        /*0010*/ 	.short	0x0000
        /*0012*/ 	.short	0x0070
        /*0014*/ 	.byte	0x00, 0xf0, 0x01, 0x2a


	//----- nvinfo : EIATTR_SPARSE_MMA_MASK
	.align		4
.L_107:
        /*0018*/ 	.byte	0x03, 0x50
        /*001a*/ 	.short	0x0000


	//----- nvinfo : EIATTR_MAXREG_COUNT
	.align		4
        /*001c*/ 	.byte	0x03, 0x1b
        /*001e*/ 	.short	0x00a8


	//----- nvinfo : EIATTR_NUM_BARRIERS
	.align		4
        /*0020*/ 	.byte	0x02, 0x4c
        /*0022*/ 	.byte	0x09
	.zero		1


	//----- nvinfo : EIATTR_EXTERNS
	.align		4
        /*0024*/ 	.byte	0x04, 0x0f
        /*0026*/ 	.short	(.L_109 - .L_108)


	//   ....[0]....
	.align		4
.L_108:
        /*0028*/ 	.word	index@(__assertfail)


	//----- nvinfo : EIATTR_ANNOTATIONS
	.align		4
.L_109:
        /*002c*/ 	.byte	0x04, 0x55
        /*002e*/ 	.short	(.L_111 - .L_110)


	//   ....[0]....
.L_110:
        /* <DEDUP_REMOVED lines=81> */


	//----- nvinfo : EIATTR_MERCURY_ISA_VERSION
	.align		4
.L_111:
        /*0530*/ 	.byte	0x03, 0x5f
        /*0532*/ 	.short	0x0101


	//----- nvinfo : EIATTR_UNUSED_LOAD_BYTE_OFFSET
	.align		4
        /*0534*/ 	.byte	0x04, 0x44
        /*0536*/ 	.short	(.L_113 - .L_112)


	//   ....[0]....
.L_112:
        /*0538*/ 	.word	0x00000a10
        /*053c*/ 	.word	0x0000fff0


	//   ....[1]....
        /*0540*/ 	.word	0x0000aea0
        /*0544*/ 	.word	0x0000fff0


	//----- nvinfo : EIATTR_INT_WARP_WIDE_INSTR_OFFSETS
	.align		4
.L_113:
        /*0548*/ 	.byte	0x04, 0x31
        /*054a*/ 	.short	(.L_115 - .L_114)


	//   ....[0]....
.L_114:
        /*054c*/ 	.word	0x00000130


	//   ....[1]....
        /*0550*/ 	.word	0x00000170


	//   ....[2]....
        /*0554*/ 	.word	0x000001e0


	//   ....[3]....
        /*0558*/ 	.word	0x00008960


	//   ....[4]....
        /*055c*/ 	.word	0x00011150


	//   ....[5]....
        /*0560*/ 	.word	0x000111f0


	//   ....[6]....
        /*0564*/ 	.word	0x00015640


	//   ....[7]....
        /*0568*/ 	.word	0x000156b0


	//----- nvinfo : EIATTR_COOP_GROUP_MASK_REGIDS
	.align		4
.L_115:
        /*056c*/ 	.byte	0x04, 0x29
        /*056e*/ 	.short	(.L_117 - .L_116)


	//   ....[0]....
.L_116:
        /*0570*/ 	.word	0xffffffff


	//   ....[1]....
        /*0574*/ 	.word	0xffffffff


	//   ....[2]....
        /*0578*/ 	.word	0xffffffff


	//   ....[3]....
        /*057c*/ 	.word	0xffffffff


	//   ....[4]....
        /*0580*/ 	.word	0xffffffff


	//   ....[5]....
        /*0584*/ 	.word	0xffffffff


	//   ....[6]....
        /*0588*/ 	.word	0xffffffff


	//   ....[7]....
        /*058c*/ 	.word	0xffffffff


	//   ....[8]....
        /*0590*/ 	.word	0xffffffff


	//   ....[9]....
        /*0594*/ 	.word	0xffffffff


	//   ....[10]....
        /*0598*/ 	.word	0xffffffff


	//   ....[11]....
        /*059c*/ 	.word	0xffffffff


	//   ....[12]....
        /*05a0*/ 	.word	0xffffffff


	//   ....[13]....
        /*05a4*/ 	.word	0xffffffff


	//   ....[14]....
        /*05a8*/ 	.word	0xffffffff


	//   ....[15]....
        /*05ac*/ 	.word	0xffffffff


	//   ....[16]....
        /*05b0*/ 	.word	0xffffffff


	//   ....[17]....
        /*05b4*/ 	.word	0xffffffff


	//   ....[18]....
        /*05b8*/ 	.word	0xffffffff


	//   ....[19]....
        /*05bc*/ 	.word	0xffffffff


	//   ....[20]....
        /*05c0*/ 	.word	0xffffffff


	//   ....[21]....
        /*05c4*/ 	.word	0xffffffff


	//   ....[22]....
        /*05c8*/ 	.word	0xffffffff


	//   ....[23]....
        /*05cc*/ 	.word	0xffffffff


	//   ....[24]....
        /*05d0*/ 	.word	0xffffffff


	//   ....[25]....
        /*05d4*/ 	.word	0xffffffff


	//   ....[26]....
        /*05d8*/ 	.word	0xffffffff


	//   ....[27]....
        /*05dc*/ 	.word	0xffffffff


	//   ....[28]....
        /*05e0*/ 	.word	0xffffffff


	//   ....[29]....
        /*05e4*/ 	.word	0xffffffff


	//   ....[30]....
        /*05e8*/ 	.word	0xffffffff


	//   ....[31]....
        /*05ec*/ 	.word	0xffffffff


	//   ....[32]....
        /*05f0*/ 	.word	0xffffffff


	//   ....[33]....
        /*05f4*/ 	.word	0xffffffff


	//   ....[34]....
        /*05f8*/ 	.word	0xffffffff


	//   ....[35]....
        /*05fc*/ 	.word	0xffffffff


	//   ....[36]....
        /*0600*/ 	.word	0xffffffff


	//   ....[37]....
        /*0604*/ 	.word	0xffffffff


	//   ....[38]....
        /*0608*/ 	.word	0xffffffff


	//   ....[39]....
        /*060c*/ 	.word	0xffffffff


	//   ....[40]....
        /*0610*/ 	.word	0xffffffff


	//   ....[41]....
        /*0614*/ 	.word	0xffffffff


	//   ....[42]....
        /*0618*/ 	.word	0xffffffff


	//   ....[43]....
        /*061c*/ 	.word	0xffffffff


	//   ....[44]....
        /*0620*/ 	.word	0xffffffff


	//   ....[45]....
        /*0624*/ 	.word	0xffffffff


	//   ....[46]....
        /*0628*/ 	.word	0xffffffff


	//   ....[47]....
        /*062c*/ 	.word	0xffffffff


	//   ....[48]....
        /*0630*/ 	.word	0xffffffff


	//   ....[49]....
        /*0634*/ 	.word	0xffffffff


	//   ....[50]....
        /*0638*/ 	.word	0xffffffff


	//   ....[51]....
        /*063c*/ 	.word	0xffffffff


	//   ....[52]....
        /*0640*/ 	.word	0xffffffff


	//   ....[53]....
        /*0644*/ 	.word	0xffffffff


	//   ....[54]....
        /*0648*/ 	.word	0xffffffff


	//   ....[55]....
        /*064c*/ 	.word	0xffffffff


	//   ....[56]....
        /*0650*/ 	.word	0xffffffff


	//   ....[57]....
        /*0654*/ 	.word	0xffffffff


	//   ....[58]....
        /*0658*/ 	.word	0xffffffff


	//   ....[59]....
        /*065c*/ 	.word	0xffffffff


	//   ....[60]....
        /*0660*/ 	.word	0xffffffff


	//   ....[61]....
        /*0664*/ 	.word	0xffffffff


	//   ....[62]....
        /*0668*/ 	.word	0xffffffff


	//   ....[63]....
        /*066c*/ 	.word	0xffffffff


	//   ....[64]....
        /*0670*/ 	.word	0xffffffff


	//   ....[65]....
        /*0674*/ 	.word	0xffffffff


	//   ....[66]....
        /*0678*/ 	.word	0xffffffff


	//   ....[67]....
        /*067c*/ 	.word	0xffffffff


	//   ....[68]....
        /*0680*/ 	.word	0xffffffff


	//   ....[69]....
        /*0684*/ 	.word	0xffffffff


	//   ....[70]....
        /*0688*/ 	.word	0xffffffff


	//   ....[71]....
        /*068c*/ 	.word	0xffffffff


	//   ....[72]....
        /*0690*/ 	.word	0xffffffff


	//   ....[73]....
        /*0694*/ 	.word	0xffffffff


	//   ....[74]....
        /*0698*/ 	.word	0xffffffff


	//   ....[75]....
        /*069c*/ 	.word	0xffffffff


	//   ....[76]....
        /*06a0*/ 	.word	0xffffffff


	//   ....[77]....
        /*06a4*/ 	.word	0xffffffff


	//   ....[78]....
        /*06a8*/ 	.word	0xffffffff


	//   ....[79]....
        /*06ac*/ 	.word	0xffffffff


	//   ....[80]....
        /*06b0*/ 	.word	0xffffffff


	//   ....[81]....
        /*06b4*/ 	.word	0xffffffff


	//   ....[82]....
        /*06b8*/ 	.word	0xffffffff


	//   ....[83]....
        /*06bc*/ 	.word	0xffffffff


	//   ....[84]....
        /*06c0*/ 	.word	0xffffffff


	//   ....[85]....
        /*06c4*/ 	.word	0xffffffff


	//   ....[86]....
        /*06c8*/ 	.word	0xffffffff


	//   ....[87]....
        /*06cc*/ 	.word	0xffffffff


	//   ....[88]....
        /*06d0*/ 	.word	0xffffffff


	//   ....[89]....
        /*06d4*/ 	.word	0xffffffff


	//   ....[90]....
        /*06d8*/ 	.word	0xffffffff


	//   ....[91]....
        /*06dc*/ 	.word	0xffffffff


	//   ....[92]....
        /*06e0*/ 	.word	0xffffffff


	//   ....[93]....
        /*06e4*/ 	.word	0xffffffff


	//   ....[94]....
        /*06e8*/ 	.word	0xffffffff


	//   ....[95]....
        /*06ec*/ 	.word	0xffffffff


	//   ....[96]....
        /*06f0*/ 	.word	0xffffffff


	//   ....[97]....
        /*06f4*/ 	.word	0x0500000f


	//   ....[98]....
        /*06f8*/ 	.word	0x0500000f


	//   ....[99]....
        /*06fc*/ 	.word	0x0500000f


	//   ....[100]....
        /*0700*/ 	.word	0x0500000f


	//   ....[101]....
        /*0704*/ 	.word	0x0500000f


	//   ....[102]....
        /*0708*/ 	.word	0x0500000f


	//   ....[103]....
        /*070c*/ 	.word	0x0500000f


	//   ....[104]....
        /*0710*/ 	.word	0x0500000f


	//   ....[105]....
        /*0714*/ 	.word	0x0500000f


	//   ....[106]....
        /*0718*/ 	.word	0x0500000f


	//   ....[107]....
        /*071c*/ 	.word	0x0500000f


	//   ....[108]....
        /*0720*/ 	.word	0x0500000f


	//   ....[109]....
        /*0724*/ 	.word	0x0500000f


	//   ....[110]....
        /*0728*/ 	.word	0x0500000f


	//   ....[111]....
        /*072c*/ 	.word	0x0500000f


	//   ....[112]....
        /*0730*/ 	.word	0x0500000f


	//   ....[113]....
        /*0734*/ 	.word	0x0500000f


	//   ....[114]....
        /*0738*/ 	.word	0x0500000f


	//   ....[115]....
        /*073c*/ 	.word	0x0500000f


	//   ....[116]....
        /*0740*/ 	.word	0x0500000f


	//   ....[117]....
        /*0744*/ 	.word	0x0500000f


	//   ....[118]....
        /*0748*/ 	.word	0x0500000f


	//   ....[119]....
        /*074c*/ 	.word	0x0500000f


	//   ....[120]....
        /*0750*/ 	.word	0x0500000f


	//   ....[121]....
        /*0754*/ 	.word	0x0500000f


	//   ....[122]....
        /*0758*/ 	.word	0x0500000f


	//   ....[123]....
        /*075c*/ 	.word	0x0500000f


	//   ....[124]....
        /*0760*/ 	.word	0x0500000f


	//   ....[125]....
        /*0764*/ 	.word	0x0500000f


	//   ....[126]....
        /*0768*/ 	.word	0x0500000f


	//   ....[127]....
        /*076c*/ 	.word	0x0500000f


	//   ....[128]....
        /*0770*/ 	.word	0x0500000f


	//   ....[129]....
        /*0774*/ 	.word	0x0500000f


	//   ....[130]....
        /*0778*/ 	.word	0x0500000f


	//   ....[131]....
        /*077c*/ 	.word	0x0500000f


	//   ....[132]....
        /*0780*/ 	.word	0x0500000f


	//----- nvinfo : EIATTR_COOP_GROUP_INSTR_OFFSETS
	.align		4
.L_117:
        /*0784*/ 	.byte	0x04, 0x28
        /*0786*/ 	.short	(.L_119 - .L_118)


	//   ....[0]....
.L_118:
        /*0788*/ 	.word	0x00000060


	//   ....[1]....
        /*078c*/ 	.word	0x00000140


	//   ....[2]....
        /*0790*/ 	.word	0x00000190


	//   ....[3]....
        /*0794*/ 	.word	0x000003c0


	//   ....[4]....
        /*0798*/ 	.word	0x00000520


	//   ....[5]....
        /*079c*/ 	.word	0x00000640


	//   ....[6]....
        /*07a0*/ 	.word	0x000007a0


	//   ....[7]....
        /*07a4*/ 	.word	0x00001df0


	//   ....[8]....
        /*07a8*/ 	.word	0x00004ca0


	//   ....[9]....
        /*07ac*/ 	.word	0x00004ce0


	//   ....[10]....
        /*07b0*/ 	.word	0x00005080


	//   ....[11]....
        /*07b4*/ 	.word	0x00005100


	//   ....[12]....
        /*07b8*/ 	.word	0x00008b60


	//   ....[13]....
        /*07bc*/ 	.word	0x00008b90


	//   ....[14]....
        /*07c0*/ 	.word	0x00008ea0


	//   ....[15]....
        /*07c4*/ 	.word	0x00009000


	//   ....[16]....
        /*07c8*/ 	.word	0x0000a1b0


	//   ....[17]....
        /*07cc*/ 	.word	0x0000a240


	//   ....[18]....
        /*07d0*/ 	.word	0x0000a490


	//   ....[19]....
        /*07d4*/ 	.word	0x0000a4a0


	//   ....[20]....
        /*07d8*/ 	.word	0x0000c0c0


	//   ....[21]....
        /*07dc*/ 	.word	0x0000c0e0


	//   ....[22]....
        /*07e0*/ 	.word	0x0000c0f0


	//   ....[23]....
        /*07e4*/ 	.word	0x0000c110


	//   ....[24]....
        /*07e8*/ 	.word	0x0000cc20


	//   ....[25]....
        /*07ec*/ 	.word	0x0000cc50


	//   ....[26]....
        /*07f0*/ 	.word	0x0000cdf0


	//   ....[27]....
        /*07f4*/ 	.word	0x0000ce10


	//   ....[28]....
        /*07f8*/ 	.word	0x0000cf60


	//   ....[29]....
        /*07fc*/ 	.word	0x0000cf80


	//   ....[30]....
        /*0800*/ 	.word	0x0000d0e0


	//   ....[31]....
        /*0804*/ 	.word	0x0000d100


	//   ....[32]....
        /*0808*/ 	.word	0x0000d6d0


	//   ....[33]....
        /*080c*/ 	.word	0x0000d700


	//   ....[34]....
        /*0810*/ 	.word	0x0000e060


	//   ....[35]....
        /*0814*/ 	.word	0x0000e070


	//   ....[36]....
        /*0818*/ 	.word	0x0000f420


	//   ....[37]....
        /*081c*/ 	.word	0x0000f450


	//   ....[38]....
        /*0820*/ 	.word	0x0000f5d0


	//   ....[39]....
        /*0824*/ 	.word	0x0000f5f0


	//   ....[40]....
        /*0828*/ 	.word	0x0000f740


	//   ....[41]....
        /*082c*/ 	.word	0x0000f760


	//   ....[42]....
        /*0830*/ 	.word	0x0000f8c0


	//   ....[43]....
        /*0834*/ 	.word	0x0000f8e0


	//   ....[44]....
        /*0838*/ 	.word	0x0000fac0


	//   ....[45]....
        /*083c*/ 	.word	0x0000fcf0


	//   ....[46]....
        /*0840*/ 	.word	0x0000fd20


	//   ....[47]....
        /*0844*/ 	.word	0x0000fd50


	//   ....[48]....
        /*0848*/ 	.word	0x0000fd80


	//   ....[49]....
        /*084c*/ 	.word	0x0000fdb0


	//   ....[50]....
        /*0850*/ 	.word	0x0000fde0


	//   ....[51]....
        /*0854*/ 	.word	0x0000ff90


	//   ....[52]....
        /*0858*/ 	.word	0x0000ffc0


	//   ....[53]....
        /*085c*/ 	.word	0x0000fff0


	//   ....[54]....
        /*0860*/ 	.word	0x00010020


	//   ....[55]....
        /*0864*/ 	.word	0x00010050


	//   ....[56]....
        /*0868*/ 	.word	0x00010080


	//   ....[57]....
        /*086c*/ 	.word	0x00010110


	//   ....[58]....
        /*0870*/ 	.word	0x00010140


	//   ....[59]....
        /*0874*/ 	.word	0x00010150


	//   ....[60]....
        /*0878*/ 	.word	0x00010200


	//   ....[61]....
        /*087c*/ 	.word	0x00011750


	//   ....[62]....
        /*0880*/ 	.word	0x00012390


	//   ....[63]....
        /*0884*/ 	.word	0x000123e0


	//   ....[64]....
        /*0888*/ 	.word	0x000124b0


	//   ....[65]....
        /*088c*/ 	.word	0x000124c0


	//   ....[66]....
        /*0890*/ 	.word	0x00012570


	//   ....[67]....
        /*0894*/ 	.word	0x00012580


	//   ....[68]....
        /*0898*/ 	.word	0x00012630


	//   ....[69]....
        /*089c*/ 	.word	0x00012640


	//   ....[70]....
        /*08a0*/ 	.word	0x000126f0


	//   ....[71]....
        /*08a4*/ 	.word	0x00012700


	//   ....[72]....
        /*08a8*/ 	.word	0x000127b0


	//   ....[73]....
        /*08ac*/ 	.word	0x000127c0


	//   ....[74]....
        /*08b0*/ 	.word	0x00012870


	//   ....[75]....
        /*08b4*/ 	.word	0x00012880


	//   ....[76]....
        /*08b8*/ 	.word	0x000128d0


	//   ....[77]....
        /*08bc*/ 	.word	0x00012920


	//   ....[78]....
        /*08c0*/ 	.word	0x00015f80


	//   ....[79]....
        /*08c4*/ 	.word	0x00015fb0


	//   ....[80]....
        /*08c8*/ 	.word	0x00016010


	//   ....[81]....
        /*08cc*/ 	.word	0x00016040


	//   ....[82]....
        /*08d0*/ 	.word	0x00016070


	//   ....[83]....
        /*08d4*/ 	.word	0x000160a0


	//   ....[84]....
        /*08d8*/ 	.word	0x000160d0


	//   ....[85]....
        /*08dc*/ 	.word	0x00016100


	//   ....[86]....
        /*08e0*/ 	.word	0x000162d0


	//   ....[87]....
        /*08e4*/ 	.word	0x00016300


	//   ....[88]....
        /*08e8*/ 	.word	0x00016330


	//   ....[89]....
        /*08ec*/ 	.word	0x00016360


	//   ....[90]....
        /*08f0*/ 	.word	0x00016390


	//   ....[91]....
        /*08f4*/ 	.word	0x000163c0


	//   ....[92]....
        /*08f8*/ 	.word	0x00016480


	//   ....[93]....
        /*08fc*/ 	.word	0x000164a0


	//   ....[94]....
        /*0900*/ 	.word	0x000164b0


	//   ....[95]....
        /*0904*/ 	.word	0x00016510


	//   ....[96]....
        /*0908*/ 	.word	0x00016c30


	//   ....[97]....
        /*090c*/ 	.word	0x00017110


	//   ....[98]....
        /*0910*/ 	.word	0x000172f0


	//   ....[99]....
        /*0914*/ 	.word	0x00017340


	//   ....[100]....
        /*0918*/ 	.word	0x00017480


	//   ....[101]....
        /*091c*/ 	.word	0x000174d0


	//   ....[102]....
        /*0920*/ 	.word	0x00017610


	//   ....[103]....
        /*0924*/ 	.word	0x00017660


	//   ....[104]....
        /*0928*/ 	.word	0x000177a0


	//   ....[105]....
        /*092c*/ 	.word	0x000177f0


	//   ....[106]....
        /*0930*/ 	.word	0x00017930


	//   ....[107]....
        /*0934*/ 	.word	0x00017980


	//   ....[108]....
        /*0938*/ 	.word	0x00017ac0


	//   ....[109]....
        /*093c*/ 	.word	0x00017b10


	//   ....[110]....
        /*0940*/ 	.word	0x00017c30


	//   ....[111]....
        /*0944*/ 	.word	0x00017ca0


	//   ....[112]....
        /*0948*/ 	.word	0x00017dc0


	//   ....[113]....
        /*094c*/ 	.word	0x00017e10


	//   ....[114]....
        /*0950*/ 	.word	0x00018140


	//   ....[115]....
        /*0954*/ 	.word	0x000181e0


	//   ....[116]....
        /*0958*/ 	.word	0x00018390


	//   ....[117]....
        /*095c*/ 	.word	0x00018410


	//   ....[118]....
        /*0960*/ 	.word	0x00018490


	//   ....[119]....
        /*0964*/ 	.word	0x00018510


	//   ....[120]....
        /*0968*/ 	.word	0x00018590


	//   ....[121]....
        /*096c*/ 	.word	0x00018620


	//   ....[122]....
        /*0970*/ 	.word	0x000186c0


	//   ....[123]....
        /*0974*/ 	.word	0x00018770


	//   ....[124]....
        /*0978*/ 	.word	0x000187f0


	//   ....[125]....
        /*097c*/ 	.word	0x00018870


	//   ....[126]....
        /*0980*/ 	.word	0x000188f0


	//   ....[127]....
        /*0984*/ 	.word	0x00018980


	//   ....[128]....
        /*0988*/ 	.word	0x00018a00


	//   ....[129]....
        /*098c*/ 	.word	0x00018aa0


	//   ....[130]....
        /*0990*/ 	.word	0x00018af0


	//   ....[131]....
        /*0994*/ 	.word	0x00018b80


	//   ....[132]....
        /*0998*/ 	.word	0x00018cb0


	//----- nvinfo : EIATTR_REG_RECONFIG
	.align		4
.L_119:
        /*099c*/ 	.byte	0x01, 0x54
	.zero		2


	//----- nvinfo : EIATTR_SYSCALL_OFFSETS
	.align		4
        /*09a0*/ 	.byte	0x04, 0x46
        /*09a2*/ 	.short	(.L_121 - .L_120)


	//   ....[0]....
.L_120:
        /*09a4*/ 	.word	0x00001f70


	//   ....[1]....
        /*09a8*/ 	.word	0x00011360


	//   ....[2]....
        /*09ac*/ 	.word	0x000114b0


	//   ....[3]....
        /*09b0*/ 	.word	0x000115b0


	//   ....[4]....
        /*09b4*/ 	.word	0x00011f40


	//----- nvinfo : EIATTR_MBARRIER_INSTR_OFFSETS
	.align		4
.L_121:
        /*09b8*/ 	.byte	0x04, 0x39
        /*09ba*/ 	.short	(.L_123 - .L_122)


	//   ....[0]....
.L_122:
        /*09bc*/ 	.word	0x00000270
        /*09c0*/ 	.word	0x000000ff
        /*09c4*/ 	.word	0x00038800
        /*09c8*/ 	.short	0x0100
        /*09ca*/ 	.byte	0x08
	.zero		1


	//   ....[1]....
        /*09cc*/ 	.word	0x00000280
        /*09d0*/ 	.word	0x000000ff
        /*09d4*/ 	.word	0x00038820
        /*09d8*/ 	.short	0x0100
        /*09da*/ 	.byte	0x08
	.zero		1


	//   ....[2]....
        /*09dc*/ 	.word	0x00000370
        /*09e0*/ 	.word	0x000000ff
        /*09e4*/ 	.word	0x00038830
        /*09e8*/ 	.short	0x0100
        /*09ea*/ 	.byte	0x08
	.zero		1


	//   ....[3]....
        /*09ec*/ 	.word	0x00000380
        /*09f0*/ 	.word	0x000000ff
        /*09f4*/ 	.word	0x00038840
        /*09f8*/ 	.short	0x0100
        /*09fa*/ 	.byte	0x08
	.zero		1


	//   ....[4]....
        /*09fc*/ 	.word	0x00000390
        /*0a00*/ 	.word	0x000000ff
        /*0a04*/ 	.word	0x00038838
        /*0a08*/ 	.short	0x0100
        /*0a0a*/ 	.byte	0x08
	.zero		1


	//   ....[5]....
        /*0a0c*/ 	.word	0x000003a0
        /*0a10*/ 	.word	0x000000ff
        /*0a14*/ 	.word	0x00038848
        /*0a18*/ 	.short	0x0100
        /*0a1a*/ 	.byte	0x08
	.zero		1


	//   ....[6]....
        /*0a1c*/ 	.word	0x000004d0
        /*0a20*/ 	.word	0x000000ff
        /*0a24*/ 	.word	0x00038850
        /*0a28*/ 	.short	0x0100
        /*0a2a*/ 	.byte	0x08
	.zero		1


	//   ....[7]....
        /*0a2c*/ 	.word	0x000004e0
        /*0a30*/ 	.word	0x000000ff
        /*0a34*/ 	.word	0x00038860
        /*0a38*/ 	.short	0x0100
        /*0a3a*/ 	.byte	0x08
	.zero		1


	//   ....[8]....
        /*0a3c*/ 	.word	0x000004f0
        /*0a40*/ 	.word	0x000000ff
        /*0a44*/ 	.word	0x00038858
        /*0a48*/ 	.short	0x0100
        /*0a4a*/ 	.byte	0x08
	.zero		1


	//   ....[9]....
        /*0a4c*/ 	.word	0x00000500
        /*0a50*/ 	.word	0x000000ff
        /*0a54*/ 	.word	0x00038868
        /*0a58*/ 	.short	0x0100
        /*0a5a*/ 	.byte	0x08
	.zero		1


	//   ....[10]....
        /*0a5c*/ 	.word	0x000005f0
        /*0a60*/ 	.word	0x000000ff
        /*0a64*/ 	.word	0x00038870
        /*0a68*/ 	.short	0x0100
        /*0a6a*/ 	.byte	0x06
	.zero		1


	//   ....[11]....
        /*0a6c*/ 	.word	0x00000600
        /*0a70*/ 	.word	0x000000ff
        /*0a74*/ 	.word	0x00038880
        /*0a78*/ 	.short	0x0100
        /*0a7a*/ 	.byte	0x06
	.zero		1


	//   ....[12]....
        /*0a7c*/ 	.word	0x00000610
        /*0a80*/ 	.word	0x000000ff
        /*0a84*/ 	.word	0x00038878
        /*0a88*/ 	.short	0x0100
        /*0a8a*/ 	.byte	0x06
	.zero		1


	//   ....[13]....
        /*0a8c*/ 	.word	0x00000620
        /*0a90*/ 	.word	0x000000ff
        /*0a94*/ 	.word	0x00038888
        /*0a98*/ 	.short	0x0100
        /*0a9a*/ 	.byte	0x06
	.zero		1


	//   ....[14]....
        /*0a9c*/ 	.word	0x00000750
        /*0aa0*/ 	.word	0x000000ff
        /*0aa4*/ 	.word	0x00038890
        /*0aa8*/ 	.short	0x0100
        /*0aaa*/ 	.byte	0x08
	.zero		1


	//   ....[15]....
        /*0aac*/ 	.word	0x00000760
        /*0ab0*/ 	.word	0x000000ff
        /*0ab4*/ 	.word	0x000388a0
        /*0ab8*/ 	.short	0x0100
        /*0aba*/ 	.byte	0x08
	.zero		1


	//   ....[16]....
        /*0abc*/ 	.word	0x00000770
        /*0ac0*/ 	.word	0x000000ff
        /*0ac4*/ 	.word	0x00038898
        /*0ac8*/ 	.short	0x0100
        /*0aca*/ 	.byte	0x08
	.zero		1


	//   ....[17]....
        /*0acc*/ 	.word	0x00000780
        /*0ad0*/ 	.word	0x000000ff
        /*0ad4*/ 	.word	0x000388a8
        /*0ad8*/ 	.short	0x0100
        /*0ada*/ 	.byte	0x08
	.zero		1


	//   ....[18]....
        /*0adc*/ 	.word	0x000008b0
        /*0ae0*/ 	.word	0x000000ff
        /*0ae4*/ 	.word	0x000388b0
        /*0ae8*/ 	.short	0x0100
        /*0aea*/ 	.byte	0x08
	.zero		1


	//   ....[19]....
        /*0aec*/ 	.word	0x000008c0
        /*0af0*/ 	.word	0x000000ff
        /*0af4*/ 	.word	0x000388c0
        /*0af8*/ 	.short	0x0100
        /*0afa*/ 	.byte	0x08
	.zero		1


	//   ....[20]....
        /*0afc*/ 	.word	0x000008d0
        /*0b00*/ 	.word	0x000000ff
        /*0b04*/ 	.word	0x000388b8
        /*0b08*/ 	.short	0x0100
        /*0b0a*/ 	.byte	0x08
	.zero		1


	//   ....[21]....
        /*0b0c*/ 	.word	0x000008e0
        /*0b10*/ 	.word	0x000000ff
        /*0b14*/ 	.word	0x000388c8
        /*0b18*/ 	.short	0x0100
        /*0b1a*/ 	.byte	0x08
	.zero		1


	//   ....[22]....
        /*0b1c*/ 	.word	0x00002030
        /*0b20*/ 	.word	0x00000005
        /*0b24*/ 	.word	0x00038800
        /*0b28*/ 	.short	0x010a
        /*0b2a*/ 	.byte	0x3f
	.zero		1


	//   ....[23]....
        /*0b2c*/ 	.word	0x000020d0
        /*0b30*/ 	.word	0x00000000
        /*0b34*/ 	.word	0x00038830
        /*0b38*/ 	.short	0x010a
        /*0b3a*/ 	.byte	0x3f
	.zero		1


	//   ....[24]....
        /*0b3c*/ 	.word	0x00002150
        /*0b40*/ 	.word	0x00000000
        /*0b44*/ 	.word	0x00038830
        /*0b48*/ 	.short	0x010a
        /*0b4a*/ 	.byte	0x3f
	.zero		1


	//   ....[25]....
        /*0b4c*/ 	.word	0x00004bf0
        /*0b50*/ 	.word	0x00000000
        /*0b54*/ 	.word	0x00000000
        /*0b58*/ 	.short	0x0101
        /*0b5a*/ 	.byte	0x3f
	.zero		1


	//   ....[26]....
        /*0b5c*/ 	.word	0x00005f70
        /*0b60*/ 	.word	0x000000ff
        /*0b64*/ 	.word	0x00038830
        /*0b68*/ 	.short	0x010a
        /*0b6a*/ 	.byte	0x3c
	.zero		1


	//   ....[27]....
        /*0b6c*/ 	.word	0x00005fb0
        /*0b70*/ 	.word	0x000000ff
        /*0b74*/ 	.word	0x00038830
        /*0b78*/ 	.short	0x010a
        /*0b7a*/ 	.byte	0x3c
	.zero		1


	//   ....[28]....
        /*0b7c*/ 	.word	0x000088b0
        /*0b80*/ 	.word	0x00000015
        /*0b84*/ 	.word	0x00038850
        /*0b88*/ 	.short	0x010a
        /*0b8a*/ 	.byte	0x3f
	.zero		1


	//   ....[29]....
        /*0b8c*/ 	.word	0x000088f0
        /*0b90*/ 	.word	0x00000015
        /*0b94*/ 	.word	0x00038850
        /*0b98*/ 	.short	0x010a
        /*0b9a*/ 	.byte	0x3f
	.zero		1


	//   ....[30]....
        /*0b9c*/ 	.word	0x000091b0
        /*0ba0*/ 	.word	0x000000ff
        /*0ba4*/ 	.word	0x00000000
        /*0ba8*/ 	.short	0x0101
        /*0baa*/ 	.byte	0x3c
	.zero		1


	//   ....[31]....
        /*0bac*/ 	.word	0x000093e0
        /*0bb0*/ 	.word	0x000000aa
        /*0bb4*/ 	.word	0x00000000
        /*0bb8*/ 	.short	0x0101
        /*0bba*/ 	.byte	0x3f
	.zero		1


	//   ....[32]....
        /*0bbc*/ 	.word	0x0000a0e0
        /*0bc0*/ 	.word	0x00000000
        /*0bc4*/ 	.word	0x00038850
        /*0bc8*/ 	.short	0x010a
        /*0bca*/ 	.byte	0x3f
	.zero		1


	//   ....[33]....
        /*0bcc*/ 	.word	0x0000a120
        /*0bd0*/ 	.word	0x00000000
        /*0bd4*/ 	.word	0x00038850
        /*0bd8*/ 	.short	0x010a
        /*0bda*/ 	.byte	0x3f
	.zero		1


	//   ....[34]....
        /*0bdc*/ 	.word	0x0000a640
        /*0be0*/ 	.word	0x0000000b
        /*0be4*/ 	.word	0x00000000
        /*0be8*/ 	.short	0x0101
        /*0bea*/ 	.byte	0x3f
	.zero		1


	//   ....[35]....
        /*0bec*/ 	.word	0x0000cc30
        /*0bf0*/ 	.word	0x000000ff
        /*0bf4*/ 	.word	0x00000000
        /*0bf8*/ 	.short	0x0101
        /*0bfa*/ 	.byte	0x08
	.zero		1


	//   ....[36]....
        /*0bfc*/ 	.word	0x0000d510
        /*0c00*/ 	.word	0x000000ff
        /*0c04*/ 	.word	0x00000000
        /*0c08*/ 	.short	0x0101
        /*0c0a*/ 	.byte	0x08
	.zero		1


	//   ....[37]....
        /*0c0c*/ 	.word	0x000119b0
        /*0c10*/ 	.word	0x00000000
        /*0c14*/ 	.word	0x00038840
        /*0c18*/ 	.short	0x010a
        /*0c1a*/ 	.byte	0x3f
	.zero		1


	//   ....[38]....
        /*0c1c*/ 	.word	0x00012a20
        /*0c20*/ 	.word	0x00000012
        /*0c24*/ 	.word	0x00038800
        /*0c28*/ 	.short	0x0107
        /*0c2a*/ 	.byte	0x3f
	.zero		1


	//   ....[39]....
        /*0c2c*/ 	.word	0x00012b30
        /*0c30*/ 	.word	0x00000012
        /*0c34*/ 	.word	0x00038800
        /*0c38*/ 	.short	0x0101
        /*0c3a*/ 	.byte	0x3f
	.zero		1


	//   ....[40]....
        /*0c3c*/ 	.word	0x00012b50
        /*0c40*/ 	.word	0x00000012
        /*0c44*/ 	.word	0x00038820
        /*0c48*/ 	.short	0x010a
        /*0c4a*/ 	.byte	0x3f
	.zero		1


	//   ....[41]....
        /*0c4c*/ 	.word	0x00012f20
        /*0c50*/ 	.word	0x00000003
        /*0c54*/ 	.word	0x00038840
        /*0c58*/ 	.short	0x010a
        /*0c5a*/ 	.byte	0x3f
	.zero		1


	//   ....[42]....
        /*0c5c*/ 	.word	0x000134c0
        /*0c60*/ 	.word	0x00000003
        /*0c64*/ 	.word	0x00000060
        /*0c68*/ 	.short	0x010a
        /*0c6a*/ 	.byte	0x3f
	.zero		1


	//   ....[43]....
        /*0c6c*/ 	.word	0x00013d40
        /*0c70*/ 	.word	0x00000003
        /*0c74*/ 	.word	0x00038840
        /*0c78*/ 	.short	0x010a
        /*0c7a*/ 	.byte	0x3f
	.zero		1


	//   ....[44]....
        /*0c7c*/ 	.word	0x000142e0
        /*0c80*/ 	.word	0x00000002
        /*0c84*/ 	.word	0x00000060
        /*0c88*/ 	.short	0x010a
        /*0c8a*/ 	.byte	0x3f
	.zero		1


	//   ....[45]....
        /*0c8c*/ 	.word	0x00014aa0
        /*0c90*/ 	.word	0x00000002
        /*0c94*/ 	.word	0x00038840
        /*0c98*/ 	.short	0x010a
        /*0c9a*/ 	.byte	0x3f
	.zero		1


	//   ....[46]....
        /*0c9c*/ 	.word	0x00015040
        /*0ca0*/ 	.word	0x00000002
        /*0ca4*/ 	.word	0x00000060
        /*0ca8*/ 	.short	0x010a
        /*0caa*/ 	.byte	0x3f
	.zero		1


	//   ....[47]....
        /*0cac*/ 	.word	0x000157b0
        /*0cb0*/ 	.word	0x00000000
        /*0cb4*/ 	.word	0x00038860
        /*0cb8*/ 	.short	0x010a
        /*0cba*/ 	.byte	0x3f
	.zero		1


	//   ....[48]....
        /*0cbc*/ 	.word	0x00016bb0
        /*0cc0*/ 	.word	0x00000000
        /*0cc4*/ 	.word	0x00038820
        /*0cc8*/ 	.short	0x010a
        /*0cca*/ 	.byte	0x3f
	.zero		1


	//   ....[49]....
        /*0ccc*/ 	.word	0x00016dc0
        /*0cd0*/ 	.word	0x00000006
        /*0cd4*/ 	.word	0x00000000
        /*0cd8*/ 	.short	0x010a
        /*0cda*/ 	.byte	0x3f
	.zero		1


	//   ....[50]....
        /*0cdc*/ 	.word	0x00016df0
        /*0ce0*/ 	.word	0x00000007
        /*0ce4*/ 	.word	0x00000000
        /*0ce8*/ 	.short	0x010a
        /*0cea*/ 	.byte	0x3f
	.zero		1


	//   ....[51]....
        /*0cec*/ 	.word	0x00016e50
        /*0cf0*/ 	.word	0x00000004
        /*0cf4*/ 	.word	0x00000000
        /*0cf8*/ 	.short	0x010a
        /*0cfa*/ 	.byte	0x3f
	.zero		1


	//   ....[52]....
        /*0cfc*/ 	.word	0x00016e80
        /*0d00*/ 	.word	0x00000003
        /*0d04*/ 	.word	0x00000000
        /*0d08*/ 	.short	0x010a
        /*0d0a*/ 	.byte	0x3f
	.zero		1


	//   ....[53]....
        /*0d0c*/ 	.word	0x00016ee0
        /*0d10*/ 	.word	0x00000005
        /*0d14*/ 	.word	0x00038800
        /*0d18*/ 	.short	0x010a
        /*0d1a*/ 	.byte	0x3f
	.zero		1


	//   ....[54]....
        /*0d1c*/ 	.word	0x00016f30
        /*0d20*/ 	.word	0x00000000
        /*0d24*/ 	.word	0x00038830
        /*0d28*/ 	.short	0x010a
        /*0d2a*/ 	.byte	0x3f
	.zero		1


	//   ....[55]....
        /*0d2c*/ 	.word	0x00016f90
        /*0d30*/ 	.word	0x00000004
        /*0d34*/ 	.word	0x00038830
        /*0d38*/ 	.short	0x010a
        /*0d3a*/ 	.byte	0x3f
	.zero		1


	//   ....[56]....
        /*0d3c*/ 	.word	0x00016fe0
        /*0d40*/ 	.word	0x00000015
        /*0d44*/ 	.word	0x00038850
        /*0d48*/ 	.short	0x010a
        /*0d4a*/ 	.byte	0x3f
	.zero		1


	//   ....[57]....
        /*0d4c*/ 	.word	0x00017030
        /*0d50*/ 	.word	0x00000000
        /*0d54*/ 	.word	0x00038850
        /*0d58*/ 	.short	0x010a
        /*0d5a*/ 	.byte	0x3f
	.zero		1


	//   ....[58]....
        /*0d5c*/ 	.word	0x000171d0
        /*0d60*/ 	.word	0x00000000
        /*0d64*/ 	.word	0x00038840
        /*0d68*/ 	.short	0x010a
        /*0d6a*/ 	.byte	0x3f
	.zero		1


	//   ....[59]....
        /*0d6c*/ 	.word	0x00017e50
        /*0d70*/ 	.word	0x00000012
        /*0d74*/ 	.word	0x00038820
        /*0d78*/ 	.short	0x010a
        /*0d7a*/ 	.byte	0x3f
	.zero		1


	//   ....[60]....
        /*0d7c*/ 	.word	0x00017ea0
        /*0d80*/ 	.word	0x00000003
        /*0d84*/ 	.word	0x00038840
        /*0d88*/ 	.short	0x010a
        /*0d8a*/ 	.byte	0x3f
	.zero		1


	//   ....[61]....
        /*0d8c*/ 	.word	0x00017ef0
        /*0d90*/ 	.word	0x00000003
        /*0d94*/ 	.word	0x00000060
        /*0d98*/ 	.short	0x010a
        /*0d9a*/ 	.byte	0x3f
	.zero		1


	//   ....[62]....
        /*0d9c*/ 	.word	0x00017f40
        /*0da0*/ 	.word	0x00000003
        /*0da4*/ 	.word	0x00038840
        /*0da8*/ 	.short	0x010a
        /*0daa*/ 	.byte	0x3f
	.zero		1


	//   ....[63]....
        /*0dac*/ 	.word	0x00017f90
        /*0db0*/ 	.word	0x00000002
        /*0db4*/ 	.word	0x00000060
        /*0db8*/ 	.short	0x010a
        /*0dba*/ 	.byte	0x3f
	.zero		1


	//   ....[64]....
        /*0dbc*/ 	.word	0x00017fe0
        /*0dc0*/ 	.word	0x00000002
        /*0dc4*/ 	.word	0x00038840
        /*0dc8*/ 	.short	0x010a
        /*0dca*/ 	.byte	0x3f
	.zero		1


	//   ....[65]....
        /*0dcc*/ 	.word	0x00018030
        /*0dd0*/ 	.word	0x00000002
        /*0dd4*/ 	.word	0x00000060
        /*0dd8*/ 	.short	0x010a
        /*0dda*/ 	.byte	0x3f
	.zero		1


	//   ....[66]....
        /*0ddc*/ 	.word	0x00018080
        /*0de0*/ 	.word	0x00000000
        /*0de4*/ 	.word	0x00038860
        /*0de8*/ 	.short	0x010a
        /*0dea*/ 	.byte	0x3f
	.zero		1


	//   ....[67]....
        /*0dec*/ 	.word	0x00018bd0
        /*0df0*/ 	.word	0x00000000
        /*0df4*/ 	.word	0x00038820
        /*0df8*/ 	.short	0x010a
        /*0dfa*/ 	.byte	0x3f
	.zero		1


	//   ....[68]....
        /*0dfc*/ 	.word	0x00018d70
        /*0e00*/ 	.word	0x00000006
        /*0e04*/ 	.word	0x00000000
        /*0e08*/ 	.short	0x010a
        /*0e0a*/ 	.byte	0x3f
	.zero		1


	//   ....[69]....
        /*0e0c*/ 	.word	0x00018dc0
        /*0e10*/ 	.word	0x00000007
        /*0e14*/ 	.word	0x00000000
        /*0e18*/ 	.short	0x010a
        /*0e1a*/ 	.byte	0x3f
	.zero		1


	//   ....[70]....
        /*0e1c*/ 	.word	0x00018e10
        /*0e20*/ 	.word	0x00000004
        /*0e24*/ 	.word	0x00000000
        /*0e28*/ 	.short	0x010a
        /*0e2a*/ 	.byte	0x3f
	.zero		1


	//----- nvinfo : EIATTR_NUM_MBARRIERS
	.align		4
.L_123:
        /*0e2c*/ 	.byte	0x03, 0x38
        /*0e2e*/ 	.short	0x0016


	//----- nvinfo : EIATTR_EXIT_INSTR_OFFSETS
	.align		4
        /*0e30*/ 	.byte	0x04, 0x1c
        /*0e32*/ 	.short	(.L_125 - .L_124)


	//   ....[0]....
.L_124:
        /*0e34*/ 	.word	0x00000a50


	//   ....[1]....
        /*0e38*/ 	.word	0x0000fa70


	//   ....[2]....
        /*0e3c*/ 	.word	0x00016ed0


	//----- nvinfo : EIATTR_MAX_THREADS
	.align		4
.L_125:
        /*0e40*/ 	.byte	0x04, 0x05
        /*0e42*/ 	.short	(.L_127 - .L_126)
.L_126:
        /*0e44*/ 	.word	0x00000180
        /*0e48*/ 	.word	0x00000001
        /*0e4c*/ 	.word	0x00000001


	//----- nvinfo : EIATTR_CRS_STACK_SIZE
	.align		4
.L_127:
        /*0e50*/ 	.byte	0x04, 0x1e
        /*0e52*/ 	.short	(.L_129 - .L_128)
.L_128:
        /*0e54*/ 	.word	0x00000000


	//----- nvinfo : EIATTR_CBANK_PARAM_SIZE
	.align		4
.L_129:
        /*0e58*/ 	.byte	0x03, 0x19
        /*0e5a*/ 	.short	0x0af0


	//----- nvinfo : EIATTR_PARAM_CBANK
	.align		4
        /*0e5c*/ 	.byte	0x04, 0x0a
        /*0e5e*/ 	.short	(.L_131 - .L_130)
	.align		4
.L_130:
        /*0e60*/ 	.word	index@(.nv.constant0._ZN7cutlass13device_kernelIN5flash11enable_sm90INS1_16FlashAttnFwdSm90INS1_25CollectiveMainloopFwdSm90ILi2EN4cute5tupleIJNS5_1CILi1EEES8_S8_EEENS6_IJNS7_ILi128EEENS7_ILi80EEENS7_ILi256EEEEEELi256ENS_6half_tEfNS_4arch4Sm90ELb0ELb0ELb0ELb1ELb0ELb0ELb0ELb1ELb1ELb1ELb1ELb0EEENS1_21CollectiveEpilogueFwdINS6_IJSA_SC_SB_EEES9_SE_SG_Li256ELb1ELb1ELb1ELb0EEENS1_36VarlenDynamicPersistentTileSchedulerILi128ELi80ELi256ELi128ELb1ELb1ELb1ELb0ELb1ELb1EEEEEEEEEvNT_6ParamsE)
        /*0e64*/ 	.short	0x0210
        /*0e66*/ 	.short	0x0af0


	//----- nvinfo : EIATTR_SW_WAR
	.align		4
.L_131:
        /*0e68*/ 	.byte	0x04, 0x36
        /*0e6a*/ 	.short	(.L_133 - .L_132)
.L_132:
        /*0e6c*/ 	.word	0x00000008
.L_133:


//--------------------- .nv.info._ZN7cutlass13device_kernelIN5flash11enable_sm90INS1_16FlashAttnFwdSm90INS1_25CollectiveMainloopFwdSm90ILi2EN4cute5tupleIJNS5_1CILi1EEES8_S8_EEENS6_IJNS7_ILi128EEENS7_ILi80EEENS7_ILi256EEEEEELi256ENS_6half_tEfNS_4arch4Sm90ELb0ELb0ELb0ELb1ELb0ELb1ELb0ELb1ELb1ELb1ELb1ELb0EEENS1_21CollectiveEpilogueFwdINS6_IJSA_SC_SB_EEES9_SE_SG_Li256ELb1ELb1ELb1ELb0EEENS1_36VarlenDynamicPersistentTileSchedulerILi128ELi80ELi256ELi128ELb1ELb1ELb1ELb0ELb1ELb1EEEEEEEEEvNT_6ParamsE --------------------------
	.section	.nv.info._ZN7cutlass13device_kernelIN5flash11enable_sm90INS1_16FlashAttnFwdSm90INS1_25CollectiveMainloopFwdSm90ILi2EN4cute5tupleIJNS5_1CILi1EEES8_S8_EEENS6_IJNS7_ILi128EEENS7_ILi80EEENS7_ILi256EEEEEELi256ENS_6half_tEfNS_4arch4Sm90ELb0ELb0ELb0ELb1ELb0ELb1ELb0ELb1ELb1ELb1ELb1ELb0EEENS1_21CollectiveEpilogueFwdINS6_IJSA_SC_SB_EEES9_SE_SG_Li256ELb1ELb1ELb1ELb0EEENS1_36VarlenDynamicPersistentTileSchedulerILi128ELi80ELi256ELi128ELb1ELb1ELb1ELb0ELb1ELb1EEEEEEEEEvNT_6ParamsE,"",@"SHT_CUDA_INFO"
	.sectionflags	@""
	.align	4


	//----- nvinfo : EIATTR_CUDA_API_VERSION
	.align		4
        /*0000*/ 	.byte	0x04, 0x37
        /*0002*/ 	.short	(.L_135 - .L_134)
.L_134:
        /*0004*/ 	.word	0x00000082


	//----- nvinfo : EIATTR_KPARAM_INFO
	.align		4
.L_135:
        /*0008*/ 	.byte	0x04, 0x17
        /*000a*/ 	.short	(.L_137 - .L_136)
.L_136:
        /*000c*/ 	.word	0x00000000
        /*0010*/ 	.short	0x0000
        /*0012*/ 	.short	0x0070
        /*0014*/ 	.byte	0x00, 0xf0, 0x01, 0x2a


	//----- nvinfo : EIATTR_SPARSE_MMA_MASK
	.align		4
.L_137:
        /*0018*/ 	.byte	0x03, 0x50
        /*001a*/ 	.short	0x0000


	//----- nvinfo : EIATTR_MAXREG_COUNT
	.align		4
        /*001c*/ 	.byte	0x03, 0x1b
        /*001e*/ 	.short	0x00a8


	//----- nvinfo : EIATTR_NUM_BARRIERS
	.align		4
        /*0020*/ 	.byte	0x02, 0x4c
        /*0022*/ 	.byte	0x10
	.zero		1


	//----- nvinfo : EIATTR_EXTERNS
	.align		4
        /*0024*/ 	.byte	0x04, 0x0f
        /*0026*/ 	.short	(.L_139 - .L_138)


	//   ....[0]....
	.align		4
.L_138:
        /*0028*/ 	.word	index@(__assertfail)


	//----- nvinfo : EIATTR_ANNOTATIONS
	.align		4
.L_139:
        /*002c*/ 	.byte	0x04, 0x55
        /*002e*/ 	.short	(.L_141 - .L_140)


	//   ....[0]....
.L_140:
        /* <DEDUP_REMOVED lines=189> */


	//----- nvinfo : EIATTR_MERCURY_ISA_VERSION
	.align		4
.L_141:
        /*0bf0*/ 	.byte	0x03, 0x5f
        /*0bf2*/ 	.short	0x0101


	//----- nvinfo : EIATTR_UNUSED_LOAD_BYTE_OFFSET
	.align		4
        /*0bf4*/ 	.byte	0x04, 0x44
        /*0bf6*/ 	.short	(.L_143 - .L_142)


	//   ....[0]....
.L_142:
        /*0bf8*/ 	.word	0x00000a80
        /*0bfc*/ 	.word	0x0000fff0


	//   ....[1]....
        /*0c00*/ 	.word	0x0001da90
        /*0c04*/ 	.word	0x0000fff0


	//----- nvinfo : EIATTR_INT_WARP_WIDE_INSTR_OFFSETS
	.align		4
.L_143:
        /*0c08*/ 	.byte	0x04, 0x31
        /*0c0a*/ 	.short	(.L_145 - .L_144)


	//   ....[0]....
.L_144:
        /*0c0c*/ 	.word	0x00000190


	//   ....[1]....
        /*0c10*/ 	.word	0x000001d0


	//   ....[2]....
        /*0c14*/ 	.word	0x00000240


	//   ....[3]....
        /*0c18*/ 	.word	0x000255e0


	//   ....[4]....
        /*0c1c*/ 	.word	0x00025680


	//   ....[5]....
        /*0c20*/ 	.word	0x00029b10


	//   ....[6]....
        /*0c24*/ 	.word	0x00029b80


	//----- nvinfo : EIATTR_COOP_GROUP_MASK_REGIDS
	.align		4
.L_145:
        /*0c28*/ 	.byte	0x04, 0x29
        /*0c2a*/ 	.short	(.L_147 - .L_146)


	//   ....[0]....
.L_146:
        /*0c2c*/ 	.word	0xffffffff


	//   ....[1]....
        /*0c30*/ 	.word	0xffffffff


	//   ....[2]....
        /*0c34*/ 	.word	0xffffffff


	//   ....[3]....
        /*0c38*/ 	.word	0xffffffff


	//   ....[4]....
        /*0c3c*/ 	.word	0xffffffff


	//   ....[5]....
        /*0c40*/ 	.word	0xffffffff


	//   ....[6]....
        /*0c44*/ 	.word	0xffffffff


	//   ....[7]....
        /*0c48*/ 	.word	0xffffffff


	//   ....[8]....
        /*0c4c*/ 	.word	0xffffffff


	//   ....[9]....
        /*0c50*/ 	.word	0xffffffff


	//   ....[10]....
        /*0c54*/ 	.word	0xffffffff


	//   ....[11]....
        /*0c58*/ 	.word	0xffffffff


	//   ....[12]....
        /*0c5c*/ 	.word	0xffffffff


	//   ....[13]....
        /*0c60*/ 	.word	0xffffffff


	//   ....[14]....
        /*0c64*/ 	.word	0xffffffff


	//   ....[15]....
        /*0c68*/ 	.word	0xffffffff


	//   ....[16]....
        /*0c6c*/ 	.word	0xffffffff


	//   ....[17]....
        /*0c70*/ 	.word	0xffffffff


	//   ....[18]....
        /*0c74*/ 	.word	0xffffffff


	//   ....[19]....
        /*0c78*/ 	.word	0xffffffff


	//   ....[20]....
        /*0c7c*/ 	.word	0xffffffff


	//   ....[21]....
        /*0c80*/ 	.word	0xffffffff


	//   ....[22]....
        /*0c84*/ 	.word	0xffffffff


	//   ....[23]....
        /*0c88*/ 	.word	0xffffffff


	//   ....[24]....
        /*0c8c*/ 	.word	0xffffffff


	//   ....[25]....
        /*0c90*/ 	.word	0xffffffff


	//   ....[26]....
        /*0c94*/ 	.word	0xffffffff


	//   ....[27]....
        /*0c98*/ 	.word	0xffffffff


	//   ....[28]....
        /*0c9c*/ 	.word	0xffffffff


	//   ....[29]....
        /*0ca0*/ 	.word	0xffffffff


	//   ....[30]....
        /*0ca4*/ 	.word	0xffffffff


	//   ....[31]....
        /*0ca8*/ 	.word	0xffffffff


	//   ....[32]....
        /*0cac*/ 	.word	0xffffffff


	//   ....[33]....
        /*0cb0*/ 	.word	0xffffffff


	//   ....[34]....
        /*0cb4*/ 	.word	0xffffffff


	//   ....[35]....
        /*0cb8*/ 	.word	0xffffffff


	//   ....[36]....
        /*0cbc*/ 	.word	0xffffffff


	//   ....[37]....
        /*0cc0*/ 	.word	0xffffffff


	//   ....[38]....
        /*0cc4*/ 	.word	0xffffffff


	//   ....[39]....
        /*0cc8*/ 	.word	0xffffffff


	//   ....[40]....
        /*0ccc*/ 	.word	0xffffffff


	//   ....[41]....
        /*0cd0*/ 	.word	0xffffffff


	//   ....[42]....
        /*0cd4*/ 	.word	0xffffffff


	//   ....[43]....
        /*0cd8*/ 	.word	0xffffffff


	//   ....[44]....
        /*0cdc*/ 	.word	0xffffffff


	//   ....[45]....
        /*0ce0*/ 	.word	0xffffffff


	//   ....[46]....
        /*0ce4*/ 	.word	0xffffffff


	//   ....[47]....
        /*0ce8*/ 	.word	0xffffffff


	//   ....[48]....
        /*0cec*/ 	.word	0xffffffff


	//   ....[49]....
        /*0cf0*/ 	.word	0xffffffff


	//   ....[50]....
        /*0cf4*/ 	.word	0xffffffff


	//   ....[51]....
        /*0cf8*/ 	.word	0xffffffff


	//   ....[52]....
        /*0cfc*/ 	.word	0xffffffff


	//   ....[53]....
        /*0d00*/ 	.word	0xffffffff


	//   ....[54]....
        /*0d04*/ 	.word	0xffffffff


	//   ....[55]....
        /*0d08*/ 	.word	0xffffffff


	//   ....[56]....
        /*0d0c*/ 	.word	0xffffffff


	//   ....[57]....
        /*0d10*/ 	.word	0xffffffff


	//   ....[58]....
        /*0d14*/ 	.word	0xffffffff


	//   ....[59]....
        /*0d18*/ 	.word	0xffffffff


	//   ....[60]....
        /*0d1c*/ 	.word	0xffffffff


	//   ....[61]....
        /*0d20*/ 	.word	0xffffffff


	//   ....[62]....
        /*0d24*/ 	.word	0xffffffff


	//   ....[63]....
        /*0d28*/ 	.word	0xffffffff


	//   ....[64]....
        /*0d2c*/ 	.word	0xffffffff


	//   ....[65]....
        /*0d30*/ 	.word	0xffffffff


	//   ....[66]....
        /*0d34*/ 	.word	0xffffffff


	//   ....[67]....
        /*0d38*/ 	.word	0xffffffff


	//   ....[68]....
        /*0d3c*/ 	.word	0xffffffff


	//   ....[69]....
        /*0d40*/ 	.word	0xffffffff


	//   ....[70]....
        /*0d44*/ 	.word	0xffffffff


	//   ....[71]....
        /*0d48*/ 	.word	0xffffffff


	//   ....[72]....
        /*0d4c*/ 	.word	0xffffffff


	//   ....[73]....
        /*0d50*/ 	.word	0xffffffff


	//   ....[74]....
        /*0d54*/ 	.word	0xffffffff


	//   ....[75]....
        /*0d58*/ 	.word	0xffffffff


	//   ....[76]....
        /*0d5c*/ 	.word	0xffffffff


	//   ....[77]....
        /*0d60*/ 	.word	0xffffffff


	//   ....[78]....
        /*0d64*/ 	.word	0xffffffff


	//   ....[79]....
        /*0d68*/ 	.word	0xffffffff


	//   ....[80]....
        /*0d6c*/ 	.word	0xffffffff


	//   ....[81]....
        /*0d70*/ 	.word	0xffffffff


	//   ....[82]....
        /*0d74*/ 	.word	0xffffffff


	//   ....[83]....
        /*0d78*/ 	.word	0xffffffff


	//   ....[84]....
        /*0d7c*/ 	.word	0xffffffff


	//   ....[85]....
        /*0d80*/ 	.word	0xffffffff


	//   ....[86]....
        /*0d84*/ 	.word	0xffffffff


	//   ....[87]....
        /*0d88*/ 	.word	0xffffffff


	//   ....[88]....
        /*0d8c*/ 	.word	0xffffffff


	//   ....[89]....
        /*0d90*/ 	.word	0xffffffff


	//   ....[90]....
        /*0d94*/ 	.word	0xffffffff


	//   ....[91]....
        /*0d98*/ 	.word	0xffffffff


	//   ....[92]....
        /*0d9c*/ 	.word	0xffffffff


	//   ....[93]....
        /*0da0*/ 	.word	0xffffffff


	//   ....[94]....
        /*0da4*/ 	.word	0xffffffff


	//   ....[95]....
        /*0da8*/ 	.word	0xffffffff


	//   ....[96]....
        /*0dac*/ 	.word	0xffffffff


	//   ....[97]....
        /*0db0*/ 	.word	0xffffffff


	//   ....[98]....
        /*0db4*/ 	.word	0xffffffff


	//   ....[99]....
        /*0db8*/ 	.word	0xffffffff


	//   ....[100]....
        /*0dbc*/ 	.word	0xffffffff


	//   ....[101]....
        /*0dc0*/ 	.word	0xffffffff


	//   ....[102]....
        /*0dc4*/ 	.word	0xffffffff


	//   ....[103]....
        /*0dc8*/ 	.word	0xffffffff


	//   ....[104]....
        /*0dcc*/ 	.word	0xffffffff


	//   ....[105]....
        /*0dd0*/ 	.word	0xffffffff


	//   ....[106]....
        /*0dd4*/ 	.word	0x0500000f


	//   ....[107]....
        /*0dd8*/ 	.word	0x0500000f


	//   ....[108]....
        /*0ddc*/ 	.word	0x0500000f


	//   ....[109]....
        /*0de0*/ 	.word	0x0500000f


	//   ....[110]....
        /*0de4*/ 	.word	0x0500000f


	//   ....[111]....
        /*0de8*/ 	.word	0x0500000f


	//   ....[112]....
        /*0dec*/ 	.word	0x0500000f


	//   ....[113]....
        /*0df0*/ 	.word	0x0500000f


	//   ....[114]....
        /*0df4*/ 	.word	0x0500000f


	//   ....[115]....
        /*0df8*/ 	.word	0x0500000f


	//   ....[116]....
        /*0dfc*/ 	.word	0x0500000f


	//   ....[117]....
        /*0e00*/ 	.word	0x0500000f


	//   ....[118]....
        /*0e04*/ 	.word	0x0500000f


	//   ....[119]....
        /*0e08*/ 	.word	0x0500000f


	//   ....[120]....
        /*0e0c*/ 	.word	0x0500000f


	//   ....[121]....
        /*0e10*/ 	.word	0x0500000f


	//   ....[122]....
        /*0e14*/ 	.word	0x0500000f


	//   ....[123]....
        /*0e18*/ 	.word	0x0500000f


	//   ....[124]....
        /*0e1c*/ 	.word	0x0500000f


	//   ....[125]....
        /*0e20*/ 	.word	0x0500000f


	//   ....[126]....
        /*0e24*/ 	.word	0x0500000f


	//   ....[127]....
        /*0e28*/ 	.word	0x0500000f


	//   ....[128]....
        /*0e2c*/ 	.word	0x0500000f


	//   ....[129]....
        /*0e30*/ 	.word	0x0500000f


	//   ....[130]....
        /*0e34*/ 	.word	0x0500000f


	//   ....[131]....
        /*0e38*/ 	.word	0x0500000f


	//   ....[132]....
        /*0e3c*/ 	.word	0x0500000f


	//   ....[133]....
        /*0e40*/ 	.word	0x0500000f


	//   ....[134]....
        /*0e44*/ 	.word	0x0500000f


	//   ....[135]....
        /*0e48*/ 	.word	0x0500000f


	//   ....[136]....
        /*0e4c*/ 	.word	0x0500000f


	//   ....[137]....
        /*0e50*/ 	.word	0x0500000f


	//   ....[138]....
        /*0e54*/ 	.word	0x0500000f


	//   ....[139]....
        /*0e58*/ 	.word	0x0500000f


	//   ....[140]....
        /*0e5c*/ 	.word	0x0500000f


	//   ....[141]....
        /*0e60*/ 	.word	0x0500000f


	//   ....[142]....
        /*0e64*/ 	.word	0x0500000f


	//   ....[143]....
        /*0e68*/ 	.word	0x0500000f


	//   ....[144]....
        /*0e6c*/ 	.word	0x0500000f


	//   ....[145]....
        /*0e70*/ 	.word	0x0500000f


	//   ....[146]....
        /*0e74*/ 	.word	0x0500000f


	//   ....[147]....
        /*0e78*/ 	.word	0x0500000f


	//   ....[148]....
        /*0e7c*/ 	.word	0x0500000f


	//   ....[149]....
        /*0e80*/ 	.word	0x0500000f


	//   ....[150]....
        /*0e84*/ 	.word	0x0500000f


	//----- nvinfo : EIATTR_COOP_GROUP_INSTR_OFFSETS
	.align		4
.L_147:
        /*0e88*/ 	.byte	0x04, 0x28
        /*0e8a*/ 	.short	(.L_149 - .L_148)


	//   ....[0]....
.L_148:
        /*0e8c*/ 	.word	0x00000060


	//   ....[1]....
        /*0e90*/ 	.word	0x000001a0


	//   ....[2]....
        /*0e94*/ 	.word	0x000001f0


	//   ....[3]....
        /*0e98*/ 	.word	0x00000420


	//   ....[4]....
        /*0e9c*/ 	.word	0x00000580


	//   ....[5]....
        /*0ea0*/ 	.word	0x000006a0


	//   ....[6]....
        /*0ea4*/ 	.word	0x00000800


	//   ....[7]....
        /*0ea8*/ 	.word	0x0000be40


	//   ....[8]....
        /*0eac*/ 	.word	0x0000c3c0


	//   ....[9]....
        /*0eb0*/ 	.word	0x0000c3d0


	//   ....[10]....
        /*0eb4*/ 	.word	0x0000c3e0


	//   ....[11]....
        /*0eb8*/ 	.word	0x0000c3f0


	//   ....[12]....
        /*0ebc*/ 	.word	0x0000f6a0


	//   ....[13]....
        /*0ec0*/ 	.word	0x0000f6b0


	//   ....[14]....
        /*0ec4*/ 	.word	0x0000f6c0


	//   ....[15]....
        /*0ec8*/ 	.word	0x0000f6d0


	//   ....[16]....
        /*0ecc*/ 	.word	0x00016420


	//   ....[17]....
        /*0ed0*/ 	.word	0x00016480


	//   ....[18]....
        /*0ed4*/ 	.word	0x00016680


	//   ....[19]....
        /*0ed8*/ 	.word	0x000166a0


	//   ....[20]....
        /*0edc*/ 	.word	0x0001b830


	//   ....[21]....
        /*0ee0*/ 	.word	0x0001b850


	//   ....[22]....
        /*0ee4*/ 	.word	0x0001b9b0


	//   ....[23]....
        /*0ee8*/ 	.word	0x0001b9d0


	//   ....[24]....
        /*0eec*/ 	.word	0x0001cdb0


	//   ....[25]....
        /*0ef0*/ 	.word	0x0001d080


	//   ....[26]....
        /*0ef4*/ 	.word	0x0001d090


	//   ....[27]....
        /*0ef8*/ 	.word	0x0001d0c0


	//   ....[28]....
        /*0efc*/ 	.word	0x0001eb20


	//   ....[29]....
        /*0f00*/ 	.word	0x0001eb40


	//   ....[30]....
        /*0f04*/ 	.word	0x0001eb50


	//   ....[31]....
        /*0f08*/ 	.word	0x0001eb60


	//   ....[32]....
        /*0f0c*/ 	.word	0x0001f5a0


	//   ....[33]....
        /*0f10*/ 	.word	0x0001f5c0


	//   ....[34]....
        /*0f14*/ 	.word	0x0001f720


	//   ....[35]....
        /*0f18*/ 	.word	0x0001f740


	//   ....[36]....
        /*0f1c*/ 	.word	0x0001f890


	//   ....[37]....
        /*0f20*/ 	.word	0x0001f8b0


	//   ....[38]....
        /*0f24*/ 	.word	0x0001fa10


	//   ....[39]....
        /*0f28*/ 	.word	0x0001fa30


	//   ....[40]....
        /*0f2c*/ 	.word	0x00020230


	//   ....[41]....
        /*0f30*/ 	.word	0x00020260


	//   ....[42]....
        /*0f34*/ 	.word	0x00020ab0


	//   ....[43]....
        /*0f38*/ 	.word	0x00020ac0


	//   ....[44]....
        /*0f3c*/ 	.word	0x00021bb0


	//   ....[45]....
        /*0f40*/ 	.word	0x00021bd0


	//   ....[46]....
        /*0f44*/ 	.word	0x00021d30


	//   ....[47]....
        /*0f48*/ 	.word	0x00021d50


	//   ....[48]....
        /*0f4c*/ 	.word	0x00021ea0


	//   ....[49]....
        /*0f50*/ 	.word	0x00021ec0


	//   ....[50]....
        /*0f54*/ 	.word	0x00022020


	//   ....[51]....
        /*0f58*/ 	.word	0x00022040


	//   ....[52]....
        /*0f5c*/ 	.word	0x00022220


	//   ....[53]....
        /*0f60*/ 	.word	0x00022460


	//   ....[54]....
        /*0f64*/ 	.word	0x00022490


	//   ....[55]....
        /*0f68*/ 	.word	0x000224c0


	//   ....[56]....
        /*0f6c*/ 	.word	0x000224f0


	//   ....[57]....
        /*0f70*/ 	.word	0x00022520


	//   ....[58]....
        /*0f74*/ 	.word	0x00022550


	//   ....[59]....
        /*0f78*/ 	.word	0x00022700


	//   ....[60]....
        /*0f7c*/ 	.word	0x00022730


	//   ....[61]....
        /*0f80*/ 	.word	0x00022760


	//   ....[62]....
        /*0f84*/ 	.word	0x00022790


	//   ....[63]....
        /*0f88*/ 	.word	0x000227c0


	//   ....[64]....
        /*0f8c*/ 	.word	0x000227f0


	//   ....[65]....
        /*0f90*/ 	.word	0x00022880


	//   ....[66]....
        /*0f94*/ 	.word	0x000228b0


	//   ....[67]....
        /*0f98*/ 	.word	0x000228c0


	//   ....[68]....
        /*0f9c*/ 	.word	0x00022970


	//   ....[69]....
        /*0fa0*/ 	.word	0x00023a50


	//   ....[70]....
        /*0fa4*/ 	.word	0x00025be0


	//   ....[71]....
        /*0fa8*/ 	.word	0x00026860


	//   ....[72]....
        /*0fac*/ 	.word	0x000268b0


	//   ....[73]....
        /*0fb0*/ 	.word	0x00026980


	//   ....[74]....
        /*0fb4*/ 	.word	0x00026990


	//   ....[75]....
        /*0fb8*/ 	.word	0x00026a40


	//   ....[76]....
        /*0fbc*/ 	.word	0x00026a50


	//   ....[77]....
        /*0fc0*/ 	.word	0x00026b00


	//   ....[78]....
        /*0fc4*/ 	.word	0x00026b10


	//   ....[79]....
        /*0fc8*/ 	.word	0x00026bc0


	//   ....[80]....
        /*0fcc*/ 	.word	0x00026bd0


	//   ....[81]....
        /*0fd0*/ 	.word	0x00026c80


	//   ....[82]....
        /*0fd4*/ 	.word	0x00026c90


	//   ....[83]....
        /*0fd8*/ 	.word	0x00026d40


	//   ....[84]....
        /*0fdc*/ 	.word	0x00026d50


	//   ....[85]....
        /*0fe0*/ 	.word	0x00026da0


	//   ....[86]....
        /*0fe4*/ 	.word	0x00026df0


	//   ....[87]....
        /*0fe8*/ 	.word	0x0002a440


	//   ....[88]....
        /*0fec*/ 	.word	0x0002a470


	//   ....[89]....
        /*0ff0*/ 	.word	0x0002a4e0


	//   ....[90]....
        /*0ff4*/ 	.word	0x0002a510


	//   ....[91]....
        /*0ff8*/ 	.word	0x0002a540


	//   ....[92]....
        /*0ffc*/ 	.word	0x0002a570


	//   ....[93]....
        /*1000*/ 	.word	0x0002a5a0


	//   ....[94]....
        /*1004*/ 	.word	0x0002a5d0


	//   ....[95]....
        /*1008*/ 	.word	0x0002a7a0


	//   ....[96]....
        /*100c*/ 	.word	0x0002a7d0


	//   ....[97]....
        /*1010*/ 	.word	0x0002a800


	//   ....[98]....
        /*1014*/ 	.word	0x0002a830


	//   ....[99]....
        /*1018*/ 	.word	0x0002a860


	//   ....[100]....
        /*101c*/ 	.word	0x0002a890


	//   ....[101]....
        /*1020*/ 	.word	0x0002a950


	//   ....[102]....
        /*1024*/ 	.word	0x0002a970


	//   ....[103]....
        /*1028*/ 	.word	0x0002a980


	//   ....[104]....
        /*102c*/ 	.word	0x0002a9e0


	//   ....[105]....
        /*1030*/ 	.word	0x0002b100


	//   ....[106]....
        /*1034*/ 	.word	0x0002b520


	//   ....[107]....
        /*1038*/ 	.word	0x0002b5b0


	//   ....[108]....
        /*103c*/ 	.word	0x0002b600


	//   ....[109]....
        /*1040*/ 	.word	0x0002b650


	//   ....[110]....
        /*1044*/ 	.word	0x0002b740


	//   ....[111]....
        /*1048*/ 	.word	0x0002b7d0


	//   ....[112]....
        /*104c*/ 	.word	0x0002b820


	//   ....[113]....
        /*1050*/ 	.word	0x0002b870


	//   ....[114]....
        /*1054*/ 	.word	0x0002bad0


	//   ....[115]....
        /*1058*/ 	.word	0x0002bdb0


	//   ....[116]....
        /*105c*/ 	.word	0x0002bf90


	//   ....[117]....
        /*1060*/ 	.word	0x0002bfe0


	//   ....[118]....
        /*1064*/ 	.word	0x0002c120


	//   ....[119]....
        /*1068*/ 	.word	0x0002c170


	//   ....[120]....
        /*106c*/ 	.word	0x0002c2b0


	//   ....[121]....
        /*1070*/ 	.word	0x0002c300


	//   ....[122]....
        /*1074*/ 	.word	0x0002c440


	//   ....[123]....
        /*1078*/ 	.word	0x0002c490


	//   ....[124]....
        /*107c*/ 	.word	0x0002c5d0


	//   ....[125]....
        /*1080*/ 	.word	0x0002c620


	//   ....[126]....
        /*1084*/ 	.word	0x0002c760


	//   ....[127]....
        /*1088*/ 	.word	0x0002c7b0


	//   ....[128]....
        /*108c*/ 	.word	0x0002c8d0


	//   ....[129]....
        /*1090*/ 	.word	0x0002c940


	//   ....[130]....
        /*1094*/ 	.word	0x0002ca60


	//   ....[131]....
        /*1098*/ 	.word	0x0002cab0


	//   ....[132]....
        /*109c*/ 	.word	0x0002cde0


	//   ....[133]....
        /*10a0*/ 	.word	0x0002ce80


	//   ....[134]....
        /*10a4*/ 	.word	0x0002d030


	//   ....[135]....
        /*10a8*/ 	.word	0x0002d0b0


	//   ....[136]....
        /*10ac*/ 	.word	0x0002d130


	//   ....[137]....
        /*10b0*/ 	.word	0x0002d1b0


	//   ....[138]....
        /*10b4*/ 	.word	0x0002d230


	//   ....[139]....
        /*10b8*/ 	.word	0x0002d2c0


	//   ....[140]....
        /*10bc*/ 	.word	0x0002d360


	//   ....[141]....
        /*10c0*/ 	.word	0x0002d410


	//   ....[142]....
        /*10c4*/ 	.word	0x0002d490


	//   ....[143]....
        /*10c8*/ 	.word	0x0002d510


	//   ....[144]....
        /*10cc*/ 	.word	0x0002d590


	//   ....[145]....
        /*10d0*/ 	.word	0x0002d620


	//   ....[146]....
        /*10d4*/ 	.word	0x0002d6a0


	//   ....[147]....
        /*10d8*/ 	.word	0x0002d740


	//   ....[148]....
        /*10dc*/ 	.word	0x0002d790


	//   ....[149]....
        /*10e0*/ 	.word	0x0002d820


	//   ....[150]....
        /*10e4*/ 	.word	0x0002d950


	//----- nvinfo : EIATTR_REG_RECONFIG
	.align		4
.L_149:
        /*10e8*/ 	.byte	0x01, 0x54
	.zero		2


	//----- nvinfo : EIATTR_SYSCALL_OFFSETS
	.align		4
        /*10ec*/ 	.byte	0x04, 0x46
        /*10ee*/ 	.short	(.L_151 - .L_150)


	//   ....[0]....
.L_150:
        /*10f0*/ 	.word	0x00002660


	//   ....[1]....
        /*10f4*/ 	.word	0x000027b0


	//   ....[2]....
        /*10f8*/ 	.word	0x0000bfb0


	//   ....[3]....
        /*10fc*/ 	.word	0x0000c340


	//   ....[4]....
        /*1100*/ 	.word	0x000257f0


	//   ....[5]....
        /*1104*/ 	.word	0x00025940


	//   ....[6]....
        /*1108*/ 	.word	0x00025a30


	//   ....[7]....
        /*110c*/ 	.word	0x00026410


	//----- nvinfo : EIATTR_MBARRIER_INSTR_OFFSETS
	.align		4
.L_151:
        /*1110*/ 	.byte	0x04, 0x39
        /*1112*/ 	.short	(.L_153 - .L_152)


	//   ....[0]....
.L_152:
        /*1114*/ 	.word	0x000002d0
        /*1118*/ 	.word	0x000000ff
        /*111c*/ 	.word	0x00038800
        /*1120*/ 	.short	0x0100
        /*1122*/ 	.byte	0x08
	.zero		1


	//   ....[1]....
        /*1124*/ 	.word	0x000002e0
        /*1128*/ 	.word	0x000000ff
        /*112c*/ 	.word	0x00038820
        /*1130*/ 	.short	0x0100
        /*1132*/ 	.byte	0x08
	.zero		1


	//   ....[2]....
        /*1134*/ 	.word	0x000003d0
        /*1138*/ 	.word	0x000000ff
        /*113c*/ 	.word	0x00038830
        /*1140*/ 	.short	0x0100
        /*1142*/ 	.byte	0x08
	.zero		1


	//   ....[3]....
        /*1144*/ 	.word	0x000003e0
        /*1148*/ 	.word	0x000000ff
        /*114c*/ 	.word	0x00038840
        /*1150*/ 	.short	0x0100
        /*1152*/ 	.byte	0x08
	.zero		1


	//   ....[4]....
        /*1154*/ 	.word	0x000003f0
        /*1158*/ 	.word	0x000000ff
        /*115c*/ 	.word	0x00038838
        /*1160*/ 	.short	0x0100
        /*1162*/ 	.byte	0x08
	.zero		1


	//   ....[5]....
        /*1164*/ 	.word	0x00000400
        /*1168*/ 	.word	0x000000ff
        /*116c*/ 	.word	0x00038848
        /*1170*/ 	.short	0x0100
        /*1172*/ 	.byte	0x08
	.zero		1


	//   ....[6]....
        /*1174*/ 	.word	0x00000530
        /*1178*/ 	.word	0x000000ff
        /*117c*/ 	.word	0x00038850
        /*1180*/ 	.short	0x0100
        /*1182*/ 	.byte	0x08
	.zero		1


	//   ....[7]....
        /*1184*/ 	.word	0x00000540
        /*1188*/ 	.word	0x000000ff
        /*118c*/ 	.word	0x00038860
        /*1190*/ 	.short	0x0100
        /*1192*/ 	.byte	0x08
	.zero		1


	//   ....[8]....
        /*1194*/ 	.word	0x00000550
        /*1198*/ 	.word	0x000000ff
        /*119c*/ 	.word	0x00038858
        /*11a0*/ 	.short	0x0100
        /*11a2*/ 	.byte	0x08
	.zero		1


	//   ....[9]....
        /*11a4*/ 	.word	0x00000560
        /*11a8*/ 	.word	0x000000ff
        /*11ac*/ 	.word	0x00038868
        /*11b0*/ 	.short	0x0100
        /*11b2*/ 	.byte	0x08
	.zero		1


	//   ....[10]....
        /*11b4*/ 	.word	0x00000650
        /*11b8*/ 	.word	0x000000ff
        /*11bc*/ 	.word	0x00038870
        /*11c0*/ 	.short	0x0100
        /*11c2*/ 	.byte	0x06
	.zero		1


	//   ....[11]....
        /*11c4*/ 	.word	0x00000660
        /*11c8*/ 	.word	0x000000ff
        /*11cc*/ 	.word	0x00038880
        /*11d0*/ 	.short	0x0100
        /*11d2*/ 	.byte	0x06
	.zero		1


	//   ....[12]....
        /*11d4*/ 	.word	0x00000670
        /*11d8*/ 	.word	0x000000ff
        /*11dc*/ 	.word	0x00038878
        /*11e0*/ 	.short	0x0100
        /*11e2*/ 	.byte	0x06
	.zero		1


	//   ....[13]....
        /*11e4*/ 	.word	0x00000680
        /*11e8*/ 	.word	0x000000ff
        /*11ec*/ 	.word	0x00038888
        /*11f0*/ 	.short	0x0100
        /*11f2*/ 	.byte	0x06
	.zero		1


	//   ....[14]....
        /*11f4*/ 	.word	0x000007b0
        /*11f8*/ 	.word	0x000000ff
        /*11fc*/ 	.word	0x00038890
        /*1200*/ 	.short	0x0100
        /*1202*/ 	.byte	0x08
	.zero		1


	//   ....[15]....
        /*1204*/ 	.word	0x000007c0
        /*1208*/ 	.word	0x000000ff
        /*120c*/ 	.word	0x000388a0
        /*1210*/ 	.short	0x0100
        /*1212*/ 	.byte	0x08
	.zero		1


	//   ....[16]....
        /*1214*/ 	.word	0x000007d0
        /*1218*/ 	.word	0x000000ff
        /*121c*/ 	.word	0x00038898
        /*1220*/ 	.short	0x0100
        /*1222*/ 	.byte	0x08
	.zero		1


	//   ....[17]....
        /*1224*/ 	.word	0x000007e0
        /*1228*/ 	.word	0x000000ff
        /*122c*/ 	.word	0x000388a8
        /*1230*/ 	.short	0x0100
        /*1232*/ 	.byte	0x08
	.zero		1


	//   ....[18]....
        /*1234*/ 	.word	0x00000910
        /*1238*/ 	.word	0x000000ff
        /*123c*/ 	.word	0x000388b0
        /*1240*/ 	.short	0x0100
        /*1242*/ 	.byte	0x08
	.zero		1


	//   ....[19]....
        /*1244*/ 	.word	0x00000920
        /*1248*/ 	.word	0x000000ff
        /*124c*/ 	.word	0x000388c0
        /*1250*/ 	.short	0x0100
        /*1252*/ 	.byte	0x08
	.zero		1


	//   ....[20]....
        /*1254*/ 	.word	0x00000930
        /*1258*/ 	.word	0x000000ff
        /*125c*/ 	.word	0x000388b8
        /*1260*/ 	.short	0x0100
        /*1262*/ 	.byte	0x08
	.zero		1


	//   ....[21]....
        /*1264*/ 	.word	0x00000940
        /*1268*/ 	.word	0x000000ff
        /*126c*/ 	.word	0x000388c8
        /*1270*/ 	.short	0x0100
        /*1272*/ 	.byte	0x08
	.zero		1


	//   ....[22]....
        /*1274*/ 	.word	0x000042e0
        /*1278*/ 	.word	0x00000003
        /*127c*/ 	.word	0x00038890
        /*1280*/ 	.short	0x010a
        /*1282*/ 	.byte	0x3f
	.zero		1


	//   ....[23]....
        /*1284*/ 	.word	0x000078c0
        /*1288*/ 	.word	0x00000003
        /*128c*/ 	.word	0x00038890
        /*1290*/ 	.short	0x010a
        /*1292*/ 	.byte	0x3f
	.zero		1


	//   ....[24]....
        /*1294*/ 	.word	0x0000ab50
        /*1298*/ 	.word	0x00000003
        /*129c*/ 	.word	0x00038890
        /*12a0*/ 	.short	0x010a
        /*12a2*/ 	.byte	0x3f
	.zero		1


	//   ....[25]....
        /*12a4*/ 	.word	0x0000afb0
        /*12a8*/ 	.word	0x00000024
        /*12ac*/ 	.word	0x00000000
        /*12b0*/ 	.short	0x0101
        /*12b2*/ 	.byte	0x3f
	.zero		1


	//   ....[26]....
        /*12b4*/ 	.word	0x0000aff0
        /*12b8*/ 	.word	0x00000003
        /*12bc*/ 	.word	0x000388b0
        /*12c0*/ 	.short	0x010a
        /*12c2*/ 	.byte	0x3f
	.zero		1


	//   ....[27]....
        /*12c4*/ 	.word	0x0000b640
        /*12c8*/ 	.word	0x00000003
        /*12cc*/ 	.word	0x00000000
        /*12d0*/ 	.short	0x0101
        /*12d2*/ 	.byte	0x3f
	.zero		1


	//   ....[28]....
        /*12d4*/ 	.word	0x0000c040
        /*12d8*/ 	.word	0x00000012
        /*12dc*/ 	.word	0x00038800
        /*12e0*/ 	.short	0x010a
        /*12e2*/ 	.byte	0x3f
	.zero		1


	//   ....[29]....
        /*12e4*/ 	.word	0x0000c090
        /*12e8*/ 	.word	0x00000012
        /*12ec*/ 	.word	0x00038800
        /*12f0*/ 	.short	0x010a
        /*12f2*/ 	.byte	0x3f
	.zero		1


	//   ....[30]....
        /*12f4*/ 	.word	0x0000cb50
        /*12f8*/ 	.word	0x00000012
        /*12fc*/ 	.word	0x00038800
        /*1300*/ 	.short	0x010a
        /*1302*/ 	.byte	0x3f
	.zero		1


	//   ....[31]....
        /*1304*/ 	.word	0x0000fce0
        /*1308*/ 	.word	0x00000012
        /*130c*/ 	.word	0x00038800
        /*1310*/ 	.short	0x010a
        /*1312*/ 	.byte	0x3f
	.zero		1


	//   ....[32]....
        /*1314*/ 	.word	0x00012e30
        /*1318*/ 	.word	0x00000000
        /*131c*/ 	.word	0x00038830
        /*1320*/ 	.short	0x010a
        /*1322*/ 	.byte	0x3f
	.zero		1


	//   ....[33]....
        /*1324*/ 	.word	0x00012eb0
        /*1328*/ 	.word	0x00000000
        /*132c*/ 	.word	0x00038830
        /*1330*/ 	.short	0x010a
        /*1332*/ 	.byte	0x3f
	.zero		1


	//   ....[34]....
        /*1334*/ 	.word	0x00016c30
        /*1338*/ 	.word	0x00000000
        /*133c*/ 	.word	0x00000000
        /*1340*/ 	.short	0x0101
        /*1342*/ 	.byte	0x3f
	.zero		1


	//   ....[35]....
        /*1344*/ 	.word	0x00017ca0
        /*1348*/ 	.word	0x0000000b
        /*134c*/ 	.word	0x00038830
        /*1350*/ 	.short	0x010a
        /*1352*/ 	.byte	0x3f
	.zero		1


	//   ....[36]....
        /*1354*/ 	.word	0x00017d20
        /*1358*/ 	.word	0x0000000b
        /*135c*/ 	.word	0x00038830
        /*1360*/ 	.short	0x010a
        /*1362*/ 	.byte	0x3f
	.zero		1


	//   ....[37]....
        /*1364*/ 	.word	0x0001b450
        /*1368*/ 	.word	0x00000009
        /*136c*/ 	.word	0x00038850
        /*1370*/ 	.short	0x010a
        /*1372*/ 	.byte	0x3f
	.zero		1


	//   ....[38]....
        /*1374*/ 	.word	0x0001b4a0
        /*1378*/ 	.word	0x00000009
        /*137c*/ 	.word	0x00038850
        /*1380*/ 	.short	0x010a
        /*1382*/ 	.byte	0x3f
	.zero		1


	//   ....[39]....
        /*1384*/ 	.word	0x0001bda0
        /*1388*/ 	.word	0x000000a4
        /*138c*/ 	.word	0x00000000
        /*1390*/ 	.short	0x0101
        /*1392*/ 	.byte	0x3f
	.zero		1


	//   ....[40]....
        /*1394*/ 	.word	0x0001bf70
        /*1398*/ 	.word	0x000000a4
        /*139c*/ 	.word	0x00000000
        /*13a0*/ 	.short	0x0101
        /*13a2*/ 	.byte	0x3f
	.zero		1


	//   ....[41]....
        /*13a4*/ 	.word	0x0001ccd0
        /*13a8*/ 	.word	0x00000003
        /*13ac*/ 	.word	0x00038850
        /*13b0*/ 	.short	0x010a
        /*13b2*/ 	.byte	0x3f
	.zero		1


	//   ....[42]....
        /*13b4*/ 	.word	0x0001cd20
        /*13b8*/ 	.word	0x00000003
        /*13bc*/ 	.word	0x00038850
        /*13c0*/ 	.short	0x010a
        /*13c2*/ 	.byte	0x3f
	.zero		1


	//   ....[43]....
        /*13c4*/ 	.word	0x0001d220
        /*13c8*/ 	.word	0x00000003
        /*13cc*/ 	.word	0x00000000
        /*13d0*/ 	.short	0x0101
        /*13d2*/ 	.byte	0x3f
	.zero		1


	//   ....[44]....
        /*13d4*/ 	.word	0x0001f590
        /*13d8*/ 	.word	0x00000014
        /*13dc*/ 	.word	0x00000000
        /*13e0*/ 	.short	0x0101
        /*13e2*/ 	.byte	0x3f
	.zero		1


	//   ....[45]....
        /*13e4*/ 	.word	0x00020250
        /*13e8*/ 	.word	0x0000005e
        /*13ec*/ 	.word	0x00000000
        /*13f0*/ 	.short	0x0101
        /*13f2*/ 	.byte	0x3f
	.zero		1


	//   ....[46]....
        /*13f4*/ 	.word	0x00023b30
        /*13f8*/ 	.word	0x00000012
        /*13fc*/ 	.word	0x00038820
        /*1400*/ 	.short	0x010a
        /*1402*/ 	.byte	0x3f
	.zero		1


	//   ....[47]....
        /*1404*/ 	.word	0x00023c00
        /*1408*/ 	.word	0x00000006
        /*140c*/ 	.word	0x000388a0
        /*1410*/ 	.short	0x010a
        /*1412*/ 	.byte	0x3f
	.zero		1


	//   ....[48]....
        /*1414*/ 	.word	0x00024140
        /*1418*/ 	.word	0x00000006
        /*141c*/ 	.word	0x000388c0
        /*1420*/ 	.short	0x010a
        /*1422*/ 	.byte	0x3f
	.zero		1


	//   ....[49]....
        /*1424*/ 	.word	0x000247c0
        /*1428*/ 	.word	0x00000006
        /*142c*/ 	.word	0x000388a0
        /*1430*/ 	.short	0x010a
        /*1432*/ 	.byte	0x3f
	.zero		1


	//   ....[50]....
        /*1434*/ 	.word	0x00024cf0
        /*1438*/ 	.word	0x00000006
        /*143c*/ 	.word	0x000388c0
        /*1440*/ 	.short	0x010a
        /*1442*/ 	.byte	0x3f
	.zero		1


	//   ....[51]....
        /*1444*/ 	.word	0x00025e60
        /*1448*/ 	.word	0x00000000
        /*144c*/ 	.word	0x00038840
        /*1450*/ 	.short	0x010a
        /*1452*/ 	.byte	0x3f
	.zero		1


	//   ....[52]....
        /*1454*/ 	.word	0x00026ef0
        /*1458*/ 	.word	0x00000012
        /*145c*/ 	.word	0x00038800
        /*1460*/ 	.short	0x0107
        /*1462*/ 	.byte	0x3f
	.zero		1


	//   ....[53]....
        /*1464*/ 	.word	0x00027000
        /*1468*/ 	.word	0x00000012
        /*146c*/ 	.word	0x00038800
        /*1470*/ 	.short	0x0101
        /*1472*/ 	.byte	0x3f
	.zero		1


	//   ....[54]....
        /*1474*/ 	.word	0x00027020
        /*1478*/ 	.word	0x00000012
        /*147c*/ 	.word	0x00038820
        /*1480*/ 	.short	0x010a
        /*1482*/ 	.byte	0x3f
	.zero		1


	//   ....[55]....
        /*1484*/ 	.word	0x000273f0
        /*1488*/ 	.word	0x00000003
        /*148c*/ 	.word	0x00038840
        /*1490*/ 	.short	0x010a
        /*1492*/ 	.byte	0x3f
	.zero		1


	//   ....[56]....
        /*1494*/ 	.word	0x00027990
        /*1498*/ 	.word	0x00000003
        /*149c*/ 	.word	0x00000060
        /*14a0*/ 	.short	0x010a
        /*14a2*/ 	.byte	0x3f
	.zero		1


	//   ....[57]....
        /*14a4*/ 	.word	0x00028210
        /*14a8*/ 	.word	0x00000003
        /*14ac*/ 	.word	0x00038840
        /*14b0*/ 	.short	0x010a
        /*14b2*/ 	.byte	0x3f
	.zero		1


	//   ....[58]....
        /*14b4*/ 	.word	0x000287b0
        /*14b8*/ 	.word	0x00000002
        /*14bc*/ 	.word	0x00000060
        /*14c0*/ 	.short	0x010a
        /*14c2*/ 	.byte	0x3f
	.zero		1


	//   ....[59]....
        /*14c4*/ 	.word	0x00028f70
        /*14c8*/ 	.word	0x00000002
        /*14cc*/ 	.word	0x00038840
        /*14d0*/ 	.short	0x010a
        /*14d2*/ 	.byte	0x3f
	.zero		1


	//   ....[60]....
        /*14d4*/ 	.word	0x00029510
        /*14d8*/ 	.word	0x00000002
        /*14dc*/ 	.word	0x00000060
        /*14e0*/ 	.short	0x010a
        /*14e2*/ 	.byte	0x3f
	.zero		1


	//   ....[61]....
        /*14e4*/ 	.word	0x00029c80
        /*14e8*/ 	.word	0x00000000
        /*14ec*/ 	.word	0x00038860
        /*14f0*/ 	.short	0x010a
        /*14f2*/ 	.byte	0x3f
	.zero		1


	//   ....[62]....
        /*14f4*/ 	.word	0x0002b080
        /*14f8*/ 	.word	0x00000000
        /*14fc*/ 	.word	0x00038820
        /*1500*/ 	.short	0x010a
        /*1502*/ 	.byte	0x3f
	.zero		1


	//   ....[63]....
        /*1504*/ 	.word	0x0002b260
        /*1508*/ 	.word	0x00000006
        /*150c*/ 	.word	0x00000000
        /*1510*/ 	.short	0x010a
        /*1512*/ 	.byte	0x3f
	.zero		1


	//   ....[64]....
        /*1514*/ 	.word	0x0002b290
        /*1518*/ 	.word	0x00000007
        /*151c*/ 	.word	0x00000000
        /*1520*/ 	.short	0x010a
        /*1522*/ 	.byte	0x3f
	.zero		1


	//   ....[65]....
        /*1524*/ 	.word	0x0002b2f0
        /*1528*/ 	.word	0x00000004
        /*152c*/ 	.word	0x00000000
        /*1530*/ 	.short	0x010a
        /*1532*/ 	.byte	0x3f
	.zero		1


	//   ....[66]....
        /*1534*/ 	.word	0x0002b320
        /*1538*/ 	.word	0x00000003
        /*153c*/ 	.word	0x00000000
        /*1540*/ 	.short	0x010a
        /*1542*/ 	.byte	0x3f
	.zero		1


	//   ....[67]....
        /*1544*/ 	.word	0x0002b380
        /*1548*/ 	.word	0x00000003
        /*154c*/ 	.word	0x00038890
        /*1550*/ 	.short	0x010a
        /*1552*/ 	.byte	0x3f
	.zero		1


	//   ....[68]....
        /*1554*/ 	.word	0x0002b3d0
        /*1558*/ 	.word	0x00000003
        /*155c*/ 	.word	0x00038890
        /*1560*/ 	.short	0x010a
        /*1562*/ 	.byte	0x3f
	.zero		1


	//   ....[69]....
        /*1564*/ 	.word	0x0002b420
        /*1568*/ 	.word	0x00000003
        /*156c*/ 	.word	0x00038890
        /*1570*/ 	.short	0x010a
        /*1572*/ 	.byte	0x3f
	.zero		1


	//   ....[70]....
        /*1574*/ 	.word	0x0002b470
        /*1578*/ 	.word	0x00000003
        /*157c*/ 	.word	0x000388b0
        /*1580*/ 	.short	0x010a
        /*1582*/ 	.byte	0x3f
	.zero		1


	//   ....[71]....
        /*1584*/ 	.word	0x0002b690
        /*1588*/ 	.word	0x00000012
        /*158c*/ 	.word	0x00038800
        /*1590*/ 	.short	0x010a
        /*1592*/ 	.byte	0x3f
	.zero		1


	//   ....[72]....
        /*1594*/ 	.word	0x0002b8b0
        /*1598*/ 	.word	0x00000012
        /*159c*/ 	.word	0x00038800
        /*15a0*/ 	.short	0x010a
        /*15a2*/ 	.byte	0x3f
	.zero		1


	//   ....[73]....
        /*15a4*/ 	.word	0x0002b900
        /*15a8*/ 	.word	0x00000000
        /*15ac*/ 	.word	0x00038830
        /*15b0*/ 	.short	0x010a
        /*15b2*/ 	.byte	0x3f
	.zero		1


	//   ....[74]....
        /*15b4*/ 	.word	0x0002b950
        /*15b8*/ 	.word	0x0000000b
        /*15bc*/ 	.word	0x00038830
        /*15c0*/ 	.short	0x010a
        /*15c2*/ 	.byte	0x3f
	.zero		1


	//   ....[75]....
        /*15c4*/ 	.word	0x0002b9a0
        /*15c8*/ 	.word	0x00000009
        /*15cc*/ 	.word	0x00038850
        /*15d0*/ 	.short	0x010a
        /*15d2*/ 	.byte	0x3f
	.zero		1


	//   ....[76]....
        /*15d4*/ 	.word	0x0002b9f0
        /*15d8*/ 	.word	0x00000003
        /*15dc*/ 	.word	0x00038850
        /*15e0*/ 	.short	0x010a
        /*15e2*/ 	.byte	0x3f
	.zero		1


	//   ....[77]....
        /*15e4*/ 	.word	0x0002bb90
        /*15e8*/ 	.word	0x00000012
        /*15ec*/ 	.word	0x00038820
        /*15f0*/ 	.short	0x010a
        /*15f2*/ 	.byte	0x3f
	.zero		1


	//   ....[78]....
        /*15f4*/ 	.word	0x0002bbe0
        /*15f8*/ 	.word	0x00000006
        /*15fc*/ 	.word	0x000388a0
        /*1600*/ 	.short	0x010a
        /*1602*/ 	.byte	0x3f
	.zero		1


	//   ....[79]....
        /*1604*/ 	.word	0x0002bc30
        /*1608*/ 	.word	0x00000006
        /*160c*/ 	.word	0x000388c0
        /*1610*/ 	.short	0x010a
        /*1612*/ 	.byte	0x3f
	.zero		1


	//   ....[80]....
        /*1614*/ 	.word	0x0002bc80
        /*1618*/ 	.word	0x00000006
        /*161c*/ 	.word	0x000388a0
        /*1620*/ 	.short	0x010a
        /*1622*/ 	.byte	0x3f
	.zero		1


	//   ....[81]....
        /*1624*/ 	.word	0x0002bcd0
        /*1628*/ 	.word	0x00000006
        /*162c*/ 	.word	0x000388c0
        /*1630*/ 	.short	0x010a
        /*1632*/ 	.byte	0x3f
	.zero		1


	//   ....[82]....
        /*1634*/ 	.word	0x0002be70
        /*1638*/ 	.word	0x00000000
        /*163c*/ 	.word	0x00038840
        /*1640*/ 	.short	0x010a
        /*1642*/ 	.byte	0x3f
	.zero		1


	//   ....[83]....
        /*1644*/ 	.word	0x0002caf0
        /*1648*/ 	.word	0x00000012
        /*164c*/ 	.word	0x00038820
        /*1650*/ 	.short	0x010a
        /*1652*/ 	.byte	0x3f
	.zero		1


	//   ....[84]....
        /*1654*/ 	.word	0x0002cb40
        /*1658*/ 	.word	0x00000003
        /*165c*/ 	.word	0x00038840
        /*1660*/ 	.short	0x010a
        /*1662*/ 	.byte	0x3f
	.zero		1


	//   ....[85]....
        /*1664*/ 	.word	0x0002cb90
        /*1668*/ 	.word	0x00000003
        /*166c*/ 	.word	0x00000060
        /*1670*/ 	.short	0x010a
        /*1672*/ 	.byte	0x3f
	.zero		1


	//   ....[86]....
        /*1674*/ 	.word	0x0002cbe0
        /*1678*/ 	.word	0x00000003
        /*167c*/ 	.word	0x00038840
        /*1680*/ 	.short	0x010a
        /*1682*/ 	.byte	0x3f
	.zero		1


	//   ....[87]....
        /*1684*/ 	.word	0x0002cc30
        /*1688*/ 	.word	0x00000002
        /*168c*/ 	.word	0x00000060
        /*1690*/ 	.short	0x010a
        /*1692*/ 	.byte	0x3f
	.zero		1


	//   ....[88]....
        /*1694*/ 	.word	0x0002cc80
        /*1698*/ 	.word	0x00000002
        /*169c*/ 	.word	0x00038840
        /*16a0*/ 	.short	0x010a
        /*16a2*/ 	.byte	0x3f
	.zero		1


	//   ....[89]....
        /*16a4*/ 	.word	0x0002ccd0
        /*16a8*/ 	.word	0x00000002
        /*16ac*/ 	.word	0x00000060
        /*16b0*/ 	.short	0x010a
        /*16b2*/ 	.byte	0x3f
	.zero		1


	//   ....[90]....
        /*16b4*/ 	.word	0x0002cd20
        /*16b8*/ 	.word	0x00000000
        /*16bc*/ 	.word	0x00038860
        /*16c0*/ 	.short	0x010a
        /*16c2*/ 	.byte	0x3f
	.zero		1


	//   ....[91]....
        /*16c4*/ 	.word	0x0002d870
        /*16c8*/ 	.word	0x00000000
        /*16cc*/ 	.word	0x00038820
        /*16d0*/ 	.short	0x010a
        /*16d2*/ 	.byte	0x3f
	.zero		1


	//   ....[92]....
        /*16d4*/ 	.word	0x0002da10
        /*16d8*/ 	.word	0x00000006
        /*16dc*/ 	.word	0x00000000
        /*16e0*/ 	.short	0x010a
        /*16e2*/ 	.byte	0x3f
	.zero		1


	//   ....[93]....
        /*16e4*/ 	.word	0x0002da60
        /*16e8*/ 	.word	0x00000007
        /*16ec*/ 	.word	0x00000000
        /*16f0*/ 	.short	0x010a
        /*16f2*/ 	.byte	0x3f
	.zero		1


	//   ....[94]....
        /*16f4*/ 	.word	0x0002dab0
        /*16f8*/ 	.word	0x00000004
        /*16fc*/ 	.word	0x00000000
        /*1700*/ 	.short	0x010a
        /*1702*/ 	.byte	0x3f
	.zero		1


	//----- nvinfo : EIATTR_NUM_MBARRIERS
	.align		4
.L_153:
        /*1704*/ 	.byte	0x03, 0x38
        /*1706*/ 	.short	0x0016


	//----- nvinfo : EIATTR_EXIT_INSTR_OFFSETS
	.align		4
        /*1708*/ 	.byte	0x04, 0x1c
        /*170a*/ 	.short	(.L_155 - .L_154)


	//   ....[0]....
.L_154:
        /*170c*/ 	.word	0x0002b370


	//----- nvinfo : EIATTR_MAX_THREADS
	.align		4
.L_155:
        /*1710*/ 	.byte	0x04, 0x05
        /*1712*/ 	.short	(.L_157 - .L_156)
.L_156:
        /*1714*/ 	.word	0x00000180
        /*1718*/ 	.word	0x00000001
        /*171c*/ 	.word	0x00000001


	//----- nvinfo : EIATTR_CRS_STACK_SIZE
	.align		4
.L_157:
        /*1720*/ 	.byte	0x04, 0x1e
        /*1722*/ 	.short	(.L_159 - .L_158)
.L_158:
        /*1724*/ 	.word	0x00000000


	//----- nvinfo : EIATTR_CBANK_PARAM_SIZE
	.align		4
.L_159:
        /*1728*/ 	.byte	0x03, 0x19
        /*172a*/ 	.short	0x0af0


	//----- nvinfo : EIATTR_PARAM_CBANK
	.align		4
        /*172c*/ 	.byte	0x04, 0x0a
        /*172e*/ 	.short	(.L_161 - .L_160)
	.align		4
.L_160:
        /*1730*/ 	.word	index@(.nv.constant0._ZN7cutlass13device_kernelIN5flash11enable_sm90INS1_16FlashAttnFwdSm90INS1_25CollectiveMainloopFwdSm90ILi2EN4cute5tupleIJNS5_1CILi1EEES8_S8_EEENS6_IJNS7_ILi128EEENS7_ILi80EEENS7_ILi256EEEEEELi256ENS_6half_tEfNS_4arch4Sm90ELb0ELb0ELb0ELb1ELb0ELb1ELb0ELb1ELb1ELb1ELb1ELb0EEENS1_21CollectiveEpilogueFwdINS6_IJSA_SC_SB_EEES9_SE_SG_Li256ELb1ELb1ELb1ELb0EEENS1_36VarlenDynamicPersistentTileSchedulerILi128ELi80ELi256ELi128ELb1ELb1ELb1ELb0ELb1ELb1EEEEEEEEEvNT_6ParamsE)
        /*1734*/ 	.short	0x0210
        /*1736*/ 	.short	0x0af0


	//----- nvinfo : EIATTR_SW_WAR
	.align		4
.L_161:
        /*1738*/ 	.byte	0x04, 0x36
        /*173a*/ 	.short	(.L_163 - .L_162)
.L_162:
        /*173c*/ 	.word	0x00000008
.L_163:


//--------------------- .nv.info._ZN7cutlass13device_kernelIN5flash11enable_sm90INS1_16FlashAttnFwdSm90INS1_25CollectiveMainloopFwdSm90ILi2EN4cute5tupleIJNS5_1CILi1EEES8_S8_EEENS6_IJNS7_ILi128EEENS7_ILi64EEENS7_ILi256EEEEEELi256ENS_6half_tEfNS_4arch4Sm90ELb0ELb1ELb0ELb0ELb0ELb0ELb0ELb1ELb1ELb1ELb1ELb0EEENS1_21CollectiveEpilogueFwdINS6_IJSA_SC_SB_EEES9_SE_SG_Li256ELb0ELb1ELb1ELb0EEENS1_19SingleTileSchedulerILb0ELb1ELb1ELi128EEEEEEEEEvNT_6ParamsE --------------------------
	.section	.nv.info._ZN7cutlass13device_kernelIN5flash11enable_sm90INS1_16FlashAttnFwdSm90INS1_25CollectiveMainloopFwdSm90ILi2EN4cute5tupleIJNS5_1CILi1EEES8_S8_EEENS6_IJNS7_ILi128EEENS7_ILi64EEENS7_ILi256EEEEEELi256ENS_6half_tEfNS_4arch4Sm90ELb0ELb1ELb0ELb0ELb0ELb0ELb0ELb1ELb1ELb1ELb1ELb0EEENS1_21CollectiveEpilogueFwdINS6_IJSA_SC_SB_EEES9_SE_SG_Li256ELb0ELb1ELb1ELb0EEENS1_19SingleTileSchedulerILb0ELb1ELb1ELi128EEEEEEEEEvNT_6ParamsE,"",@"SHT_CUDA_INFO"
	.sectionflags	@""
	.align	4


	//----- nvinfo : EIATTR_CUDA_API_VERSION
	.align		4
        /*0000*/ 	.byte	0x04, 0x37
        /*0002*/ 	.short	(.L_165 - .L_164)
.L_164:
        /*0004*/ 	.word	0x00000082


	//----- nvinfo : EIATTR_KPARAM_INFO
	.align		4
.L_165:
        /*0008*/ 	.byte	0x04, 0x17
        /*000a*/ 	.short	(.L_167 - .L_166)
.L_166:
        /*000c*/ 	.word	0x00000000
        /*0010*/ 	.short	0x0000
        /*0012*/ 	.short	0x0070
        /*0014*/ 	.byte	0x00, 0xf0, 0x01, 0x28


	//----- nvinfo : EIATTR_SPARSE_MMA_MASK
	.align		4
.L_167:
        /*0018*/ 	.byte	0x03, 0x50
        /*001a*/ 	.short	0x0000


	//----- nvinfo : EIATTR_MAXREG_COUNT
	.align		4
        /*001c*/ 	.byte	0x03, 0x1b
        /*001e*/ 	.short	0x00a8


	//----- nvinfo : EIATTR_NUM_BARRIERS
	.align		4
        /*0020*/ 	.byte	0x02, 0x4c
        /*0022*/ 	.byte	0x09
	.zero		1


	//----- nvinfo : EIATTR_EXTERNS
	.align		4
        /*0024*/ 	.byte	0x04, 0x0f
        /*0026*/ 	.short	(.L_169 - .L_168)


	//   ....[0]....
	.align		4
.L_168:
        /*0028*/ 	.word	index@(__assertfail)


	//----- nvinfo : EIATTR_ANNOTATIONS
	.align		4
.L_169:
        /*002c*/ 	.byte	0x04, 0x55
        /*002e*/ 	.short	(.L_171 - .L_170)


	//   ....[0]....
.L_170:
        /* <DEDUP_REMOVED lines=10> */


	//----- nvinfo : EIATTR_MERCURY_ISA_VERSION
	.align		4
.L_171:
        /*00c0*/ 	.byte	0x03, 0x5f
        /*00c2*/ 	.short	0x0101


	//----- nvinfo : EIATTR_INT_WARP_WIDE_INSTR_OFFSETS
	.align		4
        /*00c4*/ 	.byte	0x04, 0x31
        /*00c6*/ 	.short	(.L_173 - .L_172)


	//   ....[0]....
.L_172:
        /*00c8*/ 	.word	0x00000130


	//   ....[1]....
        /*00cc*/ 	.word	0x00000170


	//   ....[2]....
        /*00d0*/ 	.word	0x000001e0


	//----- nvinfo : EIATTR_COOP_GROUP_MASK_REGIDS
	.align		4
.L_173:
        /*00d4*/ 	.byte	0x04, 0x29
        /*00d6*/ 	.short	(.L_175 - .L_174)


	//   ....[0]....
.L_174:
        /*00d8*/ 	.word	0xffffffff


	//   ....[1]....
        /*00dc*/ 	.word	0xffffffff


	//   ....[2]....
        /*00e0*/ 	.word	0xffffffff


	//   ....[3]....
        /*00e4*/ 	.word	0xffffffff


	//   ....[4]....
        /*00e8*/ 	.word	0xffffffff


	//   ....[5]....
        /*00ec*/ 	.word	0xffffffff


	//   ....[6]....
        /*00f0*/ 	.word	0xffffffff


	//   ....[7]....
        /*00f4*/ 	.word	0xffffffff


	//   ....[8]....
        /*00f8*/ 	.word	0xffffffff


	//   ....[9]....
        /*00fc*/ 	.word	0xffffffff


	//   ....[10]....
        /*0100*/ 	.word	0xffffffff


	//   ....[11]....
        /*0104*/ 	.word	0xffffffff


	//   ....[12]....
        /*0108*/ 	.word	0xffffffff


	//   ....[13]....
        /*010c*/ 	.word	0xffffffff


	//   ....[14]....
        /*0110*/ 	.word	0xffffffff


	//   ....[15]....
        /*0114*/ 	.word	0xffffffff


	//   ....[16]....
        /*0118*/ 	.word	0xffffffff


	//   ....[17]....
        /*011c*/ 	.word	0xffffffff


	//   ....[18]....
        /*0120*/ 	.word	0xffffffff


	//   ....[19]....
        /*0124*/ 	.word	0xffffffff


	//   ....[20]....
        /*0128*/ 	.word	0xffffffff


	//   ....[21]....
        /*012c*/ 	.word	0xffffffff


	//   ....[22]....
        /*0130*/ 	.word	0xffffffff


	//   ....[23]....
        /*0134*/ 	.word	0xffffffff


	//   ....[24]....
        /*0138*/ 	.word	0xffffffff


	//   ....[25]....
        /*013c*/ 	.word	0xffffffff


	//   ....[26]....
        /*0140*/ 	.word	0xffffffff


	//   ....[27]....
        /*0144*/ 	.word	0xffffffff


	//   ....[28]....
        /*0148*/ 	.word	0xffffffff


	//   ....[29]....
        /*014c*/ 	.word	0xffffffff


	//   ....[30]....
        /*0150*/ 	.word	0xffffffff


	//   ....[31]....
        /*0154*/ 	.word	0xffffffff


	//   ....[32]....
        /*0158*/ 	.word	0xffffffff


	//   ....[33]....
        /*015c*/ 	.word	0xffffffff


	//   ....[34]....
        /*0160*/ 	.word	0xffffffff


	//   ....[35]....
        /*0164*/ 	.word	0xffffffff


	//   ....[36]....
        /*0168*/ 	.word	0xffffffff


	//   ....[37]....
        /*016c*/ 	.word	0xffffffff


	//   ....[38]....
        /*0170*/ 	.word	0xffffffff


	//   ....[39]....
        /*0174*/ 	.word	0xffffffff


	//   ....[40]....
        /*0178*/ 	.word	0xffffffff


	//   ....[41]....
        /*017c*/ 	.word	0xffffffff


	//   ....[42]....
        /*0180*/ 	.word	0xffffffff


	//   ....[43]....
        /*0184*/ 	.word	0xffffffff


	//   ....[44]....
        /*0188*/ 	.word	0xffffffff


	//   ....[45]....
        /*018c*/ 	.word	0xffffffff


	//   ....[46]....
        /*0190*/ 	.word	0xffffffff


	//   ....[47]....
        /*0194*/ 	.word	0xffffffff


	//   ....[48]....
        /*0198*/ 	.word	0xffffffff


	//   ....[49]....
        /*019c*/ 	.word	0xffffffff


	//   ....[50]....
        /*01a0*/ 	.word	0xffffffff


	//   ....[51]....
        /*01a4*/ 	.word	0xffffffff


	//   ....[52]....
        /*01a8*/ 	.word	0xffffffff


	//   ....[53]....
        /*01ac*/ 	.word	0xffffffff


	//   ....[54]....
        /*01b0*/ 	.word	0xffffffff


	//   ....[55]....
        /*01b4*/ 	.word	0xffffffff


	//   ....[56]....
        /*01b8*/ 	.word	0xffffffff


	//   ....[57]....
        /*01bc*/ 	.word	0xffffffff


	//   ....[58]....
        /*01c0*/ 	.word	0xffffffff


	//   ....[59]....
        /*01c4*/ 	.word	0xffffffff


	//   ....[60]....
        /*01c8*/ 	.word	0xffffffff


	//   ....[61]....
        /*01cc*/ 	.word	0x0500000f


	//   ....[62]....
        /*01d0*/ 	.word	0x0500000f


	//   ....[63]....
        /*01d4*/ 	.word	0x0500000f


	//   ....[64]....
        /*01d8*/ 	.word	0x0500000f


	//   ....[65]....
        /*01dc*/ 	.word	0x0500000f


	//   ....[66]....
        /*01e0*/ 	.word	0x0500000f


	//   ....[67]....
        /*01e4*/ 	.word	0x0500000f


	//   ....[68]....
        /*01e8*/ 	.word	0x0500000f


	//   ....[69]....
        /*01ec*/ 	.word	0x0500000f


	//   ....[70]....
        /*01f0*/ 	.word	0x0500000f


	//   ....[71]....
        /*01f4*/ 	.word	0x0500000f


	//   ....[72]....
        /*01f8*/ 	.word	0x0500000f


	//   ....[73]....
        /*01fc*/ 	.word	0x0500000f


	//   ....[74]....
        /*0200*/ 	.word	0x0500000f


	//   ....[75]....
        /*0204*/ 	.word	0x0500000f


	//   ....[76]....
        /*0208*/ 	.word	0x0500000f


	//   ....[77]....
        /*020c*/ 	.word	0x0500000f


	//   ....[78]....
        /*0210*/ 	.word	0x0500000f


	//----- nvinfo : EIATTR_COOP_GROUP_INSTR_OFFSETS
	.align		4
.L_175:
        /*0214*/ 	.byte	0x04, 0x28
        /*0216*/ 	.short	(.L_177 - .L_176)


	//   ....[0]....
.L_176:
        /*0218*/ 	.word	0x00000060


	//   ....[1]....
        /*021c*/ 	.word	0x00000140


	//   ....[2]....
        /*0220*/ 	.word	0x00000190


	//   ....[3]....
        /*0224*/ 	.word	0x000003c0


	//   ....[4]....
        /*0228*/ 	.word	0x00000520


	//   ....[5]....
        /*022c*/ 	.word	0x00000640


	//   ....[6]....
        /*0230*/ 	.word	0x000007a0


	//   ....[7]....
        /*0234*/ 	.word	0x00001800


	//   ....[8]....
        /*0238*/ 	.word	0x00002830


	//   ....[9]....
        /*023c*/ 	.word	0x00002ac0


	//   ....[10]....
        /*0240*/ 	.word	0x000034d0


	//   ....[11]....
        /*0244*/ 	.word	0x00003600


	//   ....[12]....
        /*0248*/ 	.word	0x00003b80


	//   ....[13]....
        /*024c*/ 	.word	0x00003c00


	//   ....[14]....
        /*0250*/ 	.word	0x00005a90


	//   ....[15]....
        /*0254*/ 	.word	0x00005d70


	//   ....[16]....
        /*0258*/ 	.word	0x00006440


	//   ....[17]....
        /*025c*/ 	.word	0x00006540


	//   ....[18]....
        /*0260*/ 	.word	0x000068f0


	//   ....[19]....
        /*0264*/ 	.word	0x00006950


	//   ....[20]....
        /*0268*/ 	.word	0x00008540


	//   ....[21]....
        /*026c*/ 	.word	0x00008680


	//   ....[22]....
        /*0270*/ 	.word	0x000088a0


	//   ....[23]....
        /*0274*/ 	.word	0x00008990


	//   ....[24]....
        /*0278*/ 	.word	0x0000a340


	//   ....[25]....
        /*027c*/ 	.word	0x0000a570


	//   ....[26]....
        /*0280*/ 	.word	0x0000aca0


	//   ....[27]....
        /*0284*/ 	.word	0x0000ada0


	//   ....[28]....
        /*0288*/ 	.word	0x0000b1d0


	//   ....[29]....
        /*028c*/ 	.word	0x0000b230


	//   ....[30]....
        /*0290*/ 	.word	0x0000c1b0


	//   ....[31]....
        /*0294*/ 	.word	0x0000c1e0


	//   ....[32]....
        /*0298*/ 	.word	0x0000c2a0


	//   ....[33]....
        /*029c*/ 	.word	0x0000c300


	//   ....[34]....
        /*02a0*/ 	.word	0x0000d520


	//   ....[35]....
        /*02a4*/ 	.word	0x0000d570


	//   ....[36]....
        /*02a8*/ 	.word	0x0000d5b0


	//   ....[37]....
        /*02ac*/ 	.word	0x0000d5f0


	//   ....[38]....
        /*02b0*/ 	.word	0x0000d630


	//   ....[39]....
        /*02b4*/ 	.word	0x0000d650


	//   ....[40]....
        /*02b8*/ 	.word	0x0000e2b0


	//   ....[41]....
        /*02bc*/ 	.word	0x0000e2c0


	//   ....[42]....
        /*02c0*/ 	.word	0x0000f340


	//   ....[43]....
        /*02c4*/ 	.word	0x00010220


	//   ....[44]....
        /*02c8*/ 	.word	0x00010c60


	//   ....[45]....
        /*02cc*/ 	.word	0x00010ca0


	//   ....[46]....
        /*02d0*/ 	.word	0x00010cd0


	//   ....[47]....
        /*02d4*/ 	.word	0x00010cf0


	//   ....[48]....
        /*02d8*/ 	.word	0x00010d30


	//   ....[49]....
        /*02dc*/ 	.word	0x00010db0


	//   ....[50]....
        /*02e0*/ 	.word	0x00010de0


	//   ....[51]....
        /*02e4*/ 	.word	0x00010e50


	//   ....[52]....
        /*02e8*/ 	.word	0x00010e80


	//   ....[53]....
        /*02ec*/ 	.word	0x00010ef0


	//   ....[54]....
        /*02f0*/ 	.word	0x00010f20


	//   ....[55]....
        /*02f4*/ 	.word	0x00010f90


	//   ....[56]....
        /*02f8*/ 	.word	0x00010fc0


	//   ....[57]....
        /*02fc*/ 	.word	0x00011030


	//   ....[58]....
        /*0300*/ 	.word	0x00011060


	//   ....[59]....
        /*0304*/ 	.word	0x000110c0


	//   ....[60]....
        /*0308*/ 	.word	0x00013d30


	//   ....[61]....
        /*030c*/ 	.word	0x00014390


	//   ....[62]....
        /*0310*/ 	.word	0x00014500


	//   ....[63]....
        /*0314*/ 	.word	0x00014560


	//   ....[64]....
        /*0318*/ 	.word	0x000146b0


	//   ....[65]....
        /*031c*/ 	.word	0x00014720


	//   ....[66]....
        /*0320*/ 	.word	0x00014820


	//   ....[67]....
        /*0324*/ 	.word	0x00014890


	//   ....[68]....
        /*0328*/ 	.word	0x00014990


	//   ....[69]....
        /*032c*/ 	.word	0x00014a00


	//   ....[70]....
        /*0330*/ 	.word	0x00014b00


	//   ....[71]....
        /*0334*/ 	.word	0x00014b70


	//   ....[72]....
        /*0338*/ 	.word	0x00014c70


	//   ....[73]....
        /*033c*/ 	.word	0x00014ce0


	//   ....[74]....
        /*0340*/ 	.word	0x00014de0


	//   ....[75]....
        /*0344*/ 	.word	0x00014e40


	//   ....[76]....
        /*0348*/ 	.word	0x00014f30


	//   ....[77]....
        /*034c*/ 	.word	0x00014f80


	//   ....[78]....
        /*0350*/ 	.word	0x00015380


	//----- nvinfo : EIATTR_REG_RECONFIG
	.align		4
.L_177:
        /*0354*/ 	.byte	0x01, 0x54
	.zero		2


	//----- nvinfo : EIATTR_SYSCALL_OFFSETS
	.align		4
        /*0358*/ 	.byte	0x04, 0x46
        /*035a*/ 	.short	(.L_179 - .L_178)


	//   ....[0]....
.L_178:
        /*035c*/ 	.word	0x000019d0


	//   ....[1]....
        /*0360*/ 	.word	0x0000fea0


	//   ....[2]....
        /*0364*/ 	.word	0x0000ffe0


	//   ....[3]....
        /*0368*/ 	.word	0x000100d0


	//   ....[4]....
        /*036c*/ 	.word	0x00010890


	//----- nvinfo : EIATTR_MBARRIER_INSTR_OFFSETS
	.align		4
.L_179:
        /*0370*/ 	.byte	0x04, 0x39
        /*0372*/ 	.short	(.L_181 - .L_180)


	//   ....[0]....
.L_180:
        /*0374*/ 	.word	0x00000270
        /*0378*/ 	.word	0x000000ff
        /*037c*/ 	.word	0x00030800
        /*0380*/ 	.short	0x0100
        /*0382*/ 	.byte	0x08
	.zero		1


	//   ....[1]....
        /*0384*/ 	.word	0x00000280
        /*0388*/ 	.word	0x000000ff
        /*038c*/ 	.word	0x00030820
        /*0390*/ 	.short	0x0100
        /*0392*/ 	.byte	0x08
	.zero		1


	//   ....[2]....
        /*0394*/ 	.word	0x00000370
        /*0398*/ 	.word	0x000000ff
        /*039c*/ 	.word	0x00030830
        /*03a0*/ 	.short	0x0100
        /*03a2*/ 	.byte	0x08
	.zero		1


	//   ....[3]....
        /*03a4*/ 	.word	0x00000380
        /*03a8*/ 	.word	0x000000ff
        /*03ac*/ 	.word	0x00030840
        /*03b0*/ 	.short	0x0100
        /*03b2*/ 	.byte	0x08
	.zero		1


	//   ....[4]....
        /*03b4*/ 	.word	0x00000390
        /*03b8*/ 	.word	0x000000ff
        /*03bc*/ 	.word	0x00030838
        /*03c0*/ 	.short	0x0100
        /*03c2*/ 	.byte	0x08
	.zero		1


	//   ....[5]....
        /*03c4*/ 	.word	0x000003a0
        /*03c8*/ 	.word	0x000000ff
        /*03cc*/ 	.word	0x00030848
        /*03d0*/ 	.short	0x0100
        /*03d2*/ 	.byte	0x08
	.zero		1


	//   ....[6]....
        /*03d4*/ 	.word	0x000004d0
        /*03d8*/ 	.word	0x000000ff
        /*03dc*/ 	.word	0x00030850
        /*03e0*/ 	.short	0x0100
        /*03e2*/ 	.byte	0x08
	.zero		1


	//   ....[7]....
        /*03e4*/ 	.word	0x000004e0
        /*03e8*/ 	.word	0x000000ff
        /*03ec*/ 	.word	0x00030860
        /*03f0*/ 	.short	0x0100
        /*03f2*/ 	.byte	0x08
	.zero		1


	//   ....[8]....
        /*03f4*/ 	.word	0x000004f0
        /*03f8*/ 	.word	0x000000ff
        /*03fc*/ 	.word	0x00030858
        /*0400*/ 	.short	0x0100
        /*0402*/ 	.byte	0x08
	.zero		1


	//   ....[9]....
        /*0404*/ 	.word	0x00000500
        /*0408*/ 	.word	0x000000ff
        /*040c*/ 	.word	0x00030868
        /*0410*/ 	.short	0x0100
        /*0412*/ 	.byte	0x08
	.zero		1


	//   ....[10]....
        /*0414*/ 	.word	0x000005f0
        /*0418*/ 	.word	0x000000ff
        /*041c*/ 	.word	0x00030870
        /*0420*/ 	.short	0x0100
        /*0422*/ 	.byte	0x06
	.zero		1


	//   ....[11]....
        /*0424*/ 	.word	0x00000600
        /*0428*/ 	.word	0x000000ff
        /*042c*/ 	.word	0x00030880
        /*0430*/ 	.short	0x0100
        /*0432*/ 	.byte	0x06
	.zero		1


	//   ....[12]....
        /*0434*/ 	.word	0x00000610
        /*0438*/ 	.word	0x000000ff
        /*043c*/ 	.word	0x00030878
        /*0440*/ 	.short	0x0100
        /*0442*/ 	.byte	0x06
	.zero		1


	//   ....[13]....
        /*0444*/ 	.word	0x00000620
        /*0448*/ 	.word	0x000000ff
        /*044c*/ 	.word	0x00030888
        /*0450*/ 	.short	0x0100
        /*0452*/ 	.byte	0x06
	.zero		1


	//   ....[14]....
        /*0454*/ 	.word	0x00000750
        /*0458*/ 	.word	0x000000ff
        /*045c*/ 	.word	0x00030890
        /*0460*/ 	.short	0x0100
        /*0462*/ 	.byte	0x08
	.zero		1


	//   ....[15]....
        /*0464*/ 	.word	0x00000760
        /*0468*/ 	.word	0x000000ff
        /*046c*/ 	.word	0x000308a0
        /*0470*/ 	.short	0x0100
        /*0472*/ 	.byte	0x08
	.zero		1


	//   ....[16]....
        /*0474*/ 	.word	0x00000770
        /*0478*/ 	.word	0x000000ff
        /*047c*/ 	.word	0x00030898
        /*0480*/ 	.short	0x0100
        /*0482*/ 	.byte	0x08
	.zero		1


	//   ....[17]....
        /*0484*/ 	.word	0x00000780
        /*0488*/ 	.word	0x000000ff
        /*048c*/ 	.word	0x000308a8
        /*0490*/ 	.short	0x0100
        /*0492*/ 	.byte	0x08
	.zero		1


	//   ....[18]....
        /*0494*/ 	.word	0x000008b0
        /*0498*/ 	.word	0x000000ff
        /*049c*/ 	.word	0x000308b0
        /*04a0*/ 	.short	0x0100
        /*04a2*/ 	.byte	0x08
	.zero		1


	//   ....[19]....
        /*04a4*/ 	.word	0x000008c0
        /*04a8*/ 	.word	0x000000ff
        /*04ac*/ 	.word	0x000308c0
        /*04b0*/ 	.short	0x0100
        /*04b2*/ 	.byte	0x08
	.zero		1


	//   ....[20]....
        /*04b4*/ 	.word	0x000008d0
        /*04b8*/ 	.word	0x000000ff
        /*04bc*/ 	.word	0x000308b8
        /*04c0*/ 	.short	0x0100
        /*04c2*/ 	.byte	0x08
	.zero		1


	//   ....[21]....
        /*04c4*/ 	.word	0x000008e0
        /*04c8*/ 	.word	0x000000ff
        /*04cc*/ 	.word	0x000308c8
        /*04d0*/ 	.short	0x0100
        /*04d2*/ 	.byte	0x08
	.zero		1


	//   ....[22]....
        /*04d4*/ 	.word	0x00001a00
        /*04d8*/ 	.word	0x000000ff
        /*04dc*/ 	.word	0x00030800
        /*04e0*/ 	.short	0x010a
        /*04e2*/ 	.byte	0x04
	.zero		1


	//   ....[23]....
        /*04e4*/ 	.word	0x00001aa0
        /*04e8*/ 	.word	0x000000ff
        /*04ec*/ 	.word	0x00030830
        /*04f0*/ 	.short	0x010a
        /*04f2*/ 	.byte	0x04
	.zero		1


	//   ....[24]....
        /*04f4*/ 	.word	0x00001b40
        /*04f8*/ 	.word	0x000000ff
        /*04fc*/ 	.word	0x00030830
        /*0500*/ 	.short	0x010a
        /*0502*/ 	.byte	0x04
	.zero		1


	//   ....[25]....
        /*0504*/ 	.word	0x000028f0
        /*0508*/ 	.word	0x00000000
        /*050c*/ 	.word	0x00000000
        /*0510*/ 	.short	0x0101
        /*0512*/ 	.byte	0x3f
	.zero		1


	//   ....[26]....
        /*0514*/ 	.word	0x00004850
        /*0518*/ 	.word	0x000000ff
        /*051c*/ 	.word	0x00030830
        /*0520*/ 	.short	0x010a
        /*0522*/ 	.byte	0x3c
	.zero		1


	//   ....[27]....
        /*0524*/ 	.word	0x00004890
        /*0528*/ 	.word	0x000000ff
        /*052c*/ 	.word	0x00030830
        /*0530*/ 	.short	0x010a
        /*0532*/ 	.byte	0x3c
	.zero		1


	//   ....[28]....
        /*0534*/ 	.word	0x00005730
        /*0538*/ 	.word	0x000000ff
        /*053c*/ 	.word	0x00030850
        /*0540*/ 	.short	0x010a
        /*0542*/ 	.byte	0x0e
	.zero		1


	//   ....[29]....
        /*0544*/ 	.word	0x00005770
        /*0548*/ 	.word	0x000000ff
        /*054c*/ 	.word	0x00030850
        /*0550*/ 	.short	0x010a
        /*0552*/ 	.byte	0x0e
	.zero		1


	//   ....[30]....
        /*0554*/ 	.word	0x00005ab0
        /*0558*/ 	.word	0x00000000
        /*055c*/ 	.word	0x00000000
        /*0560*/ 	.short	0x0101
        /*0562*/ 	.byte	0x3f
	.zero		1


	//   ....[31]....
        /*0564*/ 	.word	0x00006c90
        /*0568*/ 	.word	0x0000009b
        /*056c*/ 	.word	0x00000000
        /*0570*/ 	.short	0x0101
        /*0572*/ 	.byte	0x3f
	.zero		1


	//   ....[32]....
        /*0574*/ 	.word	0x00007440
        /*0578*/ 	.word	0x000000ff
        /*057c*/ 	.word	0x00030830
        /*0580*/ 	.short	0x010a
        /*0582*/ 	.byte	0x07
	.zero		1


	//   ....[33]....
        /*0584*/ 	.word	0x00007480
        /*0588*/ 	.word	0x000000ff
        /*058c*/ 	.word	0x00030830
        /*0590*/ 	.short	0x010a
        /*0592*/ 	.byte	0x07
	.zero		1


	//   ....[34]....
        /*0594*/ 	.word	0x000082a0
        /*0598*/ 	.word	0x000000ff
        /*059c*/ 	.word	0x00030850
        /*05a0*/ 	.short	0x010a
        /*05a2*/ 	.byte	0x0e
	.zero		1


	//   ....[35]....
        /*05a4*/ 	.word	0x000082e0
        /*05a8*/ 	.word	0x000000ff
        /*05ac*/ 	.word	0x00030850
        /*05b0*/ 	.short	0x010a
        /*05b2*/ 	.byte	0x0e
	.zero		1


	//   ....[36]....
        /*05b4*/ 	.word	0x00008d50
        /*05b8*/ 	.word	0x00000098
        /*05bc*/ 	.word	0x00000000
        /*05c0*/ 	.short	0x0101
        /*05c2*/ 	.byte	0x3f
	.zero		1


	//   ....[37]....
        /*05c4*/ 	.word	0x00008da0
        /*05c8*/ 	.word	0x0000009a
        /*05cc*/ 	.word	0x00000000
        /*05d0*/ 	.short	0x0101
        /*05d2*/ 	.byte	0x3f
	.zero		1


	//   ....[38]....
        /*05d4*/ 	.word	0x00009160
        /*05d8*/ 	.word	0x000000ff
        /*05dc*/ 	.word	0x00030830
        /*05e0*/ 	.short	0x010a
        /*05e2*/ 	.byte	0x3c
	.zero		1


	//   ....[39]....
        /*05e4*/ 	.word	0x000091a0
        /*05e8*/ 	.word	0x000000ff
        /*05ec*/ 	.word	0x00030830
        /*05f0*/ 	.short	0x010a
        /*05f2*/ 	.byte	0x3c
	.zero		1


	//   ....[40]....
        /*05f4*/ 	.word	0x00009fd0
        /*05f8*/ 	.word	0x000000ff
        /*05fc*/ 	.word	0x00030850
        /*0600*/ 	.short	0x010a
        /*0602*/ 	.byte	0x0e
	.zero		1


	//   ....[41]....
        /*0604*/ 	.word	0x0000a010
        /*0608*/ 	.word	0x000000ff
        /*060c*/ 	.word	0x00030850
        /*0610*/ 	.short	0x010a
        /*0612*/ 	.byte	0x0e
	.zero		1


	//   ....[42]....
        /*0614*/ 	.word	0x0000a360
        /*0618*/ 	.word	0x00000000
        /*061c*/ 	.word	0x00000000
        /*0620*/ 	.short	0x0101
        /*0622*/ 	.byte	0x3f
	.zero		1


	//   ....[43]....
        /*0624*/ 	.word	0x0000b470
        /*0628*/ 	.word	0x0000009b
        /*062c*/ 	.word	0x00000000
        /*0630*/ 	.short	0x0101
        /*0632*/ 	.byte	0x3f
	.zero		1


	//   ....[44]....
        /*0634*/ 	.word	0x0000c120
        /*0638*/ 	.word	0x000000ff
        /*063c*/ 	.word	0x00030850
        /*0640*/ 	.short	0x010a
        /*0642*/ 	.byte	0x07
	.zero		1


	//   ....[45]....
        /*0644*/ 	.word	0x0000c160
        /*0648*/ 	.word	0x000000ff
        /*064c*/ 	.word	0x00030850
        /*0650*/ 	.short	0x010a
        /*0652*/ 	.byte	0x07
	.zero		1


	//   ....[46]....
        /*0654*/ 	.word	0x0000c550
        /*0658*/ 	.word	0x0000000b
        /*065c*/ 	.word	0x00000000
        /*0660*/ 	.short	0x0101
        /*0662*/ 	.byte	0x3f
	.zero		1


	//   ....[47]....
        /*0664*/ 	.word	0x0000d660
        /*0668*/ 	.word	0x000000ff
        /*066c*/ 	.word	0x00000000
        /*0670*/ 	.short	0x0101
        /*0672*/ 	.byte	0x04
	.zero		1


	//   ....[48]....
        /*0674*/ 	.word	0x00010440
        /*0678*/ 	.word	0x000000ff
        /*067c*/ 	.word	0x00030840
        /*0680*/ 	.short	0x010a
        /*0682*/ 	.byte	0x26
	.zero		1


	//   ....[49]....
        /*0684*/ 	.word	0x00011240
        /*0688*/ 	.word	0x000000ff
        /*068c*/ 	.word	0x00030800
        /*0690*/ 	.short	0x0107
        /*0692*/ 	.byte	0x26
	.zero		1


	//   ....[50]....
        /*0694*/ 	.word	0x000112b0
        /*0698*/ 	.word	0x000000ff
        /*069c*/ 	.word	0x00030800
        /*06a0*/ 	.short	0x0101
        /*06a2*/ 	.byte	0x26
	.zero		1


	//   ....[51]....
        /*06a4*/ 	.word	0x000112c0
        /*06a8*/ 	.word	0x000000ff
        /*06ac*/ 	.word	0x00030820
        /*06b0*/ 	.short	0x010a
        /*06b2*/ 	.byte	0x26
	.zero		1


	//   ....[52]....
        /*06b4*/ 	.word	0x000116e0
        /*06b8*/ 	.word	0x000000ff
        /*06bc*/ 	.word	0x00030848
        /*06c0*/ 	.short	0x010a
        /*06c2*/ 	.byte	0x26
	.zero		1


	//   ....[53]....
        /*06c4*/ 	.word	0x00011b80
        /*06c8*/ 	.word	0x000000ff
        /*06cc*/ 	.word	0x00030860
        /*06d0*/ 	.short	0x010a
        /*06d2*/ 	.byte	0x26
	.zero		1


	//   ....[54]....
        /*06d4*/ 	.word	0x00012230
        /*06d8*/ 	.word	0x000000ff
        /*06dc*/ 	.word	0x00030840
        /*06e0*/ 	.short	0x010a
        /*06e2*/ 	.byte	0x26
	.zero		1


	//   ....[55]....
        /*06e4*/ 	.word	0x000126d0
        /*06e8*/ 	.word	0x000000ff
        /*06ec*/ 	.word	0x00030868
        /*06f0*/ 	.short	0x010a
        /*06f2*/ 	.byte	0x26
	.zero		1


	//   ....[56]....
        /*06f4*/ 	.word	0x00012dd0
        /*06f8*/ 	.word	0x000000ff
        /*06fc*/ 	.word	0x00030848
        /*0700*/ 	.short	0x010a
        /*0702*/ 	.byte	0x26
	.zero		1


	//   ....[57]....
        /*0704*/ 	.word	0x00013250
        /*0708*/ 	.word	0x000000ff
        /*070c*/ 	.word	0x00030860
        /*0710*/ 	.short	0x010a
        /*0712*/ 	.byte	0x26
	.zero		1


	//   ....[58]....
        /*0714*/ 	.word	0x00013790
        /*0718*/ 	.word	0x00000003
        /*071c*/ 	.word	0x00030860
        /*0720*/ 	.short	0x010a
        /*0722*/ 	.byte	0x3f
	.zero		1


	//   ....[59]....
        /*0724*/ 	.word	0x00013cc0
        /*0728*/ 	.word	0x00000002
        /*072c*/ 	.word	0x00030820
        /*0730*/ 	.short	0x010a
        /*0732*/ 	.byte	0x3f
	.zero		1


	//   ....[60]....
        /*0734*/ 	.word	0x00013e60
        /*0738*/ 	.word	0x00000006
        /*073c*/ 	.word	0x00000000
        /*0740*/ 	.short	0x010a
        /*0742*/ 	.byte	0x3f
	.zero		1


	//   ....[61]....
        /*0744*/ 	.word	0x00013ed0
        /*0748*/ 	.word	0x00000003
        /*074c*/ 	.word	0x00000000
        /*0750*/ 	.short	0x010a
        /*0752*/ 	.byte	0x3f
	.zero		1


	//   ....[62]....
        /*0754*/ 	.word	0x00013f30
        /*0758*/ 	.word	0x00000000
        /*075c*/ 	.word	0x00000000
        /*0760*/ 	.short	0x010a
        /*0762*/ 	.byte	0x3f
	.zero		1


	//   ....[63]....
        /*0764*/ 	.word	0x00013f60
        /*0768*/ 	.word	0x00000003
        /*076c*/ 	.word	0x00000000
        /*0770*/ 	.short	0x010a
        /*0772*/ 	.byte	0x3f
	.zero		1


	//   ....[64]....
        /*0774*/ 	.word	0x00013fe0
        /*0778*/ 	.word	0x00000003
        /*077c*/ 	.word	0x00030800
        /*0780*/ 	.short	0x010a
        /*0782*/ 	.byte	0x3f
	.zero		1


	//   ....[65]....
        /*0784*/ 	.word	0x00014050
        /*0788*/ 	.word	0x00000003
        /*078c*/ 	.word	0x00030830
        /*0790*/ 	.short	0x010a
        /*0792*/ 	.byte	0x3f
	.zero		1


	//   ....[66]....
        /*0794*/ 	.word	0x000140b0
        /*0798*/ 	.word	0x00000098
        /*079c*/ 	.word	0x00030830
        /*07a0*/ 	.short	0x010a
        /*07a2*/ 	.byte	0x3f
	.zero		1


	//   ....[67]....
        /*07a4*/ 	.word	0x00014110
        /*07a8*/ 	.word	0x00000017
        /*07ac*/ 	.word	0x00030850
        /*07b0*/ 	.short	0x010a
        /*07b2*/ 	.byte	0x3f
	.zero		1


	//   ....[68]....
        /*07b4*/ 	.word	0x00014170
        /*07b8*/ 	.word	0x00000004
        /*07bc*/ 	.word	0x00030830
        /*07c0*/ 	.short	0x010a
        /*07c2*/ 	.byte	0x3f
	.zero		1


	//   ....[69]....
        /*07c4*/ 	.word	0x000141d0
        /*07c8*/ 	.word	0x00000003
        /*07cc*/ 	.word	0x00030850
        /*07d0*/ 	.short	0x010a
        /*07d2*/ 	.byte	0x3f
	.zero		1


	//   ....[70]....
        /*07d4*/ 	.word	0x00014230
        /*07d8*/ 	.word	0x00000004
        /*07dc*/ 	.word	0x00030830
        /*07e0*/ 	.short	0x010a
        /*07e2*/ 	.byte	0x3f
	.zero		1


	//   ....[71]....
        /*07e4*/ 	.word	0x00014290
        /*07e8*/ 	.word	0x00000003
        /*07ec*/ 	.word	0x00030850
        /*07f0*/ 	.short	0x010a
        /*07f2*/ 	.byte	0x3f
	.zero		1


	//   ....[72]....
        /*07f4*/ 	.word	0x000142f0
        /*07f8*/ 	.word	0x00000005
        /*07fc*/ 	.word	0x00030850
        /*0800*/ 	.short	0x010a
        /*0802*/ 	.byte	0x3f
	.zero		1


	//   ....[73]....
        /*0804*/ 	.word	0x00014450
        /*0808*/ 	.word	0x00000003
        /*080c*/ 	.word	0x00030840
        /*0810*/ 	.short	0x010a
        /*0812*/ 	.byte	0x3f
	.zero		1


	//   ....[74]....
        /*0814*/ 	.word	0x00014fc0
        /*0818*/ 	.word	0x00000003
        /*081c*/ 	.word	0x00030820
        /*0820*/ 	.short	0x010a
        /*0822*/ 	.byte	0x3f
	.zero		1


	//   ....[75]....
        /*0824*/ 	.word	0x00015020
        /*0828*/ 	.word	0x00000003
        /*082c*/ 	.word	0x00030848
        /*0830*/ 	.short	0x010a
        /*0832*/ 	.byte	0x3f
	.zero		1


	//   ....[76]....
        /*0834*/ 	.word	0x00015080
        /*0838*/ 	.word	0x00000003
        /*083c*/ 	.word	0x00030860
        /*0840*/ 	.short	0x010a
        /*0842*/ 	.byte	0x3f
	.zero		1


	//   ....[77]....
        /*0844*/ 	.word	0x000150e0
        /*0848*/ 	.word	0x00000003
        /*084c*/ 	.word	0x00030840
        /*0850*/ 	.short	0x010a
        /*0852*/ 	.byte	0x3f
	.zero		1


	//   ....[78]....
        /*0854*/ 	.word	0x00015140
        /*0858*/ 	.word	0x00000003
        /*085c*/ 	.word	0x00030868
        /*0860*/ 	.short	0x010a
        /*0862*/ 	.byte	0x3f
	.zero		1


	//   ....[79]....
        /*0864*/ 	.word	0x000151a0
        /*0868*/ 	.word	0x00000003
        /*086c*/ 	.word	0x00030848
        /*0870*/ 	.short	0x010a
        /*0872*/ 	.byte	0x3f
	.zero		1


	//   ....[80]....
        /*0874*/ 	.word	0x00015200
        /*0878*/ 	.word	0x00000003
        /*087c*/ 	.word	0x00030860
        /*0880*/ 	.short	0x010a
        /*0882*/ 	.byte	0x3f
	.zero		1


	//   ....[81]....
        /*0884*/ 	.word	0x00015250
        /*0888*/ 	.word	0x00000003
        /*088c*/ 	.word	0x00030860
        /*0890*/ 	.short	0x010a
        /*0892*/ 	.byte	0x3f
	.zero		1


	//   ....[82]....
        /*0894*/ 	.word	0x000152a0
        /*0898*/ 	.word	0x00000002
        /*089c*/ 	.word	0x00030820
        /*08a0*/ 	.short	0x010a
        /*08a2*/ 	.byte	0x3f
	.zero		1


	//   ....[83]....
        /*08a4*/ 	.word	0x00015440
        /*08a8*/ 	.word	0x00000006
        /*08ac*/ 	.word	0x00000000
        /*08b0*/ 	.short	0x010a
        /*08b2*/ 	.byte	0x3f
	.zero		1


	//   ....[84]....
        /*08b4*/ 	.word	0x00015490
        /*08b8*/ 	.word	0x00000003
        /*08bc*/ 	.word	0x00000000
        /*08c0*/ 	.short	0x010a
        /*08c2*/ 	.byte	0x3f
	.zero		1


	//   ....[85]....
        /*08c4*/ 	.word	0x000154e0
        /*08c8*/ 	.word	0x00000000
        /*08cc*/ 	.word	0x00000000
        /*08d0*/ 	.short	0x010a
        /*08d2*/ 	.byte	0x3f
	.zero		1


	//----- nvinfo : EIATTR_NUM_MBARRIERS
	.align		4
.L_181:
        /*08d4*/ 	.byte	0x03, 0x38
        /*08d6*/ 	.short	0x0016


	//----- nvinfo : EIATTR_EXIT_INSTR_OFFSETS
	.align		4
        /*08d8*/ 	.byte	0x04, 0x1c
        /*08da*/ 	.short	(.L_183 - .L_182)


	//   ....[0]....
.L_182:
        /*08dc*/ 	.word	0x00013fb0


	//----- nvinfo : EIATTR_MAX_THREADS
	.align		4
.L_183:
        /*08e0*/ 	.byte	0x04, 0x05
        /*08e2*/ 	.short	(.L_185 - .L_184)
.L_184:
        /*08e4*/ 	.word	0x00000180
        /*08e8*/ 	.word	0x00000001
        /*08ec*/ 	.word	0x00000001


	//----- nvinfo : EIATTR_CRS_STACK_SIZE
	.align		4
.L_185:
        /*08f0*/ 	.byte	0x04, 0x1e
        /*08f2*/ 	.short	(.L_187 - .L_186)
.L_186:
        /*08f4*/ 	.word	0x00000000


	//----- nvinfo : EIATTR_CBANK_PARAM_SIZE
	.align		4
.L_187:
        /*08f8*/ 	.byte	0x03, 0x19
        /*08fa*/ 	.short	0x0a70


	//----- nvinfo : EIATTR_PARAM_CBANK
	.align		4
        /*08fc*/ 	.byte	0x04, 0x0a
        /*08fe*/ 	.short	(.L_189 - .L_188)
	.align		4
.L_188:
        /*0900*/ 	.word	index@(.nv.constant0._ZN7cutlass13device_kernelIN5flash11enable_sm90INS1_16FlashAttnFwdSm90INS1_25CollectiveMainloopFwdSm90ILi2EN4cute5tupleIJNS5_1CILi1EEES8_S8_EEENS6_IJNS7_ILi128EEENS7_ILi64EEENS7_ILi256EEEEEELi256ENS_6half_tEfNS_4arch4Sm90ELb0ELb1ELb0ELb0ELb0ELb0ELb0ELb1ELb1ELb1ELb1ELb0EEENS1_21CollectiveEpilogueFwdINS6_IJSA_SC_SB_EEES9_SE_SG_Li256ELb0ELb1ELb1ELb0EEENS1_19SingleTileSchedulerILb0ELb1ELb1ELi128EEEEEEEEEvNT_6ParamsE)
        /*0904*/ 	.short	0x0210
        /*0906*/ 	.short	0x0a70


	//----- nvinfo : EIATTR_SW_WAR
	.align		4
.L_189:
        /*0908*/ 	.byte	0x04, 0x36
        /*090a*/ 	.short	(.L_191 - .L_190)
.L_190:
        /*090c*/ 	.word	0x00000008
.L_191:


//--------------------- .nv.info._ZN7cutlass13device_kernelIN5flash11enable_sm90INS1_16FlashAttnFwdSm90INS1_25CollectiveMainloopFwdSm90ILi2EN4cute5tupleIJNS5_1CILi1EEES8_S8_EEENS6_IJNS7_ILi128EEENS7_ILi64EEENS7_ILi256EEEEEELi256ENS_6half_tEfNS_4arch4Sm90ELb0ELb1ELb0ELb1ELb0ELb0ELb0ELb1ELb1ELb1ELb1ELb0EEENS1_21CollectiveEpilogueFwdINS6_IJSA_SC_SB_EEES9_SE_SG_Li256ELb1ELb1ELb1ELb0EEENS1_36VarlenDynamicPersistentTileSchedulerILi128ELi64ELi256ELi128ELb1ELb1ELb1ELb1ELb0ELb1EEEEEEEEEvNT_6ParamsE --------------------------
	.section	.nv.info._ZN7cutlass13device_kernelIN5flash11enable_sm90INS1_16FlashAttnFwdSm90INS1_25CollectiveMainloopFwdSm90ILi2EN4cute5tupleIJNS5_1CILi1EEES8_S8_EEENS6_IJNS7_ILi128EEENS7_ILi64EEENS7_ILi256EEEEEELi256ENS_6half_tEfNS_4arch4Sm90ELb0ELb1ELb0ELb1ELb0ELb0ELb0ELb1ELb1ELb1ELb1ELb0EEENS1_21CollectiveEpilogueFwdINS6_IJSA_SC_SB_EEES9_SE_SG_Li256ELb1ELb1ELb1ELb0EEENS1_36VarlenDynamicPersistentTileSchedulerILi128ELi64ELi256ELi128ELb1ELb1ELb1ELb1ELb0ELb1EEEEEEEEEvNT_6ParamsE,"",@"SHT_CUDA_INFO"
	.sectionflags	@""
	.align	4


	//----- nvinfo : EIATTR_CUDA_API_VERSION
	.align		4
        /*0000*/ 	.byte	0x04, 0x37
        /*0002*/ 	.short	(.L_193 - .L_192)
.L_192:
        /*0004*/ 	.word	0x00000082


	//----- nvinfo : EIATTR_KPARAM_INFO
	.align		4
.L_193:
        /*0008*/ 	.byte	0x04, 0x17
        /*000a*/ 	.short	(.L_195 - .L_194)
.L_194:
        /*000c*/ 	.word	0x00000000
        /*0010*/ 	.short	0x0000
        /*0012*/ 	.short	0x0070
        /*0014*/ 	.byte	0x00, 0xf0, 0x01, 0x2a


	//----- nvinfo : EIATTR_SPARSE_MMA_MASK
	.align		4
.L_195:
        /*0018*/ 	.byte	0x03, 0x50
        /*001a*/ 	.short	0x0000


	//----- nvinfo : EIATTR_MAXREG_COUNT
	.align		4
        /*001c*/ 	.byte	0x03, 0x1b
        /*001e*/ 	.short	0x00a8


	//----- nvinfo : EIATTR_NUM_BARRIERS
	.align		4
        /*0020*/ 	.byte	0x02, 0x4c
        /*0022*/ 	.byte	0x09
	.zero		1


	//----- nvinfo : EIATTR_EXTERNS
	.align		4
        /*0024*/ 	.byte	0x04, 0x0f
        /*0026*/ 	.short	(.L_197 - .L_196)


	//   ....[0]....
	.align		4
.L_196:
        /*0028*/ 	.word	index@(__assertfail)


	//----- nvinfo : EIATTR_ANNOTATIONS
	.align		4
.L_197:
        /*002c*/ 	.byte	0x04, 0x55
        /*002e*/ 	.short	(.L_199 - .L_198)


	//   ....[0]....
.L_198:
        /* <DEDUP_REMOVED lines=74> */
        /*04c4*/ 	.byte	0x10, 0xba, 0x01, 0x00


	//----- nvinfo : EIATTR_MERCURY_ISA_VERSION
	.align		4
.L_199:
        /*04c8*/ 	.byte	0x03, 0x5f
        /*04ca*/ 	.short	0x0101


	//----- nvinfo : EIATTR_UNUSED_LOAD_BYTE_OFFSET
	.align		4
        /*04cc*/ 	.byte	0x04, 0x44
        /*04ce*/ 	.short	(.L_201 - .L_200)


	//   ....[0]....
.L_200:
        /*04d0*/ 	.word	0x00000a10
        /*04d4*/ 	.word	0x0000fff0


	//   ....[1]....
        /*04d8*/ 	.word	0x0000d0c0
        /*04dc*/ 	.word	0x0000fff0


	//----- nvinfo : EIATTR_INT_WARP_WIDE_INSTR_OFFSETS
	.align		4
.L_201:
        /*04e0*/ 	.byte	0x04, 0x31
        /*04e2*/ 	.short	(.L_203 - .L_202)


	//   ....[0]....
.L_202:
        /*04e4*/ 	.word	0x00000130


	//   ....[1]....
        /*04e8*/ 	.word	0x00000170


	//   ....[2]....
        /*04ec*/ 	.word	0x000001e0


	//   ....[3]....
        /*04f0*/ 	.word	0x000139f0


	//   ....[4]....
        /*04f4*/ 	.word	0x00013a90


	//   ....[5]....
        /*04f8*/ 	.word	0x00017f20


	//   ....[6]....
        /*04fc*/ 	.word	0x00017f90


	//----- nvinfo : EIATTR_COOP_GROUP_MASK_REGIDS
	.align		4
.L_203:
        /*0500*/ 	.byte	0x04, 0x29
        /*0502*/ 	.short	(.L_205 - .L_204)


	//   ....[0]....
.L_204:
        /*0504*/ 	.word	0xffffffff


	//   ....[1]....
        /*0508*/ 	.word	0xffffffff


	//   ....[2]....
        /*050c*/ 	.word	0xffffffff


	//   ....[3]....
        /*0510*/ 	.word	0xffffffff


	//   ....[4]....
        /*0514*/ 	.word	0xffffffff


	//   ....[5]....
        /*0518*/ 	.word	0xffffffff


	//   ....[6]....
        /*051c*/ 	.word	0xffffffff


	//   ....[7]....
        /*0520*/ 	.word	0xffffffff


	//   ....[8]....
        /*0524*/ 	.word	0xffffffff


	//   ....[9]....
        /*0528*/ 	.word	0xffffffff


	//   ....[10]....
        /*052c*/ 	.word	0xffffffff


	//   ....[11]....
        /*0530*/ 	.word	0xffffffff


	//   ....[12]....
        /*0534*/ 	.word	0xffffffff


	//   ....[13]....
        /*0538*/ 	.word	0xffffffff


	//   ....[14]....
        /*053c*/ 	.word	0xffffffff


	//   ....[15]....
        /*0540*/ 	.word	0xffffffff


	//   ....[16]....
        /*0544*/ 	.word	0xffffffff


	//   ....[17]....
        /*0548*/ 	.word	0xffffffff


	//   ....[18]....
        /*054c*/ 	.word	0xffffffff


	//   ....[19]....
        /*0550*/ 	.word	0xffffffff


	//   ....[20]....
        /*0554*/ 	.word	0xffffffff


	//   ....[21]....
        /*0558*/ 	.word	0xffffffff


	//   ....[22]....
        /*055c*/ 	.word	0xffffffff


	//   ....[23]....
        /*0560*/ 	.word	0xffffffff


	//   ....[24]....
        /*0564*/ 	.word	0xffffffff


	//   ....[25]....
        /*0568*/ 	.word	0xffffffff


	//   ....[26]....
        /*056c*/ 	.word	0xffffffff


	//   ....[27]....
        /*0570*/ 	.word	0xffffffff


	//   ....[28]....
        /*0574*/ 	.word	0xffffffff


	//   ....[29]....
        /*0578*/ 	.word	0xffffffff


	//   ....[30]....
        /*057c*/ 	.word	0xffffffff


	//   ....[31]....
        /*0580*/ 	.word	0xffffffff


	//   ....[32]....
        /*0584*/ 	.word	0xffffffff


	//   ....[33]....
        /*0588*/ 	.word	0xffffffff


	//   ....[34]....
        /*058c*/ 	.word	0xffffffff


	//   ....[35]....
        /*0590*/ 	.word	0xffffffff


	//   ....[36]....
        /*0594*/ 	.word	0xffffffff


	//   ....[37]....
        /*0598*/ 	.word	0xffffffff


	//   ....[38]....
        /*059c*/ 	.word	0xffffffff


	//   ....[39]....
        /*05a0*/ 	.word	0xffffffff


	//   ....[40]....
        /*05a4*/ 	.word	0xffffffff


	//   ....[41]....
        /*05a8*/ 	.word	0xffffffff


	//   ....[42]....
        /*05ac*/ 	.word	0xffffffff


	//   ....[43]....
        /*05b0*/ 	.word	0xffffffff


	//   ....[44]....
        /*05b4*/ 	.word	0xffffffff


	//   ....[45]....
        /*05b8*/ 	.word	0xffffffff


	//   ....[46]....
        /*05bc*/ 	.word	0xffffffff


	//   ....[47]....
        /*05c0*/ 	.word	0xffffffff


	//   ....[48]....
        /*05c4*/ 	.word	0xffffffff


	//   ....[49]....
        /*05c8*/ 	.word	0xffffffff


	//   ....[50]....
        /*05cc*/ 	.word	0xffffffff


	//   ....[51]....
        /*05d0*/ 	.word	0xffffffff


	//   ....[52]....
        /*05d4*/ 	.word	0xffffffff


	//   ....[53]....
        /*05d8*/ 	.word	0xffffffff


	//   ....[54]....
        /*05dc*/ 	.word	0xffffffff


	//   ....[55]....
        /*05e0*/ 	.word	0xffffffff


	//   ....[56]....
        /*05e4*/ 	.word	0xffffffff


	//   ....[57]....
        /*05e8*/ 	.word	0xffffffff


	//   ....[58]....
        /*05ec*/ 	.word	0xffffffff


	//   ....[59]....
        /*05f0*/ 	.word	0xffffffff


	//   ....[60]....
        /*05f4*/ 	.word	0xffffffff


	//   ....[61]....
        /*05f8*/ 	.word	0xffffffff


	//   ....[62]....
        /*05fc*/ 	.word	0xffffffff


	//   ....[63]....
        /*0600*/ 	.word	0xffffffff


	//   ....[64]....
        /*0604*/ 	.word	0xffffffff


	//   ....[65]....
        /*0608*/ 	.word	0xffffffff


	//   ....[66]....
        /*060c*/ 	.word	0xffffffff


	//   ....[67]....
        /*0610*/ 	.word	0xffffffff


	//   ....[68]....
        /*0614*/ 	.word	0xffffffff


	//   ....[69]....
        /*0618*/ 	.word	0xffffffff


	//   ....[70]....
        /*061c*/ 	.word	0xffffffff


	//   ....[71]....
        /*0620*/ 	.word	0xffffffff


	//   ....[72]....
        /*0624*/ 	.word	0xffffffff


	//   ....[73]....
        /*0628*/ 	.word	0xffffffff


	//   ....[74]....
        /*062c*/ 	.word	0xffffffff


	//   ....[75]....
        /*0630*/ 	.word	0xffffffff


	//   ....[76]....
        /*0634*/ 	.word	0xffffffff


	//   ....[77]....
        /*0638*/ 	.word	0xffffffff


	//   ....[78]....
        /*063c*/ 	.word	0xffffffff


	//   ....[79]....
        /*0640*/ 	.word	0xffffffff


	//   ....[80]....
        /*0644*/ 	.word	0xffffffff


	//   ....[81]....
        /*0648*/ 	.word	0xffffffff


	//   ....[82]....
        /*064c*/ 	.word	0xffffffff


	//   ....[83]....
        /*0650*/ 	.word	0xffffffff


	//   ....[84]....
        /*0654*/ 	.word	0xffffffff


	//   ....[85]....
        /*0658*/ 	.word	0xffffffff


	//   ....[86]....
        /*065c*/ 	.word	0xffffffff


	//   ....[87]....
        /*0660*/ 	.word	0xffffffff


	//   ....[88]....
        /*0664*/ 	.word	0xffffffff


	//   ....[89]....
        /*0668*/ 	.word	0xffffffff


	//   ....[90]....
        /*066c*/ 	.word	0xffffffff


	//   ....[91]....
        /*0670*/ 	.word	0xffffffff


	//   ....[92]....
        /*0674*/ 	.word	0xffffffff


	//   ....[93]....
        /*0678*/ 	.word	0xffffffff


	//   ....[94]....
        /*067c*/ 	.word	0xffffffff


	//   ....[95]....
        /*0680*/ 	.word	0xffffffff


	//   ....[96]....
        /*0684*/ 	.word	0xffffffff


	//   ....[97]....
        /*0688*/ 	.word	0xffffffff


	//   ....[98]....
        /*068c*/ 	.word	0xffffffff


	//   ....[99]....
        /*0690*/ 	.word	0xffffffff


	//   ....[100]....
        /*0694*/ 	.word	0xffffffff


	//   ....[101]....
        /*0698*/ 	.word	0xffffffff


	//   ....[102]....
        /*069c*/ 	.word	0xffffffff


	//   ....[103]....
        /*06a0*/ 	.word	0xffffffff


	//   ....[104]....
        /*06a4*/ 	.word	0xffffffff


	//   ....[105]....
        /*06a8*/ 	.word	0xffffffff


	//   ....[106]....
        /*06ac*/ 	.word	0xffffffff


	//   ....[107]....
        /*06b0*/ 	.word	0xffffffff


	//   ....[108]....
        /*06b4*/ 	.word	0xffffffff


	//   ....[109]....
        /*06b8*/ 	.word	0xffffffff


	//   ....[110]....
        /*06bc*/ 	.word	0xffffffff


	//   ....[111]....
        /*06c0*/ 	.word	0x0500000f


	//   ....[112]....
        /*06c4*/ 	.word	0x0500000f


	//   ....[113]....
        /*06c8*/ 	.word	0x0500000f


	//   ....[114]....
        /*06cc*/ 	.word	0x0500000f


	//   ....[115]....
        /*06d0*/ 	.word	0x0500000f


	//   ....[116]....
        /*06d4*/ 	.word	0x0500000f


	//   ....[117]....
        /*06d8*/ 	.word	0x0500000f


	//   ....[118]....
        /*06dc*/ 	.word	0x0500000f


	//   ....[119]....
        /*06e0*/ 	.word	0x0500000f


	//   ....[120]....
        /*06e4*/ 	.word	0x0500000f


	//   ....[121]....
        /*06e8*/ 	.word	0x0500000f


	//   ....[122]....
        /*06ec*/ 	.word	0x0500000f


	//   ....[123]....
        /*06f0*/ 	.word	0x0500000f


	//   ....[124]....
        /*06f4*/ 	.word	0x0500000f


	//   ....[125]....
        /*06f8*/ 	.word	0x0500000f


	//   ....[126]....
        /*06fc*/ 	.word	0x0500000f


	//   ....[127]....
        /*0700*/ 	.word	0x0500000f


	//   ....[128]....
        /*0704*/ 	.word	0x0500000f


	//   ....[129]....
        /*0708*/ 	.word	0x0500000f


	//   ....[130]....
        /*070c*/ 	.word	0x0500000f


	//   ....[131]....
        /*0710*/ 	.word	0x0500000f


	//   ....[132]....
        /*0714*/ 	.word	0x0500000f


	//   ....[133]....
        /*0718*/ 	.word	0x0500000f


	//   ....[134]....
        /*071c*/ 	.word	0x0500000f


	//   ....[135]....
        /*0720*/ 	.word	0x0500000f


	//   ....[136]....
        /*0724*/ 	.word	0x0500000f


	//   ....[137]....
        /*0728*/ 	.word	0x0500000f


	//   ....[138]....
        /*072c*/ 	.word	0x0500000f


	//   ....[139]....
        /*0730*/ 	.word	0x0500000f


	//   ....[140]....
        /*0734*/ 	.word	0x0500000f


	//   ....[141]....
        /*0738*/ 	.word	0x0500000f


	//   ....[142]....
        /*073c*/ 	.word	0x0500000f


	//   ....[143]....
        /*0740*/ 	.word	0x0500000f


	//   ....[144]....
        /*0744*/ 	.word	0x0500000f


	//   ....[145]....
        /*0748*/ 	.word	0x0500000f


	//   ....[146]....
        /*074c*/ 	.word	0x0500000f


	//----- nvinfo : EIATTR_COOP_GROUP_INSTR_OFFSETS
	.align		4
.L_205:
        /*0750*/ 	.byte	0x04, 0x28
        /*0752*/ 	.short	(.L_207 - .L_206)


	//   ....[0]....
.L_206:
        /*0754*/ 	.word	0x00000060


	//   ....[1]....
        /*0758*/ 	.word	0x00000140


	//   ....[2]....
        /*075c*/ 	.word	0x00000190


	//   ....[3]....
        /*0760*/ 	.word	0x000003c0


	//   ....[4]....
        /*0764*/ 	.word	0x00000520


	//   ....[5]....
        /*0768*/ 	.word	0x00000640


	//   ....[6]....
        /*076c*/ 	.word	0x000007a0


	//   ....[7]....
        /*0770*/ 	.word	0x00002330


	//   ....[8]....
        /*0774*/ 	.word	0x00002e00


	//   ....[9]....
        /*0778*/ 	.word	0x00003280


	//   ....[10]....
        /*077c*/ 	.word	0x00003c20


	//   ....[11]....
        /*0780*/ 	.word	0x00003d80


	//   ....[12]....
        /*0784*/ 	.word	0x000040a0


	//   ....[13]....
        /*0788*/ 	.word	0x00004120


	//   ....[14]....
        /*078c*/ 	.word	0x00005f40


	//   ....[15]....
        /*0790*/ 	.word	0x00006170


	//   ....[16]....
        /*0794*/ 	.word	0x00006aa0


	//   ....[17]....
        /*0798*/ 	.word	0x00006b80


	//   ....[18]....
        /*079c*/ 	.word	0x00006b90


	//   ....[19]....
        /*07a0*/ 	.word	0x00006be0


	//   ....[20]....
        /*07a4*/ 	.word	0x00008900


	//   ....[21]....
        /*07a8*/ 	.word	0x00008930


	//   ....[22]....
        /*07ac*/ 	.word	0x00008b00


	//   ....[23]....
        /*07b0*/ 	.word	0x00008bd0


	//   ....[24]....
        /*07b4*/ 	.word	0x0000a690


	//   ....[25]....
        /*07b8*/ 	.word	0x0000a890


	//   ....[26]....
        /*07bc*/ 	.word	0x0000b170


	//   ....[27]....
        /*07c0*/ 	.word	0x0000b2a0


	//   ....[28]....
        /*07c4*/ 	.word	0x0000b2b0


	//   ....[29]....
        /*07c8*/ 	.word	0x0000b300


	//   ....[30]....
        /*07cc*/ 	.word	0x0000c470


	//   ....[31]....
        /*07d0*/ 	.word	0x0000c4b0


	//   ....[32]....
        /*07d4*/ 	.word	0x0000c5e0


	//   ....[33]....
        /*07d8*/ 	.word	0x0000c600


	//   ....[34]....
        /*07dc*/ 	.word	0x0000e2a0


	//   ....[35]....
        /*07e0*/ 	.word	0x0000e2b0


	//   ....[36]....
        /*07e4*/ 	.word	0x0000e2c0


	//   ....[37]....
        /*07e8*/ 	.word	0x0000e2d0


	//   ....[38]....
        /*07ec*/ 	.word	0x0000eda0


	//   ....[39]....
        /*07f0*/ 	.word	0x0000edd0


	//   ....[40]....
        /*07f4*/ 	.word	0x0000ef70


	//   ....[41]....
        /*07f8*/ 	.word	0x0000ef90


	//   ....[42]....
        /*07fc*/ 	.word	0x0000f0e0


	//   ....[43]....
        /*0800*/ 	.word	0x0000f100


	//   ....[44]....
        /*0804*/ 	.word	0x0000f260


	//   ....[45]....
        /*0808*/ 	.word	0x0000f280


	//   ....[46]....
        /*080c*/ 	.word	0x0000f820


	//   ....[47]....
        /*0810*/ 	.word	0x0000f850


	//   ....[48]....
        /*0814*/ 	.word	0x00010160


	//   ....[49]....
        /*0818*/ 	.word	0x00010170


	//   ....[50]....
        /*081c*/ 	.word	0x000114a0


	//   ....[51]....
        /*0820*/ 	.word	0x000114d0


	//   ....[52]....
        /*0824*/ 	.word	0x00011650


	//   ....[53]....
        /*0828*/ 	.word	0x00011670


	//   ....[54]....
        /*082c*/ 	.word	0x000117c0


	//   ....[55]....
        /*0830*/ 	.word	0x000117e0


	//   ....[56]....
        /*0834*/ 	.word	0x00011940


	//   ....[57]....
        /*0838*/ 	.word	0x00011960


	//   ....[58]....
        /*083c*/ 	.word	0x00011b50


	//   ....[59]....
        /*0840*/ 	.word	0x00011d90


	//   ....[60]....
        /*0844*/ 	.word	0x00011dc0


	//   ....[61]....
        /*0848*/ 	.word	0x00011df0


	//   ....[62]....
        /*084c*/ 	.word	0x00011e20


	//   ....[63]....
        /*0850*/ 	.word	0x00011e50


	//   ....[64]....
        /*0854*/ 	.word	0x00011e80


	//   ....[65]....
        /*0858*/ 	.word	0x00012030


	//   ....[66]....
        /*085c*/ 	.word	0x00012060


	//   ....[67]....
        /*0860*/ 	.word	0x00012090


	//   ....[68]....
        /*0864*/ 	.word	0x000120c0


	//   ....[69]....
        /*0868*/ 	.word	0x000120f0


	//   ....[70]....
        /*086c*/ 	.word	0x00012120


	//   ....[71]....
        /*0870*/ 	.word	0x000121c0


	//   ....[72]....
        /*0874*/ 	.word	0x000121f0


	//   ....[73]....
        /*0878*/ 	.word	0x00012200


	//   ....[74]....
        /*087c*/ 	.word	0x00012230


	//   ....[75]....
        /*0880*/ 	.word	0x00013fe0


	//   ....[76]....
        /*0884*/ 	.word	0x00014c40


	//   ....[77]....
        /*0888*/ 	.word	0x00014c60


	//   ....[78]....
        /*088c*/ 	.word	0x00014d40


	//   ....[79]....
        /*0890*/ 	.word	0x00014d50


	//   ....[80]....
        /*0894*/ 	.word	0x00014e00


	//   ....[81]....
        /*0898*/ 	.word	0x00014e10


	//   ....[82]....
        /*089c*/ 	.word	0x00014ec0


	//   ....[83]....
        /*08a0*/ 	.word	0x00014ed0


	//   ....[84]....
        /*08a4*/ 	.word	0x00014f80


	//   ....[85]....
        /*08a8*/ 	.word	0x00014f90


	//   ....[86]....
        /*08ac*/ 	.word	0x00015040


	//   ....[87]....
        /*08b0*/ 	.word	0x00015050


	//   ....[88]....
        /*08b4*/ 	.word	0x00015100


	//   ....[89]....
        /*08b8*/ 	.word	0x00015110


	//   ....[90]....
        /*08bc*/ 	.word	0x00015160


	//   ....[91]....
        /*08c0*/ 	.word	0x000151b0


	//   ....[92]....
        /*08c4*/ 	.word	0x00018850


	//   ....[93]....
        /*08c8*/ 	.word	0x00018880


	//   ....[94]....
        /*08cc*/ 	.word	0x000188e0


	//   ....[95]....
        /*08d0*/ 	.word	0x00018910


	//   ....[96]....
        /*08d4*/ 	.word	0x00018940


	//   ....[97]....
        /*08d8*/ 	.word	0x00018970


	//   ....[98]....
        /*08dc*/ 	.word	0x000189a0


	//   ....[99]....
        /*08e0*/ 	.word	0x000189d0


	//   ....[100]....
        /*08e4*/ 	.word	0x00018ba0


	//   ....[101]....
        /*08e8*/ 	.word	0x00018bd0


	//   ....[102]....
        /*08ec*/ 	.word	0x00018c00


	//   ....[103]....
        /*08f0*/ 	.word	0x00018c30


	//   ....[104]....
        /*08f4*/ 	.word	0x00018c60


	//   ....[105]....
        /*08f8*/ 	.word	0x00018c90


	//   ....[106]....
        /*08fc*/ 	.word	0x00018d60


	//   ....[107]....
        /*0900*/ 	.word	0x00018d80


	//   ....[108]....
        /*0904*/ 	.word	0x00018d90


	//   ....[109]....
        /*0908*/ 	.word	0x00018e10


	//   ....[110]....
        /*090c*/ 	.word	0x00019960


	//   ....[111]....
        /*0910*/ 	.word	0x00019ff0


	//   ....[112]....
        /*0914*/ 	.word	0x0001a1d0


	//   ....[113]....
        /*0918*/ 	.word	0x0001a220


	//   ....[114]....
        /*091c*/ 	.word	0x0001a360


	//   ....[115]....
        /*0920*/ 	.word	0x0001a3b0


	//   ....[116]....
        /*0924*/ 	.word	0x0001a4f0


	//   ....[117]....
        /*0928*/ 	.word	0x0001a540


	//   ....[118]....
        /*092c*/ 	.word	0x0001a680


	//   ....[119]....
        /*0930*/ 	.word	0x0001a6d0


	//   ....[120]....
        /*0934*/ 	.word	0x0001a810


	//   ....[121]....
        /*0938*/ 	.word	0x0001a860


	//   ....[122]....
        /*093c*/ 	.word	0x0001a9a0


	//   ....[123]....
        /*0940*/ 	.word	0x0001a9f0


	//   ....[124]....
        /*0944*/ 	.word	0x0001ab10


	//   ....[125]....
        /*0948*/ 	.word	0x0001ab80


	//   ....[126]....
        /*094c*/ 	.word	0x0001aca0


	//   ....[127]....
        /*0950*/ 	.word	0x0001acf0


	//   ....[128]....
        /*0954*/ 	.word	0x0001b020


	//   ....[129]....
        /*0958*/ 	.word	0x0001b0c0


	//   ....[130]....
        /*095c*/ 	.word	0x0001b260


	//   ....[131]....
        /*0960*/ 	.word	0x0001b2e0


	//   ....[132]....
        /*0964*/ 	.word	0x0001b360


	//   ....[133]....
        /*0968*/ 	.word	0x0001b3e0


	//   ....[134]....
        /*096c*/ 	.word	0x0001b460


	//   ....[135]....
        /*0970*/ 	.word	0x0001b4f0


	//   ....[136]....
        /*0974*/ 	.word	0x0001b590


	//   ....[137]....
        /*0978*/ 	.word	0x0001b640


	//   ....[138]....
        /*097c*/ 	.word	0x0001b6c0


	//   ....[139]....
        /*0980*/ 	.word	0x0001b740


	//   ....[140]....
        /*0984*/ 	.word	0x0001b7c0


	//   ....[141]....
        /*0988*/ 	.word	0x0001b850


	//   ....[142]....
        /*098c*/ 	.word	0x0001b8d0


	//   ....[143]....
        /*0990*/ 	.word	0x0001b980


	//   ....[144]....
        /*0994*/ 	.word	0x0001b9d0


	//   ....[145]....
        /*0998*/ 	.word	0x0001ba90


	//   ....[146]....
        /*099c*/ 	.word	0x0001bbc0


	//----- nvinfo : EIATTR_REG_RECONFIG
	.align		4
.L_207:
        /*09a0*/ 	.byte	0x01, 0x54
	.zero		2


	//----- nvinfo : EIATTR_SYSCALL_OFFSETS
	.align		4
        /*09a4*/ 	.byte	0x04, 0x46
        /*09a6*/ 	.short	(.L_209 - .L_208)


	//   ....[0]....
.L_208:
        /*09a8*/ 	.word	0x000024b0


	//   ....[1]....
        /*09ac*/ 	.word	0x00013c00


	//   ....[2]....
        /*09b0*/ 	.word	0x00013d50


	//   ....[3]....
        /*09b4*/ 	.word	0x00013e40


	//   ....[4]....
        /*09b8*/ 	.word	0x00014780


	//----- nvinfo : EIATTR_MBARRIER_INSTR_OFFSETS
	.align		4
.L_209:
        /*09bc*/ 	.byte	0x04, 0x39
        /*09be*/ 	.short	(.L_211 - .L_210)


	//   ....[0]....
.L_210:
        /*09c0*/ 	.word	0x00000270
        /*09c4*/ 	.word	0x000000ff
        /*09c8*/ 	.word	0x00030800
        /*09cc*/ 	.short	0x0100
        /*09ce*/ 	.byte	0x08
	.zero		1


	//   ....[1]....
        /*09d0*/ 	.word	0x00000280
        /*09d4*/ 	.word	0x000000ff
        /*09d8*/ 	.word	0x00030820
        /*09dc*/ 	.short	0x0100
        /*09de*/ 	.byte	0x08
	.zero		1


	//   ....[2]....
        /*09e0*/ 	.word	0x00000370
        /*09e4*/ 	.word	0x000000ff
        /*09e8*/ 	.word	0x00030830
        /*09ec*/ 	.short	0x0100
        /*09ee*/ 	.byte	0x08
	.zero		1


	//   ....[3]....
        /*09f0*/ 	.word	0x00000380
        /*09f4*/ 	.word	0x000000ff
        /*09f8*/ 	.word	0x00030840
        /*09fc*/ 	.short	0x0100
        /*09fe*/ 	.byte	0x08
	.zero		1


	//   ....[4]....
        /*0a00*/ 	.word	0x00000390
        /*0a04*/ 	.word	0x000000ff
        /*0a08*/ 	.word	0x00030838
        /*0a0c*/ 	.short	0x0100
        /*0a0e*/ 	.byte	0x08
	.zero		1


	//   ....[5]....
        /*0a10*/ 	.word	0x000003a0
        /*0a14*/ 	.word	0x000000ff
        /*0a18*/ 	.word	0x00030848
        /*0a1c*/ 	.short	0x0100
        /*0a1e*/ 	.byte	0x08
	.zero		1


	//   ....[6]....
        /*0a20*/ 	.word	0x000004d0
        /*0a24*/ 	.word	0x000000ff
        /*0a28*/ 	.word	0x00030850
        /*0a2c*/ 	.short	0x0100
        /*0a2e*/ 	.byte	0x08
	.zero		1


	//   ....[7]....
        /*0a30*/ 	.word	0x000004e0
        /*0a34*/ 	.word	0x000000ff
        /*0a38*/ 	.word	0x00030860
        /*0a3c*/ 	.short	0x0100
        /*0a3e*/ 	.byte	0x08
	.zero		1


	//   ....[8]....
        /*0a40*/ 	.word	0x000004f0
        /*0a44*/ 	.word	0x000000ff
        /*0a48*/ 	.word	0x00030858
        /*0a4c*/ 	.short	0x0100
        /*0a4e*/ 	.byte	0x08
	.zero		1


	//   ....[9]....
        /*0a50*/ 	.word	0x00000500
        /*0a54*/ 	.word	0x000000ff
        /*0a58*/ 	.word	0x00030868
        /*0a5c*/ 	.short	0x0100
        /*0a5e*/ 	.byte	0x08
	.zero		1


	//   ....[10]....
        /*0a60*/ 	.word	0x000005f0
        /*0a64*/ 	.word	0x000000ff
        /*0a68*/ 	.word	0x00030870
        /*0a6c*/ 	.short	0x0100
        /*0a6e*/ 	.byte	0x06
	.zero		1


	//   ....[11]....
        /*0a70*/ 	.word	0x00000600
        /*0a74*/ 	.word	0x000000ff
        /*0a78*/ 	.word	0x00030880
        /*0a7c*/ 	.short	0x0100
        /*0a7e*/ 	.byte	0x06
	.zero		1


	//   ....[12]....
        /*0a80*/ 	.word	0x00000610
        /*0a84*/ 	.word	0x000000ff
        /*0a88*/ 	.word	0x00030878
        /*0a8c*/ 	.short	0x0100
        /*0a8e*/ 	.byte	0x06
	.zero		1


	//   ....[13]....
        /*0a90*/ 	.word	0x00000620
        /*0a94*/ 	.word	0x000000ff
        /*0a98*/ 	.word	0x00030888
        /*0a9c*/ 	.short	0x0100
        /*0a9e*/ 	.byte	0x06
	.zero		1


	//   ....[14]....
        /*0aa0*/ 	.word	0x00000750
        /*0aa4*/ 	.word	0x000000ff
        /*0aa8*/ 	.word	0x00030890
        /*0aac*/ 	.short	0x0100
        /*0aae*/ 	.byte	0x08
	.zero		1


	//   ....[15]....
        /*0ab0*/ 	.word	0x00000760
        /*0ab4*/ 	.word	0x000000ff
        /*0ab8*/ 	.word	0x000308a0
        /*0abc*/ 	.short	0x0100
        /*0abe*/ 	.byte	0x08
	.zero		1


	//   ....[16]....
        /*0ac0*/ 	.word	0x00000770
        /*0ac4*/ 	.word	0x000000ff
        /*0ac8*/ 	.word	0x00030898
        /*0acc*/ 	.short	0x0100
        /*0ace*/ 	.byte	0x08
	.zero		1


	//   ....[17]....
        /*0ad0*/ 	.word	0x00000780
        /*0ad4*/ 	.word	0x000000ff
        /*0ad8*/ 	.word	0x000308a8
        /*0adc*/ 	.short	0x0100
        /*0ade*/ 	.byte	0x08
	.zero		1


	//   ....[18]....
        /*0ae0*/ 	.word	0x000008b0
        /*0ae4*/ 	.word	0x000000ff
        /*0ae8*/ 	.word	0x000308b0
        /*0aec*/ 	.short	0x0100
        /*0aee*/ 	.byte	0x08
	.zero		1


	//   ....[19]....
        /*0af0*/ 	.word	0x000008c0
        /*0af4*/ 	.word	0x000000ff
        /*0af8*/ 	.word	0x000308c0
        /*0afc*/ 	.short	0x0100
        /*0afe*/ 	.byte	0x08
	.zero		1


	//   ....[20]....
        /*0b00*/ 	.word	0x000008d0
        /*0b04*/ 	.word	0x000000ff
        /*0b08*/ 	.word	0x000308b8
        /*0b0c*/ 	.short	0x0100
        /*0b0e*/ 	.byte	0x08
	.zero		1


	//   ....[21]....
        /*0b10*/ 	.word	0x000008e0
        /*0b14*/ 	.word	0x000000ff
        /*0b18*/ 	.word	0x000308c8
        /*0b1c*/ 	.short	0x0100
        /*0b1e*/ 	.byte	0x08
	.zero		1


	//   ....[22]....
        /*0b20*/ 	.word	0x00002530
        /*0b24*/ 	.word	0x000000ff
        /*0b28*/ 	.word	0x00030800
        /*0b2c*/ 	.short	0x010a
        /*0b2e*/ 	.byte	0x25
	.zero		1


	//   ....[23]....
        /*0b30*/ 	.word	0x000025e0
        /*0b34*/ 	.word	0x00000003
        /*0b38*/ 	.word	0x00030830
        /*0b3c*/ 	.short	0x010a
        /*0b3e*/ 	.byte	0x3f
	.zero		1


	//   ....[24]....
        /*0b40*/ 	.word	0x00002650
        /*0b44*/ 	.word	0x00000003
        /*0b48*/ 	.word	0x00030830
        /*0b4c*/ 	.short	0x010a
        /*0b4e*/ 	.byte	0x3f
	.zero		1


	//   ....[25]....
        /*0b50*/ 	.word	0x00003080
        /*0b54*/ 	.word	0x00000000
        /*0b58*/ 	.word	0x00000000
        /*0b5c*/ 	.short	0x0101
        /*0b5e*/ 	.byte	0x3f
	.zero		1


	//   ....[26]....
        /*0b60*/ 	.word	0x00004da0
        /*0b64*/ 	.word	0x000000ff
        /*0b68*/ 	.word	0x00030830
        /*0b6c*/ 	.short	0x010a
        /*0b6e*/ 	.byte	0x06
	.zero		1


	//   ....[27]....
        /*0b70*/ 	.word	0x00004e00
        /*0b74*/ 	.word	0x000000ff
        /*0b78*/ 	.word	0x00030830
        /*0b7c*/ 	.short	0x010a
        /*0b7e*/ 	.byte	0x06
	.zero		1


	//   ....[28]....
        /*0b80*/ 	.word	0x00005c30
        /*0b84*/ 	.word	0x000000ff
        /*0b88*/ 	.word	0x00030850
        /*0b8c*/ 	.short	0x010a
        /*0b8e*/ 	.byte	0x0a
	.zero		1


	//   ....[29]....
        /*0b90*/ 	.word	0x00005c70
        /*0b94*/ 	.word	0x000000ff
        /*0b98*/ 	.word	0x00030850
        /*0b9c*/ 	.short	0x010a
        /*0b9e*/ 	.byte	0x0a
	.zero		1


	//   ....[30]....
        /*0ba0*/ 	.word	0x00005f60
        /*0ba4*/ 	.word	0x00000000
        /*0ba8*/ 	.word	0x00000000
        /*0bac*/ 	.short	0x0101
        /*0bae*/ 	.byte	0x3f
	.zero		1


	//   ....[31]....
        /*0bb0*/ 	.word	0x00006fa0
        /*0bb4*/ 	.word	0x0000009e
        /*0bb8*/ 	.word	0x00000000
        /*0bbc*/ 	.short	0x0101
        /*0bbe*/ 	.byte	0x3f
	.zero		1


	//   ....[32]....
        /*0bc0*/ 	.word	0x00007820
        /*0bc4*/ 	.word	0x000000ff
        /*0bc8*/ 	.word	0x00030830
        /*0bcc*/ 	.short	0x010a
        /*0bce*/ 	.byte	0x05
	.zero		1


	//   ....[33]....
        /*0bd0*/ 	.word	0x00007880
        /*0bd4*/ 	.word	0x000000ff
        /*0bd8*/ 	.word	0x00030830
        /*0bdc*/ 	.short	0x010a
        /*0bde*/ 	.byte	0x05
	.zero		1


	//   ....[34]....
        /*0be0*/ 	.word	0x000086b0
        /*0be4*/ 	.word	0x000000ff
        /*0be8*/ 	.word	0x00030850
        /*0bec*/ 	.short	0x010a
        /*0bee*/ 	.byte	0x0e
	.zero		1


	//   ....[35]....
        /*0bf0*/ 	.word	0x000086f0
        /*0bf4*/ 	.word	0x000000ff
        /*0bf8*/ 	.word	0x00030850
        /*0bfc*/ 	.short	0x010a
        /*0bfe*/ 	.byte	0x0e
	.zero		1


	//   ....[36]....
        /*0c00*/ 	.word	0x00008fe0
        /*0c04*/ 	.word	0x0000009b
        /*0c08*/ 	.word	0x00000000
        /*0c0c*/ 	.short	0x0101
        /*0c0e*/ 	.byte	0x3f
	.zero		1


	//   ....[37]....
        /*0c10*/ 	.word	0x00009080
        /*0c14*/ 	.word	0x0000009f
        /*0c18*/ 	.word	0x00000000
        /*0c1c*/ 	.short	0x0101
        /*0c1e*/ 	.byte	0x3f
	.zero		1


	//   ....[38]....
        /*0c20*/ 	.word	0x000094f0
        /*0c24*/ 	.word	0x000000ff
        /*0c28*/ 	.word	0x00030830
        /*0c2c*/ 	.short	0x010a
        /*0c2e*/ 	.byte	0x05
	.zero		1


	//   ....[39]....
        /*0c30*/ 	.word	0x00009550
        /*0c34*/ 	.word	0x000000ff
        /*0c38*/ 	.word	0x00030830
        /*0c3c*/ 	.short	0x010a
        /*0c3e*/ 	.byte	0x05
	.zero		1


	//   ....[40]....
        /*0c40*/ 	.word	0x0000a380
        /*0c44*/ 	.word	0x000000ff
        /*0c48*/ 	.word	0x00030850
        /*0c4c*/ 	.short	0x010a
        /*0c4e*/ 	.byte	0x0e
	.zero		1


	//   ....[41]....
        /*0c50*/ 	.word	0x0000a3c0
        /*0c54*/ 	.word	0x000000ff
        /*0c58*/ 	.word	0x00030850
        /*0c5c*/ 	.short	0x010a
        /*0c5e*/ 	.byte	0x0e
	.zero		1


	//   ....[42]....
        /*0c60*/ 	.word	0x0000a620
        /*0c64*/ 	.word	0x00000000
        /*0c68*/ 	.word	0x00000000
        /*0c6c*/ 	.short	0x0101
        /*0c6e*/ 	.byte	0x3f
	.zero		1


	//   ....[43]....
        /*0c70*/ 	.word	0x0000b670
        /*0c74*/ 	.word	0x0000009e
        /*0c78*/ 	.word	0x00000000
        /*0c7c*/ 	.short	0x0101
        /*0c7e*/ 	.byte	0x3f
	.zero		1


	//   ....[44]....
        /*0c80*/ 	.word	0x0000c3e0
        /*0c84*/ 	.word	0x000000ff
        /*0c88*/ 	.word	0x00030850
        /*0c8c*/ 	.short	0x010a
        /*0c8e*/ 	.byte	0x08
	.zero		1


	//   ....[45]....
        /*0c90*/ 	.word	0x0000c420
        /*0c94*/ 	.word	0x000000ff
        /*0c98*/ 	.word	0x00030850
        /*0c9c*/ 	.short	0x010a
        /*0c9e*/ 	.byte	0x08
	.zero		1


	//   ....[46]....
        /*0ca0*/ 	.word	0x0000c860
        /*0ca4*/ 	.word	0x0000000b
        /*0ca8*/ 	.word	0x00000000
        /*0cac*/ 	.short	0x0101
        /*0cae*/ 	.byte	0x3f
	.zero		1


	//   ....[47]....
        /*0cb0*/ 	.word	0x0000edb0
        /*0cb4*/ 	.word	0x000000ff
        /*0cb8*/ 	.word	0x00000000
        /*0cbc*/ 	.short	0x0101
        /*0cbe*/ 	.byte	0x08
	.zero		1


	//   ....[48]....
        /*0cc0*/ 	.word	0x0000f690
        /*0cc4*/ 	.word	0x000000ff
        /*0cc8*/ 	.word	0x00000000
        /*0ccc*/ 	.short	0x0101
        /*0cce*/ 	.byte	0x08
	.zero		1


	//   ....[49]....
        /*0cd0*/ 	.word	0x00014260
        /*0cd4*/ 	.word	0x00000000
        /*0cd8*/ 	.word	0x00030840
        /*0cdc*/ 	.short	0x010a
        /*0cde*/ 	.byte	0x3f
	.zero		1


	//   ....[50]....
        /*0ce0*/ 	.word	0x000152b0
        /*0ce4*/ 	.word	0x00000012
        /*0ce8*/ 	.word	0x00030800
        /*0cec*/ 	.short	0x0107
        /*0cee*/ 	.byte	0x3f
	.zero		1


	//   ....[51]....
        /*0cf0*/ 	.word	0x000153c0
        /*0cf4*/ 	.word	0x00000012
        /*0cf8*/ 	.word	0x00030800
        /*0cfc*/ 	.short	0x0101
        /*0cfe*/ 	.byte	0x3f
	.zero		1


	//   ....[52]....
        /*0d00*/ 	.word	0x000153e0
        /*0d04*/ 	.word	0x00000012
        /*0d08*/ 	.word	0x00030820
        /*0d0c*/ 	.short	0x010a
        /*0d0e*/ 	.byte	0x3f
	.zero		1


	//   ....[53]....
        /*0d10*/ 	.word	0x00015810
        /*0d14*/ 	.word	0x00000003
        /*0d18*/ 	.word	0x00030840
        /*0d1c*/ 	.short	0x010a
        /*0d1e*/ 	.byte	0x3f
	.zero		1


	//   ....[54]....
        /*0d20*/ 	.word	0x00015db0
        /*0d24*/ 	.word	0x00000003
        /*0d28*/ 	.word	0x00000060
        /*0d2c*/ 	.short	0x010a
        /*0d2e*/ 	.byte	0x3f
	.zero		1


	//   ....[55]....
        /*0d30*/ 	.word	0x00016620
        /*0d34*/ 	.word	0x00000003
        /*0d38*/ 	.word	0x00030840
        /*0d3c*/ 	.short	0x010a
        /*0d3e*/ 	.byte	0x3f
	.zero		1


	//   ....[56]....
        /*0d40*/ 	.word	0x00016bc0
        /*0d44*/ 	.word	0x00000002
        /*0d48*/ 	.word	0x00000060
        /*0d4c*/ 	.short	0x010a
        /*0d4e*/ 	.byte	0x3f
	.zero		1


	//   ....[57]....
        /*0d50*/ 	.word	0x00017380
        /*0d54*/ 	.word	0x00000002
        /*0d58*/ 	.word	0x00030840
        /*0d5c*/ 	.short	0x010a
        /*0d5e*/ 	.byte	0x3f
	.zero		1


	//   ....[58]....
        /*0d60*/ 	.word	0x00017920
        /*0d64*/ 	.word	0x00000002
        /*0d68*/ 	.word	0x00000060
        /*0d6c*/ 	.short	0x010a
        /*0d6e*/ 	.byte	0x3f
	.zero		1


	//   ....[59]....
        /*0d70*/ 	.word	0x00018090
        /*0d74*/ 	.word	0x00000000
        /*0d78*/ 	.word	0x00030860
        /*0d7c*/ 	.short	0x010a
        /*0d7e*/ 	.byte	0x3f
	.zero		1


	//   ....[60]....
        /*0d80*/ 	.word	0x000198e0
        /*0d84*/ 	.word	0x00000000
        /*0d88*/ 	.word	0x00030820
        /*0d8c*/ 	.short	0x010a
        /*0d8e*/ 	.byte	0x3f
	.zero		1


	//   ....[61]....
        /*0d90*/ 	.word	0x00019af0
        /*0d94*/ 	.word	0x00000006
        /*0d98*/ 	.word	0x00000000
        /*0d9c*/ 	.short	0x010a
        /*0d9e*/ 	.byte	0x3f
	.zero		1


	//   ....[62]....
        /*0da0*/ 	.word	0x00019b20
        /*0da4*/ 	.word	0x00000007
        /*0da8*/ 	.word	0x00000000
        /*0dac*/ 	.short	0x010a
        /*0dae*/ 	.byte	0x3f
	.zero		1


	//   ....[63]....
        /*0db0*/ 	.word	0x00019b80
        /*0db4*/ 	.word	0x00000004
        /*0db8*/ 	.word	0x00000000
        /*0dbc*/ 	.short	0x010a
        /*0dbe*/ 	.byte	0x3f
	.zero		1


	//   ....[64]....
        /*0dc0*/ 	.word	0x00019bb0
        /*0dc4*/ 	.word	0x00000003
        /*0dc8*/ 	.word	0x00000000
        /*0dcc*/ 	.short	0x010a
        /*0dce*/ 	.byte	0x3f
	.zero		1


	//   ....[65]....
        /*0dd0*/ 	.word	0x00019c20
        /*0dd4*/ 	.word	0x00000003
        /*0dd8*/ 	.word	0x00030800
        /*0ddc*/ 	.short	0x010a
        /*0dde*/ 	.byte	0x3f
	.zero		1


	//   ....[66]....
        /*0de0*/ 	.word	0x00019c70
        /*0de4*/ 	.word	0x00000003
        /*0de8*/ 	.word	0x00030830
        /*0dec*/ 	.short	0x010a
        /*0dee*/ 	.byte	0x3f
	.zero		1


	//   ....[67]....
        /*0df0*/ 	.word	0x00019cd0
        /*0df4*/ 	.word	0x00000098
        /*0df8*/ 	.word	0x00030830
        /*0dfc*/ 	.short	0x010a
        /*0dfe*/ 	.byte	0x3f
	.zero		1


	//   ....[68]....
        /*0e00*/ 	.word	0x00019d30
        /*0e04*/ 	.word	0x00000002
        /*0e08*/ 	.word	0x00030850
        /*0e0c*/ 	.short	0x010a
        /*0e0e*/ 	.byte	0x3f
	.zero		1


	//   ....[69]....
        /*0e10*/ 	.word	0x00019d90
        /*0e14*/ 	.word	0x00000004
        /*0e18*/ 	.word	0x00030830
        /*0e1c*/ 	.short	0x010a
        /*0e1e*/ 	.byte	0x3f
	.zero		1


	//   ....[70]....
        /*0e20*/ 	.word	0x00019df0
        /*0e24*/ 	.word	0x00000002
        /*0e28*/ 	.word	0x00030850
        /*0e2c*/ 	.short	0x010a
        /*0e2e*/ 	.byte	0x3f
	.zero		1


	//   ....[71]....
        /*0e30*/ 	.word	0x00019e50
        /*0e34*/ 	.word	0x00000004
        /*0e38*/ 	.word	0x00030830
        /*0e3c*/ 	.short	0x010a
        /*0e3e*/ 	.byte	0x3f
	.zero		1


	//   ....[72]....
        /*0e40*/ 	.word	0x00019eb0
        /*0e44*/ 	.word	0x00000002
        /*0e48*/ 	.word	0x00030850
        /*0e4c*/ 	.short	0x010a
        /*0e4e*/ 	.byte	0x3f
	.zero		1


	//   ....[73]....
        /*0e50*/ 	.word	0x00019f10
        /*0e54*/ 	.word	0x00000007
        /*0e58*/ 	.word	0x00030850
        /*0e5c*/ 	.short	0x010a
        /*0e5e*/ 	.byte	0x3f
	.zero		1


	//   ....[74]....
        /*0e60*/ 	.word	0x0001a0b0
        /*0e64*/ 	.word	0x00000000
        /*0e68*/ 	.word	0x00030840
        /*0e6c*/ 	.short	0x010a
        /*0e6e*/ 	.byte	0x3f
	.zero		1


	//   ....[75]....
        /*0e70*/ 	.word	0x0001ad30
        /*0e74*/ 	.word	0x00000012
        /*0e78*/ 	.word	0x00030820
        /*0e7c*/ 	.short	0x010a
        /*0e7e*/ 	.byte	0x3f
	.zero		1


	//   ....[76]....
        /*0e80*/ 	.word	0x0001ad80
        /*0e84*/ 	.word	0x00000003
        /*0e88*/ 	.word	0x00030840
        /*0e8c*/ 	.short	0x010a
        /*0e8e*/ 	.byte	0x3f
	.zero		1


	//   ....[77]....
        /*0e90*/ 	.word	0x0001add0
        /*0e94*/ 	.word	0x00000003
        /*0e98*/ 	.word	0x00000060
        /*0e9c*/ 	.short	0x010a
        /*0e9e*/ 	.byte	0x3f
	.zero		1


	//   ....[78]....
        /*0ea0*/ 	.word	0x0001ae20
        /*0ea4*/ 	.word	0x00000003
        /*0ea8*/ 	.word	0x00030840
        /*0eac*/ 	.short	0x010a
        /*0eae*/ 	.byte	0x3f
	.zero		1


	//   ....[79]....
        /*0eb0*/ 	.word	0x0001ae70
        /*0eb4*/ 	.word	0x00000002
        /*0eb8*/ 	.word	0x00000060
        /*0ebc*/ 	.short	0x010a
        /*0ebe*/ 	.byte	0x3f
	.zero		1


	//   ....[80]....
        /*0ec0*/ 	.word	0x0001aec0
        /*0ec4*/ 	.word	0x00000002
        /*0ec8*/ 	.word	0x00030840
        /*0ecc*/ 	.short	0x010a
        /*0ece*/ 	.byte	0x3f
	.zero		1


	//   ....[81]....
        /*0ed0*/ 	.word	0x0001af10
        /*0ed4*/ 	.word	0x00000002
        /*0ed8*/ 	.word	0x00000060
        /*0edc*/ 	.short	0x010a
        /*0ede*/ 	.byte	0x3f
	.zero		1


	//   ....[82]....
        /*0ee0*/ 	.word	0x0001af60
        /*0ee4*/ 	.word	0x00000000
        /*0ee8*/ 	.word	0x00030860
        /*0eec*/ 	.short	0x010a
        /*0eee*/ 	.byte	0x3f
	.zero		1


	//   ....[83]....
        /*0ef0*/ 	.word	0x0001bae0
        /*0ef4*/ 	.word	0x00000000
        /*0ef8*/ 	.word	0x00030820
        /*0efc*/ 	.short	0x010a
        /*0efe*/ 	.byte	0x3f
	.zero		1


	//   ....[84]....
        /*0f00*/ 	.word	0x0001bc80
        /*0f04*/ 	.word	0x00000006
        /*0f08*/ 	.word	0x00000000
        /*0f0c*/ 	.short	0x010a
        /*0f0e*/ 	.byte	0x3f
	.zero		1


	//   ....[85]....
        /*0f10*/ 	.word	0x0001bcd0
        /*0f14*/ 	.word	0x00000007
        /*0f18*/ 	.word	0x00000000
        /*0f1c*/ 	.short	0x010a
        /*0f1e*/ 	.byte	0x3f
	.zero		1


	//   ....[86]....
        /*0f20*/ 	.word	0x0001bd20
        /*0f24*/ 	.word	0x00000004
        /*0f28*/ 	.word	0x00000000
        /*0f2c*/ 	.short	0x010a
        /*0f2e*/ 	.byte	0x3f
	.zero		1


	//----- nvinfo : EIATTR_NUM_MBARRIERS
	.align		4
.L_211:
        /*0f30*/ 	.byte	0x03, 0x38
        /*0f32*/ 	.short	0x0016


	//----- nvinfo : EIATTR_EXIT_INSTR_OFFSETS
	.align		4
        /*0f34*/ 	.byte	0x04, 0x1c
        /*0f36*/ 	.short	(.L_213 - .L_212)


	//   ....[0]....
.L_212:
        /*0f38*/ 	.word	0x00000a50


	//   ....[1]....
        /*0f3c*/ 	.word	0x00011af0


	//   ....[2]....
        /*0f40*/ 	.word	0x00019c00


	//----- nvinfo : EIATTR_MAX_THREADS
	.align		4
.L_213:
        /*0f44*/ 	.byte	0x04, 0x05
        /*0f46*/ 	.short	(.L_215 - .L_214)
.L_214:
        /*0f48*/ 	.word	0x00000180
        /*0f4c*/ 	.word	0x00000001
        /*0f50*/ 	.word	0x00000001


	//----- nvinfo : EIATTR_CRS_STACK_SIZE
	.align		4
.L_215:
        /*0f54*/ 	.byte	0x04, 0x1e
        /*0f56*/ 	.short	(.L_217 - .L_216)
.L_216:
        /*0f58*/ 	.word	0x00000000


	//----- nvinfo : EIATTR_CBANK_PARAM_SIZE
	.align		4
.L_217:
        /*0f5c*/ 	.byte	0x03, 0x19
        /*0f5e*/ 	.short	0x0af0


	//----- nvinfo : EIATTR_PARAM_CBANK
	.align		4
        /*0f60*/ 	.byte	0x04, 0x0a
        /*0f62*/ 	.short	(.L_219 - .L_218)
	.align		4
.L_218:
        /*0f64*/ 	.word	index@(.nv.constant0._ZN7cutlass13device_kernelIN5flash11enable_sm90INS1_16FlashAttnFwdSm90INS1_25CollectiveMainloopFwdSm90ILi2EN4cute5tupleIJNS5_1CILi1EEES8_S8_EEENS6_IJNS7_ILi128EEENS7_ILi64EEENS7_ILi256EEEEEELi256ENS_6half_tEfNS_4arch4Sm90ELb0ELb1ELb0ELb1ELb0ELb0ELb0ELb1ELb1ELb1ELb1ELb0EEENS1_21CollectiveEpilogueFwdINS6_IJSA_SC_SB_EEES9_SE_SG_Li256ELb1ELb1ELb1ELb0EEENS1_36VarlenDynamicPersistentTileSchedulerILi128ELi64ELi256ELi128ELb1ELb1ELb1ELb1ELb0ELb1EEEEEEEEEvNT_6ParamsE)
        /*0f68*/ 	.short	0x0210
        /*0f6a*/ 	.short	0x0af0


	//----- nvinfo : EIATTR_SW_WAR
	.align		4
.L_219:
        /*0f6c*/ 	.byte	0x04, 0x36
        /*0f6e*/ 	.short	(.L_221 - .L_220)
.L_220:
        /*0f70*/ 	.word	0x00000008
.L_221:


//--------------------- .nv.info._ZN7cutlass13device_kernelIN5flash11enable_sm90INS1_16FlashAttnFwdSm90INS1_25CollectiveMainloopFwdSm90ILi2EN4cute5tupleIJNS5_1CILi1EEES8_S8_EEENS6_IJNS7_ILi128EEENS7_ILi64EEENS7_ILi256EEEEEELi256ENS_6half_tEfNS_4arch4Sm90ELb0ELb1ELb0ELb1ELb0ELb1ELb0ELb1ELb1ELb1ELb1ELb0EEENS1_21CollectiveEpilogueFwdINS6_IJSA_SC_SB_EEES9_SE_SG_Li256ELb1ELb1ELb1ELb0EEENS1_36VarlenDynamicPersistentTileSchedulerILi128ELi64ELi256ELi128ELb1ELb1ELb1ELb1ELb0ELb1EEEEEEEEEvNT_6ParamsE --------------------------
	.section	.nv.info._ZN7cutlass13device_kernelIN5flash11enable_sm90INS1_16FlashAttnFwdSm90INS1_25CollectiveMainloopFwdSm90ILi2EN4cute5tupleIJNS5_1CILi1EEES8_S8_EEENS6_IJNS7_ILi128EEENS7_ILi64EEENS7_ILi256EEEEEELi256ENS_6half_tEfNS_4arch4Sm90ELb0ELb1ELb0ELb1ELb0ELb1ELb0ELb1ELb1ELb1ELb1ELb0EEENS1_21CollectiveEpilogueFwdINS6_IJSA_SC_SB_EEES9_SE_SG_Li256ELb1ELb1ELb1ELb0EEENS1_36VarlenDynamicPersistentTileSchedulerILi128ELi64ELi256ELi128ELb1ELb1ELb1ELb1ELb0ELb1EEEEEEEEEvNT_6ParamsE,"",@"SHT_CUDA_INFO"
	.sectionflags	@""
	.align	4


	//----- nvinfo : EIATTR_CUDA_API_VERSION
	.align		4
        /*0000*/ 	.byte	0x04, 0x37
        /*0002*/ 	.short	(.L_223 - .L_222)
.L_222:
        /*0004*/ 	.word	0x00000082


	//----- nvinfo : EIATTR_KPARAM_INFO
	.align		4
.L_223:
        /*0008*/ 	.byte	0x04, 0x17
        /*000a*/ 	.short	(.L_225 - .L_224)
.L_224:
        /*000c*/ 	.word	0x00000000
        /*0010*/ 	.short	0x0000
        /*0012*/ 	.short	0x0070
        /*0014*/ 	.byte	0x00, 0xf0, 0x01, 0x2a


	//----- nvinfo : EIATTR_SPARSE_MMA_MASK
	.align		4
.L_225:
        /*0018*/ 	.byte	0x03, 0x50
        /*001a*/ 	.short	0x0000


	//----- nvinfo : EIATTR_MAXREG_COUNT
	.align		4
        /*001c*/ 	.byte	0x03, 0x1b
        /*001e*/ 	.short	0x00a8


	//----- nvinfo : EIATTR_NUM_BARRIERS
	.align		4
        /*0020*/ 	.byte	0x02, 0x4c
        /*0022*/ 	.byte	0x10
	.zero		1


	//----- nvinfo : EIATTR_EXTERNS
	.align		4
        /*0024*/ 	.byte	0x04, 0x0f
        /*0026*/ 	.short	(.L_227 - .L_226)


	//   ....[0]....
	.align		4
.L_226:
        /*0028*/ 	.word	index@(__assertfail)


	//----- nvinfo : EIATTR_ANNOTATIONS
	.align		4
.L_227:
        /*002c*/ 	.byte	0x04, 0x55
        /*002e*/ 	.short	(.L_229 - .L_228)


	//   ....[0]....
.L_228:
        /* <DEDUP_REMOVED lines=160> */


	//----- nvinfo : EIATTR_MERCURY_ISA_VERSION
	.align		4
.L_229:
        /*0a20*/ 	.byte	0x03, 0x5f
        /*0a22*/ 	.short	0x0101


	//----- nvinfo : EIATTR_UNUSED_LOAD_BYTE_OFFSET
	.align		4
        /*0a24*/ 	.byte	0x04, 0x44
        /*0a26*/ 	.short	(.L_231 - .L_230)


	//   ....[0]....
.L_230:
        /*0a28*/ 	.word	0x00000aa0
        /*0a2c*/ 	.word	0x0000fff0


	//   ....[1]....
        /*0a30*/ 	.word	0x0001ec20
        /*0a34*/ 	.word	0x0000fff0


	//----- nvinfo : EIATTR_INT_WARP_WIDE_INSTR_OFFSETS
	.align		4
.L_231:
        /*0a38*/ 	.byte	0x04, 0x31
        /*0a3a*/ 	.short	(.L_233 - .L_232)


	//   ....[0]....
.L_232:
        /*0a3c*/ 	.word	0x00000190


	//   ....[1]....
        /*0a40*/ 	.word	0x000001d0


	//   ....[2]....
        /*0a44*/ 	.word	0x00000240


	//   ....[3]....
        /*0a48*/ 	.word	0x000276f0


	//   ....[4]....
        /*0a4c*/ 	.word	0x00027790


	//   ....[5]....
        /*0a50*/ 	.word	0x0002bc20


	//   ....[6]....
        /*0a54*/ 	.word	0x0002bc90


	//----- nvinfo : EIATTR_COOP_GROUP_MASK_REGIDS
	.align		4
.L_233:
        /*0a58*/ 	.byte	0x04, 0x29
        /*0a5a*/ 	.short	(.L_235 - .L_234)


	//   ....[0]....
.L_234:
        /*0a5c*/ 	.word	0xffffffff


	//   ....[1]....
        /*0a60*/ 	.word	0xffffffff


	//   ....[2]....
        /*0a64*/ 	.word	0xffffffff


	//   ....[3]....
        /*0a68*/ 	.word	0xffffffff


	//   ....[4]....
        /*0a6c*/ 	.word	0xffffffff


	//   ....[5]....
        /*0a70*/ 	.word	0xffffffff


	//   ....[6]....
        /*0a74*/ 	.word	0xffffffff


	//   ....[7]....
        /*0a78*/ 	.word	0xffffffff


	//   ....[8]....
        /*0a7c*/ 	.word	0xffffffff


	//   ....[9]....
        /*0a80*/ 	.word	0xffffffff


	//   ....[10]....
        /*0a84*/ 	.word	0xffffffff


	//   ....[11]....
        /*0a88*/ 	.word	0xffffffff


	//   ....[12]....
        /*0a8c*/ 	.word	0xffffffff


	//   ....[13]....
        /*0a90*/ 	.word	0xffffffff


	//   ....[14]....
        /*0a94*/ 	.word	0xffffffff


	//   ....[15]....
        /*0a98*/ 	.word	0xffffffff


	//   ....[16]....
        /*0a9c*/ 	.word	0xffffffff


	//   ....[17]....
        /*0aa0*/ 	.word	0xffffffff


	//   ....[18]....
        /*0aa4*/ 	.word	0xffffffff


	//   ....[19]....
        /*0aa8*/ 	.word	0xffffffff


	//   ....[20]....
        /*0aac*/ 	.word	0xffffffff


	//   ....[21]....
        /*0ab0*/ 	.word	0xffffffff


	//   ....[22]....
        /*0ab4*/ 	.word	0xffffffff


	//   ....[23]....
        /*0ab8*/ 	.word	0xffffffff


	//   ....[24]....
        /*0abc*/ 	.word	0xffffffff


	//   ....[25]....
        /*0ac0*/ 	.word	0xffffffff


	//   ....[26]....
        /*0ac4*/ 	.word	0xffffffff


	//   ....[27]....
        /*0ac8*/ 	.word	0xffffffff


	//   ....[28]....
        /*0acc*/ 	.word	0xffffffff


	//   ....[29]....
        /*0ad0*/ 	.word	0xffffffff


	//   ....[30]....
        /*0ad4*/ 	.word	0xffffffff


	//   ....[31]....
        /*0ad8*/ 	.word	0xffffffff


	//   ....[32]....
        /*0adc*/ 	.word	0xffffffff


	//   ....[33]....
        /*0ae0*/ 	.word	0xffffffff


	//   ....[34]....
        /*0ae4*/ 	.word	0xffffffff


	//   ....[35]....
        /*0ae8*/ 	.word	0xffffffff


	//   ....[36]....
        /*0aec*/ 	.word	0xffffffff


	//   ....[37]....
        /*0af0*/ 	.word	0xffffffff


	//   ....[38]....
        /*0af4*/ 	.word	0xffffffff


	//   ....[39]....
        /*0af8*/ 	.word	0xffffffff


	//   ....[40]....
        /*0afc*/ 	.word	0xffffffff


	//   ....[41]....
        /*0b00*/ 	.word	0xffffffff


	//   ....[42]....
        /*0b04*/ 	.word	0xffffffff


	//   ....[43]....
        /*0b08*/ 	.word	0xffffffff


	//   ....[44]....
        /*0b0c*/ 	.word	0xffffffff


	//   ....[45]....
        /*0b10*/ 	.word	0xffffffff


	//   ....[46]....
        /*0b14*/ 	.word	0xffffffff


	//   ....[47]....
        /*0b18*/ 	.word	0xffffffff


	//   ....[48]....
        /*0b1c*/ 	.word	0xffffffff


	//   ....[49]....
        /*0b20*/ 	.word	0xffffffff


	//   ....[50]....
        /*0b24*/ 	.word	0xffffffff


	//   ....[51]....
        /*0b28*/ 	.word	0xffffffff


	//   ....[52]....
        /*0b2c*/ 	.word	0xffffffff


	//   ....[53]....
        /*0b30*/ 	.word	0xffffffff


	//   ....[54]....
        /*0b34*/ 	.word	0xffffffff


	//   ....[55]....
        /*0b38*/ 	.word	0xffffffff


	//   ....[56]....
        /*0b3c*/ 	.word	0xffffffff


	//   ....[57]....
        /*0b40*/ 	.word	0xffffffff


	//   ....[58]....
        /*0b44*/ 	.word	0xffffffff


	//   ....[59]....
        /*0b48*/ 	.word	0xffffffff


	//   ....[60]....
        /*0b4c*/ 	.word	0xffffffff


	//   ....[61]....
        /*0b50*/ 	.word	0xffffffff


	//   ....[62]....
        /*0b54*/ 	.word	0xffffffff


	//   ....[63]....
        /*0b58*/ 	.word	0xffffffff


	//   ....[64]....
        /*0b5c*/ 	.word	0xffffffff


	//   ....[65]....
        /*0b60*/ 	.word	0xffffffff


	//   ....[66]....
        /*0b64*/ 	.word	0xffffffff


	//   ....[67]....
        /*0b68*/ 	.word	0xffffffff


	//   ....[68]....
        /*0b6c*/ 	.word	0xffffffff


	//   ....[69]....
        /*0b70*/ 	.word	0xffffffff


	//   ....[70]....
        /*0b74*/ 	.word	0xffffffff


	//   ....[71]....
        /*0b78*/ 	.word	0xffffffff


	//   ....[72]....
        /*0b7c*/ 	.word	0xffffffff


	//   ....[73]....
        /*0b80*/ 	.word	0xffffffff


	//   ....[74]....
        /*0b84*/ 	.word	0xffffffff


	//   ....[75]....
        /*0b88*/ 	.word	0xffffffff


	//   ....[76]....
        /*0b8c*/ 	.word	0xffffffff


	//   ....[77]....
        /*0b90*/ 	.word	0xffffffff


	//   ....[78]....
        /*0b94*/ 	.word	0xffffffff


	//   ....[79]....
        /*0b98*/ 	.word	0xffffffff


	//   ....[80]....
        /*0b9c*/ 	.word	0xffffffff


	//   ....[81]....
        /*0ba0*/ 	.word	0xffffffff


	//   ....[82]....
        /*0ba4*/ 	.word	0xffffffff


	//   ....[83]....
        /*0ba8*/ 	.word	0xffffffff


	//   ....[84]....
        /*0bac*/ 	.word	0xffffffff


	//   ....[85]....
        /*0bb0*/ 	.word	0xffffffff


	//   ....[86]....
        /*0bb4*/ 	.word	0xffffffff


	//   ....[87]....
        /*0bb8*/ 	.word	0xffffffff


	//   ....[88]....
        /*0bbc*/ 	.word	0xffffffff


	//   ....[89]....
        /*0bc0*/ 	.word	0xffffffff


	//   ....[90]....
        /*0bc4*/ 	.word	0xffffffff


	//   ....[91]....
        /*0bc8*/ 	.word	0xffffffff


	//   ....[92]....
        /*0bcc*/ 	.word	0xffffffff


	//   ....[93]....
        /*0bd0*/ 	.word	0xffffffff


	//   ....[94]....
        /*0bd4*/ 	.word	0xffffffff


	//   ....[95]....
        /*0bd8*/ 	.word	0xffffffff


	//   ....[96]....
        /*0bdc*/ 	.word	0xffffffff


	//   ....[97]....
        /*0be0*/ 	.word	0xffffffff


	//   ....[98]....
        /*0be4*/ 	.word	0xffffffff


	//   ....[99]....
        /*0be8*/ 	.word	0xffffffff


	//   ....[100]....
        /*0bec*/ 	.word	0xffffffff


	//   ....[101]....
        /*0bf0*/ 	.word	0xffffffff


	//   ....[102]....
        /*0bf4*/ 	.word	0xffffffff


	//   ....[103]....
        /*0bf8*/ 	.word	0xffffffff


	//   ....[104]....
        /*0bfc*/ 	.word	0xffffffff


	//   ....[105]....
        /*0c00*/ 	.word	0xffffffff


	//   ....[106]....
        /*0c04*/ 	.word	0xffffffff


	//   ....[107]....
        /*0c08*/ 	.word	0xffffffff


	//   ....[108]....
        /*0c0c*/ 	.word	0xffffffff


	//   ....[109]....
        /*0c10*/ 	.word	0xffffffff


	//   ....[110]....
        /*0c14*/ 	.word	0xffffffff


	//   ....[111]....
        /*0c18*/ 	.word	0xffffffff


	//   ....[112]....
        /*0c1c*/ 	.word	0xffffffff


	//   ....[113]....
        /*0c20*/ 	.word	0xffffffff


	//   ....[114]....
        /*0c24*/ 	.word	0xffffffff


	//   ....[115]....
        /*0c28*/ 	.word	0xffffffff


	//   ....[116]....
        /*0c2c*/ 	.word	0xffffffff


	//   ....[117]....
        /*0c30*/ 	.word	0xffffffff


	//   ....[118]....
        /*0c34*/ 	.word	0xffffffff


	//   ....[119]....
        /*0c38*/ 	.word	0xffffffff


	//   ....[120]....
        /*0c3c*/ 	.word	0xffffffff


	//   ....[121]....
        /*0c40*/ 	.word	0xffffffff


	//   ....[122]....
        /*0c44*/ 	.word	0xffffffff


	//   ....[123]....
        /*0c48*/ 	.word	0xffffffff


	//   ....[124]....
        /*0c4c*/ 	.word	0xffffffff


	//   ....[125]....
        /*0c50*/ 	.word	0xffffffff


	//   ....[126]....
        /*0c54*/ 	.word	0xffffffff


	//   ....[127]....
        /*0c58*/ 	.word	0xffffffff


	//   ....[128]....
        /*0c5c*/ 	.word	0xffffffff


	//   ....[129]....
        /*0c60*/ 	.word	0xffffffff


	//   ....[130]....
        /*0c64*/ 	.word	0xffffffff


	//   ....[131]....
        /*0c68*/ 	.word	0xffffffff


	//   ....[132]....
        /*0c6c*/ 	.word	0xffffffff


	//   ....[133]....
        /*0c70*/ 	.word	0xffffffff


	//   ....[134]....
        /*0c74*/ 	.word	0xffffffff


	//   ....[135]....
        /*0c78*/ 	.word	0xffffffff


	//   ....[136]....
        /*0c7c*/ 	.word	0xffffffff


	//   ....[137]....
        /*0c80*/ 	.word	0xffffffff


	//   ....[138]....
        /*0c84*/ 	.word	0xffffffff


	//   ....[139]....
        /*0c88*/ 	.word	0xffffffff


	//   ....[140]....
        /*0c8c*/ 	.word	0xffffffff


	//   ....[141]....
        /*0c90*/ 	.word	0xffffffff


	//   ....[142]....
        /*0c94*/ 	.word	0xffffffff


	//   ....[143]....
        /*0c98*/ 	.word	0xffffffff


	//   ....[144]....
        /*0c9c*/ 	.word	0x0500000f


	//   ....[145]....
        /*0ca0*/ 	.word	0x0500000f


	//   ....[146]....
        /*0ca4*/ 	.word	0x0500000f


	//   ....[147]....
        /*0ca8*/ 	.word	0x0500000f


	//   ....[148]....
        /*0cac*/ 	.word	0x0500000f


	//   ....[149]....
        /*0cb0*/ 	.word	0x0500000f


	//   ....[150]....
        /*0cb4*/ 	.word	0x0500000f


	//   ....[151]....
        /*0cb8*/ 	.word	0x0500000f


	//   ....[152]....
        /*0cbc*/ 	.word	0x0500000f


	//   ....[153]....
        /*0cc0*/ 	.word	0x0500000f


	//   ....[154]....
        /*0cc4*/ 	.word	0x0500000f


	//   ....[155]....
        /*0cc8*/ 	.word	0x0500000f


	//   ....[156]....
        /*0ccc*/ 	.word	0x0500000f


	//   ....[157]....
        /*0cd0*/ 	.word	0x0500000f


	//   ....[158]....
        /*0cd4*/ 	.word	0x0500000f


	//   ....[159]....
        /*0cd8*/ 	.word	0x0500000f


	//   ....[160]....
        /*0cdc*/ 	.word	0x0500000f


	//   ....[161]....
        /*0ce0*/ 	.word	0x0500000f


	//   ....[162]....
        /*0ce4*/ 	.word	0x0500000f


	//   ....[163]....
        /*0ce8*/ 	.word	0x0500000f


	//   ....[164]....
        /*0cec*/ 	.word	0x0500000f


	//   ....[165]....
        /*0cf0*/ 	.word	0x0500000f


	//   ....[166]....
        /*0cf4*/ 	.word	0x0500000f


	//   ....[167]....
        /*0cf8*/ 	.word	0x0500000f


	//   ....[168]....
        /*0cfc*/ 	.word	0x0500000f


	//   ....[169]....
        /*0d00*/ 	.word	0x0500000f


	//   ....[170]....
        /*0d04*/ 	.word	0x0500000f


	//   ....[171]....
        /*0d08*/ 	.word	0x0500000f


	//   ....[172]....
        /*0d0c*/ 	.word	0x0500000f


	//   ....[173]....
        /*0d10*/ 	.word	0x0500000f


	//   ....[174]....
        /*0d14*/ 	.word	0x0500000f


	//   ....[175]....
        /*0d18*/ 	.word	0x0500000f


	//   ....[176]....
        /*0d1c*/ 	.word	0x0500000f


	//   ....[177]....
        /*0d20*/ 	.word	0x0500000f


	//   ....[178]....
        /*0d24*/ 	.word	0x0500000f


	//   ....[179]....
        /*0d28*/ 	.word	0x0500000f


	//   ....[180]....
        /*0d2c*/ 	.word	0x0500000f


	//   ....[181]....
        /*0d30*/ 	.word	0x0500000f


	//   ....[182]....
        /*0d34*/ 	.word	0x0500000f


	//   ....[183]....
        /*0d38*/ 	.word	0x0500000f


	//   ....[184]....
        /*0d3c*/ 	.word	0x0500000f


	//   ....[185]....
        /*0d40*/ 	.word	0x0500000f


	//   ....[186]....
        /*0d44*/ 	.word	0x0500000f


	//   ....[187]....
        /*0d48*/ 	.word	0x0500000f


	//   ....[188]....
        /*0d4c*/ 	.word	0x0500000f


	//   ....[189]....
        /*0d50*/ 	.word	0x0500000f


	//   ....[190]....
        /*0d54*/ 	.word	0x0500000f


	//   ....[191]....
        /*0d58*/ 	.word	0x0500000f


	//   ....[192]....
        /*0d5c*/ 	.word	0x0500000f


	//   ....[193]....
        /*0d60*/ 	.word	0x0500000f


	//   ....[194]....
        /*0d64*/ 	.word	0x0500000f


	//   ....[195]....
        /*0d68*/ 	.word	0x0500000f


	//   ....[196]....
        /*0d6c*/ 	.word	0x0500000f


	//   ....[197]....
        /*0d70*/ 	.word	0x0500000f


	//   ....[198]....
        /*0d74*/ 	.word	0x0500000f


	//   ....[199]....
        /*0d78*/ 	.word	0x0500000f


	//   ....[200]....
        /*0d7c*/ 	.word	0x0500000f


	//   ....[201]....
        /*0d80*/ 	.word	0x0500000f


	//   ....[202]....
        /*0d84*/ 	.word	0x0500000f


	//   ....[203]....
        /*0d88*/ 	.word	0x0500000f


	//   ....[204]....
        /*0d8c*/ 	.word	0x0500000f


	//   ....[205]....
        /*0d90*/ 	.word	0x0500000f


	//   ....[206]....
        /*0d94*/ 	.word	0x0500000f


	//   ....[207]....
        /*0d98*/ 	.word	0x0500000f


	//   ....[208]....
        /*0d9c*/ 	.word	0x0500000f


	//   ....[209]....
        /*0da0*/ 	.word	0x0500000f


	//   ....[210]....
        /*0da4*/ 	.word	0x0500000f


	//   ....[211]....
        /*0da8*/ 	.word	0x0500000f


	//   ....[212]....
        /*0dac*/ 	.word	0x0500000f


	//----- nvinfo : EIATTR_COOP_GROUP_INSTR_OFFSETS
	.align		4
.L_235:
        /*0db0*/ 	.byte	0x04, 0x28
        /*0db2*/ 	.short	(.L_237 - .L_236)


	//   ....[0]....
.L_236:
        /*0db4*/ 	.word	0x00000060


	//   ....[1]....
        /*0db8*/ 	.word	0x000001a0


	//   ....[2]....
        /*0dbc*/ 	.word	0x000001f0


	//   ....[3]....
        /*0dc0*/ 	.word	0x00000420


	//   ....[4]....
        /*0dc4*/ 	.word	0x00000580


	//   ....[5]....
        /*0dc8*/ 	.word	0x000006a0


	//   ....[6]....
        /*0dcc*/ 	.word	0x00000800


	//   ....[7]....
        /*0dd0*/ 	.word	0x00009a50


	//   ....[8]....
        /*0dd4*/ 	.word	0x0000a170


	//   ....[9]....
        /*0dd8*/ 	.word	0x0000a180


	//   ....[10]....
        /*0ddc*/ 	.word	0x0000a190


	//   ....[11]....
        /*0de0*/ 	.word	0x0000a1a0


	//   ....[12]....
        /*0de4*/ 	.word	0x0000a780


	//   ....[13]....
        /*0de8*/ 	.word	0x0000a790


	//   ....[14]....
        /*0dec*/ 	.word	0x0000a7a0


	//   ....[15]....
        /*0df0*/ 	.word	0x0000a7b0


	//   ....[16]....
        /*0df4*/ 	.word	0x0000ad10


	//   ....[17]....
        /*0df8*/ 	.word	0x0000ad20


	//   ....[18]....
        /*0dfc*/ 	.word	0x0000ad30


	//   ....[19]....
        /*0e00*/ 	.word	0x0000ad40


	//   ....[20]....
        /*0e04*/ 	.word	0x0000b2c0


	//   ....[21]....
        /*0e08*/ 	.word	0x0000b2d0


	//   ....[22]....
        /*0e0c*/ 	.word	0x0000b2e0


	//   ....[23]....
        /*0e10*/ 	.word	0x0000b2f0


	//   ....[24]....
        /*0e14*/ 	.word	0x0000e9c0


	//   ....[25]....
        /*0e18*/ 	.word	0x0000e9d0


	//   ....[26]....
        /*0e1c*/ 	.word	0x0000e9e0


	//   ....[27]....
        /*0e20*/ 	.word	0x0000e9f0


	//   ....[28]....
        /*0e24*/ 	.word	0x0000eed0


	//   ....[29]....
        /*0e28*/ 	.word	0x0000eee0


	//   ....[30]....
        /*0e2c*/ 	.word	0x0000eef0


	//   ....[31]....
        /*0e30*/ 	.word	0x0000ef00


	//   ....[32]....
        /*0e34*/ 	.word	0x0000f360


	//   ....[33]....
        /*0e38*/ 	.word	0x0000f370


	//   ....[34]....
        /*0e3c*/ 	.word	0x0000f380


	//   ....[35]....
        /*0e40*/ 	.word	0x0000f390


	//   ....[36]....
        /*0e44*/ 	.word	0x0000f7f0


	//   ....[37]....
        /*0e48*/ 	.word	0x0000f800


	//   ....[38]....
        /*0e4c*/ 	.word	0x0000f810


	//   ....[39]....
        /*0e50*/ 	.word	0x0000f820


	//   ....[40]....
        /*0e54*/ 	.word	0x00014020


	//   ....[41]....
        /*0e58*/ 	.word	0x000142a0


	//   ....[42]....
        /*0e5c*/ 	.word	0x00014b90


	//   ....[43]....
        /*0e60*/ 	.word	0x00014c60


	//   ....[44]....
        /*0e64*/ 	.word	0x000150a0


	//   ....[45]....
        /*0e68*/ 	.word	0x00015110


	//   ....[46]....
        /*0e6c*/ 	.word	0x000172d0


	//   ....[47]....
        /*0e70*/ 	.word	0x00017500


	//   ....[48]....
        /*0e74*/ 	.word	0x00017c50


	//   ....[49]....
        /*0e78*/ 	.word	0x00017cb0


	//   ....[50]....
        /*0e7c*/ 	.word	0x00018130


	//   ....[51]....
        /*0e80*/ 	.word	0x000181a0


	//   ....[52]....
        /*0e84*/ 	.word	0x0001a090


	//   ....[53]....
        /*0e88*/ 	.word	0x0001a0c0


	//   ....[54]....
        /*0e8c*/ 	.word	0x0001a270


	//   ....[55]....
        /*0e90*/ 	.word	0x0001a4c0


	//   ....[56]....
        /*0e94*/ 	.word	0x0001c160


	//   ....[57]....
        /*0e98*/ 	.word	0x0001c3a0


	//   ....[58]....
        /*0e9c*/ 	.word	0x0001cb00


	//   ....[59]....
        /*0ea0*/ 	.word	0x0001cb80


	//   ....[60]....
        /*0ea4*/ 	.word	0x0001d000


	//   ....[61]....
        /*0ea8*/ 	.word	0x0001d070


	//   ....[62]....
        /*0eac*/ 	.word	0x0001dfd0


	//   ....[63]....
        /*0eb0*/ 	.word	0x0001e1f0


	//   ....[64]....
        /*0eb4*/ 	.word	0x0001e220


	//   ....[65]....
        /*0eb8*/ 	.word	0x0001e230


	//   ....[66]....
        /*0ebc*/ 	.word	0x0001fce0


	//   ....[67]....
        /*0ec0*/ 	.word	0x0001fcf0


	//   ....[68]....
        /*0ec4*/ 	.word	0x0001fd00


	//   ....[69]....
        /*0ec8*/ 	.word	0x0001fd10


	//   ....[70]....
        /*0ecc*/ 	.word	0x000207a0


	//   ....[71]....
        /*0ed0*/ 	.word	0x000207c0


	//   ....[72]....
        /*0ed4*/ 	.word	0x00020910


	//   ....[73]....
        /*0ed8*/ 	.word	0x00020930


	//   ....[74]....
        /*0edc*/ 	.word	0x00020a80


	//   ....[75]....
        /*0ee0*/ 	.word	0x00020aa0


	//   ....[76]....
        /*0ee4*/ 	.word	0x00020c00


	//   ....[77]....
        /*0ee8*/ 	.word	0x00020c20


	//   ....[78]....
        /*0eec*/ 	.word	0x00021300


	//   ....[79]....
        /*0ef0*/ 	.word	0x00021340


	//   ....[80]....
        /*0ef4*/ 	.word	0x00021ea0


	//   ....[81]....
        /*0ef8*/ 	.word	0x00021eb0


	//   ....[82]....
        /*0efc*/ 	.word	0x00023050


	//   ....[83]....
        /*0f00*/ 	.word	0x00023060


	//   ....[84]....
        /*0f04*/ 	.word	0x000231c0


	//   ....[85]....
        /*0f08*/ 	.word	0x000231e0


	//   ....[86]....
        /*0f0c*/ 	.word	0x00023330


	//   ....[87]....
        /*0f10*/ 	.word	0x00023350


	//   ....[88]....
        /*0f14*/ 	.word	0x000234b0


	//   ....[89]....
        /*0f18*/ 	.word	0x000234d0


	//   ....[90]....
        /*0f1c*/ 	.word	0x000236b0


	//   ....[91]....
        /*0f20*/ 	.word	0x000238f0


	//   ....[92]....
        /*0f24*/ 	.word	0x00023920


	//   ....[93]....
        /*0f28*/ 	.word	0x00023950


	//   ....[94]....
        /*0f2c*/ 	.word	0x00023980


	//   ....[95]....
        /*0f30*/ 	.word	0x000239b0


	//   ....[96]....
        /*0f34*/ 	.word	0x000239e0


	//   ....[97]....
        /*0f38*/ 	.word	0x00023b90


	//   ....[98]....
        /*0f3c*/ 	.word	0x00023bc0


	//   ....[99]....
        /*0f40*/ 	.word	0x00023bf0


	//   ....[100]....
        /*0f44*/ 	.word	0x00023c20


	//   ....[101]....
        /*0f48*/ 	.word	0x00023c50


	//   ....[102]....
        /*0f4c*/ 	.word	0x00023c80


	//   ....[103]....
        /*0f50*/ 	.word	0x00023d20


	//   ....[104]....
        /*0f54*/ 	.word	0x00023d50


	//   ....[105]....
        /*0f58*/ 	.word	0x00023d60


	//   ....[106]....
        /*0f5c*/ 	.word	0x00023d90


	//   ....[107]....
        /*0f60*/ 	.word	0x000256c0


	//   ....[108]....
        /*0f64*/ 	.word	0x00027ce0


	//   ....[109]....
        /*0f68*/ 	.word	0x00028940


	//   ....[110]....
        /*0f6c*/ 	.word	0x00028960


	//   ....[111]....
        /*0f70*/ 	.word	0x00028a40


	//   ....[112]....
        /*0f74*/ 	.word	0x00028a50


	//   ....[113]....
        /*0f78*/ 	.word	0x00028b00


	//   ....[114]....
        /*0f7c*/ 	.word	0x00028b10


	//   ....[115]....
        /*0f80*/ 	.word	0x00028bc0


	//   ....[116]....
        /*0f84*/ 	.word	0x00028bd0


	//   ....[117]....
        /*0f88*/ 	.word	0x00028c80


	//   ....[118]....
        /*0f8c*/ 	.word	0x00028c90


	//   ....[119]....
        /*0f90*/ 	.word	0x00028d40


	//   ....[120]....
        /*0f94*/ 	.word	0x00028d50


	//   ....[121]....
        /*0f98*/ 	.word	0x00028e00


	//   ....[122]....
        /*0f9c*/ 	.word	0x00028e10


	//   ....[123]....
        /*0fa0*/ 	.word	0x00028e60


	//   ....[124]....
        /*0fa4*/ 	.word	0x00028eb0


	//   ....[125]....
        /*0fa8*/ 	.word	0x0002c560


	//   ....[126]....
        /*0fac*/ 	.word	0x0002c590


	//   ....[127]....
        /*0fb0*/ 	.word	0x0002c5f0


	//   ....[128]....
        /*0fb4*/ 	.word	0x0002c620


	//   ....[129]....
        /*0fb8*/ 	.word	0x0002c650


	//   ....[130]....
        /*0fbc*/ 	.word	0x0002c680


	//   ....[131]....
        /*0fc0*/ 	.word	0x0002c6b0


	//   ....[132]....
        /*0fc4*/ 	.word	0x0002c6e0


	//   ....[133]....
        /*0fc8*/ 	.word	0x0002c8b0


	//   ....[134]....
        /*0fcc*/ 	.word	0x0002c8e0


	//   ....[135]....
        /*0fd0*/ 	.word	0x0002c910


	//   ....[136]....
        /*0fd4*/ 	.word	0x0002c940


	//   ....[137]....
        /*0fd8*/ 	.word	0x0002c970


	//   ....[138]....
        /*0fdc*/ 	.word	0x0002c9a0


	//   ....[139]....
        /*0fe0*/ 	.word	0x0002ca70


	//   ....[140]....
        /*0fe4*/ 	.word	0x0002ca90


	//   ....[141]....
        /*0fe8*/ 	.word	0x0002caa0


	//   ....[142]....
        /*0fec*/ 	.word	0x0002cb20


	//   ....[143]....
        /*0ff0*/ 	.word	0x0002d670


	//   ....[144]....
        /*0ff4*/ 	.word	0x0002dab0


	//   ....[145]....
        /*0ff8*/ 	.word	0x0002db40


	//   ....[146]....
        /*0ffc*/ 	.word	0x0002db90


	//   ....[147]....
        /*1000*/ 	.word	0x0002dbe0


	//   ....[148]....
        /*1004*/ 	.word	0x0002dc80


	//   ....[149]....
        /*1008*/ 	.word	0x0002dd10


	//   ....[150]....
        /*100c*/ 	.word	0x0002dd60


	//   ....[151]....
        /*1010*/ 	.word	0x0002ddb0


	//   ....[152]....
        /*1014*/ 	.word	0x0002de50


	//   ....[153]....
        /*1018*/ 	.word	0x0002dee0


	//   ....[154]....
        /*101c*/ 	.word	0x0002df30


	//   ....[155]....
        /*1020*/ 	.word	0x0002df80


	//   ....[156]....
        /*1024*/ 	.word	0x0002e020


	//   ....[157]....
        /*1028*/ 	.word	0x0002e0b0


	//   ....[158]....
        /*102c*/ 	.word	0x0002e100


	//   ....[159]....
        /*1030*/ 	.word	0x0002e150


	//   ....[160]....
        /*1034*/ 	.word	0x0002e240


	//   ....[161]....
        /*1038*/ 	.word	0x0002e2d0


	//   ....[162]....
        /*103c*/ 	.word	0x0002e320


	//   ....[163]....
        /*1040*/ 	.word	0x0002e370


	//   ....[164]....
        /*1044*/ 	.word	0x0002e400


	//   ....[165]....
        /*1048*/ 	.word	0x0002e490


	//   ....[166]....
        /*104c*/ 	.word	0x0002e4e0


	//   ....[167]....
        /*1050*/ 	.word	0x0002e530


	//   ....[168]....
        /*1054*/ 	.word	0x0002e5c0


	//   ....[169]....
        /*1058*/ 	.word	0x0002e650


	//   ....[170]....
        /*105c*/ 	.word	0x0002e6a0


	//   ....[171]....
        /*1060*/ 	.word	0x0002e6f0


	//   ....[172]....
        /*1064*/ 	.word	0x0002e780


	//   ....[173]....
        /*1068*/ 	.word	0x0002e810


	//   ....[174]....
        /*106c*/ 	.word	0x0002e860


	//   ....[175]....
        /*1070*/ 	.word	0x0002e8b0


	//   ....[176]....
        /*1074*/ 	.word	0x0002ec50


	//   ....[177]....
        /*1078*/ 	.word	0x0002ef30


	//   ....[178]....
        /*107c*/ 	.word	0x0002f110


	//   ....[179]....
        /*1080*/ 	.word	0x0002f160


	//   ....[180]....
        /*1084*/ 	.word	0x0002f2a0


	//   ....[181]....
        /*1088*/ 	.word	0x0002f2f0


	//   ....[182]....
        /*108c*/ 	.word	0x0002f430


	//   ....[183]....
        /*1090*/ 	.word	0x0002f480


	//   ....[184]....
        /*1094*/ 	.word	0x0002f5c0


	//   ....[185]....
        /*1098*/ 	.word	0x0002f610


	//   ....[186]....
        /*109c*/ 	.word	0x0002f750


	//   ....[187]....
        /*10a0*/ 	.word	0x0002f7a0


	//   ....[188]....
        /*10a4*/ 	.word	0x0002f8e0


	//   ....[189]....
        /*10a8*/ 	.word	0x0002f930


	//   ....[190]....
        /*10ac*/ 	.word	0x0002fa50


	//   ....[191]....
        /*10b0*/ 	.word	0x0002fac0


	//   ....[192]....
        /*10b4*/ 	.word	0x0002fbe0


	//   ....[193]....
        /*10b8*/ 	.word	0x0002fc30


	//   ....[194]....
        /*10bc*/ 	.word	0x0002ff60


	//   ....[195]....
        /*10c0*/ 	.word	0x00030000


	//   ....[196]....
        /*10c4*/ 	.word	0x000301b0


	//   ....[197]....
        /*10c8*/ 	.word	0x00030230


	//   ....[198]....
        /*10cc*/ 	.word	0x000302b0


	//   ....[199]....
        /*10d0*/ 	.word	0x00030330


	//   ....[200]....
        /*10d4*/ 	.word	0x000303b0


	//   ....[201]....
        /*10d8*/ 	.word	0x00030440


	//   ....[202]....
        /*10dc*/ 	.word	0x000304e0


	//   ....[203]....
        /*10e0*/ 	.word	0x00030590


	//   ....[204]....
        /*10e4*/ 	.word	0x00030610


	//   ....[205]....
        /*10e8*/ 	.word	0x00030690


	//   ....[206]....
        /*10ec*/ 	.word	0x00030710


	//   ....[207]....
        /*10f0*/ 	.word	0x000307a0


	//   ....[208]....
        /*10f4*/ 	.word	0x00030820


	//   ....[209]....
        /*10f8*/ 	.word	0x000308d0


	//   ....[210]....
        /*10fc*/ 	.word	0x00030920


	//   ....[211]....
        /*1100*/ 	.word	0x000309e0


	//   ....[212]....
        /*1104*/ 	.word	0x00030b10


	//----- nvinfo : EIATTR_REG_RECONFIG
	.align		4
.L_237:
        /*1108*/ 	.byte	0x01, 0x54
	.zero		2


	//----- nvinfo : EIATTR_SYSCALL_OFFSETS
	.align		4
        /*110c*/ 	.byte	0x04, 0x46
        /*110e*/ 	.short	(.L_239 - .L_238)


	//   ....[0]....
.L_238:
        /*1110*/ 	.word	0x000027a0


	//   ....[1]....
        /*1114*/ 	.word	0x000028f0


	//   ....[2]....
        /*1118*/ 	.word	0x00009bf0


	//   ....[3]....
        /*111c*/ 	.word	0x00009f10


	//   ....[4]....
        /*1120*/ 	.word	0x00027900


	//   ....[5]....
        /*1124*/ 	.word	0x00027a50


	//   ....[6]....
        /*1128*/ 	.word	0x00027b40


	//   ....[7]....
        /*112c*/ 	.word	0x00028480


	//----- nvinfo : EIATTR_MBARRIER_INSTR_OFFSETS
	.align		4
.L_239:
        /*1130*/ 	.byte	0x04, 0x39
        /*1132*/ 	.short	(.L_241 - .L_240)


	//   ....[0]....
.L_240:
        /*1134*/ 	.word	0x000002d0
        /*1138*/ 	.word	0x000000ff
        /*113c*/ 	.word	0x00030800
        /*1140*/ 	.short	0x0100
        /*1142*/ 	.byte	0x08
	.zero		1


	//   ....[1]....
        /*1144*/ 	.word	0x000002e0
        /*1148*/ 	.word	0x000000ff
        /*114c*/ 	.word	0x00030820
        /*1150*/ 	.short	0x0100
        /*1152*/ 	.byte	0x08
	.zero		1


	//   ....[2]....
        /*1154*/ 	.word	0x000003d0
        /*1158*/ 	.word	0x000000ff
        /*115c*/ 	.word	0x00030830
        /*1160*/ 	.short	0x0100
        /*1162*/ 	.byte	0x08
	.zero		1


	//   ....[3]....
        /*1164*/ 	.word	0x000003e0
        /*1168*/ 	.word	0x000000ff
        /*116c*/ 	.word	0x00030840
        /*1170*/ 	.short	0x0100
        /*1172*/ 	.byte	0x08
	.zero		1


	//   ....[4]....
        /*1174*/ 	.word	0x000003f0
        /*1178*/ 	.word	0x000000ff
        /*117c*/ 	.word	0x00030838
        /*1180*/ 	.short	0x0100
        /*1182*/ 	.byte	0x08
	.zero		1


	//   ....[5]....
        /*1184*/ 	.word	0x00000400
        /*1188*/ 	.word	0x000000ff
        /*118c*/ 	.word	0x00030848
        /*1190*/ 	.short	0x0100
        /*1192*/ 	.byte	0x08
	.zero		1


	//   ....[6]....
        /*1194*/ 	.word	0x00000530
        /*1198*/ 	.word	0x000000ff
        /*119c*/ 	.word	0x00030850
        /*11a0*/ 	.short	0x0100
        /*11a2*/ 	.byte	0x08
	.zero		1


	//   ....[7]....
        /*11a4*/ 	.word	0x00000540
        /*11a8*/ 	.word	0x000000ff
        /*11ac*/ 	.word	0x00030860
        /*11b0*/ 	.short	0x0100
        /*11b2*/ 	.byte	0x08
	.zero		1


	//   ....[8]....
        /*11b4*/ 	.word	0x00000550
        /*11b8*/ 	.word	0x000000ff
        /*11bc*/ 	.word	0x00030858
        /*11c0*/ 	.short	0x0100
        /*11c2*/ 	.byte	0x08
	.zero		1


	//   ....[9]....
        /*11c4*/ 	.word	0x00000560
        /*11c8*/ 	.word	0x000000ff
        /*11cc*/ 	.word	0x00030868
        /*11d0*/ 	.short	0x0100
        /*11d2*/ 	.byte	0x08
	.zero		1


	//   ....[10]....
        /*11d4*/ 	.word	0x00000650
        /*11d8*/ 	.word	0x000000ff
        /*11dc*/ 	.word	0x00030870
        /*11e0*/ 	.short	0x0100
        /*11e2*/ 	.byte	0x06
	.zero		1


	//   ....[11]....
        /*11e4*/ 	.word	0x00000660
        /*11e8*/ 	.word	0x000000ff
        /*11ec*/ 	.word	0x00030880
        /*11f0*/ 	.short	0x0100
        /*11f2*/ 	.byte	0x06
	.zero		1


	//   ....[12]....
        /*11f4*/ 	.word	0x00000670
        /*11f8*/ 	.word	0x000000ff
        /*11fc*/ 	.word	0x00030878
        /*1200*/ 	.short	0x0100
        /*1202*/ 	.byte	0x06
	.zero		1


	//   ....[13]....
        /*1204*/ 	.word	0x00000680
        /*1208*/ 	.word	0x000000ff
        /*120c*/ 	.word	0x00030888
        /*1210*/ 	.short	0x0100
        /*1212*/ 	.byte	0x06
	.zero		1


	//   ....[14]....
        /*1214*/ 	.word	0x000007b0
        /*1218*/ 	.word	0x000000ff
        /*121c*/ 	.word	0x00030890
        /*1220*/ 	.short	0x0100
        /*1222*/ 	.byte	0x08
	.zero		1


	//   ....[15]....
        /*1224*/ 	.word	0x000007c0
        /*1228*/ 	.word	0x000000ff
        /*122c*/ 	.word	0x000308a0
        /*1230*/ 	.short	0x0100
        /*1232*/ 	.byte	0x08
	.zero		1


	//   ....[16]....
        /*1234*/ 	.word	0x000007d0
        /*1238*/ 	.word	0x000000ff
        /*123c*/ 	.word	0x00030898
        /*1240*/ 	.short	0x0100
        /*1242*/ 	.byte	0x08
	.zero		1


	//   ....[17]....
        /*1244*/ 	.word	0x000007e0
        /*1248*/ 	.word	0x000000ff
        /*124c*/ 	.word	0x000308a8
        /*1250*/ 	.short	0x0100
        /*1252*/ 	.byte	0x08
	.zero		1


	//   ....[18]....
        /*1254*/ 	.word	0x00000910
        /*1258*/ 	.word	0x000000ff
        /*125c*/ 	.word	0x000308b0
        /*1260*/ 	.short	0x0100
        /*1262*/ 	.byte	0x08
	.zero		1


	//   ....[19]....
        /*1264*/ 	.word	0x00000920
        /*1268*/ 	.word	0x000000ff
        /*126c*/ 	.word	0x000308c0
        /*1270*/ 	.short	0x0100
        /*1272*/ 	.byte	0x08
	.zero		1


	//   ....[20]....
        /*1274*/ 	.word	0x00000930
        /*1278*/ 	.word	0x000000ff
        /*127c*/ 	.word	0x000308b8
        /*1280*/ 	.short	0x0100
        /*1282*/ 	.byte	0x08
	.zero		1


	//   ....[21]....
        /*1284*/ 	.word	0x00000940
        /*1288*/ 	.word	0x000000ff
        /*128c*/ 	.word	0x000308c8
        /*1290*/ 	.short	0x0100
        /*1292*/ 	.byte	0x08
	.zero		1


	//   ....[22]....
        /*1294*/ 	.word	0x00003e80
        /*1298*/ 	.word	0x00000063
        /*129c*/ 	.word	0x00030890
        /*12a0*/ 	.short	0x010a
        /*12a2*/ 	.byte	0x3f
	.zero		1


	//   ....[23]....
        /*12a4*/ 	.word	0x00006200
        /*12a8*/ 	.word	0x00000063
        /*12ac*/ 	.word	0x00030890
        /*12b0*/ 	.short	0x010a
        /*12b2*/ 	.byte	0x3f
	.zero		1


	//   ....[24]....
        /*12b4*/ 	.word	0x00008500
        /*12b8*/ 	.word	0x00000063
        /*12bc*/ 	.word	0x00030890
        /*12c0*/ 	.short	0x010a
        /*12c2*/ 	.byte	0x3f
	.zero		1


	//   ....[25]....
        /*12c4*/ 	.word	0x00008840
        /*12c8*/ 	.word	0x00000024
        /*12cc*/ 	.word	0x00000000
        /*12d0*/ 	.short	0x0101
        /*12d2*/ 	.byte	0x3f
	.zero		1


	//   ....[26]....
        /*12d4*/ 	.word	0x00008880
        /*12d8*/ 	.word	0x00000063
        /*12dc*/ 	.word	0x000308b0
        /*12e0*/ 	.short	0x010a
        /*12e2*/ 	.byte	0x3f
	.zero		1


	//   ....[27]....
        /*12e4*/ 	.word	0x00008e40
        /*12e8*/ 	.word	0x00000063
        /*12ec*/ 	.word	0x00000000
        /*12f0*/ 	.short	0x0101
        /*12f2*/ 	.byte	0x3f
	.zero		1


	//   ....[28]....
        /*12f4*/ 	.word	0x00009c90
        /*12f8*/ 	.word	0x00000010
        /*12fc*/ 	.word	0x00030800
        /*1300*/ 	.short	0x010a
        /*1302*/ 	.byte	0x3f
	.zero		1


	//   ....[29]....
        /*1304*/ 	.word	0x00009ce0
        /*1308*/ 	.word	0x00000010
        /*130c*/ 	.word	0x00030800
        /*1310*/ 	.short	0x010a
        /*1312*/ 	.byte	0x3f
	.zero		1


	//   ....[30]....
        /*1314*/ 	.word	0x0000b720
        /*1318*/ 	.word	0x00000010
        /*131c*/ 	.word	0x00030800
        /*1320*/ 	.short	0x010a
        /*1322*/ 	.byte	0x3f
	.zero		1


	//   ....[31]....
        /*1324*/ 	.word	0x0000fb30
        /*1328*/ 	.word	0x00000010
        /*132c*/ 	.word	0x00030800
        /*1330*/ 	.short	0x010a
        /*1332*/ 	.byte	0x3f
	.zero		1


	//   ....[32]....
        /*1334*/ 	.word	0x00013390
        /*1338*/ 	.word	0x0000003b
        /*133c*/ 	.word	0x00030830
        /*1340*/ 	.short	0x010a
        /*1342*/ 	.byte	0x3f
	.zero		1


	//   ....[33]....
        /*1344*/ 	.word	0x00013400
        /*1348*/ 	.word	0x0000003b
        /*134c*/ 	.word	0x00030830
        /*1350*/ 	.short	0x010a
        /*1352*/ 	.byte	0x3f
	.zero		1


	//   ....[34]....
        /*1354*/ 	.word	0x000140c0
        /*1358*/ 	.word	0x00000000
        /*135c*/ 	.word	0x00000000
        /*1360*/ 	.short	0x0101
        /*1362*/ 	.byte	0x3f
	.zero		1


	//   ....[35]....
        /*1364*/ 	.word	0x00015db0
        /*1368*/ 	.word	0x000000e8
        /*136c*/ 	.word	0x00030830
        /*1370*/ 	.short	0x010a
        /*1372*/ 	.byte	0x3f
	.zero		1


	//   ....[36]....
        /*1374*/ 	.word	0x00015e40
        /*1378*/ 	.word	0x000000e8
        /*137c*/ 	.word	0x00030830
        /*1380*/ 	.short	0x010a
        /*1382*/ 	.byte	0x3f
	.zero		1


	//   ....[37]....
        /*1384*/ 	.word	0x00016f60
        /*1388*/ 	.word	0x00000000
        /*138c*/ 	.word	0x00030850
        /*1390*/ 	.short	0x010a
        /*1392*/ 	.byte	0x3f
	.zero		1


	//   ....[38]....
        /*1394*/ 	.word	0x00016fb0
        /*1398*/ 	.word	0x00000000
        /*139c*/ 	.word	0x00030850
        /*13a0*/ 	.short	0x010a
        /*13a2*/ 	.byte	0x3f
	.zero		1


	//   ....[39]....
        /*13a4*/ 	.word	0x00017310
        /*13a8*/ 	.word	0x00000002
        /*13ac*/ 	.word	0x00000000
        /*13b0*/ 	.short	0x0101
        /*13b2*/ 	.byte	0x3f
	.zero		1


	//   ....[40]....
        /*13b4*/ 	.word	0x00017a20
        /*13b8*/ 	.word	0x00000000
        /*13bc*/ 	.word	0x00000000
        /*13c0*/ 	.short	0x0101
        /*13c2*/ 	.byte	0x3f
	.zero		1


	//   ....[41]....
        /*13c4*/ 	.word	0x00018be0
        /*13c8*/ 	.word	0x00000004
        /*13cc*/ 	.word	0x00030830
        /*13d0*/ 	.short	0x010a
        /*13d2*/ 	.byte	0x3f
	.zero		1


	//   ....[42]....
        /*13d4*/ 	.word	0x00018c70
        /*13d8*/ 	.word	0x00000004
        /*13dc*/ 	.word	0x00030830
        /*13e0*/ 	.short	0x010a
        /*13e2*/ 	.byte	0x3f
	.zero		1


	//   ....[43]....
        /*13e4*/ 	.word	0x00019d90
        /*13e8*/ 	.word	0x000000cc
        /*13ec*/ 	.word	0x00030850
        /*13f0*/ 	.short	0x010a
        /*13f2*/ 	.byte	0x3f
	.zero		1


	//   ....[44]....
        /*13f4*/ 	.word	0x00019de0
        /*13f8*/ 	.word	0x000000cc
        /*13fc*/ 	.word	0x00030850
        /*1400*/ 	.short	0x010a
        /*1402*/ 	.byte	0x3f
	.zero		1


	//   ....[45]....
        /*1404*/ 	.word	0x0001a600
        /*1408*/ 	.word	0x0000009e
        /*140c*/ 	.word	0x00000000
        /*1410*/ 	.short	0x0101
        /*1412*/ 	.byte	0x3f
	.zero		1


	//   ....[46]....
        /*1414*/ 	.word	0x0001a790
        /*1418*/ 	.word	0x000000cc
        /*141c*/ 	.word	0x00000000
        /*1420*/ 	.short	0x0101
        /*1422*/ 	.byte	0x3f
	.zero		1


	//   ....[47]....
        /*1424*/ 	.word	0x0001ac60
        /*1428*/ 	.word	0x00000004
        /*142c*/ 	.word	0x00030830
        /*1430*/ 	.short	0x010a
        /*1432*/ 	.byte	0x3f
	.zero		1


	//   ....[48]....
        /*1434*/ 	.word	0x0001acf0
        /*1438*/ 	.word	0x00000004
        /*143c*/ 	.word	0x00030830
        /*1440*/ 	.short	0x010a
        /*1442*/ 	.byte	0x3f
	.zero		1


	//   ....[49]....
        /*1444*/ 	.word	0x0001be10
        /*1448*/ 	.word	0x00000000
        /*144c*/ 	.word	0x00030850
        /*1450*/ 	.short	0x010a
        /*1452*/ 	.byte	0x3f
	.zero		1


	//   ....[50]....
        /*1454*/ 	.word	0x0001be60
        /*1458*/ 	.word	0x00000000
        /*145c*/ 	.word	0x00030850
        /*1460*/ 	.short	0x010a
        /*1462*/ 	.byte	0x3f
	.zero		1


	//   ....[51]....
        /*1464*/ 	.word	0x0001c1a0
        /*1468*/ 	.word	0x00000002
        /*146c*/ 	.word	0x00000000
        /*1470*/ 	.short	0x0101
        /*1472*/ 	.byte	0x3f
	.zero		1


	//   ....[52]....
        /*1474*/ 	.word	0x0001c8d0
        /*1478*/ 	.word	0x00000000
        /*147c*/ 	.word	0x00000000
        /*1480*/ 	.short	0x0101
        /*1482*/ 	.byte	0x3f
	.zero		1


	//   ....[53]....
        /*1484*/ 	.word	0x0001def0
        /*1488*/ 	.word	0x00000003
        /*148c*/ 	.word	0x00030850
        /*1490*/ 	.short	0x010a
        /*1492*/ 	.byte	0x3f
	.zero		1


	//   ....[54]....
        /*1494*/ 	.word	0x0001df40
        /*1498*/ 	.word	0x00000003
        /*149c*/ 	.word	0x00030850
        /*14a0*/ 	.short	0x010a
        /*14a2*/ 	.byte	0x3f
	.zero		1


	//   ....[55]....
        /*14a4*/ 	.word	0x0001e3b0
        /*14a8*/ 	.word	0x00000003
        /*14ac*/ 	.word	0x00000000
        /*14b0*/ 	.short	0x0101
        /*14b2*/ 	.byte	0x3f
	.zero		1


	//   ....[56]....
        /*14b4*/ 	.word	0x000207b0
        /*14b8*/ 	.word	0x00000000
        /*14bc*/ 	.word	0x00000000
        /*14c0*/ 	.short	0x0101
        /*14c2*/ 	.byte	0x3f
	.zero		1


	//   ....[57]....
        /*14c4*/ 	.word	0x00021360
        /*14c8*/ 	.word	0x00000006
        /*14cc*/ 	.word	0x00000000
        /*14d0*/ 	.short	0x0101
        /*14d2*/ 	.byte	0x3f
	.zero		1


	//   ....[58]....
        /*14d4*/ 	.word	0x000257a0
        /*14d8*/ 	.word	0x00000012
        /*14dc*/ 	.word	0x00030820
        /*14e0*/ 	.short	0x010a
        /*14e2*/ 	.byte	0x3f
	.zero		1


	//   ....[59]....
        /*14e4*/ 	.word	0x00025870
        /*14e8*/ 	.word	0x00000007
        /*14ec*/ 	.word	0x000308a0
        /*14f0*/ 	.short	0x010a
        /*14f2*/ 	.byte	0x3f
	.zero		1


	//   ....[60]....
        /*14f4*/ 	.word	0x00025dc0
        /*14f8*/ 	.word	0x00000007
        /*14fc*/ 	.word	0x000308c0
        /*1500*/ 	.short	0x010a
        /*1502*/ 	.byte	0x3f
	.zero		1


	//   ....[61]....
        /*1504*/ 	.word	0x00026470
        /*1508*/ 	.word	0x00000008
        /*150c*/ 	.word	0x000308a0
        /*1510*/ 	.short	0x010a
        /*1512*/ 	.byte	0x3f
	.zero		1


	//   ....[62]....
        /*1514*/ 	.word	0x000269a0
        /*1518*/ 	.word	0x00000008
        /*151c*/ 	.word	0x000308c0
        /*1520*/ 	.short	0x010a
        /*1522*/ 	.byte	0x3f
	.zero		1


	//   ....[63]....
        /*1524*/ 	.word	0x00027f60
        /*1528*/ 	.word	0x00000000
        /*152c*/ 	.word	0x00030840
        /*1530*/ 	.short	0x010a
        /*1532*/ 	.byte	0x3f
	.zero		1


	//   ....[64]....
        /*1534*/ 	.word	0x00028fb0
        /*1538*/ 	.word	0x00000012
        /*153c*/ 	.word	0x00030800
        /*1540*/ 	.short	0x0107
        /*1542*/ 	.byte	0x3f
	.zero		1


	//   ....[65]....
        /*1544*/ 	.word	0x000290c0
        /*1548*/ 	.word	0x00000012
        /*154c*/ 	.word	0x00030800
        /*1550*/ 	.short	0x0101
        /*1552*/ 	.byte	0x3f
	.zero		1


	//   ....[66]....
        /*1554*/ 	.word	0x000290e0
        /*1558*/ 	.word	0x00000012
        /*155c*/ 	.word	0x00030820
        /*1560*/ 	.short	0x010a
        /*1562*/ 	.byte	0x3f
	.zero		1


	//   ....[67]....
        /*1564*/ 	.word	0x00029510
        /*1568*/ 	.word	0x00000003
        /*156c*/ 	.word	0x00030840
        /*1570*/ 	.short	0x010a
        /*1572*/ 	.byte	0x3f
	.zero		1


	//   ....[68]....
        /*1574*/ 	.word	0x00029ab0
        /*1578*/ 	.word	0x00000003
        /*157c*/ 	.word	0x00000060
        /*1580*/ 	.short	0x010a
        /*1582*/ 	.byte	0x3f
	.zero		1


	//   ....[69]....
        /*1584*/ 	.word	0x0002a320
        /*1588*/ 	.word	0x00000003
        /*158c*/ 	.word	0x00030840
        /*1590*/ 	.short	0x010a
        /*1592*/ 	.byte	0x3f
	.zero		1


	//   ....[70]....
        /*1594*/ 	.word	0x0002a8c0
        /*1598*/ 	.word	0x00000002
        /*159c*/ 	.word	0x00000060
        /*15a0*/ 	.short	0x010a
        /*15a2*/ 	.byte	0x3f
	.zero		1


	//   ....[71]....
        /*15a4*/ 	.word	0x0002b080
        /*15a8*/ 	.word	0x00000002
        /*15ac*/ 	.word	0x00030840
        /*15b0*/ 	.short	0x010a
        /*15b2*/ 	.byte	0x3f
	.zero		1


	//   ....[72]....
        /*15b4*/ 	.word	0x0002b620
        /*15b8*/ 	.word	0x00000002
        /*15bc*/ 	.word	0x00000060
        /*15c0*/ 	.short	0x010a
        /*15c2*/ 	.byte	0x3f
	.zero		1


	//   ....[73]....
        /*15c4*/ 	.word	0x0002bd90
        /*15c8*/ 	.word	0x00000000
        /*15cc*/ 	.word	0x00030860
        /*15d0*/ 	.short	0x010a
        /*15d2*/ 	.byte	0x3f
	.zero		1


	//   ....[74]....
        /*15d4*/ 	.word	0x0002d5f0
        /*15d8*/ 	.word	0x00000000
        /*15dc*/ 	.word	0x00030820
        /*15e0*/ 	.short	0x010a
        /*15e2*/ 	.byte	0x3f
	.zero		1


	//   ....[75]....
        /*15e4*/ 	.word	0x0002d7e0
        /*15e8*/ 	.word	0x00000006
        /*15ec*/ 	.word	0x00000000
        /*15f0*/ 	.short	0x010a
        /*15f2*/ 	.byte	0x3f
	.zero		1


	//   ....[76]....
        /*15f4*/ 	.word	0x0002d820
        /*15f8*/ 	.word	0x00000007
        /*15fc*/ 	.word	0x00000000
        /*1600*/ 	.short	0x010a
        /*1602*/ 	.byte	0x3f
	.zero		1


	//   ....[77]....
        /*1604*/ 	.word	0x0002d880
        /*1608*/ 	.word	0x00000004
        /*160c*/ 	.word	0x00000000
        /*1610*/ 	.short	0x010a
        /*1612*/ 	.byte	0x3f
	.zero		1


	//   ....[78]....
        /*1614*/ 	.word	0x0002d8b0
        /*1618*/ 	.word	0x00000003
        /*161c*/ 	.word	0x00000000
        /*1620*/ 	.short	0x010a
        /*1622*/ 	.byte	0x3f
	.zero		1


	//   ....[79]....
        /*1624*/ 	.word	0x0002d910
        /*1628*/ 	.word	0x00000063
        /*162c*/ 	.word	0x00030890
        /*1630*/ 	.short	0x010a
        /*1632*/ 	.byte	0x3f
	.zero		1


	//   ....[80]....
        /*1634*/ 	.word	0x0002d960
        /*1638*/ 	.word	0x00000063
        /*163c*/ 	.word	0x00030890
        /*1640*/ 	.short	0x010a
        /*1642*/ 	.byte	0x3f
	.zero		1


	//   ....[81]....
        /*1644*/ 	.word	0x0002d9b0
        /*1648*/ 	.word	0x00000063
        /*164c*/ 	.word	0x00030890
        /*1650*/ 	.short	0x010a
        /*1652*/ 	.byte	0x3f
	.zero		1


	//   ....[82]....
        /*1654*/ 	.word	0x0002da00
        /*1658*/ 	.word	0x00000063
        /*165c*/ 	.word	0x000308b0
        /*1660*/ 	.short	0x010a
        /*1662*/ 	.byte	0x3f
	.zero		1


	//   ....[83]....
        /*1664*/ 	.word	0x0002e190
        /*1668*/ 	.word	0x00000010
        /*166c*/ 	.word	0x00030800
        /*1670*/ 	.short	0x010a
        /*1672*/ 	.byte	0x3f
	.zero		1


	//   ....[84]....
        /*1674*/ 	.word	0x0002e8f0
        /*1678*/ 	.word	0x00000010
        /*167c*/ 	.word	0x00030800
        /*1680*/ 	.short	0x010a
        /*1682*/ 	.byte	0x3f
	.zero		1


	//   ....[85]....
        /*1684*/ 	.word	0x0002e940
        /*1688*/ 	.word	0x0000003b
        /*168c*/ 	.word	0x00030830
        /*1690*/ 	.short	0x010a
        /*1692*/ 	.byte	0x3f
	.zero		1


	//   ....[86]....
        /*1694*/ 	.word	0x0002e990
        /*1698*/ 	.word	0x000000e8
        /*169c*/ 	.word	0x00030830
        /*16a0*/ 	.short	0x010a
        /*16a2*/ 	.byte	0x3f
	.zero		1


	//   ....[87]....
        /*16a4*/ 	.word	0x0002e9e0
        /*16a8*/ 	.word	0x00000000
        /*16ac*/ 	.word	0x00030850
        /*16b0*/ 	.short	0x010a
        /*16b2*/ 	.byte	0x3f
	.zero		1


	//   ....[88]....
        /*16b4*/ 	.word	0x0002ea30
        /*16b8*/ 	.word	0x00000004
        /*16bc*/ 	.word	0x00030830
        /*16c0*/ 	.short	0x010a
        /*16c2*/ 	.byte	0x3f
	.zero		1


	//   ....[89]....
        /*16c4*/ 	.word	0x0002ea80
        /*16c8*/ 	.word	0x000000cc
        /*16cc*/ 	.word	0x00030850
        /*16d0*/ 	.short	0x010a
        /*16d2*/ 	.byte	0x3f
	.zero		1


	//   ....[90]....
        /*16d4*/ 	.word	0x0002ead0
        /*16d8*/ 	.word	0x00000004
        /*16dc*/ 	.word	0x00030830
        /*16e0*/ 	.short	0x010a
        /*16e2*/ 	.byte	0x3f
	.zero		1


	//   ....[91]....
        /*16e4*/ 	.word	0x0002eb20
        /*16e8*/ 	.word	0x00000000
        /*16ec*/ 	.word	0x00030850
        /*16f0*/ 	.short	0x010a
        /*16f2*/ 	.byte	0x3f
	.zero		1


	//   ....[92]....
        /*16f4*/ 	.word	0x0002eb70
        /*16f8*/ 	.word	0x00000003
        /*16fc*/ 	.word	0x00030850
        /*1700*/ 	.short	0x010a
        /*1702*/ 	.byte	0x3f
	.zero		1


	//   ....[93]....
        /*1704*/ 	.word	0x0002ed10
        /*1708*/ 	.word	0x00000012
        /*170c*/ 	.word	0x00030820
        /*1710*/ 	.short	0x010a
        /*1712*/ 	.byte	0x3f
	.zero		1


	//   ....[94]....
        /*1714*/ 	.word	0x0002ed60
        /*1718*/ 	.word	0x00000007
        /*171c*/ 	.word	0x000308a0
        /*1720*/ 	.short	0x010a
        /*1722*/ 	.byte	0x3f
	.zero		1


	//   ....[95]....
        /*1724*/ 	.word	0x0002edb0
        /*1728*/ 	.word	0x00000007
        /*172c*/ 	.word	0x000308c0
        /*1730*/ 	.short	0x010a
        /*1732*/ 	.byte	0x3f
	.zero		1


	//   ....[96]....
        /*1734*/ 	.word	0x0002ee00
        /*1738*/ 	.word	0x00000008
        /*173c*/ 	.word	0x000308a0
        /*1740*/ 	.short	0x010a
        /*1742*/ 	.byte	0x3f
	.zero		1


	//   ....[97]....
        /*1744*/ 	.word	0x0002ee50
        /*1748*/ 	.word	0x00000008
        /*174c*/ 	.word	0x000308c0
        /*1750*/ 	.short	0x010a
        /*1752*/ 	.byte	0x3f
	.zero		1


	//   ....[98]....
        /*1754*/ 	.word	0x0002eff0
        /*1758*/ 	.word	0x00000000
        /*175c*/ 	.word	0x00030840
        /*1760*/ 	.short	0x010a
        /*1762*/ 	.byte	0x3f
	.zero		1


	//   ....[99]....
        /*1764*/ 	.word	0x0002fc70
        /*1768*/ 	.word	0x00000012
        /*176c*/ 	.word	0x00030820
        /*1770*/ 	.short	0x010a
        /*1772*/ 	.byte	0x3f
	.zero		1


	//   ....[100]....
        /*1774*/ 	.word	0x0002fcc0
        /*1778*/ 	.word	0x00000003
        /*177c*/ 	.word	0x00030840
        /*1780*/ 	.short	0x010a
        /*1782*/ 	.byte	0x3f
	.zero		1


	//   ....[101]....
        /*1784*/ 	.word	0x0002fd10
        /*1788*/ 	.word	0x00000003
        /*178c*/ 	.word	0x00000060
        /*1790*/ 	.short	0x010a
        /*1792*/ 	.byte	0x3f
	.zero		1


	//   ....[102]....
        /*1794*/ 	.word	0x0002fd60
        /*1798*/ 	.word	0x00000003
        /*179c*/ 	.word	0x00030840
        /*17a0*/ 	.short	0x010a
        /*17a2*/ 	.byte	0x3f
	.zero		1


	//   ....[103]....
        /*17a4*/ 	.word	0x0002fdb0
        /*17a8*/ 	.word	0x00000002
        /*17ac*/ 	.word	0x00000060
        /*17b0*/ 	.short	0x010a
        /*17b2*/ 	.byte	0x3f
	.zero		1


	//   ....[104]....
        /*17b4*/ 	.word	0x0002fe00
        /*17b8*/ 	.word	0x00000002
        /*17bc*/ 	.word	0x00030840
        /*17c0*/ 	.short	0x010a
        /*17c2*/ 	.byte	0x3f
	.zero		1


	//   ....[105]....
        /*17c4*/ 	.word	0x0002fe50
        /*17c8*/ 	.word	0x00000002
        /*17cc*/ 	.word	0x00000060
        /*17d0*/ 	.short	0x010a
        /*17d2*/ 	.byte	0x3f
	.zero		1


	//   ....[106]....
        /*17d4*/ 	.word	0x0002fea0
        /*17d8*/ 	.word	0x00000000
        /*17dc*/ 	.word	0x00030860
        /*17e0*/ 	.short	0x010a
        /*17e2*/ 	.byte	0x3f
	.zero		1


	//   ....[107]....
        /*17e4*/ 	.word	0x00030a30
        /*17e8*/ 	.word	0x00000000
        /*17ec*/ 	.word	0x00030820
        /*17f0*/ 	.short	0x010a
        /*17f2*/ 	.byte	0x3f
	.zero		1


	//   ....[108]....
        /*17f4*/ 	.word	0x00030bd0
        /*17f8*/ 	.word	0x00000006
        /*17fc*/ 	.word	0x00000000
        /*1800*/ 	.short	0x010a
        /*1802*/ 	.byte	0x3f
	.zero		1


	//   ....[109]....
        /*1804*/ 	.word	0x00030c20
        /*1808*/ 	.word	0x00000007
        /*180c*/ 	.word	0x00000000
        /*1810*/ 	.short	0x010a
        /*1812*/ 	.byte	0x3f
	.zero		1


	//   ....[110]....
        /*1814*/ 	.word	0x00030c70
        /*1818*/ 	.word	0x00000004
        /*181c*/ 	.word	0x00000000
        /*1820*/ 	.short	0x010a
        /*1822*/ 	.byte	0x3f
	.zero		1


	//----- nvinfo : EIATTR_NUM_MBARRIERS
	.align		4
.L_241:
        /*1824*/ 	.byte	0x03, 0x38
        /*1826*/ 	.short	0x0016


	//----- nvinfo : EIATTR_EXIT_INSTR_OFFSETS
	.align		4
        /*1828*/ 	.byte	0x04, 0x1c
        /*182a*/ 	.short	(.L_243 - .L_242)


	//   ....[0]....
.L_242:
        /*182c*/ 	.word	0x0002d900


	//----- nvinfo : EIATTR_MAX_THREADS
	.align		4
.L_243:
        /*1830*/ 	.byte	0x04, 0x05
        /*1832*/ 	.short	(.L_245 - .L_244)
.L_244:
        /*1834*/ 	.word	0x00000180
        /*1838*/ 	.word	0x00000001
        /*183c*/ 	.word	0x00000001


	//----- nvinfo : EIATTR_CRS_STACK_SIZE
	.align		4
.L_245:
        /*1840*/ 	.byte	0x04, 0x1e
        /*1842*/ 	.short	(.L_247 - .L_246)
.L_246:
        /*1844*/ 	.word	0x00000000


	//----- nvinfo : EIATTR_CBANK_PARAM_SIZE
	.align		4
.L_247:
        /*1848*/ 	.byte	0x03, 0x19
        /*184a*/ 	.short	0x0af0


	//----- nvinfo : EIATTR_PARAM_CBANK
	.align		4
        /*184c*/ 	.byte	0x04, 0x0a
        /*184e*/ 	.short	(.L_249 - .L_248)
	.align		4
.L_248:
        /*1850*/ 	.word	index@(.nv.constant0._ZN7cutlass13device_kernelIN5flash11enable_sm90INS1_16FlashAttnFwdSm90INS1_25CollectiveMainloopFwdSm90ILi2EN4cute5tupleIJNS5_1CILi1EEES8_S8_EEENS6_IJNS7_ILi128EEENS7_ILi64EEENS7_ILi256EEEEEELi256ENS_6half_tEfNS_4arch4Sm90ELb0ELb1ELb0ELb1ELb0ELb1ELb0ELb1ELb1ELb1ELb1ELb0EEENS1_21CollectiveEpilogueFwdINS6_IJSA_SC_SB_EEES9_SE_SG_Li256ELb1ELb1ELb1ELb0EEENS1_36VarlenDynamicPersistentTileSchedulerILi128ELi64ELi256ELi128ELb1ELb1ELb1ELb1ELb0ELb1EEEEEEEEEvNT_6ParamsE)
        /*1854*/ 	.short	0x0210
        /*1856*/ 	.short	0x0af0


	//----- nvinfo : EIATTR_SW_WAR
	.align		4
.L_249:
        /*1858*/ 	.byte	0x04, 0x36
        /*185a*/ 	.short	(.L_251 - .L_250)
.L_250:
        /*185c*/ 	.word	0x00000008
.L_251:


//--------------------- .nv.info._ZN7cutlass13device_kernelIN5flash11enable_sm90INS1_16FlashAttnFwdSm90INS1_25CollectiveMainloopFwdSm90ILi2EN4cute5tupleIJNS5_1CILi1EEES8_S8_EEENS6_IJNS7_ILi128EEENS7_ILi80EEENS7_ILi256EEEEEELi256ENS_6half_tEfNS_4arch4Sm90ELb1ELb0ELb0ELb0ELb0ELb0ELb0ELb1ELb1ELb1ELb1ELb0EEENS1_21CollectiveEpilogueFwdINS6_IJSA_SC_SB_EEES9_SE_SG_Li256ELb0ELb1ELb1ELb0EEENS1_19SingleTileSchedulerILb0ELb1ELb1ELi128EEEEEEEEEvNT_6ParamsE --------------------------
	.section	.nv.info._ZN7cutlass13device_kernelIN5flash11enable_sm90INS1_16FlashAttnFwdSm90INS1_25CollectiveMainloopFwdSm90ILi2EN4cute5tupleIJNS5_1CILi1EEES8_S8_EEENS6_IJNS7_ILi128EEENS7_ILi80EEENS7_ILi256EEEEEELi256ENS_6half_tEfNS_4arch4Sm90ELb1ELb0ELb0ELb0ELb0ELb0ELb0ELb1ELb1ELb1ELb1ELb0EEENS1_21CollectiveEpilogueFwdINS6_IJSA_SC_SB_EEES9_SE_SG_Li256ELb0ELb1ELb1ELb0EEENS1_19SingleTileSchedulerILb0ELb1ELb1ELi128EEEEEEEEEvNT_6ParamsE,"",@"SHT_CUDA_INFO"
	.sectionflags	@""
	.align	4


	//----- nvinfo : EIATTR_CUDA_API_VERSION
	.align		4
        /*0000*/ 	.byte	0x04, 0x37
        /*0002*/ 	.short	(.L_253 - .L_252)
.L_252:
        /*0004*/ 	.word	0x00000082


	//----- nvinfo : EIATTR_KPARAM_INFO
	.align		4
.L_253:
        /*0008*/ 	.byte	0x04, 0x17
        /*000a*/ 	.short	(.L_255 - .L_254)
.L_254:
        /*000c*/ 	.word	0x00000000
        /*0010*/ 	.short	0x0000
        /*0012*/ 	.short	0x0070
        /*0014*/ 	.byte	0x00, 0xf0, 0x01, 0x28


	//----- nvinfo : EIATTR_SPARSE_MMA_MASK
	.align		4
.L_255:
        /*0018*/ 	.byte	0x03, 0x50
        /*001a*/ 	.short	0x0000


	//----- nvinfo : EIATTR_MAXREG_COUNT
	.align		4
        /*001c*/ 	.byte	0x03, 0x1b
        /*001e*/ 	.short	0x00a8


	//----- nvinfo : EIATTR_NUM_BARRIERS
	.align		4
        /*0020*/ 	.byte	0x02, 0x4c
        /*0022*/ 	.byte	0x09
	.zero		1


	//----- nvinfo : EIATTR_EXTERNS
	.align		4
        /*0024*/ 	.byte	0x04, 0x0f
        /*0026*/ 	.short	(.L_257 - .L_256)


	//   ....[0]....
	.align		4
.L_256:
        /*0028*/ 	.word	index@(__assertfail)


	//----- nvinfo : EIATTR_ANNOTATIONS
	.align		4
.L_257:
        /*002c*/ 	.byte	0x04, 0x55
        /*002e*/ 	.short	(.L_259 - .L_258)


	//   ....[0]....
.L_258:
        /* <DEDUP_REMOVED lines=12> */


	//----- nvinfo : EIATTR_MERCURY_ISA_VERSION
	.align		4
.L_259:
        /*00e0*/ 	.byte	0x03, 0x5f
        /*00e2*/ 	.short	0x0101


	//----- nvinfo : EIATTR_INT_WARP_WIDE_INSTR_OFFSETS
	.align		4
        /*00e4*/ 	.byte	0x04, 0x31
        /*00e6*/ 	.short	(.L_261 - .L_260)


	//   ....[0]....
.L_260:
        /*00e8*/ 	.word	0x00000120


	//   ....[1]....
        /*00ec*/ 	.word	0x00000160


	//   ....[2]....
        /*00f0*/ 	.word	0x00000220


	//----- nvinfo : EIATTR_COOP_GROUP_MASK_REGIDS
	.align		4
.L_261:
        /*00f4*/ 	.byte	0x04, 0x29
        /*00f6*/ 	.short	(.L_263 - .L_262)


	//   ....[0]....
.L_262:
        /*00f8*/ 	.word	0xffffffff


	//   ....[1]....
        /*00fc*/ 	.word	0xffffffff


	//   ....[2]....
        /*0100*/ 	.word	0xffffffff


	//   ....[3]....
        /*0104*/ 	.word	0xffffffff


	//   ....[4]....
        /*0108*/ 	.word	0xffffffff


	//   ....[5]....
        /*010c*/ 	.word	0xffffffff


	//   ....[6]....
        /*0110*/ 	.word	0xffffffff


	//   ....[7]....
        /*0114*/ 	.word	0xffffffff


	//   ....[8]....
        /*0118*/ 	.word	0xffffffff


	//   ....[9]....
        /*011c*/ 	.word	0xffffffff


	//   ....[10]....
        /*0120*/ 	.word	0xffffffff


	//   ....[11]....
        /*0124*/ 	.word	0xffffffff


	//   ....[12]....
        /*0128*/ 	.word	0xffffffff


	//   ....[13]....
        /*012c*/ 	.word	0xffffffff


	//   ....[14]....
        /*0130*/ 	.word	0xffffffff


	//   ....[15]....
        /*0134*/ 	.word	0xffffffff


	//   ....[16]....
        /*0138*/ 	.word	0xffffffff


	//   ....[17]....
        /*013c*/ 	.word	0xffffffff


	//   ....[18]....
        /*0140*/ 	.word	0xffffffff


	//   ....[19]....
        /*0144*/ 	.word	0xffffffff


	//   ....[20]....
        /*0148*/ 	.word	0xffffffff


	//   ....[21]....
        /*014c*/ 	.word	0xffffffff


	//   ....[22]....
        /*0150*/ 	.word	0xffffffff


	//   ....[23]....
        /*0154*/ 	.word	0xffffffff


	//   ....[24]....
        /*0158*/ 	.word	0xffffffff


	//   ....[25]....
        /*015c*/ 	.word	0xffffffff


	//   ....[26]....
        /*0160*/ 	.word	0xffffffff


	//   ....[27]....
        /*0164*/ 	.word	0xffffffff


	//   ....[28]....
        /*0168*/ 	.word	0xffffffff


	//   ....[29]....
        /*016c*/ 	.word	0xffffffff


	//   ....[30]....
        /*0170*/ 	.word	0xffffffff


	//   ....[31]....
        /*0174*/ 	.word	0xffffffff


	//   ....[32]....
        /*0178*/ 	.word	0xffffffff


	//   ....[33]....
        /*017c*/ 	.word	0xffffffff


	//   ....[34]....
        /*0180*/ 	.word	0xffffffff


	//   ....[35]....
        /*0184*/ 	.word	0xffffffff


	//   ....[36]....
        /*0188*/ 	.word	0xffffffff


	//   ....[37]....
        /*018c*/ 	.word	0xffffffff


	//   ....[38]....
        /*0190*/ 	.word	0xffffffff


	//   ....[39]....
        /*0194*/ 	.word	0xffffffff


	//   ....[40]....
        /*0198*/ 	.word	0xffffffff


	//   ....[41]....
        /*019c*/ 	.word	0xffffffff


	//   ....[42]....
        /*01a0*/ 	.word	0xffffffff


	//   ....[43]....
        /*01a4*/ 	.word	0xffffffff


	//   ....[44]....
        /*01a8*/ 	.word	0xffffffff


	//   ....[45]....
        /*01ac*/ 	.word	0xffffffff


	//   ....[46]....
        /*01b0*/ 	.word	0xffffffff


	//   ....[47]....
        /*01b4*/ 	.word	0xffffffff


	//   ....[48]....
        /*01b8*/ 	.word	0xffffffff


	//   ....[49]....
        /*01bc*/ 	.word	0xffffffff


	//   ....[50]....
        /*01c0*/ 	.word	0xffffffff


	//   ....[51]....
        /*01c4*/ 	.word	0xffffffff


	//   ....[52]....
        /*01c8*/ 	.word	0xffffffff


	//   ....[53]....
        /*01cc*/ 	.word	0xffffffff


	//   ....[54]....
        /*01d0*/ 	.word	0xffffffff


	//   ....[55]....
        /*01d4*/ 	.word	0x0500000f


	//   ....[56]....
        /*01d8*/ 	.word	0x0500000f


	//   ....[57]....
        /*01dc*/ 	.word	0x0500000f


	//   ....[58]....
        /*01e0*/ 	.word	0x0500000f


	//   ....[59]....
        /*01e4*/ 	.word	0x0500000f


	//   ....[60]....
        /*01e8*/ 	.word	0x0500000f


	//   ....[61]....
        /*01ec*/ 	.word	0x0500000f


	//   ....[62]....
        /*01f0*/ 	.word	0x0500000f


	//   ....[63]....
        /*01f4*/ 	.word	0x0500000f


	//   ....[64]....
        /*01f8*/ 	.word	0x0500000f


	//   ....[65]....
        /*01fc*/ 	.word	0x0500000f


	//   ....[66]....
        /*0200*/ 	.word	0x0500000f


	//   ....[67]....
        /*0204*/ 	.word	0x0500000f


	//   ....[68]....
        /*0208*/ 	.word	0x0500000f


	//   ....[69]....
        /*020c*/ 	.word	0x0500000f


	//   ....[70]....
        /*0210*/ 	.word	0x0500000f


	//   ....[71]....
        /*0214*/ 	.word	0x0500000f


	//   ....[72]....
        /*0218*/ 	.word	0x0500000f


	//----- nvinfo : EIATTR_COOP_GROUP_INSTR_OFFSETS
	.align		4
.L_263:
        /*021c*/ 	.byte	0x04, 0x28
        /*021e*/ 	.short	(.L_265 - .L_264)


	//   ....[0]....
.L_264:
        /*0220*/ 	.word	0x00000060


	//   ....[1]....
        /*0224*/ 	.word	0x00000130


	//   ....[2]....
        /*0228*/ 	.word	0x00000230


	//   ....[3]....
        /*022c*/ 	.word	0x000003a0


	//   ....[4]....
        /*0230*/ 	.word	0x00000500


	//   ....[5]....
        /*0234*/ 	.word	0x00000620


	//   ....[6]....
        /*0238*/ 	.word	0x00000780


	//   ....[7]....
        /*023c*/ 	.word	0x00001350


	//   ....[8]....
        /*0240*/ 	.word	0x00001e70


	//   ....[9]....
        /*0244*/ 	.word	0x00001eb0


	//   ....[10]....
        /*0248*/ 	.word	0x00003f50


	//   ....[11]....
        /*024c*/ 	.word	0x00004030


	//   ....[12]....
        /*0250*/ 	.word	0x00004330


	//   ....[13]....
        /*0254*/ 	.word	0x000044b0


	//   ....[14]....
        /*0258*/ 	.word	0x00007b70


	//   ....[15]....
        /*025c*/ 	.word	0x00007bd0


	//   ....[16]....
        /*0260*/ 	.word	0x000080e0


	//   ....[17]....
        /*0264*/ 	.word	0x000081f0


	//   ....[18]....
        /*0268*/ 	.word	0x00008640


	//   ....[19]....
        /*026c*/ 	.word	0x00008740


	//   ....[20]....
        /*0270*/ 	.word	0x0000bce0


	//   ....[21]....
        /*0274*/ 	.word	0x0000bd10


	//   ....[22]....
        /*0278*/ 	.word	0x0000bfc0


	//   ....[23]....
        /*027c*/ 	.word	0x0000c220


	//   ....[24]....
        /*0280*/ 	.word	0x0000d2d0


	//   ....[25]....
        /*0284*/ 	.word	0x0000d300


	//   ....[26]....
        /*0288*/ 	.word	0x0000d390


	//   ....[27]....
        /*028c*/ 	.word	0x0000d3b0


	//   ....[28]....
        /*0290*/ 	.word	0x0000e5e0


	//   ....[29]....
        /*0294*/ 	.word	0x0000e640


	//   ....[30]....
        /*0298*/ 	.word	0x0000e680


	//   ....[31]....
        /*029c*/ 	.word	0x0000e6c0


	//   ....[32]....
        /*02a0*/ 	.word	0x0000e700


	//   ....[33]....
        /*02a4*/ 	.word	0x0000e710


	//   ....[34]....
        /*02a8*/ 	.word	0x0000f370


	//   ....[35]....
        /*02ac*/ 	.word	0x0000f380


	//   ....[36]....
        /*02b0*/ 	.word	0x000103b0


	//   ....[37]....
        /*02b4*/ 	.word	0x00010ed0


	//   ....[38]....
        /*02b8*/ 	.word	0x00011920


	//   ....[39]....
        /*02bc*/ 	.word	0x00011960


	//   ....[40]....
        /*02c0*/ 	.word	0x00011990


	//   ....[41]....
        /*02c4*/ 	.word	0x000119b0


	//   ....[42]....
        /*02c8*/ 	.word	0x00011a60


	//   ....[43]....
        /*02cc*/ 	.word	0x00011a80


	//   ....[44]....
        /*02d0*/ 	.word	0x00011b00


	//   ....[45]....
        /*02d4*/ 	.word	0x00011b20


	//   ....[46]....
        /*02d8*/ 	.word	0x00011ba0


	//   ....[47]....
        /*02dc*/ 	.word	0x00011bc0


	//   ....[48]....
        /*02e0*/ 	.word	0x00011c40


	//   ....[49]....
        /*02e4*/ 	.word	0x00011c60


	//   ....[50]....
        /*02e8*/ 	.word	0x00011ce0


	//   ....[51]....
        /*02ec*/ 	.word	0x00011d00


	//   ....[52]....
        /*02f0*/ 	.word	0x00011d80


	//   ....[53]....
        /*02f4*/ 	.word	0x00011d90


	//   ....[54]....
        /*02f8*/ 	.word	0x000149e0


	//   ....[55]....
        /*02fc*/ 	.word	0x00014f70


	//   ....[56]....
        /*0300*/ 	.word	0x000150f0


	//   ....[57]....
        /*0304*/ 	.word	0x00015140


	//   ....[58]....
        /*0308*/ 	.word	0x000152b0


	//   ....[59]....
        /*030c*/ 	.word	0x00015320


	//   ....[60]....
        /*0310*/ 	.word	0x00015420


	//   ....[61]....
        /*0314*/ 	.word	0x00015490


	//   ....[62]....
        /*0318*/ 	.word	0x00015590


	//   ....[63]....
        /*031c*/ 	.word	0x00015600


	//   ....[64]....
        /*0320*/ 	.word	0x00015700


	//   ....[65]....
        /*0324*/ 	.word	0x00015770


	//   ....[66]....
        /*0328*/ 	.word	0x00015870


	//   ....[67]....
        /*032c*/ 	.word	0x000158e0


	//   ....[68]....
        /*0330*/ 	.word	0x000159e0


	//   ....[69]....
        /*0334*/ 	.word	0x00015a40


	//   ....[70]....
        /*0338*/ 	.word	0x00015b30


	//   ....[71]....
        /*033c*/ 	.word	0x00015b80


	//   ....[72]....
        /*0340*/ 	.word	0x00015f80


	//----- nvinfo : EIATTR_REG_RECONFIG
	.align		4
.L_265:
        /*0344*/ 	.byte	0x01, 0x54
	.zero		2


	//----- nvinfo : EIATTR_SYSCALL_OFFSETS
	.align		4
        /*0348*/ 	.byte	0x04, 0x46
        /*034a*/ 	.short	(.L_267 - .L_266)


	//   ....[0]....
.L_266:
        /*034c*/ 	.word	0x00001520


	//   ....[1]....
        /*0350*/ 	.word	0x00010b50


	//   ....[2]....
        /*0354*/ 	.word	0x00010c90


	//   ....[3]....
        /*0358*/ 	.word	0x00010d80


	//   ....[4]....
        /*035c*/ 	.word	0x00011540


	//----- nvinfo : EIATTR_MBARRIER_INSTR_OFFSETS
	.align		4
.L_267:
        /*0360*/ 	.byte	0x04, 0x39
        /*0362*/ 	.short	(.L_269 - .L_268)


	//   ....[0]....
.L_268:
        /*0364*/ 	.word	0x00000250
        /*0368*/ 	.word	0x000000ff
        /*036c*/ 	.word	0x00038800
        /*0370*/ 	.short	0x0100
        /*0372*/ 	.byte	0x08
	.zero		1


	//   ....[1]....
        /*0374*/ 	.word	0x00000260
        /*0378*/ 	.word	0x000000ff
        /*037c*/ 	.word	0x00038820
        /*0380*/ 	.short	0x0100
        /*0382*/ 	.byte	0x08
	.zero		1


	//   ....[2]....
        /*0384*/ 	.word	0x00000350
        /*0388*/ 	.word	0x000000ff
        /*038c*/ 	.word	0x00038830
        /*0390*/ 	.short	0x0100
        /*0392*/ 	.byte	0x08
	.zero		1


	//   ....[3]....
        /*0394*/ 	.word	0x00000360
        /*0398*/ 	.word	0x000000ff
        /*039c*/ 	.word	0x00038840
        /*03a0*/ 	.short	0x0100
        /*03a2*/ 	.byte	0x08
	.zero		1


	//   ....[4]....
        /*03a4*/ 	.word	0x00000370
        /*03a8*/ 	.word	0x000000ff
        /*03ac*/ 	.word	0x00038838
        /*03b0*/ 	.short	0x0100
        /*03b2*/ 	.byte	0x08
	.zero		1


	//   ....[5]....
        /*03b4*/ 	.word	0x00000380
        /*03b8*/ 	.word	0x000000ff
        /*03bc*/ 	.word	0x00038848
        /*03c0*/ 	.short	0x0100
        /*03c2*/ 	.byte	0x08
	.zero		1


	//   ....[6]....
        /*03c4*/ 	.word	0x000004b0
        /*03c8*/ 	.word	0x000000ff
        /*03cc*/ 	.word	0x00038850
        /*03d0*/ 	.short	0x0100
        /*03d2*/ 	.byte	0x08
	.zero		1


	//   ....[7]....
        /*03d4*/ 	.word	0x000004c0
        /*03d8*/ 	.word	0x000000ff
        /*03dc*/ 	.word	0x00038860
        /*03e0*/ 	.short	0x0100
        /*03e2*/ 	.byte	0x08
	.zero		1


	//   ....[8]....
        /*03e4*/ 	.word	0x000004d0
        /*03e8*/ 	.word	0x000000ff
        /*03ec*/ 	.word	0x00038858
        /*03f0*/ 	.short	0x0100
        /*03f2*/ 	.byte	0x08
	.zero		1


	//   ....[9]....
        /*03f4*/ 	.word	0x000004e0
        /*03f8*/ 	.word	0x000000ff
        /*03fc*/ 	.word	0x00038868
        /*0400*/ 	.short	0x0100
        /*0402*/ 	.byte	0x08
	.zero		1


	//   ....[10]....
        /*0404*/ 	.word	0x000005d0
        /*0408*/ 	.word	0x000000ff
        /*040c*/ 	.word	0x00038870
        /*0410*/ 	.short	0x0100
        /*0412*/ 	.byte	0x06
	.zero		1


	//   ....[11]....
        /*0414*/ 	.word	0x000005e0
        /*0418*/ 	.word	0x000000ff
        /*041c*/ 	.word	0x00038880
        /*0420*/ 	.short	0x0100
        /*0422*/ 	.byte	0x06
	.zero		1


	//   ....[12]....
        /*0424*/ 	.word	0x000005f0
        /*0428*/ 	.word	0x000000ff
        /*042c*/ 	.word	0x00038878
        /*0430*/ 	.short	0x0100
        /*0432*/ 	.byte	0x06
	.zero		1


	//   ....[13]....
        /*0434*/ 	.word	0x00000600
        /*0438*/ 	.word	0x000000ff
        /*043c*/ 	.word	0x00038888
        /*0440*/ 	.short	0x0100
        /*0442*/ 	.byte	0x06
	.zero		1


	//   ....[14]....
        /*0444*/ 	.word	0x00000730
        /*0448*/ 	.word	0x000000ff
        /*044c*/ 	.word	0x00038890
        /*0450*/ 	.short	0x0100
        /*0452*/ 	.byte	0x08
	.zero		1


	//   ....[15]....
        /*0454*/ 	.word	0x00000740
        /*0458*/ 	.word	0x000000ff
        /*045c*/ 	.word	0x000388a0
        /*0460*/ 	.short	0x0100
        /*0462*/ 	.byte	0x08
	.zero		1


	//   ....[16]....
        /*0464*/ 	.word	0x00000750
        /*0468*/ 	.word	0x000000ff
        /*046c*/ 	.word	0x00038898
        /*0470*/ 	.short	0x0100
        /*0472*/ 	.byte	0x08
	.zero		1


	//   ....[17]....
        /*0474*/ 	.word	0x00000760
        /*0478*/ 	.word	0x000000ff
        /*047c*/ 	.word	0x000388a8
        /*0480*/ 	.short	0x0100
        /*0482*/ 	.byte	0x08
	.zero		1


	//   ....[18]....
        /*0484*/ 	.word	0x00000890
        /*0488*/ 	.word	0x000000ff
        /*048c*/ 	.word	0x000388b0
        /*0490*/ 	.short	0x0100
        /*0492*/ 	.byte	0x08
	.zero		1


	//   ....[19]....
        /*0494*/ 	.word	0x000008a0
        /*0498*/ 	.word	0x000000ff
        /*049c*/ 	.word	0x000388c0
        /*04a0*/ 	.short	0x0100
        /*04a2*/ 	.byte	0x08
	.zero		1


	//   ....[20]....
        /*04a4*/ 	.word	0x000008b0
        /*04a8*/ 	.word	0x000000ff
        /*04ac*/ 	.word	0x000388b8
        /*04b0*/ 	.short	0x0100
        /*04b2*/ 	.byte	0x08
	.zero		1


	//   ....[21]....
        /*04b4*/ 	.word	0x000008c0
        /*04b8*/ 	.word	0x000000ff
        /*04bc*/ 	.word	0x000388c8
        /*04c0*/ 	.short	0x0100
        /*04c2*/ 	.byte	0x08
	.zero		1


	//   ....[22]....
        /*04c4*/ 	.word	0x00001560
        /*04c8*/ 	.word	0x000000ff
        /*04cc*/ 	.word	0x00038800
        /*04d0*/ 	.short	0x010a
        /*04d2*/ 	.byte	0x04
	.zero		1


	//   ....[23]....
        /*04d4*/ 	.word	0x000015d0
        /*04d8*/ 	.word	0x000000ff
        /*04dc*/ 	.word	0x00038830
        /*04e0*/ 	.short	0x010a
        /*04e2*/ 	.byte	0x04
	.zero		1


	//   ....[24]....
        /*04e4*/ 	.word	0x00001670
        /*04e8*/ 	.word	0x000000ff
        /*04ec*/ 	.word	0x00038830
        /*04f0*/ 	.short	0x010a
        /*04f2*/ 	.byte	0x04
	.zero		1


	//   ....[25]....
        /*04f4*/ 	.word	0x00004870
        /*04f8*/ 	.word	0x00000000
        /*04fc*/ 	.word	0x00000000
        /*0500*/ 	.short	0x0101
        /*0502*/ 	.byte	0x3f
	.zero		1


	//   ....[26]....
        /*0504*/ 	.word	0x00005080
        /*0508*/ 	.word	0x000000ff
        /*050c*/ 	.word	0x00038830
        /*0510*/ 	.short	0x010a
        /*0512*/ 	.byte	0x06
	.zero		1


	//   ....[27]....
        /*0514*/ 	.word	0x000050d0
        /*0518*/ 	.word	0x000000ff
        /*051c*/ 	.word	0x00038830
        /*0520*/ 	.short	0x010a
        /*0522*/ 	.byte	0x06
	.zero		1


	//   ....[28]....
        /*0524*/ 	.word	0x000079c0
        /*0528*/ 	.word	0x000000ff
        /*052c*/ 	.word	0x00038850
        /*0530*/ 	.short	0x010a
        /*0532*/ 	.byte	0x07
	.zero		1


	//   ....[29]....
        /*0534*/ 	.word	0x00007a00
        /*0538*/ 	.word	0x000000ff
        /*053c*/ 	.word	0x00038850
        /*0540*/ 	.short	0x010a
        /*0542*/ 	.byte	0x07
	.zero		1


	//   ....[30]....
        /*0544*/ 	.word	0x00008b00
        /*0548*/ 	.word	0x00000014
        /*054c*/ 	.word	0x00000000
        /*0550*/ 	.short	0x0101
        /*0552*/ 	.byte	0x3f
	.zero		1


	//   ....[31]....
        /*0554*/ 	.word	0x00008b30
        /*0558*/ 	.word	0x000000a8
        /*055c*/ 	.word	0x00000000
        /*0560*/ 	.short	0x0101
        /*0562*/ 	.byte	0x3f
	.zero		1


	//   ....[32]....
        /*0564*/ 	.word	0x000090f0
        /*0568*/ 	.word	0x000000ff
        /*056c*/ 	.word	0x00038830
        /*0570*/ 	.short	0x010a
        /*0572*/ 	.byte	0x3c
	.zero		1


	//   ....[33]....
        /*0574*/ 	.word	0x00009130
        /*0578*/ 	.word	0x000000ff
        /*057c*/ 	.word	0x00038830
        /*0580*/ 	.short	0x010a
        /*0582*/ 	.byte	0x3c
	.zero		1


	//   ....[34]....
        /*0584*/ 	.word	0x0000ba30
        /*0588*/ 	.word	0x000000ff
        /*058c*/ 	.word	0x00038850
        /*0590*/ 	.short	0x010a
        /*0592*/ 	.byte	0x0b
	.zero		1


	//   ....[35]....
        /*0594*/ 	.word	0x0000ba70
        /*0598*/ 	.word	0x000000ff
        /*059c*/ 	.word	0x00038850
        /*05a0*/ 	.short	0x010a
        /*05a2*/ 	.byte	0x0b
	.zero		1


	//   ....[36]....
        /*05a4*/ 	.word	0x0000c680
        /*05a8*/ 	.word	0x0000009d
        /*05ac*/ 	.word	0x00000000
        /*05b0*/ 	.short	0x0101
        /*05b2*/ 	.byte	0x3f
	.zero		1


	//   ....[37]....
        /*05b4*/ 	.word	0x0000c760
        /*05b8*/ 	.word	0x000000ab
        /*05bc*/ 	.word	0x00000000
        /*05c0*/ 	.short	0x0101
        /*05c2*/ 	.byte	0x3f
	.zero		1


	//   ....[38]....
        /*05c4*/ 	.word	0x0000d240
        /*05c8*/ 	.word	0x000000ff
        /*05cc*/ 	.word	0x00038850
        /*05d0*/ 	.short	0x010a
        /*05d2*/ 	.byte	0x05
	.zero		1


	//   ....[39]....
        /*05d4*/ 	.word	0x0000d280
        /*05d8*/ 	.word	0x000000ff
        /*05dc*/ 	.word	0x00038850
        /*05e0*/ 	.short	0x010a
        /*05e2*/ 	.byte	0x05
	.zero		1


	//   ....[40]....
        /*05e4*/ 	.word	0x0000d690
        /*05e8*/ 	.word	0x00000009
        /*05ec*/ 	.word	0x00000000
        /*05f0*/ 	.short	0x0101
        /*05f2*/ 	.byte	0x3f
	.zero		1


	//   ....[41]....
        /*05f4*/ 	.word	0x0000e720
        /*05f8*/ 	.word	0x000000ff
        /*05fc*/ 	.word	0x00000000
        /*0600*/ 	.short	0x0101
        /*0602*/ 	.byte	0x04
	.zero		1


	//   ....[42]....
        /*0604*/ 	.word	0x000110f0
        /*0608*/ 	.word	0x000000ff
        /*060c*/ 	.word	0x00038840
        /*0610*/ 	.short	0x010a
        /*0612*/ 	.byte	0x26
	.zero		1


	//   ....[43]....
        /*0614*/ 	.word	0x00011f10
        /*0618*/ 	.word	0x000000ff
        /*061c*/ 	.word	0x00038800
        /*0620*/ 	.short	0x0107
        /*0622*/ 	.byte	0x26
	.zero		1


	//   ....[44]....
        /*0624*/ 	.word	0x00011f80
        /*0628*/ 	.word	0x000000ff
        /*062c*/ 	.word	0x00038800
        /*0630*/ 	.short	0x0101
        /*0632*/ 	.byte	0x26
	.zero		1


	//   ....[45]....
        /*0634*/ 	.word	0x00011fa0
        /*0638*/ 	.word	0x000000ff
        /*063c*/ 	.word	0x00038820
        /*0640*/ 	.short	0x010a
        /*0642*/ 	.byte	0x26
	.zero		1


	//   ....[46]....
        /*0644*/ 	.word	0x00012390
        /*0648*/ 	.word	0x000000ff
        /*064c*/ 	.word	0x00038848
        /*0650*/ 	.short	0x010a
        /*0652*/ 	.byte	0x26
	.zero		1


	//   ....[47]....
        /*0654*/ 	.word	0x00012830
        /*0658*/ 	.word	0x000000ff
        /*065c*/ 	.word	0x00038860
        /*0660*/ 	.short	0x010a
        /*0662*/ 	.byte	0x26
	.zero		1


	//   ....[48]....
        /*0664*/ 	.word	0x00012ee0
        /*0668*/ 	.word	0x000000ff
        /*066c*/ 	.word	0x00038840
        /*0670*/ 	.short	0x010a
        /*0672*/ 	.byte	0x26
	.zero		1


	//   ....[49]....
        /*0674*/ 	.word	0x00013380
        /*0678*/ 	.word	0x000000ff
        /*067c*/ 	.word	0x00038868
        /*0680*/ 	.short	0x010a
        /*0682*/ 	.byte	0x26
	.zero		1


	//   ....[50]....
        /*0684*/ 	.word	0x00013a80
        /*0688*/ 	.word	0x000000ff
        /*068c*/ 	.word	0x00038848
        /*0690*/ 	.short	0x010a
        /*0692*/ 	.byte	0x26
	.zero		1


	//   ....[51]....
        /*0694*/ 	.word	0x00013f00
        /*0698*/ 	.word	0x000000ff
        /*069c*/ 	.word	0x00038860
        /*06a0*/ 	.short	0x010a
        /*06a2*/ 	.byte	0x26
	.zero		1


	//   ....[52]....
        /*06a4*/ 	.word	0x00014440
        /*06a8*/ 	.word	0x00000003
        /*06ac*/ 	.word	0x00038860
        /*06b0*/ 	.short	0x010a
        /*06b2*/ 	.byte	0x3f
	.zero		1


	//   ....[53]....
        /*06b4*/ 	.word	0x00014970
        /*06b8*/ 	.word	0x00000002
        /*06bc*/ 	.word	0x00038820
        /*06c0*/ 	.short	0x010a
        /*06c2*/ 	.byte	0x3f
	.zero		1


	//   ....[54]....
        /*06c4*/ 	.word	0x00014af0
        /*06c8*/ 	.word	0x00000006
        /*06cc*/ 	.word	0x00000000
        /*06d0*/ 	.short	0x010a
        /*06d2*/ 	.byte	0x3f
	.zero		1


	//   ....[55]....
        /*06d4*/ 	.word	0x00014b60
        /*06d8*/ 	.word	0x00000003
        /*06dc*/ 	.word	0x00000000
        /*06e0*/ 	.short	0x010a
        /*06e2*/ 	.byte	0x3f
	.zero		1


	//   ....[56]....
        /*06e4*/ 	.word	0x00014bc0
        /*06e8*/ 	.word	0x00000000
        /*06ec*/ 	.word	0x00000000
        /*06f0*/ 	.short	0x010a
        /*06f2*/ 	.byte	0x3f
	.zero		1


	//   ....[57]....
        /*06f4*/ 	.word	0x00014bf0
        /*06f8*/ 	.word	0x00000003
        /*06fc*/ 	.word	0x00000000
        /*0700*/ 	.short	0x010a
        /*0702*/ 	.byte	0x3f
	.zero		1


	//   ....[58]....
        /*0704*/ 	.word	0x00014c70
        /*0708*/ 	.word	0x00000003
        /*070c*/ 	.word	0x00038800
        /*0710*/ 	.short	0x010a
        /*0712*/ 	.byte	0x3f
	.zero		1


	//   ....[59]....
        /*0714*/ 	.word	0x00014ce0
        /*0718*/ 	.word	0x00000003
        /*071c*/ 	.word	0x00038830
        /*0720*/ 	.short	0x010a
        /*0722*/ 	.byte	0x3f
	.zero		1


	//   ....[60]....
        /*0724*/ 	.word	0x00014d50
        /*0728*/ 	.word	0x00000006
        /*072c*/ 	.word	0x00038830
        /*0730*/ 	.short	0x010a
        /*0732*/ 	.byte	0x3f
	.zero		1


	//   ....[61]....
        /*0734*/ 	.word	0x00014db0
        /*0738*/ 	.word	0x00000003
        /*073c*/ 	.word	0x00038850
        /*0740*/ 	.short	0x010a
        /*0742*/ 	.byte	0x3f
	.zero		1


	//   ....[62]....
        /*0744*/ 	.word	0x00014e10
        /*0748*/ 	.word	0x00000006
        /*074c*/ 	.word	0x00038830
        /*0750*/ 	.short	0x010a
        /*0752*/ 	.byte	0x3f
	.zero		1


	//   ....[63]....
        /*0754*/ 	.word	0x00014e70
        /*0758*/ 	.word	0x00000003
        /*075c*/ 	.word	0x00038850
        /*0760*/ 	.short	0x010a
        /*0762*/ 	.byte	0x3f
	.zero		1


	//   ....[64]....
        /*0764*/ 	.word	0x00014ed0
        /*0768*/ 	.word	0x00000005
        /*076c*/ 	.word	0x00038850
        /*0770*/ 	.short	0x010a
        /*0772*/ 	.byte	0x3f
	.zero		1


	//   ....[65]....
        /*0774*/ 	.word	0x00015030
        /*0778*/ 	.word	0x00000003
        /*077c*/ 	.word	0x00038840
        /*0780*/ 	.short	0x010a
        /*0782*/ 	.byte	0x3f
	.zero		1


	//   ....[66]....
        /*0784*/ 	.word	0x00015bc0
        /*0788*/ 	.word	0x00000003
        /*078c*/ 	.word	0x00038820
        /*0790*/ 	.short	0x010a
        /*0792*/ 	.byte	0x3f
	.zero		1


	//   ....[67]....
        /*0794*/ 	.word	0x00015c20
        /*0798*/ 	.word	0x00000003
        /*079c*/ 	.word	0x00038848
        /*07a0*/ 	.short	0x010a
        /*07a2*/ 	.byte	0x3f
	.zero		1


	//   ....[68]....
        /*07a4*/ 	.word	0x00015c80
        /*07a8*/ 	.word	0x00000003
        /*07ac*/ 	.word	0x00038860
        /*07b0*/ 	.short	0x010a
        /*07b2*/ 	.byte	0x3f
	.zero		1


	//   ....[69]....
        /*07b4*/ 	.word	0x00015ce0
        /*07b8*/ 	.word	0x00000003
        /*07bc*/ 	.word	0x00038840
        /*07c0*/ 	.short	0x010a
        /*07c2*/ 	.byte	0x3f
	.zero		1


	//   ....[70]....
        /*07c4*/ 	.word	0x00015d40
        /*07c8*/ 	.word	0x00000003
        /*07cc*/ 	.word	0x00038868
        /*07d0*/ 	.short	0x010a
        /*07d2*/ 	.byte	0x3f
	.zero		1


	//   ....[71]....
        /*07d4*/ 	.word	0x00015da0
        /*07d8*/ 	.word	0x00000003
        /*07dc*/ 	.word	0x00038848
        /*07e0*/ 	.short	0x010a
        /*07e2*/ 	.byte	0x3f
	.zero		1


	//   ....[72]....
        /*07e4*/ 	.word	0x00015e00
        /*07e8*/ 	.word	0x00000003
        /*07ec*/ 	.word	0x00038860
        /*07f0*/ 	.short	0x010a
        /*07f2*/ 	.byte	0x3f
	.zero		1


	//   ....[73]....
        /*07f4*/ 	.word	0x00015e50
        /*07f8*/ 	.word	0x00000003
        /*07fc*/ 	.word	0x00038860
        /*0800*/ 	.short	0x010a
        /*0802*/ 	.byte	0x3f
	.zero		1


	//   ....[74]....
        /*0804*/ 	.word	0x00015ea0
        /*0808*/ 	.word	0x00000002
        /*080c*/ 	.word	0x00038820
        /*0810*/ 	.short	0x010a
        /*0812*/ 	.byte	0x3f
	.zero		1


	//   ....[75]....
        /*0814*/ 	.word	0x00016040
        /*0818*/ 	.word	0x00000006
        /*081c*/ 	.word	0x00000000
        /*0820*/ 	.short	0x010a
        /*0822*/ 	.byte	0x3f
	.zero		1


	//   ....[76]....
        /*0824*/ 	.word	0x00016090
        /*0828*/ 	.word	0x00000003
        /*082c*/ 	.word	0x00000000
        /*0830*/ 	.short	0x010a
        /*0832*/ 	.byte	0x3f
	.zero		1


	//   ....[77]....
        /*0834*/ 	.word	0x000160e0
        /*0838*/ 	.word	0x00000000
        /*083c*/ 	.word	0x00000000
        /*0840*/ 	.short	0x010a
        /*0842*/ 	.byte	0x3f
	.zero		1


	//----- nvinfo : EIATTR_NUM_MBARRIERS
	.align		4
.L_269:
        /*0844*/ 	.byte	0x03, 0x38
        /*0846*/ 	.short	0x0016


	//----- nvinfo : EIATTR_EXIT_INSTR_OFFSETS
	.align		4
        /*0848*/ 	.byte	0x04, 0x1c
        /*084a*/ 	.short	(.L_271 - .L_270)


	//   ....[0]....
.L_270:
        /*084c*/ 	.word	0x00014c40


	//----- nvinfo : EIATTR_MAX_THREADS
	.align		4
.L_271:
        /*0850*/ 	.byte	0x04, 0x05
        /*0852*/ 	.short	(.L_273 - .L_272)
.L_272:
        /*0854*/ 	.word	0x00000180
        /*0858*/ 	.word	0x00000001
        /*085c*/ 	.word	0x00000001


	//----- nvinfo : EIATTR_CRS_STACK_SIZE
	.align		4
.L_273:
        /*0860*/ 	.byte	0x04, 0x1e
        /*0862*/ 	.short	(.L_275 - .L_274)
.L_274:
        /*0864*/ 	.word	0x00000000


	//----- nvinfo : EIATTR_CBANK_PARAM_SIZE
	.align		4
.L_275:
        /*0868*/ 	.byte	0x03, 0x19
        /*086a*/ 	.short	0x0a70


	//----- nvinfo : EIATTR_PARAM_CBANK
	.align		4
        /*086c*/ 	.byte	0x04, 0x0a
        /*086e*/ 	.short	(.L_277 - .L_276)
	.align		4
.L_276:
        /*0870*/ 	.word	index@(.nv.constant0._ZN7cutlass13device_kernelIN5flash11enable_sm90INS1_16FlashAttnFwdSm90INS1_25CollectiveMainloopFwdSm90ILi2EN4cute5tupleIJNS5_1CILi1EEES8_S8_EEENS6_IJNS7_ILi128EEENS7_ILi80EEENS7_ILi256EEEEEELi256ENS_6half_tEfNS_4arch4Sm90ELb1ELb0ELb0ELb0ELb0ELb0ELb0ELb1ELb1ELb1ELb1ELb0EEENS1_21CollectiveEpilogueFwdINS6_IJSA_SC_SB_EEES9_SE_SG_Li256ELb0ELb1ELb1ELb0EEENS1_19SingleTileSchedulerILb0ELb1ELb1ELi128EEEEEEEEEvNT_6ParamsE)
        /*0874*/ 	.short	0x0210
        /*0876*/ 	.short	0x0a70


	//----- nvinfo : EIATTR_SW_WAR
	.align		4
.L_277:
        /*0878*/ 	.byte	0x04, 0x36
        /*087a*/ 	.short	(.L_279 - .L_278)
.L_278:
        /*087c*/ 	.word	0x00000008
.L_279:


//--------------------- .nv.info._ZN7cutlass13device_kernelIN5flash11enable_sm90INS1_16FlashAttnFwdSm90INS1_25CollectiveMainloopFwdSm90ILi2EN4cute5tupleIJNS5_1CILi1EEES8_S8_EEENS6_IJNS7_ILi128EEENS7_ILi80EEENS7_ILi256EEEEEELi256ENS_6half_tEfNS_4arch4Sm90ELb1ELb0ELb0ELb1ELb0ELb0ELb0ELb1ELb1ELb1ELb1ELb0EEENS1_21CollectiveEpilogueFwdINS6_IJSA_SC_SB_EEES9_SE_SG_Li256ELb1ELb1ELb1ELb0EEENS1_36VarlenDynamicPersistentTileSchedulerILi128ELi80ELi256ELi128ELb1ELb1ELb1ELb1ELb1ELb1EEEEEEEEEvNT_6ParamsE --------------------------
	.section	.nv.info._ZN7cutlass13device_kernelIN5flash11enable_sm90INS1_16FlashAttnFwdSm90INS1_25CollectiveMainloopFwdSm90ILi2EN4cute5tupleIJNS5_1CILi1EEES8_S8_EEENS6_IJNS7_ILi128EEENS7_ILi80EEENS7_ILi256EEEEEELi256ENS_6half_tEfNS_4arch4Sm90ELb1ELb0ELb0ELb1ELb0ELb0ELb0ELb1ELb1ELb1ELb1ELb0EEENS1_21CollectiveEpilogueFwdINS6_IJSA_SC_SB_EEES9_SE_SG_Li256ELb1ELb1ELb1ELb0EEENS1_36VarlenDynamicPersistentTileSchedulerILi128ELi80ELi256ELi128ELb1ELb1ELb1ELb1ELb1ELb1EEEEEEEEEvNT_6ParamsE,"",@"SHT_CUDA_INFO"
	.sectionflags	@""
	.align	4


	//----- nvinfo : EIATTR_CUDA_API_VERSION
	.align		4
        /*0000*/ 	.byte	0x04, 0x37
        /*0002*/ 	.short	(.L_281 - .L_280)
.L_280:
        /*0004*/ 	.word	0x00000082


	//----- nvinfo : EIATTR_KPARAM_INFO
	.align		4
.L_281:
        /*0008*/ 	.byte	0x04, 0x17
        /*000a*/ 	.short	(.L_283 - .L_282)
.L_282:
        /*000c*/ 	.word	0x00000000
        /*0010*/ 	.short	0x0000
        /*0012*/ 	.short	0x0070
        /*0014*/ 	.byte	0x00, 0xf0, 0x01, 0x2a


	//----- nvinfo : EIATTR_SPARSE_MMA_MASK
	.align		4
.L_283:
        /*0018*/ 	.byte	0x03, 0x50
        /*001a*/ 	.short	0x0000


	//----- nvinfo : EIATTR_MAXREG_COUNT
	.align		4
        /*001c*/ 	.byte	0x03, 0x1b
        /*001e*/ 	.short	0x00a8


	//----- nvinfo : EIATTR_NUM_BARRIERS
	.align		4
        /*0020*/ 	.byte	0x02, 0x4c
        /*0022*/ 	.byte	0x09
	.zero		1


	//----- nvinfo : EIATTR_EXTERNS
	.align		4
        /*0024*/ 	.byte	0x04, 0x0f
        /*0026*/ 	.short	(.L_285 - .L_284)


	//   ....[0]....
	.align		4
.L_284:
        /*0028*/ 	.word	index@(__assertfail)


	//----- nvinfo : EIATTR_ANNOTATIONS
	.align		4
.L_285:
        /*002c*/ 	.byte	0x04, 0x55
        /*002e*/ 	.short	(.L_287 - .L_286)


	//   ....[0]....
.L_286:
        /* <DEDUP_REMOVED lines=80> */


	//----- nvinfo : EIATTR_MERCURY_ISA_VERSION
	.align		4
.L_287:
        /*0520*/ 	.byte	0x03, 0x5f
        /*0522*/ 	.short	0x0101


	//----- nvinfo : EIATTR_UNUSED_LOAD_BYTE_OFFSET
	.align		4
        /*0524*/ 	.byte	0x04, 0x44
        /*0526*/ 	.short	(.L_289 - .L_288)


	//   ....[0]....
.L_288:
        /*0528*/ 	.word	0x00000a10
        /*052c*/ 	.word	0x0000fff0


	//   ....[1]....
        /*0530*/ 	.word	0x0000e610
        /*0534*/ 	.word	0x0000fff0


	//----- nvinfo : EIATTR_INT_WARP_WIDE_INSTR_OFFSETS
	.align		4
.L_289:
        /*0538*/ 	.byte	0x04, 0x31
        /*053a*/ 	.short	(.L_291 - .L_290)


	//   ....[0]....
.L_290:
        /*053c*/ 	.word	0x00000130


	//   ....[1]....
        /*0540*/ 	.word	0x00000170


	//   ....[2]....
        /*0544*/ 	.word	0x000001e0


	//   ....[3]....
        /*0548*/ 	.word	0x00014e20


	//   ....[4]....
        /*054c*/ 	.word	0x00014ec0


	//   ....[5]....
        /*0550*/ 	.word	0x00019310


	//   ....[6]....
        /*0554*/ 	.word	0x00019380


	//----- nvinfo : EIATTR_COOP_GROUP_MASK_REGIDS
	.align		4
.L_291:
        /*0558*/ 	.byte	0x04, 0x29
        /*055a*/ 	.short	(.L_293 - .L_292)


	//   ....[0]....
.L_292:
        /*055c*/ 	.word	0xffffffff


	//   ....[1]....
        /*0560*/ 	.word	0xffffffff


	//   ....[2]....
        /*0564*/ 	.word	0xffffffff


	//   ....[3]....
        /*0568*/ 	.word	0xffffffff


	//   ....[4]....
        /*056c*/ 	.word	0xffffffff


	//   ....[5]....
        /*0570*/ 	.word	0xffffffff


	//   ....[6]....
        /*0574*/ 	.word	0xffffffff


	//   ....[7]....
        /*0578*/ 	.word	0xffffffff


	//   ....[8]....
        /*057c*/ 	.word	0xffffffff


	//   ....[9]....
        /*0580*/ 	.word	0xffffffff


	//   ....[10]....
        /*0584*/ 	.word	0xffffffff


	//   ....[11]....
        /*0588*/ 	.word	0xffffffff


	//   ....[12]....
        /*058c*/ 	.word	0xffffffff


	//   ....[13]....
        /*0590*/ 	.word	0xffffffff


	//   ....[14]....
        /*0594*/ 	.word	0xffffffff


	//   ....[15]....
        /*0598*/ 	.word	0xffffffff


	//   ....[16]....
        /*059c*/ 	.word	0xffffffff


	//   ....[17]....
        /*05a0*/ 	.word	0xffffffff


	//   ....[18]....
        /*05a4*/ 	.word	0xffffffff


	//   ....[19]....
        /*05a8*/ 	.word	0xffffffff


	//   ....[20]....
        /*05ac*/ 	.word	0xffffffff


	//   ....[21]....
        /*05b0*/ 	.word	0xffffffff


	//   ....[22]....
        /*05b4*/ 	.word	0xffffffff


	//   ....[23]....
        /*05b8*/ 	.word	0xffffffff


	//   ....[24]....
        /*05bc*/ 	.word	0xffffffff


	//   ....[25]....
        /*05c0*/ 	.word	0xffffffff


	//   ....[26]....
        /*05c4*/ 	.word	0xffffffff


	//   ....[27]....
        /*05c8*/ 	.word	0xffffffff


	//   ....[28]....
        /*05cc*/ 	.word	0xffffffff


	//   ....[29]....
        /*05d0*/ 	.word	0xffffffff


	//   ....[30]....
        /*05d4*/ 	.word	0xffffffff


	//   ....[31]....
        /*05d8*/ 	.word	0xffffffff


	//   ....[32]....
        /*05dc*/ 	.word	0xffffffff


	//   ....[33]....
        /*05e0*/ 	.word	0xffffffff


	//   ....[34]....
        /*05e4*/ 	.word	0xffffffff


	//   ....[35]....
        /*05e8*/ 	.word	0xffffffff


	//   ....[36]....
        /*05ec*/ 	.word	0xffffffff


	//   ....[37]....
        /*05f0*/ 	.word	0xffffffff


	//   ....[38]....
        /*05f4*/ 	.word	0xffffffff


	//   ....[39]....
        /*05f8*/ 	.word	0xffffffff


	//   ....[40]....
        /*05fc*/ 	.word	0xffffffff


	//   ....[41]....
        /*0600*/ 	.word	0xffffffff


	//   ....[42]....
        /*0604*/ 	.word	0xffffffff


	//   ....[43]....
        /*0608*/ 	.word	0xffffffff


	//   ....[44]....
        /*060c*/ 	.word	0xffffffff


	//   ....[45]....
        /*0610*/ 	.word	0xffffffff


	//   ....[46]....
        /*0614*/ 	.word	0xffffffff


	//   ....[47]....
        /*0618*/ 	.word	0xffffffff


	//   ....[48]....
        /*061c*/ 	.word	0xffffffff


	//   ....[49]....
        /*0620*/ 	.word	0xffffffff


	//   ....[50]....
        /*0624*/ 	.word	0xffffffff


	//   ....[51]....
        /*0628*/ 	.word	0xffffffff


	//   ....[52]....
        /*062c*/ 	.word	0xffffffff


	//   ....[53]....
        /*0630*/ 	.word	0xffffffff


	//   ....[54]....
        /*0634*/ 	.word	0xffffffff


	//   ....[55]....
        /*0638*/ 	.word	0xffffffff


	//   ....[56]....
        /*063c*/ 	.word	0xffffffff


	//   ....[57]....
        /*0640*/ 	.word	0xffffffff


	//   ....[58]....
        /*0644*/ 	.word	0xffffffff


	//   ....[59]....
        /*0648*/ 	.word	0xffffffff


	//   ....[60]....
        /*064c*/ 	.word	0xffffffff


	//   ....[61]....
        /*0650*/ 	.word	0xffffffff


	//   ....[62]....
        /*0654*/ 	.word	0xffffffff


	//   ....[63]....
        /*0658*/ 	.word	0xffffffff


	//   ....[64]....
        /*065c*/ 	.word	0xffffffff


	//   ....[65]....
        /*0660*/ 	.word	0xffffffff


	//   ....[66]....
        /*0664*/ 	.word	0xffffffff


	//   ....[67]....
        /*0668*/ 	.word	0xffffffff


	//   ....[68]....
        /*066c*/ 	.word	0xffffffff


	//   ....[69]....
        /*0670*/ 	.word	0xffffffff


	//   ....[70]....
        /*0674*/ 	.word	0xffffffff


	//   ....[71]....
        /*0678*/ 	.word	0xffffffff


	//   ....[72]....
        /*067c*/ 	.word	0xffffffff


	//   ....[73]....
        /*0680*/ 	.word	0xffffffff


	//   ....[74]....
        /*0684*/ 	.word	0xffffffff


	//   ....[75]....
        /*0688*/ 	.word	0xffffffff


	//   ....[76]....
        /*068c*/ 	.word	0xffffffff


	//   ....[77]....
        /*0690*/ 	.word	0xffffffff


	//   ....[78]....
        /*0694*/ 	.word	0xffffffff


	//   ....[79]....
        /*0698*/ 	.word	0xffffffff


	//   ....[80]....
        /*069c*/ 	.word	0xffffffff


	//   ....[81]....
        /*06a0*/ 	.word	0xffffffff


	//   ....[82]....
        /*06a4*/ 	.word	0xffffffff


	//   ....[83]....
        /*06a8*/ 	.word	0xffffffff


	//   ....[84]....
        /*06ac*/ 	.word	0xffffffff


	//   ....[85]....
        /*06b0*/ 	.word	0xffffffff


	//   ....[86]....
        /*06b4*/ 	.word	0xffffffff


	//   ....[87]....
        /*06b8*/ 	.word	0xffffffff


	//   ....[88]....
        /*06bc*/ 	.word	0xffffffff


	//   ....[89]....
        /*06c0*/ 	.word	0xffffffff


	//   ....[90]....
        /*06c4*/ 	.word	0xffffffff


	//   ....[91]....
        /*06c8*/ 	.word	0xffffffff


	//   ....[92]....
        /*06cc*/ 	.word	0xffffffff


	//   ....[93]....
        /*06d0*/ 	.word	0xffffffff


	//   ....[94]....
        /*06d4*/ 	.word	0xffffffff


	//   ....[95]....
        /*06d8*/ 	.word	0xffffffff


	//   ....[96]....
        /*06dc*/ 	.word	0xffffffff


	//   ....[97]....
        /*06e0*/ 	.word	0xffffffff


	//   ....[98]....
        /*06e4*/ 	.word	0xffffffff


	//   ....[99]....
        /*06e8*/ 	.word	0xffffffff


	//   ....[100]....
        /*06ec*/ 	.word	0xffffffff


	//   ....[101]....
        /*06f0*/ 	.word	0xffffffff


	//   ....[102]....
        /*06f4*/ 	.word	0xffffffff


	//   ....[103]....
        /*06f8*/ 	.word	0xffffffff


	//   ....[104]....
        /*06fc*/ 	.word	0xffffffff


	//   ....[105]....
        /*0700*/ 	.word	0x0500000f


	//   ....[106]....
        /*0704*/ 	.word	0x0500000f


	//   ....[107]....
        /*0708*/ 	.word	0x0500000f


	//   ....[108]....
        /*070c*/ 	.word	0x0500000f


	//   ....[109]....
        /*0710*/ 	.word	0x0500000f


	//   ....[110]....
        /*0714*/ 	.word	0x0500000f


	//   ....[111]....
        /*0718*/ 	.word	0x0500000f


	//   ....[112]....
        /*071c*/ 	.word	0x0500000f


	//   ....[113]....
        /*0720*/ 	.word	0x0500000f


	//   ....[114]....
        /*0724*/ 	.word	0x0500000f


	//   ....[115]....
        /*0728*/ 	.word	0x0500000f


	//   ....[116]....
        /*072c*/ 	.word	0x0500000f


	//   ....[117]....
        /*0730*/ 	.word	0x0500000f


	//   ....[118]....
        /*0734*/ 	.word	0x0500000f


	//   ....[119]....
        /*0738*/ 	.word	0x0500000f


	//   ....[120]....
        /*073c*/ 	.word	0x0500000f


	//   ....[121]....
        /*0740*/ 	.word	0x0500000f


	//   ....[122]....
        /*0744*/ 	.word	0x0500000f


	//   ....[123]....
        /*0748*/ 	.word	0x0500000f


	//   ....[124]....
        /*074c*/ 	.word	0x0500000f


	//   ....[125]....
        /*0750*/ 	.word	0x0500000f


	//   ....[126]....
        /*0754*/ 	.word	0x0500000f


	//   ....[127]....
        /*0758*/ 	.word	0x0500000f


	//   ....[128]....
        /*075c*/ 	.word	0x0500000f


	//   ....[129]....
        /*0760*/ 	.word	0x0500000f


	//   ....[130]....
        /*0764*/ 	.word	0x0500000f


	//   ....[131]....
        /*0768*/ 	.word	0x0500000f


	//   ....[132]....
        /*076c*/ 	.word	0x0500000f


	//   ....[133]....
        /*0770*/ 	.word	0x0500000f


	//   ....[134]....
        /*0774*/ 	.word	0x0500000f


	//   ....[135]....
        /*0778*/ 	.word	0x0500000f


	//   ....[136]....
        /*077c*/ 	.word	0x0500000f


	//   ....[137]....
        /*0780*/ 	.word	0x0500000f


	//   ....[138]....
        /*0784*/ 	.word	0x0500000f


	//   ....[139]....
        /*0788*/ 	.word	0x0500000f


	//   ....[140]....
        /*078c*/ 	.word	0x0500000f


	//----- nvinfo : EIATTR_COOP_GROUP_INSTR_OFFSETS
	.align		4
.L_293:
        /*0790*/ 	.byte	0x04, 0x28
        /*0792*/ 	.short	(.L_295 - .L_294)


	//   ....[0]....
.L_294:
        /*0794*/ 	.word	0x00000060


	//   ....[1]....
        /*0798*/ 	.word	0x00000140


	//   ....[2]....
        /*079c*/ 	.word	0x00000190


	//   ....[3]....
        /*07a0*/ 	.word	0x000003c0


	//   ....[4]....
        /*07a4*/ 	.word	0x00000520


	//   ....[5]....
        /*07a8*/ 	.word	0x00000640


	//   ....[6]....
        /*07ac*/ 	.word	0x000007a0


	//   ....[7]....
        /*07b0*/ 	.word	0x00002110


	//   ....[8]....
        /*07b4*/ 	.word	0x000044e0


	//   ....[9]....
        /*07b8*/ 	.word	0x00004510


	//   ....[10]....
        /*07bc*/ 	.word	0x00004e10


	//   ....[11]....
        /*07c0*/ 	.word	0x00004f10


	//   ....[12]....
        /*07c4*/ 	.word	0x00005370


	//   ....[13]....
        /*07c8*/ 	.word	0x000053c0


	//   ....[14]....
        /*07cc*/ 	.word	0x000085c0


	//   ....[15]....
        /*07d0*/ 	.word	0x00008a20


	//   ....[16]....
        /*07d4*/ 	.word	0x00008a80


	//   ....[17]....
        /*07d8*/ 	.word	0x00008b30


	//   ....[18]....
        /*07dc*/ 	.word	0x00008fb0


	//   ....[19]....
        /*07e0*/ 	.word	0x000090a0


	//   ....[20]....
        /*07e4*/ 	.word	0x0000c280


	//   ....[21]....
        /*07e8*/ 	.word	0x0000c2b0


	//   ....[22]....
        /*07ec*/ 	.word	0x0000c580


	//   ....[23]....
        /*07f0*/ 	.word	0x0000c680


	//   ....[24]....
        /*07f4*/ 	.word	0x0000d950


	//   ....[25]....
        /*07f8*/ 	.word	0x0000d980


	//   ....[26]....
        /*07fc*/ 	.word	0x0000dab0


	//   ....[27]....
        /*0800*/ 	.word	0x0000dac0


	//   ....[28]....
        /*0804*/ 	.word	0x0000f7f0


	//   ....[29]....
        /*0808*/ 	.word	0x0000f810


	//   ....[30]....
        /*080c*/ 	.word	0x0000f820


	//   ....[31]....
        /*0810*/ 	.word	0x0000f830


	//   ....[32]....
        /*0814*/ 	.word	0x00010320


	//   ....[33]....
        /*0818*/ 	.word	0x00010350


	//   ....[34]....
        /*081c*/ 	.word	0x000104f0


	//   ....[35]....
        /*0820*/ 	.word	0x00010510


	//   ....[36]....
        /*0824*/ 	.word	0x00010660


	//   ....[37]....
        /*0828*/ 	.word	0x00010680


	//   ....[38]....
        /*082c*/ 	.word	0x000107e0


	//   ....[39]....
        /*0830*/ 	.word	0x00010800


	//   ....[40]....
        /*0834*/ 	.word	0x00010dd0


	//   ....[41]....
        /*0838*/ 	.word	0x00010e10


	//   ....[42]....
        /*083c*/ 	.word	0x00011860


	//   ....[43]....
        /*0840*/ 	.word	0x00011870


	//   ....[44]....
        /*0844*/ 	.word	0x00012bc0


	//   ....[45]....
        /*0848*/ 	.word	0x00012bf0


	//   ....[46]....
        /*084c*/ 	.word	0x00012d70


	//   ....[47]....
        /*0850*/ 	.word	0x00012d90


	//   ....[48]....
        /*0854*/ 	.word	0x00012ee0


	//   ....[49]....
        /*0858*/ 	.word	0x00012f00


	//   ....[50]....
        /*085c*/ 	.word	0x00013060


	//   ....[51]....
        /*0860*/ 	.word	0x00013080


	//   ....[52]....
        /*0864*/ 	.word	0x00013260


	//   ....[53]....
        /*0868*/ 	.word	0x00013490


	//   ....[54]....
        /*086c*/ 	.word	0x000134c0


	//   ....[55]....
        /*0870*/ 	.word	0x000134f0


	//   ....[56]....
        /*0874*/ 	.word	0x00013520


	//   ....[57]....
        /*0878*/ 	.word	0x00013550


	//   ....[58]....
        /*087c*/ 	.word	0x00013580


	//   ....[59]....
        /*0880*/ 	.word	0x00013730


	//   ....[60]....
        /*0884*/ 	.word	0x00013760


	//   ....[61]....
        /*0888*/ 	.word	0x00013790


	//   ....[62]....
        /*088c*/ 	.word	0x000137c0


	//   ....[63]....
        /*0890*/ 	.word	0x000137f0


	//   ....[64]....
        /*0894*/ 	.word	0x00013820


	//   ....[65]....
        /*0898*/ 	.word	0x000138c0


	//   ....[66]....
        /*089c*/ 	.word	0x000138f0


	//   ....[67]....
        /*08a0*/ 	.word	0x00013900


	//   ....[68]....
        /*08a4*/ 	.word	0x00013930


	//   ....[69]....
        /*08a8*/ 	.word	0x00015420


	//   ....[70]....
        /*08ac*/ 	.word	0x00016080


	//   ....[71]....
        /*08b0*/ 	.word	0x000160a0


	//   ....[72]....
        /*08b4*/ 	.word	0x00016180


	//   ....[73]....
        /*08b8*/ 	.word	0x00016190


	//   ....[74]....
        /*08bc*/ 	.word	0x00016240


	//   ....[75]....
        /*08c0*/ 	.word	0x00016250


	//   ....[76]....
        /*08c4*/ 	.word	0x00016300


	//   ....[77]....
        /*08c8*/ 	.word	0x00016310


	//   ....[78]....
        /*08cc*/ 	.word	0x000163c0


	//   ....[79]....
        /*08d0*/ 	.word	0x000163d0


	//   ....[80]....
        /*08d4*/ 	.word	0x00016480


	//   ....[81]....
        /*08d8*/ 	.word	0x00016490


	//   ....[82]....
        /*08dc*/ 	.word	0x00016540


	//   ....[83]....
        /*08e0*/ 	.word	0x00016550


	//   ....[84]....
        /*08e4*/ 	.word	0x000165a0


	//   ....[85]....
        /*08e8*/ 	.word	0x000165f0


	//   ....[86]....
        /*08ec*/ 	.word	0x00019c40


	//   ....[87]....
        /*08f0*/ 	.word	0x00019c70


	//   ....[88]....
        /*08f4*/ 	.word	0x00019cd0


	//   ....[89]....
        /*08f8*/ 	.word	0x00019d00


	//   ....[90]....
        /*08fc*/ 	.word	0x00019d30


	//   ....[91]....
        /*0900*/ 	.word	0x00019d60


	//   ....[92]....
        /*0904*/ 	.word	0x00019d90


	//   ....[93]....
        /*0908*/ 	.word	0x00019dc0


	//   ....[94]....
        /*090c*/ 	.word	0x00019f90


	//   ....[95]....
        /*0910*/ 	.word	0x00019fc0


	//   ....[96]....
        /*0914*/ 	.word	0x00019ff0


	//   ....[97]....
        /*0918*/ 	.word	0x0001a020


	//   ....[98]....
        /*091c*/ 	.word	0x0001a050


	//   ....[99]....
        /*0920*/ 	.word	0x0001a080


	//   ....[100]....
        /*0924*/ 	.word	0x0001a150


	//   ....[101]....
        /*0928*/ 	.word	0x0001a170


	//   ....[102]....
        /*092c*/ 	.word	0x0001a180


	//   ....[103]....
        /*0930*/ 	.word	0x0001a200


	//   ....[104]....
        /*0934*/ 	.word	0x0001ad50


	//   ....[105]....
        /*0938*/ 	.word	0x0001b340


	//   ....[106]....
        /*093c*/ 	.word	0x0001b520


	//   ....[107]....
        /*0940*/ 	.word	0x0001b570


	//   ....[108]....
        /*0944*/ 	.word	0x0001b6b0


	//   ....[109]....
        /*0948*/ 	.word	0x0001b700


	//   ....[110]....
        /*094c*/ 	.word	0x0001b840


	//   ....[111]....
        /*0950*/ 	.word	0x0001b890


	//   ....[112]....
        /*0954*/ 	.word	0x0001b9d0


	//   ....[113]....
        /*0958*/ 	.word	0x0001ba20


	//   ....[114]....
        /*095c*/ 	.word	0x0001bb60


	//   ....[115]....
        /*0960*/ 	.word	0x0001bbb0


	//   ....[116]....
        /*0964*/ 	.word	0x0001bcf0


	//   ....[117]....
        /*0968*/ 	.word	0x0001bd40


	//   ....[118]....
        /*096c*/ 	.word	0x0001be60


	//   ....[119]....
        /*0970*/ 	.word	0x0001bed0


	//   ....[120]....
        /*0974*/ 	.word	0x0001bff0


	//   ....[121]....
        /*0978*/ 	.word	0x0001c040


	//   ....[122]....
        /*097c*/ 	.word	0x0001c370


	//   ....[123]....
        /*0980*/ 	.word	0x0001c410


	//   ....[124]....
        /*0984*/ 	.word	0x0001c5b0


	//   ....[125]....
        /*0988*/ 	.word	0x0001c630


	//   ....[126]....
        /*098c*/ 	.word	0x0001c6b0


	//   ....[127]....
        /*0990*/ 	.word	0x0001c730


	//   ....[128]....
        /*0994*/ 	.word	0x0001c7b0


	//   ....[129]....
        /*0998*/ 	.word	0x0001c840


	//   ....[130]....
        /*099c*/ 	.word	0x0001c8e0


	//   ....[131]....
        /*09a0*/ 	.word	0x0001c990


	//   ....[132]....
        /*09a4*/ 	.word	0x0001ca10


	//   ....[133]....
        /*09a8*/ 	.word	0x0001ca90


	//   ....[134]....
        /*09ac*/ 	.word	0x0001cb10


	//   ....[135]....
        /*09b0*/ 	.word	0x0001cba0


	//   ....[136]....
        /*09b4*/ 	.word	0x0001cc20


	//   ....[137]....
        /*09b8*/ 	.word	0x0001ccd0


	//   ....[138]....
        /*09bc*/ 	.word	0x0001cd20


	//   ....[139]....
        /*09c0*/ 	.word	0x0001cde0


	//   ....[140]....
        /*09c4*/ 	.word	0x0001cf10


	//----- nvinfo : EIATTR_REG_RECONFIG
	.align		4
.L_295:
        /*09c8*/ 	.byte	0x01, 0x54
	.zero		2


	//----- nvinfo : EIATTR_SYSCALL_OFFSETS
	.align		4
        /*09cc*/ 	.byte	0x04, 0x46
        /*09ce*/ 	.short	(.L_297 - .L_296)


	//   ....[0]....
.L_296:
        /*09d0*/ 	.word	0x00002290


	//   ....[1]....
        /*09d4*/ 	.word	0x00015030


	//   ....[2]....
        /*09d8*/ 	.word	0x00015180


	//   ....[3]....
        /*09dc*/ 	.word	0x00015280


	//   ....[4]....
        /*09e0*/ 	.word	0x00015c10


	//----- nvinfo : EIATTR_MBARRIER_INSTR_OFFSETS
	.align		4
.L_297:
        /*09e4*/ 	.byte	0x04, 0x39
        /*09e6*/ 	.short	(.L_299 - .L_298)


	//   ....[0]....
.L_298:
        /*09e8*/ 	.word	0x00000270
        /*09ec*/ 	.word	0x000000ff
        /*09f0*/ 	.word	0x00038800
        /*09f4*/ 	.short	0x0100
        /*09f6*/ 	.byte	0x08
	.zero		1


	//   ....[1]....
        /*09f8*/ 	.word	0x00000280
        /*09fc*/ 	.word	0x000000ff
        /*0a00*/ 	.word	0x00038820
        /*0a04*/ 	.short	0x0100
        /*0a06*/ 	.byte	0x08
	.zero		1


	//   ....[2]....
        /*0a08*/ 	.word	0x00000370
        /*0a0c*/ 	.word	0x000000ff
        /*0a10*/ 	.word	0x00038830
        /*0a14*/ 	.short	0x0100
        /*0a16*/ 	.byte	0x08
	.zero		1


	//   ....[3]....
        /*0a18*/ 	.word	0x00000380
        /*0a1c*/ 	.word	0x000000ff
        /*0a20*/ 	.word	0x00038840
        /*0a24*/ 	.short	0x0100
        /*0a26*/ 	.byte	0x08
	.zero		1


	//   ....[4]....
        /*0a28*/ 	.word	0x00000390
        /*0a2c*/ 	.word	0x000000ff
        /*0a30*/ 	.word	0x00038838
        /*0a34*/ 	.short	0x0100
        /*0a36*/ 	.byte	0x08
	.zero		1


	//   ....[5]....
        /*0a38*/ 	.word	0x000003a0
        /*0a3c*/ 	.word	0x000000ff
        /*0a40*/ 	.word	0x00038848
        /*0a44*/ 	.short	0x0100
        /*0a46*/ 	.byte	0x08
	.zero		1


	//   ....[6]....
        /*0a48*/ 	.word	0x000004d0
        /*0a4c*/ 	.word	0x000000ff
        /*0a50*/ 	.word	0x00038850
        /*0a54*/ 	.short	0x0100
        /*0a56*/ 	.byte	0x08
	.zero		1


	//   ....[7]....
        /*0a58*/ 	.word	0x000004e0
        /*0a5c*/ 	.word	0x000000ff
        /*0a60*/ 	.word	0x00038860
        /*0a64*/ 	.short	0x0100
        /*0a66*/ 	.byte	0x08
	.zero		1


	//   ....[8]....
        /*0a68*/ 	.word	0x000004f0
        /*0a6c*/ 	.word	0x000000ff
        /*0a70*/ 	.word	0x00038858
        /*0a74*/ 	.short	0x0100
        /*0a76*/ 	.byte	0x08
	.zero		1


	//   ....[9]....
        /*0a78*/ 	.word	0x00000500
        /*0a7c*/ 	.word	0x000000ff
        /*0a80*/ 	.word	0x00038868
        /*0a84*/ 	.short	0x0100
        /*0a86*/ 	.byte	0x08
	.zero		1


	//   ....[10]....
        /*0a88*/ 	.word	0x000005f0
        /*0a8c*/ 	.word	0x000000ff
        /*0a90*/ 	.word	0x00038870
        /*0a94*/ 	.short	0x0100
        /*0a96*/ 	.byte	0x06
	.zero		1


	//   ....[11]....
        /*0a98*/ 	.word	0x00000600
        /*0a9c*/ 	.word	0x000000ff
        /*0aa0*/ 	.word	0x00038880
        /*0aa4*/ 	.short	0x0100
        /*0aa6*/ 	.byte	0x06
	.zero		1


	//   ....[12]....
        /*0aa8*/ 	.word	0x00000610
        /*0aac*/ 	.word	0x000000ff
        /*0ab0*/ 	.word	0x00038878
        /*0ab4*/ 	.short	0x0100
        /*0ab6*/ 	.byte	0x06
	.zero		1


	//   ....[13]....
        /*0ab8*/ 	.word	0x00000620
        /*0abc*/ 	.word	0x000000ff
        /*0ac0*/ 	.word	0x00038888
        /*0ac4*/ 	.short	0x0100
        /*0ac6*/ 	.byte	0x06
	.zero		1


	//   ....[14]....
        /*0ac8*/ 	.word	0x00000750
        /*0acc*/ 	.word	0x000000ff
        /*0ad0*/ 	.word	0x00038890
        /*0ad4*/ 	.short	0x0100
        /*0ad6*/ 	.byte	0x08
	.zero		1


	//   ....[15]....
        /*0ad8*/ 	.word	0x00000760
        /*0adc*/ 	.word	0x000000ff
        /*0ae0*/ 	.word	0x000388a0
        /*0ae4*/ 	.short	0x0100
        /*0ae6*/ 	.byte	0x08
	.zero		1


	//   ....[16]....
        /*0ae8*/ 	.word	0x00000770
        /*0aec*/ 	.word	0x000000ff
        /*0af0*/ 	.word	0x00038898
        /*0af4*/ 	.short	0x0100
        /*0af6*/ 	.byte	0x08
	.zero		1


	//   ....[17]....
        /*0af8*/ 	.word	0x00000780
        /*0afc*/ 	.word	0x000000ff
        /*0b00*/ 	.word	0x000388a8
        /*0b04*/ 	.short	0x0100
        /*0b06*/ 	.byte	0x08
	.zero		1


	//   ....[18]....
        /*0b08*/ 	.word	0x000008b0
        /*0b0c*/ 	.word	0x000000ff
        /*0b10*/ 	.word	0x000388b0
        /*0b14*/ 	.short	0x0100
        /*0b16*/ 	.byte	0x08
	.zero		1


	//   ....[19]....
        /*0b18*/ 	.word	0x000008c0
        /*0b1c*/ 	.word	0x000000ff
        /*0b20*/ 	.word	0x000388c0
        /*0b24*/ 	.short	0x0100
        /*0b26*/ 	.byte	0x08
	.zero		1


	//   ....[20]....
        /*0b28*/ 	.word	0x000008d0
        /*0b2c*/ 	.word	0x000000ff
        /*0b30*/ 	.word	0x000388b8
        /*0b34*/ 	.short	0x0100
        /*0b36*/ 	.byte	0x08
	.zero		1


	//   ....[21]....
        /*0b38*/ 	.word	0x000008e0
        /*0b3c*/ 	.word	0x000000ff
        /*0b40*/ 	.word	0x000388c8
        /*0b44*/ 	.short	0x0100
        /*0b46*/ 	.byte	0x08
	.zero		1


	//   ....[22]....
        /*0b48*/ 	.word	0x00002360
        /*0b4c*/ 	.word	0x000000ff
        /*0b50*/ 	.word	0x00038800
        /*0b54*/ 	.short	0x010a
        /*0b56*/ 	.byte	0x06
	.zero		1


	//   ....[23]....
        /*0b58*/ 	.word	0x00002400
        /*0b5c*/ 	.word	0x00000000
        /*0b60*/ 	.word	0x00038830
        /*0b64*/ 	.short	0x010a
        /*0b66*/ 	.byte	0x3f
	.zero		1


	//   ....[24]....
        /*0b68*/ 	.word	0x00002470
        /*0b6c*/ 	.word	0x00000000
        /*0b70*/ 	.word	0x00038830
        /*0b74*/ 	.short	0x010a
        /*0b76*/ 	.byte	0x3f
	.zero		1


	//   ....[25]....
        /*0b78*/ 	.word	0x00004d40
        /*0b7c*/ 	.word	0x00000000
        /*0b80*/ 	.word	0x00000000
        /*0b84*/ 	.short	0x0101
        /*0b86*/ 	.byte	0x3f
	.zero		1


	//   ....[26]....
        /*0b88*/ 	.word	0x00005de0
        /*0b8c*/ 	.word	0x000000ff
        /*0b90*/ 	.word	0x00038830
        /*0b94*/ 	.short	0x010a
        /*0b96*/ 	.byte	0x04
	.zero		1


	//   ....[27]....
        /*0b98*/ 	.word	0x00005e30
        /*0b9c*/ 	.word	0x000000ff
        /*0ba0*/ 	.word	0x00038830
        /*0ba4*/ 	.short	0x010a
        /*0ba6*/ 	.byte	0x04
	.zero		1


	//   ....[28]....
        /*0ba8*/ 	.word	0x000082e0
        /*0bac*/ 	.word	0x000000ff
        /*0bb0*/ 	.word	0x00038850
        /*0bb4*/ 	.short	0x010a
        /*0bb6*/ 	.byte	0x04
	.zero		1


	//   ....[29]....
        /*0bb8*/ 	.word	0x00008320
        /*0bbc*/ 	.word	0x000000ff
        /*0bc0*/ 	.word	0x00038850
        /*0bc4*/ 	.short	0x010a
        /*0bc6*/ 	.byte	0x04
	.zero		1


	//   ....[30]....
        /*0bc8*/ 	.word	0x00009200
        /*0bcc*/ 	.word	0x00000000
        /*0bd0*/ 	.word	0x00000000
        /*0bd4*/ 	.short	0x0101
        /*0bd6*/ 	.byte	0x3f
	.zero		1


	//   ....[31]....
        /*0bd8*/ 	.word	0x00009360
        /*0bdc*/ 	.word	0x00000015
        /*0be0*/ 	.word	0x00000000
        /*0be4*/ 	.short	0x0101
        /*0be6*/ 	.byte	0x3f
	.zero		1


	//   ....[32]....
        /*0be8*/ 	.word	0x00009b00
        /*0bec*/ 	.word	0x000000ff
        /*0bf0*/ 	.word	0x00038830
        /*0bf4*/ 	.short	0x010a
        /*0bf6*/ 	.byte	0x04
	.zero		1


	//   ....[33]....
        /*0bf8*/ 	.word	0x00009b40
        /*0bfc*/ 	.word	0x000000ff
        /*0c00*/ 	.word	0x00038830
        /*0c04*/ 	.short	0x010a
        /*0c06*/ 	.byte	0x04
	.zero		1


	//   ....[34]....
        /*0c08*/ 	.word	0x0000c000
        /*0c0c*/ 	.word	0x000000ff
        /*0c10*/ 	.word	0x00038850
        /*0c14*/ 	.short	0x010a
        /*0c16*/ 	.byte	0x04
	.zero		1


	//   ....[35]....
        /*0c18*/ 	.word	0x0000c040
        /*0c1c*/ 	.word	0x000000ff
        /*0c20*/ 	.word	0x00038850
        /*0c24*/ 	.short	0x010a
        /*0c26*/ 	.byte	0x04
	.zero		1


	//   ....[36]....
        /*0c28*/ 	.word	0x0000c8f0
        /*0c2c*/ 	.word	0x000000ac
        /*0c30*/ 	.word	0x00000000
        /*0c34*/ 	.short	0x0101
        /*0c36*/ 	.byte	0x3f
	.zero		1


	//   ....[37]....
        /*0c38*/ 	.word	0x0000cbf0
        /*0c3c*/ 	.word	0x000000ac
        /*0c40*/ 	.word	0x00000000
        /*0c44*/ 	.short	0x0101
        /*0c46*/ 	.byte	0x3f
	.zero		1


	//   ....[38]....
        /*0c48*/ 	.word	0x0000d8a0
        /*0c4c*/ 	.word	0x000000ff
        /*0c50*/ 	.word	0x00038850
        /*0c54*/ 	.short	0x010a
        /*0c56*/ 	.byte	0x08
	.zero		1


	//   ....[39]....
        /*0c58*/ 	.word	0x0000d8e0
        /*0c5c*/ 	.word	0x000000ff
        /*0c60*/ 	.word	0x00038850
        /*0c64*/ 	.short	0x010a
        /*0c66*/ 	.byte	0x08
	.zero		1


	//   ....[40]....
        /*0c68*/ 	.word	0x0000ddb0
        /*0c6c*/ 	.word	0x0000000b
        /*0c70*/ 	.word	0x00000000
        /*0c74*/ 	.short	0x0101
        /*0c76*/ 	.byte	0x3f
	.zero		1


	//   ....[41]....
        /*0c78*/ 	.word	0x00010330
        /*0c7c*/ 	.word	0x000000ff
        /*0c80*/ 	.word	0x00000000
        /*0c84*/ 	.short	0x0101
        /*0c86*/ 	.byte	0x08
	.zero		1


	//   ....[42]....
        /*0c88*/ 	.word	0x00010c10
        /*0c8c*/ 	.word	0x000000ff
        /*0c90*/ 	.word	0x00000000
        /*0c94*/ 	.short	0x0101
        /*0c96*/ 	.byte	0x08
	.zero		1


	//   ....[43]....
        /*0c98*/ 	.word	0x00015680
        /*0c9c*/ 	.word	0x00000000
        /*0ca0*/ 	.word	0x00038840
        /*0ca4*/ 	.short	0x010a
        /*0ca6*/ 	.byte	0x3f
	.zero		1


	//   ....[44]....
        /*0ca8*/ 	.word	0x000166f0
        /*0cac*/ 	.word	0x00000012
        /*0cb0*/ 	.word	0x00038800
        /*0cb4*/ 	.short	0x0107
        /*0cb6*/ 	.byte	0x3f
	.zero		1


	//   ....[45]....
        /*0cb8*/ 	.word	0x00016800
        /*0cbc*/ 	.word	0x00000012
        /*0cc0*/ 	.word	0x00038800
        /*0cc4*/ 	.short	0x0101
        /*0cc6*/ 	.byte	0x3f
	.zero		1


	//   ....[46]....
        /*0cc8*/ 	.word	0x00016820
        /*0ccc*/ 	.word	0x00000012
        /*0cd0*/ 	.word	0x00038820
        /*0cd4*/ 	.short	0x010a
        /*0cd6*/ 	.byte	0x3f
	.zero		1


	//   ....[47]....
        /*0cd8*/ 	.word	0x00016bf0
        /*0cdc*/ 	.word	0x00000003
        /*0ce0*/ 	.word	0x00038840
        /*0ce4*/ 	.short	0x010a
        /*0ce6*/ 	.byte	0x3f
	.zero		1


	//   ....[48]....
        /*0ce8*/ 	.word	0x00017190
        /*0cec*/ 	.word	0x00000003
        /*0cf0*/ 	.word	0x00000060
        /*0cf4*/ 	.short	0x010a
        /*0cf6*/ 	.byte	0x3f
	.zero		1


	//   ....[49]....
        /*0cf8*/ 	.word	0x00017a10
        /*0cfc*/ 	.word	0x00000003
        /*0d00*/ 	.word	0x00038840
        /*0d04*/ 	.short	0x010a
        /*0d06*/ 	.byte	0x3f
	.zero		1


	//   ....[50]....
        /*0d08*/ 	.word	0x00017fb0
        /*0d0c*/ 	.word	0x00000002
        /*0d10*/ 	.word	0x00000060
        /*0d14*/ 	.short	0x010a
        /*0d16*/ 	.byte	0x3f
	.zero		1


	//   ....[51]....
        /*0d18*/ 	.word	0x00018770
        /*0d1c*/ 	.word	0x00000002
        /*0d20*/ 	.word	0x00038840
        /*0d24*/ 	.short	0x010a
        /*0d26*/ 	.byte	0x3f
	.zero		1


	//   ....[52]....
        /*0d28*/ 	.word	0x00018d10
        /*0d2c*/ 	.word	0x00000002
        /*0d30*/ 	.word	0x00000060
        /*0d34*/ 	.short	0x010a
        /*0d36*/ 	.byte	0x3f
	.zero		1


	//   ....[53]....
        /*0d38*/ 	.word	0x00019480
        /*0d3c*/ 	.word	0x00000000
        /*0d40*/ 	.word	0x00038860
        /*0d44*/ 	.short	0x010a
        /*0d46*/ 	.byte	0x3f
	.zero		1


	//   ....[54]....
        /*0d48*/ 	.word	0x0001acd0
        /*0d4c*/ 	.word	0x00000000
        /*0d50*/ 	.word	0x00038820
        /*0d54*/ 	.short	0x010a
        /*0d56*/ 	.byte	0x3f
	.zero		1


	//   ....[55]....
        /*0d58*/ 	.word	0x0001aee0
        /*0d5c*/ 	.word	0x00000006
        /*0d60*/ 	.word	0x00000000
        /*0d64*/ 	.short	0x010a
        /*0d66*/ 	.byte	0x3f
	.zero		1


	//   ....[56]....
        /*0d68*/ 	.word	0x0001af10
        /*0d6c*/ 	.word	0x00000007
        /*0d70*/ 	.word	0x00000000
        /*0d74*/ 	.short	0x010a
        /*0d76*/ 	.byte	0x3f
	.zero		1


	//   ....[57]....
        /*0d78*/ 	.word	0x0001af70
        /*0d7c*/ 	.word	0x00000004
        /*0d80*/ 	.word	0x00000000
        /*0d84*/ 	.short	0x010a
        /*0d86*/ 	.byte	0x3f
	.zero		1


	//   ....[58]....
        /*0d88*/ 	.word	0x0001afa0
        /*0d8c*/ 	.word	0x00000003
        /*0d90*/ 	.word	0x00000000
        /*0d94*/ 	.short	0x010a
        /*0d96*/ 	.byte	0x3f
	.zero		1


	//   ....[59]....
        /*0d98*/ 	.word	0x0001b020
        /*0d9c*/ 	.word	0x00000003
        /*0da0*/ 	.word	0x00038800
        /*0da4*/ 	.short	0x010a
        /*0da6*/ 	.byte	0x3f
	.zero		1


	//   ....[60]....
        /*0da8*/ 	.word	0x0001b070
        /*0dac*/ 	.word	0x00000000
        /*0db0*/ 	.word	0x00038830
        /*0db4*/ 	.short	0x010a
        /*0db6*/ 	.byte	0x3f
	.zero		1


	//   ....[61]....
        /*0db8*/ 	.word	0x0001b0e0
        /*0dbc*/ 	.word	0x00000098
        /*0dc0*/ 	.word	0x00038830
        /*0dc4*/ 	.short	0x010a
        /*0dc6*/ 	.byte	0x3f
	.zero		1


	//   ....[62]....
        /*0dc8*/ 	.word	0x0001b140
        /*0dcc*/ 	.word	0x00000002
        /*0dd0*/ 	.word	0x00038850
        /*0dd4*/ 	.short	0x010a
        /*0dd6*/ 	.byte	0x3f
	.zero		1


	//   ....[63]....
        /*0dd8*/ 	.word	0x0001b1a0
        /*0ddc*/ 	.word	0x00000004
        /*0de0*/ 	.word	0x00038830
        /*0de4*/ 	.short	0x010a
        /*0de6*/ 	.byte	0x3f
	.zero		1


	//   ....[64]....
        /*0de8*/ 	.word	0x0001b200
        /*0dec*/ 	.word	0x00000002
        /*0df0*/ 	.word	0x00038850
        /*0df4*/ 	.short	0x010a
        /*0df6*/ 	.byte	0x3f
	.zero		1


	//   ....[65]....
        /*0df8*/ 	.word	0x0001b260
        /*0dfc*/ 	.word	0x00000007
        /*0e00*/ 	.word	0x00038850
        /*0e04*/ 	.short	0x010a
        /*0e06*/ 	.byte	0x3f
	.zero		1


	//   ....[66]....
        /*0e08*/ 	.word	0x0001b400
        /*0e0c*/ 	.word	0x00000000
        /*0e10*/ 	.word	0x00038840
        /*0e14*/ 	.short	0x010a
        /*0e16*/ 	.byte	0x3f
	.zero		1


	//   ....[67]....
        /*0e18*/ 	.word	0x0001c080
        /*0e1c*/ 	.word	0x00000012
        /*0e20*/ 	.word	0x00038820
        /*0e24*/ 	.short	0x010a
        /*0e26*/ 	.byte	0x3f
	.zero		1


	//   ....[68]....
        /*0e28*/ 	.word	0x0001c0d0
        /*0e2c*/ 	.word	0x00000003
        /*0e30*/ 	.word	0x00038840
        /*0e34*/ 	.short	0x010a
        /*0e36*/ 	.byte	0x3f
	.zero		1


	//   ....[69]....
        /*0e38*/ 	.word	0x0001c120
        /*0e3c*/ 	.word	0x00000003
        /*0e40*/ 	.word	0x00000060
        /*0e44*/ 	.short	0x010a
        /*0e46*/ 	.byte	0x3f
	.zero		1


	//   ....[70]....
        /*0e48*/ 	.word	0x0001c170
        /*0e4c*/ 	.word	0x00000003
        /*0e50*/ 	.word	0x00038840
        /*0e54*/ 	.short	0x010a
        /*0e56*/ 	.byte	0x3f
	.zero		1


	//   ....[71]....
        /*0e58*/ 	.word	0x0001c1c0
        /*0e5c*/ 	.word	0x00000002
        /*0e60*/ 	.word	0x00000060
        /*0e64*/ 	.short	0x010a
        /*0e66*/ 	.byte	0x3f
	.zero		1


	//   ....[72]....
        /*0e68*/ 	.word	0x0001c210
        /*0e6c*/ 	.word	0x00000002
        /*0e70*/ 	.word	0x00038840
        /*0e74*/ 	.short	0x010a
        /*0e76*/ 	.byte	0x3f
	.zero		1


	//   ....[73]....
        /*0e78*/ 	.word	0x0001c260
        /*0e7c*/ 	.word	0x00000002
        /*0e80*/ 	.word	0x00000060
        /*0e84*/ 	.short	0x010a
        /*0e86*/ 	.byte	0x3f
	.zero		1


	//   ....[74]....
        /*0e88*/ 	.word	0x0001c2b0
        /*0e8c*/ 	.word	0x00000000
        /*0e90*/ 	.word	0x00038860
        /*0e94*/ 	.short	0x010a
        /*0e96*/ 	.byte	0x3f
	.zero		1


	//   ....[75]....
        /*0e98*/ 	.word	0x0001ce30
        /*0e9c*/ 	.word	0x00000000
        /*0ea0*/ 	.word	0x00038820
        /*0ea4*/ 	.short	0x010a
        /*0ea6*/ 	.byte	0x3f
	.zero		1


	//   ....[76]....
        /*0ea8*/ 	.word	0x0001cfd0
        /*0eac*/ 	.word	0x00000006
        /*0eb0*/ 	.word	0x00000000
        /*0eb4*/ 	.short	0x010a
        /*0eb6*/ 	.byte	0x3f
	.zero		1


	//   ....[77]....
        /*0eb8*/ 	.word	0x0001d020
        /*0ebc*/ 	.word	0x00000007
        /*0ec0*/ 	.word	0x00000000
        /*0ec4*/ 	.short	0x010a
        /*0ec6*/ 	.byte	0x3f
	.zero		1


	//   ....[78]....
        /*0ec8*/ 	.word	0x0001d070
        /*0ecc*/ 	.word	0x00000004
        /*0ed0*/ 	.word	0x00000000
        /*0ed4*/ 	.short	0x010a
        /*0ed6*/ 	.byte	0x3f
	.zero		1


	//----- nvinfo : EIATTR_NUM_MBARRIERS
	.align		4
.L_299:
        /*0ed8*/ 	.byte	0x03, 0x38
        /*0eda*/ 	.short	0x0016


	//----- nvinfo : EIATTR_EXIT_INSTR_OFFSETS
	.align		4
        /*0edc*/ 	.byte	0x04, 0x1c
        /*0ede*/ 	.short	(.L_301 - .L_300)


	//   ....[0]....
.L_300:
        /*0ee0*/ 	.word	0x00000a50


	//   ....[1]....
        /*0ee4*/ 	.word	0x00013210


	//   ....[2]....
        /*0ee8*/ 	.word	0x0001aff0


	//----- nvinfo : EIATTR_MAX_THREADS
	.align		4
.L_301:
        /*0eec*/ 	.byte	0x04, 0x05
        /*0eee*/ 	.short	(.L_303 - .L_302)
.L_302:
        /*0ef0*/ 	.word	0x00000180
        /*0ef4*/ 	.word	0x00000001
        /*0ef8*/ 	.word	0x00000001


	//----- nvinfo : EIATTR_CRS_STACK_SIZE
	.align		4
.L_303:
        /*0efc*/ 	.byte	0x04, 0x1e
        /*0efe*/ 	.short	(.L_305 - .L_304)
.L_304:
        /*0f00*/ 	.word	0x00000000


	//----- nvinfo : EIATTR_CBANK_PARAM_SIZE
	.align		4
.L_305:
        /*0f04*/ 	.byte	0x03, 0x19
        /*0f06*/ 	.short	0x0af0


	//----- nvinfo : EIATTR_PARAM_CBANK
	.align		4
        /*0f08*/ 	.byte	0x04, 0x0a
        /*0f0a*/ 	.short	(.L_307 - .L_306)
	.align		4
.L_306:
        /*0f0c*/ 	.word	index@(.nv.constant0._ZN7cutlass13device_kernelIN5flash11enable_sm90INS1_16FlashAttnFwdSm90INS1_25CollectiveMainloopFwdSm90ILi2EN4cute5tupleIJNS5_1CILi1EEES8_S8_EEENS6_IJNS7_ILi128EEENS7_ILi80EEENS7_ILi256EEEEEELi256ENS_6half_tEfNS_4arch4Sm90ELb1ELb0ELb0ELb1ELb0ELb0ELb0ELb1ELb1ELb1ELb1ELb0EEENS1_21CollectiveEpilogueFwdINS6_IJSA_SC_SB_EEES9_SE_SG_Li256ELb1ELb1ELb1ELb0EEENS1_36VarlenDynamicPersistentTileSchedulerILi128ELi80ELi256ELi128ELb1ELb1ELb1ELb1ELb1ELb1EEEEEEEEEvNT_6ParamsE)
        /*0f10*/ 	.short	0x0210
        /*0f12*/ 	.short	0x0af0


	//----- nvinfo : EIATTR_SW_WAR
	.align		4
.L_307:
        /*0f14*/ 	.byte	0x04, 0x36
        /*0f16*/ 	.short	(.L_309 - .L_308)
.L_308:
        /*0f18*/ 	.word	0x00000008
.L_309:


//--------------------- .nv.info._ZN7cutlass13device_kernelIN5flash11enable_sm90INS1_16FlashAttnFwdSm90INS1_25CollectiveMainloopFwdSm90ILi2EN4cute5tupleIJNS5_1CILi1EEES8_S8_EEENS6_IJNS7_ILi128EEENS7_ILi80EEENS7_ILi256EEEEEELi256ENS_6half_tEfNS_4arch4Sm90ELb1ELb0ELb0ELb1ELb0ELb1ELb0ELb1ELb1ELb1ELb1ELb0EEENS1_21CollectiveEpilogueFwdINS6_IJSA_SC_SB_EEES9_SE_SG_Li256ELb1ELb1ELb1ELb0EEENS1_36VarlenDynamicPersistentTileSchedulerILi128ELi80ELi256ELi128ELb1ELb1ELb1ELb1ELb1ELb1EEEEEEEEEvNT_6ParamsE --------------------------
	.section	.nv.info._ZN7cutlass13device_kernelIN5flash11enable_sm90INS1_16FlashAttnFwdSm90INS1_25CollectiveMainloopFwdSm90ILi2EN4cute5tupleIJNS5_1CILi1EEES8_S8_EEENS6_IJNS7_ILi128EEENS7_ILi80EEENS7_ILi256EEEEEELi256ENS_6half_tEfNS_4arch4Sm90ELb1ELb0ELb0ELb1ELb0ELb1ELb0ELb1ELb1ELb1ELb1ELb0EEENS1_21CollectiveEpilogueFwdINS6_IJSA_SC_SB_EEES9_SE_SG_Li256ELb1ELb1ELb1ELb0EEENS1_36VarlenDynamicPersistentTileSchedulerILi128ELi80ELi256ELi128ELb1ELb1ELb1ELb1ELb1ELb1EEEEEEEEEvNT_6ParamsE,"",@"SHT_CUDA_INFO"
	.sectionflags	@""
	.align	4


	//----- nvinfo : EIATTR_CUDA_API_VERSION
	.align		4
        /*0000*/ 	.byte	0x04, 0x37
        /*0002*/ 	.short	(.L_311 - .L_310)
.L_310:
        /*0004*/ 	.word	0x00000082


	//----- nvinfo : EIATTR_KPARAM_INFO
	.align		4
.L_311:
        /*0008*/ 	.byte	0x04, 0x17
        /*000a*/ 	.short	(.L_313 - .L_312)
.L_312:
        /*000c*/ 	.word	0x00000000
        /*0010*/ 	.short	0x0000
        /*0012*/ 	.short	0x0070
        /*0014*/ 	.byte	0x00, 0xf0, 0x01, 0x2a


	//----- nvinfo : EIATTR_SPARSE_MMA_MASK
	.align		4
.L_313:
        /*0018*/ 	.byte	0x03, 0x50
        /*001a*/ 	.short	0x0000


	//----- nvinfo : EIATTR_MAXREG_COUNT
	.align		4
        /*001c*/ 	.byte	0x03, 0x1b
        /*001e*/ 	.short	0x00a8


	//----- nvinfo : EIATTR_NUM_BARRIERS
	.align		4
        /*0020*/ 	.byte	0x02, 0x4c
        /*0022*/ 	.byte	0x10
	.zero		1


	//----- nvinfo : EIATTR_EXTERNS
	.align		4
        /*0024*/ 	.byte	0x04, 0x0f
        /*0026*/ 	.short	(.L_315 - .L_314)


	//   ....[0]....
	.align		4
.L_314:
        /*0028*/ 	.word	index@(__assertfail)


	//----- nvinfo : EIATTR_ANNOTATIONS
	.align		4
.L_315:
        /*002c*/ 	.byte	0x04, 0x55
        /*002e*/ 	.short	(.L_317 - .L_316)


	//   ....[0]....
.L_316:
        /* <DEDUP_REMOVED lines=154> */


	//----- nvinfo : EIATTR_MERCURY_ISA_VERSION
	.align		4
.L_317:
        /*09c0*/ 	.byte	0x03, 0x5f
        /*09c2*/ 	.short	0x0101


	//----- nvinfo : EIATTR_UNUSED_LOAD_BYTE_OFFSET
	.align		4
        /*09c4*/ 	.byte	0x04, 0x44
        /*09c6*/ 	.short	(.L_319 - .L_318)


	//   ....[0]....
.L_318:
        /*09c8*/ 	.word	0x00000aa0
        /*09cc*/ 	.word	0x0000fff0


	//   ....[1]....
        /*09d0*/ 	.word	0x00024bc0
        /*09d4*/ 	.word	0x0000fff0


	//----- nvinfo : EIATTR_INT_WARP_WIDE_INSTR_OFFSETS
	.align		4
.L_319:
        /*09d8*/ 	.byte	0x04, 0x31
        /*09da*/ 	.short	(.L_321 - .L_320)


	//   ....[0]....
.L_320:
        /*09dc*/ 	.word	0x00000190


	//   ....[1]....
        /*09e0*/ 	.word	0x000001d0


	//   ....[2]....
        /*09e4*/ 	.word	0x00000240


	//   ....[3]....
        /*09e8*/ 	.word	0x0002cf80


	//   ....[4]....
        /*09ec*/ 	.word	0x0002d020


	//   ....[5]....
        /*09f0*/ 	.word	0x000314b0


	//   ....[6]....
        /*09f4*/ 	.word	0x00031520


	//----- nvinfo : EIATTR_COOP_GROUP_MASK_REGIDS
	.align		4
.L_321:
        /*09f8*/ 	.byte	0x04, 0x29
        /*09fa*/ 	.short	(.L_323 - .L_322)


	//   ....[0]....
.L_322:
        /*09fc*/ 	.word	0xffffffff


	//   ....[1]....
        /*0a00*/ 	.word	0xffffffff


	//   ....[2]....
        /*0a04*/ 	.word	0xffffffff


	//   ....[3]....
        /*0a08*/ 	.word	0xffffffff


	//   ....[4]....
        /*0a0c*/ 	.word	0xffffffff


	//   ....[5]....
        /*0a10*/ 	.word	0xffffffff


	//   ....[6]....
        /*0a14*/ 	.word	0xffffffff


	//   ....[7]....
        /*0a18*/ 	.word	0xffffffff


	//   ....[8]....
        /*0a1c*/ 	.word	0xffffffff


	//   ....[9]....
        /*0a20*/ 	.word	0xffffffff


	//   ....[10]....
        /*0a24*/ 	.word	0xffffffff


	//   ....[11]....
        /*0a28*/ 	.word	0xffffffff


	//   ....[12]....
        /*0a2c*/ 	.word	0xffffffff


	//   ....[13]....
        /*0a30*/ 	.word	0xffffffff


	//   ....[14]....
        /*0a34*/ 	.word	0xffffffff


	//   ....[15]....
        /*0a38*/ 	.word	0xffffffff


	//   ....[16]....
        /*0a3c*/ 	.word	0xffffffff


	//   ....[17]....
        /*0a40*/ 	.word	0xffffffff


	//   ....[18]....
        /*0a44*/ 	.word	0xffffffff


	//   ....[19]....
        /*0a48*/ 	.word	0xffffffff


	//   ....[20]....
        /*0a4c*/ 	.word	0xffffffff


	//   ....[21]....
        /*0a50*/ 	.word	0xffffffff


	//   ....[22]....
        /*0a54*/ 	.word	0xffffffff


	//   ....[23]....
        /*0a58*/ 	.word	0xffffffff


	//   ....[24]....
        /*0a5c*/ 	.word	0xffffffff


	//   ....[25]....
        /*0a60*/ 	.word	0xffffffff


	//   ....[26]....
        /*0a64*/ 	.word	0xffffffff


	//   ....[27]....
        /*0a68*/ 	.word	0xffffffff


	//   ....[28]....
        /*0a6c*/ 	.word	0xffffffff


	//   ....[29]....
        /*0a70*/ 	.word	0xffffffff


	//   ....[30]....
        /*0a74*/ 	.word	0xffffffff


	//   ....[31]....
        /*0a78*/ 	.word	0xffffffff


	//   ....[32]....
        /*0a7c*/ 	.word	0xffffffff


	//   ....[33]....
        /*0a80*/ 	.word	0xffffffff


	//   ....[34]....
        /*0a84*/ 	.word	0xffffffff


	//   ....[35]....
        /*0a88*/ 	.word	0xffffffff


	//   ....[36]....
        /*0a8c*/ 	.word	0xffffffff


	//   ....[37]....
        /*0a90*/ 	.word	0xffffffff


	//   ....[38]....
        /*0a94*/ 	.word	0xffffffff


	//   ....[39]....
        /*0a98*/ 	.word	0xffffffff


	//   ....[40]....
        /*0a9c*/ 	.word	0xffffffff


	//   ....[41]....
        /*0aa0*/ 	.word	0xffffffff


	//   ....[42]....
        /*0aa4*/ 	.word	0xffffffff


	//   ....[43]....
        /*0aa8*/ 	.word	0xffffffff


	//   ....[44]....
        /*0aac*/ 	.word	0xffffffff


	//   ....[45]....
        /*0ab0*/ 	.word	0xffffffff


	//   ....[46]....
        /*0ab4*/ 	.word	0xffffffff


	//   ....[47]....
        /*0ab8*/ 	.word	0xffffffff


	//   ....[48]....
        /*0abc*/ 	.word	0xffffffff


	//   ....[49]....
        /*0ac0*/ 	.word	0xffffffff


	//   ....[50]....
        /*0ac4*/ 	.word	0xffffffff


	//   ....[51]....
        /*0ac8*/ 	.word	0xffffffff


	//   ....[52]....
        /*0acc*/ 	.word	0xffffffff


	//   ....[53]....
        /*0ad0*/ 	.word	0xffffffff


	//   ....[54]....
        /*0ad4*/ 	.word	0xffffffff


	//   ....[55]....
        /*0ad8*/ 	.word	0xffffffff


	//   ....[56]....
        /*0adc*/ 	.word	0xffffffff


	//   ....[57]....
        /*0ae0*/ 	.word	0xffffffff


	//   ....[58]....
        /*0ae4*/ 	.word	0xffffffff


	//   ....[59]....
        /*0ae8*/ 	.word	0xffffffff


	//   ....[60]....
        /*0aec*/ 	.word	0xffffffff


	//   ....[61]....
        /*0af0*/ 	.word	0xffffffff


	//   ....[62]....
        /*0af4*/ 	.word	0xffffffff


	//   ....[63]....
        /*0af8*/ 	.word	0xffffffff


	//   ....[64]....
        /*0afc*/ 	.word	0xffffffff


	//   ....[65]....
        /*0b00*/ 	.word	0xffffffff


	//   ....[66]....
        /*0b04*/ 	.word	0xffffffff


	//   ....[67]....
        /*0b08*/ 	.word	0xffffffff


	//   ....[68]....
        /*0b0c*/ 	.word	0xffffffff


	//   ....[69]....
        /*0b10*/ 	.word	0xffffffff


	//   ....[70]....
        /*0b14*/ 	.word	0xffffffff


	//   ....[71]....
        /*0b18*/ 	.word	0xffffffff


	//   ....[72]....
        /*0b1c*/ 	.word	0xffffffff


	//   ....[73]....
        /*0b20*/ 	.word	0xffffffff


	//   ....[74]....
        /*0b24*/ 	.word	0xffffffff


	//   ....[75]....
        /*0b28*/ 	.word	0xffffffff


	//   ....[76]....
        /*0b2c*/ 	.word	0xffffffff


	//   ....[77]....
        /*0b30*/ 	.word	0xffffffff


	//   ....[78]....
        /*0b34*/ 	.word	0xffffffff


	//   ....[79]....
        /*0b38*/ 	.word	0xffffffff


	//   ....[80]....
        /*0b3c*/ 	.word	0xffffffff


	//   ....[81]....
        /*0b40*/ 	.word	0xffffffff


	//   ....[82]....
        /*0b44*/ 	.word	0xffffffff


	//   ....[83]....
        /*0b48*/ 	.word	0xffffffff


	//   ....[84]....
        /*0b4c*/ 	.word	0xffffffff


	//   ....[85]....
        /*0b50*/ 	.word	0xffffffff


	//   ....[86]....
        /*0b54*/ 	.word	0xffffffff


	//   ....[87]....
        /*0b58*/ 	.word	0xffffffff


	//   ....[88]....
        /*0b5c*/ 	.word	0xffffffff


	//   ....[89]....
        /*0b60*/ 	.word	0xffffffff


	//   ....[90]....
        /*0b64*/ 	.word	0xffffffff


	//   ....[91]....
        /*0b68*/ 	.word	0xffffffff


	//   ....[92]....
        /*0b6c*/ 	.word	0xffffffff


	//   ....[93]....
        /*0b70*/ 	.word	0xffffffff


	//   ....[94]....
        /*0b74*/ 	.word	0xffffffff


	//   ....[95]....
        /*0b78*/ 	.word	0xffffffff


	//   ....[96]....
        /*0b7c*/ 	.word	0xffffffff


	//   ....[97]....
        /*0b80*/ 	.word	0xffffffff


	//   ....[98]....
        /*0b84*/ 	.word	0xffffffff


	//   ....[99]....
        /*0b88*/ 	.word	0xffffffff


	//   ....[100]....
        /*0b8c*/ 	.word	0xffffffff


	//   ....[101]....
        /*0b90*/ 	.word	0xffffffff


	//   ....[102]....
        /*0b94*/ 	.word	0xffffffff


	//   ....[103]....
        /*0b98*/ 	.word	0xffffffff


	//   ....[104]....
        /*0b9c*/ 	.word	0xffffffff


	//   ....[105]....
        /*0ba0*/ 	.word	0xffffffff


	//   ....[106]....
        /*0ba4*/ 	.word	0xffffffff


	//   ....[107]....
        /*0ba8*/ 	.word	0xffffffff


	//   ....[108]....
        /*0bac*/ 	.word	0xffffffff


	//   ....[109]....
        /*0bb0*/ 	.word	0xffffffff


	//   ....[110]....
        /*0bb4*/ 	.word	0xffffffff


	//   ....[111]....
        /*0bb8*/ 	.word	0xffffffff


	//   ....[112]....
        /*0bbc*/ 	.word	0xffffffff


	//   ....[113]....
        /*0bc0*/ 	.word	0xffffffff


	//   ....[114]....
        /*0bc4*/ 	.word	0xffffffff


	//   ....[115]....
        /*0bc8*/ 	.word	0xffffffff


	//   ....[116]....
        /*0bcc*/ 	.word	0xffffffff


	//   ....[117]....
        /*0bd0*/ 	.word	0xffffffff


	//   ....[118]....
        /*0bd4*/ 	.word	0xffffffff


	//   ....[119]....
        /*0bd8*/ 	.word	0xffffffff


	//   ....[120]....
        /*0bdc*/ 	.word	0xffffffff


	//   ....[121]....
        /*0be0*/ 	.word	0xffffffff


	//   ....[122]....
        /*0be4*/ 	.word	0xffffffff


	//   ....[123]....
        /*0be8*/ 	.word	0xffffffff


	//   ....[124]....
        /*0bec*/ 	.word	0xffffffff


	//   ....[125]....
        /*0bf0*/ 	.word	0xffffffff


	//   ....[126]....
        /*0bf4*/ 	.word	0xffffffff


	//   ....[127]....
        /*0bf8*/ 	.word	0xffffffff


	//   ....[128]....
        /*0bfc*/ 	.word	0xffffffff


	//   ....[129]....
        /*0c00*/ 	.word	0xffffffff


	//   ....[130]....
        /*0c04*/ 	.word	0xffffffff


	//   ....[131]....
        /*0c08*/ 	.word	0xffffffff


	//   ....[132]....
        /*0c0c*/ 	.word	0xffffffff


	//   ....[133]....
        /*0c10*/ 	.word	0xffffffff


	//   ....[134]....
        /*0c14*/ 	.word	0xffffffff


	//   ....[135]....
        /*0c18*/ 	.word	0xffffffff


	//   ....[136]....
        /*0c1c*/ 	.word	0xffffffff


	//   ....[137]....
        /*0c20*/ 	.word	0xffffffff


	//   ....[138]....
        /*0c24*/ 	.word	0x0500000f


	//   ....[139]....
        /*0c28*/ 	.word	0x0500000f


	//   ....[140]....
        /*0c2c*/ 	.word	0x0500000f


	//   ....[141]....
        /*0c30*/ 	.word	0x0500000f


	//   ....[142]....
        /*0c34*/ 	.word	0x0500000f


	//   ....[143]....
        /*0c38*/ 	.word	0x0500000f


	//   ....[144]....
        /*0c3c*/ 	.word	0x0500000f


	//   ....[145]....
        /*0c40*/ 	.word	0x0500000f


	//   ....[146]....
        /*0c44*/ 	.word	0x0500000f


	//   ....[147]....
        /*0c48*/ 	.word	0x0500000f


	//   ....[148]....
        /*0c4c*/ 	.word	0x0500000f


	//   ....[149]....
        /*0c50*/ 	.word	0x0500000f


	//   ....[150]....
        /*0c54*/ 	.word	0x0500000f


	//   ....[151]....
        /*0c58*/ 	.word	0x0500000f


	//   ....[152]....
        /*0c5c*/ 	.word	0x0500000f


	//   ....[153]....
        /*0c60*/ 	.word	0x0500000f


	//   ....[154]....
        /*0c64*/ 	.word	0x0500000f


	//   ....[155]....
        /*0c68*/ 	.word	0x0500000f


	//   ....[156]....
        /*0c6c*/ 	.word	0x0500000f


	//   ....[157]....
        /*0c70*/ 	.word	0x0500000f


	//   ....[158]....
        /*0c74*/ 	.word	0x0500000f


	//   ....[159]....
        /*0c78*/ 	.word	0x0500000f


	//   ....[160]....
        /*0c7c*/ 	.word	0x0500000f


	//   ....[161]....
        /*0c80*/ 	.word	0x0500000f


	//   ....[162]....
        /*0c84*/ 	.word	0x0500000f


	//   ....[163]....
        /*0c88*/ 	.word	0x0500000f


	//   ....[164]....
        /*0c8c*/ 	.word	0x0500000f


	//   ....[165]....
        /*0c90*/ 	.word	0x0500000f


	//   ....[166]....
        /*0c94*/ 	.word	0x0500000f


	//   ....[167]....
        /*0c98*/ 	.word	0x0500000f


	//   ....[168]....
        /*0c9c*/ 	.word	0x0500000f


	//   ....[169]....
        /*0ca0*/ 	.word	0x0500000f


	//   ....[170]....
        /*0ca4*/ 	.word	0x0500000f


	//   ....[171]....
        /*0ca8*/ 	.word	0x0500000f


	//   ....[172]....
        /*0cac*/ 	.word	0x0500000f


	//   ....[173]....
        /*0cb0*/ 	.word	0x0500000f


	//   ....[174]....
        /*0cb4*/ 	.word	0x0500000f


	//   ....[175]....
        /*0cb8*/ 	.word	0x0500000f


	//   ....[176]....
        /*0cbc*/ 	.word	0x0500000f


	//   ....[177]....
        /*0cc0*/ 	.word	0x0500000f


	//   ....[178]....
        /*0cc4*/ 	.word	0x0500000f


	//   ....[179]....
        /*0cc8*/ 	.word	0x0500000f


	//   ....[180]....
        /*0ccc*/ 	.word	0x0500000f


	//   ....[181]....
        /*0cd0*/ 	.word	0x0500000f


	//   ....[182]....
        /*0cd4*/ 	.word	0x0500000f


	//   ....[183]....
        /*0cd8*/ 	.word	0x0500000f


	//   ....[184]....
        /*0cdc*/ 	.word	0x0500000f


	//   ....[185]....
        /*0ce0*/ 	.word	0x0500000f


	//   ....[186]....
        /*0ce4*/ 	.word	0x0500000f


	//   ....[187]....
        /*0ce8*/ 	.word	0x0500000f


	//   ....[188]....
        /*0cec*/ 	.word	0x0500000f


	//   ....[189]....
        /*0cf0*/ 	.word	0x0500000f


	//   ....[190]....
        /*0cf4*/ 	.word	0x0500000f


	//   ....[191]....
        /*0cf8*/ 	.word	0x0500000f


	//   ....[192]....
        /*0cfc*/ 	.word	0x0500000f


	//   ....[193]....
        /*0d00*/ 	.word	0x0500000f


	//   ....[194]....
        /*0d04*/ 	.word	0x0500000f


	//   ....[195]....
        /*0d08*/ 	.word	0x0500000f


	//   ....[196]....
        /*0d0c*/ 	.word	0x0500000f


	//   ....[197]....
        /*0d10*/ 	.word	0x0500000f


	//   ....[198]....
        /*0d14*/ 	.word	0x0500000f


	//   ....[199]....
        /*0d18*/ 	.word	0x0500000f


	//   ....[200]....
        /*0d1c*/ 	.word	0x0500000f


	//   ....[201]....
        /*0d20*/ 	.word	0x0500000f


	//   ....[202]....
        /*0d24*/ 	.word	0x0500000f


	//   ....[203]....
        /*0d28*/ 	.word	0x0500000f


	//   ....[204]....
        /*0d2c*/ 	.word	0x0500000f


	//   ....[205]....
        /*0d30*/ 	.word	0x0500000f


	//   ....[206]....
        /*0d34*/ 	.word	0x0500000f


	//----- nvinfo : EIATTR_COOP_GROUP_INSTR_OFFSETS
	.align		4
.L_323:
        /*0d38*/ 	.byte	0x04, 0x28
        /*0d3a*/ 	.short	(.L_325 - .L_324)


	//   ....[0]....
.L_324:
        /*0d3c*/ 	.word	0x00000060


	//   ....[1]....
        /*0d40*/ 	.word	0x000001a0


	//   ....[2]....
        /*0d44*/ 	.word	0x000001f0


	//   ....[3]....
        /*0d48*/ 	.word	0x00000420


	//   ....[4]....
        /*0d4c*/ 	.word	0x00000580


	//   ....[5]....
        /*0d50*/ 	.word	0x000006a0


	//   ....[6]....
        /*0d54*/ 	.word	0x00000800


	//   ....[7]....
        /*0d58*/ 	.word	0x0000bce0


	//   ....[8]....
        /*0d5c*/ 	.word	0x0000c3d0


	//   ....[9]....
        /*0d60*/ 	.word	0x0000c3e0


	//   ....[10]....
        /*0d64*/ 	.word	0x0000c3f0


	//   ....[11]....
        /*0d68*/ 	.word	0x0000c400


	//   ....[12]....
        /*0d6c*/ 	.word	0x0000ca20


	//   ....[13]....
        /*0d70*/ 	.word	0x0000ca30


	//   ....[14]....
        /*0d74*/ 	.word	0x0000ca40


	//   ....[15]....
        /*0d78*/ 	.word	0x0000ca50


	//   ....[16]....
        /*0d7c*/ 	.word	0x0000cfd0


	//   ....[17]....
        /*0d80*/ 	.word	0x0000cfe0


	//   ....[18]....
        /*0d84*/ 	.word	0x0000cff0


	//   ....[19]....
        /*0d88*/ 	.word	0x0000d000


	//   ....[20]....
        /*0d8c*/ 	.word	0x0000d5a0


	//   ....[21]....
        /*0d90*/ 	.word	0x0000d5b0


	//   ....[22]....
        /*0d94*/ 	.word	0x0000d5c0


	//   ....[23]....
        /*0d98*/ 	.word	0x0000d5d0


	//   ....[24]....
        /*0d9c*/ 	.word	0x00010c70


	//   ....[25]....
        /*0da0*/ 	.word	0x00010c80


	//   ....[26]....
        /*0da4*/ 	.word	0x00010c90


	//   ....[27]....
        /*0da8*/ 	.word	0x00010ca0


	//   ....[28]....
        /*0dac*/ 	.word	0x00011160


	//   ....[29]....
        /*0db0*/ 	.word	0x00011170


	//   ....[30]....
        /*0db4*/ 	.word	0x00011180


	//   ....[31]....
        /*0db8*/ 	.word	0x00011190


	//   ....[32]....
        /*0dbc*/ 	.word	0x000115f0


	//   ....[33]....
        /*0dc0*/ 	.word	0x00011600


	//   ....[34]....
        /*0dc4*/ 	.word	0x00011610


	//   ....[35]....
        /*0dc8*/ 	.word	0x00011620


	//   ....[36]....
        /*0dcc*/ 	.word	0x00011a90


	//   ....[37]....
        /*0dd0*/ 	.word	0x00011aa0


	//   ....[38]....
        /*0dd4*/ 	.word	0x00011ab0


	//   ....[39]....
        /*0dd8*/ 	.word	0x00011ac0


	//   ....[40]....
        /*0ddc*/ 	.word	0x000184c0


	//   ....[41]....
        /*0de0*/ 	.word	0x00018dc0


	//   ....[42]....
        /*0de4*/ 	.word	0x00018dd0


	//   ....[43]....
        /*0de8*/ 	.word	0x00018e20


	//   ....[44]....
        /*0dec*/ 	.word	0x00019430


	//   ....[45]....
        /*0df0*/ 	.word	0x00019510


	//   ....[46]....
        /*0df4*/ 	.word	0x0001d970


	//   ....[47]....
        /*0df8*/ 	.word	0x0001dd30


	//   ....[48]....
        /*0dfc*/ 	.word	0x0001dd90


	//   ....[49]....
        /*0e00*/ 	.word	0x0001e030


	//   ....[50]....
        /*0e04*/ 	.word	0x0001e360


	//   ....[51]....
        /*0e08*/ 	.word	0x0001e3c0


	//   ....[52]....
        /*0e0c*/ 	.word	0x00022970


	//   ....[53]....
        /*0e10*/ 	.word	0x00022990


	//   ....[54]....
        /*0e14*/ 	.word	0x00022bb0


	//   ....[55]....
        /*0e18*/ 	.word	0x00022cb0


	//   ....[56]....
        /*0e1c*/ 	.word	0x00023ef0


	//   ....[57]....
        /*0e20*/ 	.word	0x00023ff0


	//   ....[58]....
        /*0e24*/ 	.word	0x000241f0


	//   ....[59]....
        /*0e28*/ 	.word	0x00024210


	//   ....[60]....
        /*0e2c*/ 	.word	0x00025c80


	//   ....[61]....
        /*0e30*/ 	.word	0x00025c90


	//   ....[62]....
        /*0e34*/ 	.word	0x00025ca0


	//   ....[63]....
        /*0e38*/ 	.word	0x00025cb0


	//   ....[64]....
        /*0e3c*/ 	.word	0x00026710


	//   ....[65]....
        /*0e40*/ 	.word	0x00026720


	//   ....[66]....
        /*0e44*/ 	.word	0x00026880


	//   ....[67]....
        /*0e48*/ 	.word	0x000268a0


	//   ....[68]....
        /*0e4c*/ 	.word	0x000269f0


	//   ....[69]....
        /*0e50*/ 	.word	0x00026a10


	//   ....[70]....
        /*0e54*/ 	.word	0x00026b70


	//   ....[71]....
        /*0e58*/ 	.word	0x00026b90


	//   ....[72]....
        /*0e5c*/ 	.word	0x00027320


	//   ....[73]....
        /*0e60*/ 	.word	0x000273c0


	//   ....[74]....
        /*0e64*/ 	.word	0x00027df0


	//   ....[75]....
        /*0e68*/ 	.word	0x00027e00


	//   ....[76]....
        /*0e6c*/ 	.word	0x00028f30


	//   ....[77]....
        /*0e70*/ 	.word	0x00028f40


	//   ....[78]....
        /*0e74*/ 	.word	0x000290a0


	//   ....[79]....
        /*0e78*/ 	.word	0x000290c0


	//   ....[80]....
        /*0e7c*/ 	.word	0x00029210


	//   ....[81]....
        /*0e80*/ 	.word	0x00029230


	//   ....[82]....
        /*0e84*/ 	.word	0x00029390


	//   ....[83]....
        /*0e88*/ 	.word	0x000293b0


	//   ....[84]....
        /*0e8c*/ 	.word	0x00029590


	//   ....[85]....
        /*0e90*/ 	.word	0x000297d0


	//   ....[86]....
        /*0e94*/ 	.word	0x00029800


	//   ....[87]....
        /*0e98*/ 	.word	0x00029830


	//   ....[88]....
        /*0e9c*/ 	.word	0x00029860


	//   ....[89]....
        /*0ea0*/ 	.word	0x00029890


	//   ....[90]....
        /*0ea4*/ 	.word	0x000298c0


	//   ....[91]....
        /*0ea8*/ 	.word	0x00029a70


	//   ....[92]....
        /*0eac*/ 	.word	0x00029aa0


	//   ....[93]....
        /*0eb0*/ 	.word	0x00029ad0


	//   ....[94]....
        /*0eb4*/ 	.word	0x00029b00


	//   ....[95]....
        /*0eb8*/ 	.word	0x00029b30


	//   ....[96]....
        /*0ebc*/ 	.word	0x00029b60


	//   ....[97]....
        /*0ec0*/ 	.word	0x00029c00


	//   ....[98]....
        /*0ec4*/ 	.word	0x00029c30


	//   ....[99]....
        /*0ec8*/ 	.word	0x00029c40


	//   ....[100]....
        /*0ecc*/ 	.word	0x00029c70


	//   ....[101]....
        /*0ed0*/ 	.word	0x0002b2f0


	//   ....[102]....
        /*0ed4*/ 	.word	0x0002d580


	//   ....[103]....
        /*0ed8*/ 	.word	0x0002e220


	//   ....[104]....
        /*0edc*/ 	.word	0x0002e240


	//   ....[105]....
        /*0ee0*/ 	.word	0x0002e320


	//   ....[106]....
        /*0ee4*/ 	.word	0x0002e330


	//   ....[107]....
        /*0ee8*/ 	.word	0x0002e3e0


	//   ....[108]....
        /*0eec*/ 	.word	0x0002e3f0


	//   ....[109]....
        /*0ef0*/ 	.word	0x0002e4a0


	//   ....[110]....
        /*0ef4*/ 	.word	0x0002e4b0


	//   ....[111]....
        /*0ef8*/ 	.word	0x0002e560


	//   ....[112]....
        /*0efc*/ 	.word	0x0002e570


	//   ....[113]....
        /*0f00*/ 	.word	0x0002e620


	//   ....[114]....
        /*0f04*/ 	.word	0x0002e630


	//   ....[115]....
        /*0f08*/ 	.word	0x0002e6e0


	//   ....[116]....
        /*0f0c*/ 	.word	0x0002e6f0


	//   ....[117]....
        /*0f10*/ 	.word	0x0002e740


	//   ....[118]....
        /*0f14*/ 	.word	0x0002e790


	//   ....[119]....
        /*0f18*/ 	.word	0x00031de0


	//   ....[120]....
        /*0f1c*/ 	.word	0x00031e10


	//   ....[121]....
        /*0f20*/ 	.word	0x00031e80


	//   ....[122]....
        /*0f24*/ 	.word	0x00031eb0


	//   ....[123]....
        /*0f28*/ 	.word	0x00031ee0


	//   ....[124]....
        /*0f2c*/ 	.word	0x00031f10


	//   ....[125]....
        /*0f30*/ 	.word	0x00031f40


	//   ....[126]....
        /*0f34*/ 	.word	0x00031f70


	//   ....[127]....
        /*0f38*/ 	.word	0x00032140


	//   ....[128]....
        /*0f3c*/ 	.word	0x00032170


	//   ....[129]....
        /*0f40*/ 	.word	0x000321a0


	//   ....[130]....
        /*0f44*/ 	.word	0x000321d0


	//   ....[131]....
        /*0f48*/ 	.word	0x00032200


	//   ....[132]....
        /*0f4c*/ 	.word	0x00032230


	//   ....[133]....
        /*0f50*/ 	.word	0x00032300


	//   ....[134]....
        /*0f54*/ 	.word	0x00032320


	//   ....[135]....
        /*0f58*/ 	.word	0x00032330


	//   ....[136]....
        /*0f5c*/ 	.word	0x000323b0


	//   ....[137]....
        /*0f60*/ 	.word	0x00032f00


	//   ....[138]....
        /*0f64*/ 	.word	0x00033340


	//   ....[139]....
        /*0f68*/ 	.word	0x000333d0


	//   ....[140]....
        /*0f6c*/ 	.word	0x00033420


	//   ....[141]....
        /*0f70*/ 	.word	0x00033470


	//   ....[142]....
        /*0f74*/ 	.word	0x00033510


	//   ....[143]....
        /*0f78*/ 	.word	0x000335a0


	//   ....[144]....
        /*0f7c*/ 	.word	0x000335f0


	//   ....[145]....
        /*0f80*/ 	.word	0x00033640


	//   ....[146]....
        /*0f84*/ 	.word	0x000336e0


	//   ....[147]....
        /*0f88*/ 	.word	0x00033770


	//   ....[148]....
        /*0f8c*/ 	.word	0x000337c0


	//   ....[149]....
        /*0f90*/ 	.word	0x00033810


	//   ....[150]....
        /*0f94*/ 	.word	0x000338b0


	//   ....[151]....
        /*0f98*/ 	.word	0x00033940


	//   ....[152]....
        /*0f9c*/ 	.word	0x00033990


	//   ....[153]....
        /*0fa0*/ 	.word	0x000339e0


	//   ....[154]....
        /*0fa4*/ 	.word	0x00033ad0


	//   ....[155]....
        /*0fa8*/ 	.word	0x00033b60


	//   ....[156]....
        /*0fac*/ 	.word	0x00033bb0


	//   ....[157]....
        /*0fb0*/ 	.word	0x00033c00


	//   ....[158]....
        /*0fb4*/ 	.word	0x00033c90


	//   ....[159]....
        /*0fb8*/ 	.word	0x00033d20


	//   ....[160]....
        /*0fbc*/ 	.word	0x00033d70


	//   ....[161]....
        /*0fc0*/ 	.word	0x00033dc0


	//   ....[162]....
        /*0fc4*/ 	.word	0x00033e50


	//   ....[163]....
        /*0fc8*/ 	.word	0x00033ee0


	//   ....[164]....
        /*0fcc*/ 	.word	0x00033f30


	//   ....[165]....
        /*0fd0*/ 	.word	0x00033f80


	//   ....[166]....
        /*0fd4*/ 	.word	0x00034020


	//   ....[167]....
        /*0fd8*/ 	.word	0x000340b0


	//   ....[168]....
        /*0fdc*/ 	.word	0x00034100


	//   ....[169]....
        /*0fe0*/ 	.word	0x00034150


	//   ....[170]....
        /*0fe4*/ 	.word	0x00034450


	//   ....[171]....
        /*0fe8*/ 	.word	0x00034730


	//   ....[172]....
        /*0fec*/ 	.word	0x00034910


	//   ....[173]....
        /*0ff0*/ 	.word	0x00034960


	//   ....[174]....
        /*0ff4*/ 	.word	0x00034aa0


	//   ....[175]....
        /*0ff8*/ 	.word	0x00034af0


	//   ....[176]....
        /*0ffc*/ 	.word	0x00034c30


	//   ....[177]....
        /*1000*/ 	.word	0x00034c80


	//   ....[178]....
        /*1004*/ 	.word	0x00034dc0


	//   ....[179]....
        /*1008*/ 	.word	0x00034e10


	//   ....[180]....
        /*100c*/ 	.word	0x00034f50


	//   ....[181]....
        /*1010*/ 	.word	0x00034fa0


	//   ....[182]....
        /*1014*/ 	.word	0x000350e0


	//   ....[183]....
        /*1018*/ 	.word	0x00035130


	//   ....[184]....
        /*101c*/ 	.word	0x00035250


	//   ....[185]....
        /*1020*/ 	.word	0x000352c0


	//   ....[186]....
        /*1024*/ 	.word	0x000353e0


	//   ....[187]....
        /*1028*/ 	.word	0x00035430


	//   ....[188]....
        /*102c*/ 	.word	0x00035760


	//   ....[189]....
        /*1030*/ 	.word	0x00035800


	//   ....[190]....
        /*1034*/ 	.word	0x000359b0


	//   ....[191]....
        /*1038*/ 	.word	0x00035a30


	//   ....[192]....
        /*103c*/ 	.word	0x00035ab0


	//   ....[193]....
        /*1040*/ 	.word	0x00035b30


	//   ....[194]....
        /*1044*/ 	.word	0x00035bb0


	//   ....[195]....
        /*1048*/ 	.word	0x00035c40


	//   ....[196]....
        /*104c*/ 	.word	0x00035ce0


	//   ....[197]....
        /*1050*/ 	.word	0x00035d90


	//   ....[198]....
        /*1054*/ 	.word	0x00035e10


	//   ....[199]....
        /*1058*/ 	.word	0x00035e90


	//   ....[200]....
        /*105c*/ 	.word	0x00035f10


	//   ....[201]....
        /*1060*/ 	.word	0x00035fa0


	//   ....[202]....
        /*1064*/ 	.word	0x00036020


	//   ....[203]....
        /*1068*/ 	.word	0x000360d0


	//   ....[204]....
        /*106c*/ 	.word	0x00036120


	//   ....[205]....
        /*1070*/ 	.word	0x000361e0


	//   ....[206]....
        /*1074*/ 	.word	0x00036310


	//----- nvinfo : EIATTR_REG_RECONFIG
	.align		4
.L_325:
        /*1078*/ 	.byte	0x01, 0x54
	.zero		2


	//----- nvinfo : EIATTR_SYSCALL_OFFSETS
	.align		4
        /*107c*/ 	.byte	0x04, 0x46
        /*107e*/ 	.short	(.L_327 - .L_326)


	//   ....[0]....
.L_326:
        /*1080*/ 	.word	0x00002310


	//   ....[1]....
        /*1084*/ 	.word	0x00002460


	//   ....[2]....
        /*1088*/ 	.word	0x0000be50


	//   ....[3]....
        /*108c*/ 	.word	0x0000c180


	//   ....[4]....
        /*1090*/ 	.word	0x0002d190


	//   ....[5]....
        /*1094*/ 	.word	0x0002d2e0


	//   ....[6]....
        /*1098*/ 	.word	0x0002d3d0


	//   ....[7]....
        /*109c*/ 	.word	0x0002ddb0


	//----- nvinfo : EIATTR_MBARRIER_INSTR_OFFSETS
	.align		4
.L_327:
        /*10a0*/ 	.byte	0x04, 0x39
        /*10a2*/ 	.short	(.L_329 - .L_328)


	//   ....[0]....
.L_328:
        /*10a4*/ 	.word	0x000002d0
        /*10a8*/ 	.word	0x000000ff
        /*10ac*/ 	.word	0x00038800
        /*10b0*/ 	.short	0x0100
        /*10b2*/ 	.byte	0x08
	.zero		1


	//   ....[1]....
        /*10b4*/ 	.word	0x000002e0
        /*10b8*/ 	.word	0x000000ff
        /*10bc*/ 	.word	0x00038820
        /*10c0*/ 	.short	0x0100
        /*10c2*/ 	.byte	0x08
	.zero		1


	//   ....[2]....
        /*10c4*/ 	.word	0x000003d0
        /*10c8*/ 	.word	0x000000ff
        /*10cc*/ 	.word	0x00038830
        /*10d0*/ 	.short	0x0100
        /*10d2*/ 	.byte	0x08
	.zero		1


	//   ....[3]....
        /*10d4*/ 	.word	0x000003e0
        /*10d8*/ 	.word	0x000000ff
        /*10dc*/ 	.word	0x00038840
        /*10e0*/ 	.short	0x0100
        /*10e2*/ 	.byte	0x08
	.zero		1


	//   ....[4]....
        /*10e4*/ 	.word	0x000003f0
        /*10e8*/ 	.word	0x000000ff
        /*10ec*/ 	.word	0x00038838
        /*10f0*/ 	.short	0x0100
        /*10f2*/ 	.byte	0x08
	.zero		1


	//   ....[5]....
        /*10f4*/ 	.word	0x00000400
        /*10f8*/ 	.word	0x000000ff
        /*10fc*/ 	.word	0x00038848
        /*1100*/ 	.short	0x0100
        /*1102*/ 	.byte	0x08
	.zero		1


	//   ....[6]....
        /*1104*/ 	.word	0x00000530
        /*1108*/ 	.word	0x000000ff
        /*110c*/ 	.word	0x00038850
        /*1110*/ 	.short	0x0100
        /*1112*/ 	.byte	0x08
	.zero		1


	//   ....[7]....
        /*1114*/ 	.word	0x00000540
        /*1118*/ 	.word	0x000000ff
        /*111c*/ 	.word	0x00038860
        /*1120*/ 	.short	0x0100
        /*1122*/ 	.byte	0x08
	.zero		1


	//   ....[8]....
        /*1124*/ 	.word	0x00000550
        /*1128*/ 	.word	0x000000ff
        /*112c*/ 	.word	0x00038858
        /*1130*/ 	.short	0x0100
        /*1132*/ 	.byte	0x08
	.zero		1


	//   ....[9]....
        /*1134*/ 	.word	0x00000560
        /*1138*/ 	.word	0x000000ff
        /*113c*/ 	.word	0x00038868
        /*1140*/ 	.short	0x0100
        /*1142*/ 	.byte	0x08
	.zero		1


	//   ....[10]....
        /*1144*/ 	.word	0x00000650
        /*1148*/ 	.word	0x000000ff
        /*114c*/ 	.word	0x00038870
        /*1150*/ 	.short	0x0100
        /*1152*/ 	.byte	0x06
	.zero		1


	//   ....[11]....
        /*1154*/ 	.word	0x00000660
        /*1158*/ 	.word	0x000000ff
        /*115c*/ 	.word	0x00038880
        /*1160*/ 	.short	0x0100
        /*1162*/ 	.byte	0x06
	.zero		1


	//   ....[12]....
        /*1164*/ 	.word	0x00000670
        /*1168*/ 	.word	0x000000ff
        /*116c*/ 	.word	0x00038878
        /*1170*/ 	.short	0x0100
        /*1172*/ 	.byte	0x06
	.zero		1


	//   ....[13]....
        /*1174*/ 	.word	0x00000680
        /*1178*/ 	.word	0x000000ff
        /*117c*/ 	.word	0x00038888
        /*1180*/ 	.short	0x0100
        /*1182*/ 	.byte	0x06
	.zero		1


	//   ....[14]....
        /*1184*/ 	.word	0x000007b0
        /*1188*/ 	.word	0x000000ff
        /*118c*/ 	.word	0x00038890
        /*1190*/ 	.short	0x0100
        /*1192*/ 	.byte	0x08
	.zero		1


	//   ....[15]....
        /*1194*/ 	.word	0x000007c0
        /*1198*/ 	.word	0x000000ff
        /*119c*/ 	.word	0x000388a0
        /*11a0*/ 	.short	0x0100
        /*11a2*/ 	.byte	0x08
	.zero		1


	//   ....[16]....
        /*11a4*/ 	.word	0x000007d0
        /*11a8*/ 	.word	0x000000ff
        /*11ac*/ 	.word	0x00038898
        /*11b0*/ 	.short	0x0100
        /*11b2*/ 	.byte	0x08
	.zero		1


	//   ....[17]....
        /*11b4*/ 	.word	0x000007e0
        /*11b8*/ 	.word	0x000000ff
        /*11bc*/ 	.word	0x000388a8
        /*11c0*/ 	.short	0x0100
        /*11c2*/ 	.byte	0x08
	.zero		1


	//   ....[18]....
        /*11c4*/ 	.word	0x00000910
        /*11c8*/ 	.word	0x000000ff
        /*11cc*/ 	.word	0x000388b0
        /*11d0*/ 	.short	0x0100
        /*11d2*/ 	.byte	0x08
	.zero		1


	//   ....[19]....
        /*11d4*/ 	.word	0x00000920
        /*11d8*/ 	.word	0x000000ff
        /*11dc*/ 	.word	0x000388c0
        /*11e0*/ 	.short	0x0100
        /*11e2*/ 	.byte	0x08
	.zero		1


	//   ....[20]....
        /*11e4*/ 	.word	0x00000930
        /*11e8*/ 	.word	0x000000ff
        /*11ec*/ 	.word	0x000388b8
        /*11f0*/ 	.short	0x0100
        /*11f2*/ 	.byte	0x08
	.zero		1


	//   ....[21]....
        /*11f4*/ 	.word	0x00000940
        /*11f8*/ 	.word	0x000000ff
        /*11fc*/ 	.word	0x000388c8
        /*1200*/ 	.short	0x0100
        /*1202*/ 	.byte	0x08
	.zero		1


	//   ....[22]....
        /*1204*/ 	.word	0x00003f90
        /*1208*/ 	.word	0x00000000
        /*120c*/ 	.word	0x00038890
        /*1210*/ 	.short	0x010a
        /*1212*/ 	.byte	0x3f
	.zero		1


	//   ....[23]....
        /*1214*/ 	.word	0x00007580
        /*1218*/ 	.word	0x00000000
        /*121c*/ 	.word	0x00038890
        /*1220*/ 	.short	0x010a
        /*1222*/ 	.byte	0x3f
	.zero		1


	//   ....[24]....
        /*1224*/ 	.word	0x0000a800
        /*1228*/ 	.word	0x00000000
        /*122c*/ 	.word	0x00038890
        /*1230*/ 	.short	0x010a
        /*1232*/ 	.byte	0x3f
	.zero		1


	//   ....[25]....
        /*1234*/ 	.word	0x0000ac60
        /*1238*/ 	.word	0x00000024
        /*123c*/ 	.word	0x00000000
        /*1240*/ 	.short	0x0101
        /*1242*/ 	.byte	0x3f
	.zero		1


	//   ....[26]....
        /*1244*/ 	.word	0x0000aca0
        /*1248*/ 	.word	0x00000000
        /*124c*/ 	.word	0x000388b0
        /*1250*/ 	.short	0x010a
        /*1252*/ 	.byte	0x3f
	.zero		1


	//   ....[27]....
        /*1254*/ 	.word	0x0000b410
        /*1258*/ 	.word	0x00000000
        /*125c*/ 	.word	0x00000000
        /*1260*/ 	.short	0x0101
        /*1262*/ 	.byte	0x3f
	.zero		1


	//   ....[28]....
        /*1264*/ 	.word	0x0000bee0
        /*1268*/ 	.word	0x00000010
        /*126c*/ 	.word	0x00038800
        /*1270*/ 	.short	0x010a
        /*1272*/ 	.byte	0x3f
	.zero		1


	//   ....[29]....
        /*1274*/ 	.word	0x0000bf30
        /*1278*/ 	.word	0x00000010
        /*127c*/ 	.word	0x00038800
        /*1280*/ 	.short	0x010a
        /*1282*/ 	.byte	0x3f
	.zero		1


	//   ....[30]....
        /*1284*/ 	.word	0x0000da00
        /*1288*/ 	.word	0x00000010
        /*128c*/ 	.word	0x00038800
        /*1290*/ 	.short	0x010a
        /*1292*/ 	.byte	0x3f
	.zero		1


	//   ....[31]....
        /*1294*/ 	.word	0x00011dc0
        /*1298*/ 	.word	0x00000010
        /*129c*/ 	.word	0x00038800
        /*12a0*/ 	.short	0x010a
        /*12a2*/ 	.byte	0x3f
	.zero		1


	//   ....[32]....
        /*12a4*/ 	.word	0x00015610
        /*12a8*/ 	.word	0x00000000
        /*12ac*/ 	.word	0x00038830
        /*12b0*/ 	.short	0x010a
        /*12b2*/ 	.byte	0x3f
	.zero		1


	//   ....[33]....
        /*12b4*/ 	.word	0x00015680
        /*12b8*/ 	.word	0x00000000
        /*12bc*/ 	.word	0x00038830
        /*12c0*/ 	.short	0x010a
        /*12c2*/ 	.byte	0x3f
	.zero		1


	//   ....[34]....
        /*12c4*/ 	.word	0x00018d10
        /*12c8*/ 	.word	0x00000000
        /*12cc*/ 	.word	0x00000000
        /*12d0*/ 	.short	0x0101
        /*12d2*/ 	.byte	0x3f
	.zero		1


	//   ....[35]....
        /*12d4*/ 	.word	0x00019f00
        /*12d8*/ 	.word	0x0000000b
        /*12dc*/ 	.word	0x00038830
        /*12e0*/ 	.short	0x010a
        /*12e2*/ 	.byte	0x3f
	.zero		1


	//   ....[36]....
        /*12e4*/ 	.word	0x00019f80
        /*12e8*/ 	.word	0x0000000b
        /*12ec*/ 	.word	0x00038830
        /*12f0*/ 	.short	0x010a
        /*12f2*/ 	.byte	0x3f
	.zero		1


	//   ....[37]....
        /*12f4*/ 	.word	0x0001d680
        /*12f8*/ 	.word	0x00000009
        /*12fc*/ 	.word	0x00038850
        /*1300*/ 	.short	0x010a
        /*1302*/ 	.byte	0x3f
	.zero		1


	//   ....[38]....
        /*1304*/ 	.word	0x0001d6d0
        /*1308*/ 	.word	0x00000009
        /*130c*/ 	.word	0x00038850
        /*1310*/ 	.short	0x010a
        /*1312*/ 	.byte	0x3f
	.zero		1


	//   ....[39]....
        /*1314*/ 	.word	0x0001e590
        /*1318*/ 	.word	0x00000000
        /*131c*/ 	.word	0x00000000
        /*1320*/ 	.short	0x0101
        /*1322*/ 	.byte	0x3f
	.zero		1


	//   ....[40]....
        /*1324*/ 	.word	0x0001e6e0
        /*1328*/ 	.word	0x00000009
        /*132c*/ 	.word	0x00000000
        /*1330*/ 	.short	0x0101
        /*1332*/ 	.byte	0x3f
	.zero		1


	//   ....[41]....
        /*1334*/ 	.word	0x0001ee00
        /*1338*/ 	.word	0x00000004
        /*133c*/ 	.word	0x00038830
        /*1340*/ 	.short	0x010a
        /*1342*/ 	.byte	0x3f
	.zero		1


	//   ....[42]....
        /*1344*/ 	.word	0x0001ee80
        /*1348*/ 	.word	0x00000004
        /*134c*/ 	.word	0x00038830
        /*1350*/ 	.short	0x010a
        /*1352*/ 	.byte	0x3f
	.zero		1


	//   ....[43]....
        /*1354*/ 	.word	0x00022580
        /*1358*/ 	.word	0x00000009
        /*135c*/ 	.word	0x00038850
        /*1360*/ 	.short	0x010a
        /*1362*/ 	.byte	0x3f
	.zero		1


	//   ....[44]....
        /*1364*/ 	.word	0x000225d0
        /*1368*/ 	.word	0x00000009
        /*136c*/ 	.word	0x00038850
        /*1370*/ 	.short	0x010a
        /*1372*/ 	.byte	0x3f
	.zero		1


	//   ....[45]....
        /*1374*/ 	.word	0x00022ec0
        /*1378*/ 	.word	0x000000a5
        /*137c*/ 	.word	0x00000000
        /*1380*/ 	.short	0x0101
        /*1382*/ 	.byte	0x3f
	.zero		1


	//   ....[46]....
        /*1384*/ 	.word	0x000230a0
        /*1388*/ 	.word	0x000000a5
        /*138c*/ 	.word	0x00000000
        /*1390*/ 	.short	0x0101
        /*1392*/ 	.byte	0x3f
	.zero		1


	//   ....[47]....
        /*1394*/ 	.word	0x00023e10
        /*1398*/ 	.word	0x0000000a
        /*139c*/ 	.word	0x00038850
        /*13a0*/ 	.short	0x010a
        /*13a2*/ 	.byte	0x3f
	.zero		1


	//   ....[48]....
        /*13a4*/ 	.word	0x00023e60
        /*13a8*/ 	.word	0x0000000a
        /*13ac*/ 	.word	0x00038850
        /*13b0*/ 	.short	0x010a
        /*13b2*/ 	.byte	0x3f
	.zero		1


	//   ....[49]....
        /*13b4*/ 	.word	0x00024350
        /*13b8*/ 	.word	0x0000000a
        /*13bc*/ 	.word	0x00000000
        /*13c0*/ 	.short	0x0101
        /*13c2*/ 	.byte	0x3f
	.zero		1


	//   ....[50]....
        /*13c4*/ 	.word	0x00026700
        /*13c8*/ 	.word	0x00000008
        /*13cc*/ 	.word	0x00000000
        /*13d0*/ 	.short	0x0101
        /*13d2*/ 	.byte	0x3f
	.zero		1


	//   ....[51]....
        /*13d4*/ 	.word	0x00027340
        /*13d8*/ 	.word	0x00000002
        /*13dc*/ 	.word	0x00000000
        /*13e0*/ 	.short	0x0101
        /*13e2*/ 	.byte	0x3f
	.zero		1


	//   ....[52]....
        /*13e4*/ 	.word	0x0002b3d0
        /*13e8*/ 	.word	0x00000012
        /*13ec*/ 	.word	0x00038820
        /*13f0*/ 	.short	0x010a
        /*13f2*/ 	.byte	0x3f
	.zero		1


	//   ....[53]....
        /*13f4*/ 	.word	0x0002b4a0
        /*13f8*/ 	.word	0x00000006
        /*13fc*/ 	.word	0x000388a0
        /*1400*/ 	.short	0x010a
        /*1402*/ 	.byte	0x3f
	.zero		1


	//   ....[54]....
        /*1404*/ 	.word	0x0002b9e0
        /*1408*/ 	.word	0x00000006
        /*140c*/ 	.word	0x000388c0
        /*1410*/ 	.short	0x010a
        /*1412*/ 	.byte	0x3f
	.zero		1


	//   ....[55]....
        /*1414*/ 	.word	0x0002c070
        /*1418*/ 	.word	0x00000006
        /*141c*/ 	.word	0x000388a0
        /*1420*/ 	.short	0x010a
        /*1422*/ 	.byte	0x3f
	.zero		1


	//   ....[56]....
        /*1424*/ 	.word	0x0002c5a0
        /*1428*/ 	.word	0x00000006
        /*142c*/ 	.word	0x000388c0
        /*1430*/ 	.short	0x010a
        /*1432*/ 	.byte	0x3f
	.zero		1


	//   ....[57]....
        /*1434*/ 	.word	0x0002d800
        /*1438*/ 	.word	0x00000000
        /*143c*/ 	.word	0x00038840
        /*1440*/ 	.short	0x010a
        /*1442*/ 	.byte	0x3f
	.zero		1


	//   ....[58]....
        /*1444*/ 	.word	0x0002e890
        /*1448*/ 	.word	0x00000012
        /*144c*/ 	.word	0x00038800
        /*1450*/ 	.short	0x0107
        /*1452*/ 	.byte	0x3f
	.zero		1


	//   ....[59]....
        /*1454*/ 	.word	0x0002e9a0
        /*1458*/ 	.word	0x00000012
        /*145c*/ 	.word	0x00038800
        /*1460*/ 	.short	0x0101
        /*1462*/ 	.byte	0x3f
	.zero		1


	//   ....[60]....
        /*1464*/ 	.word	0x0002e9c0
        /*1468*/ 	.word	0x00000012
        /*146c*/ 	.word	0x00038820
        /*1470*/ 	.short	0x010a
        /*1472*/ 	.byte	0x3f
	.zero		1


	//   ....[61]....
        /*1474*/ 	.word	0x0002ed90
        /*1478*/ 	.word	0x00000003
        /*147c*/ 	.word	0x00038840
        /*1480*/ 	.short	0x010a
        /*1482*/ 	.byte	0x3f
	.zero		1


	//   ....[62]....
        /*1484*/ 	.word	0x0002f330
        /*1488*/ 	.word	0x00000003
        /*148c*/ 	.word	0x00000060
        /*1490*/ 	.short	0x010a
        /*1492*/ 	.byte	0x3f
	.zero		1


	//   ....[63]....
        /*1494*/ 	.word	0x0002fbb0
        /*1498*/ 	.word	0x00000003
        /*149c*/ 	.word	0x00038840
        /*14a0*/ 	.short	0x010a
        /*14a2*/ 	.byte	0x3f
	.zero		1


	//   ....[64]....
        /*14a4*/ 	.word	0x00030150
        /*14a8*/ 	.word	0x00000002
        /*14ac*/ 	.word	0x00000060
        /*14b0*/ 	.short	0x010a
        /*14b2*/ 	.byte	0x3f
	.zero		1


	//   ....[65]....
        /*14b4*/ 	.word	0x00030910
        /*14b8*/ 	.word	0x00000002
        /*14bc*/ 	.word	0x00038840
        /*14c0*/ 	.short	0x010a
        /*14c2*/ 	.byte	0x3f
	.zero		1


	//   ....[66]....
        /*14c4*/ 	.word	0x00030eb0
        /*14c8*/ 	.word	0x00000002
        /*14cc*/ 	.word	0x00000060
        /*14d0*/ 	.short	0x010a
        /*14d2*/ 	.byte	0x3f
	.zero		1


	//   ....[67]....
        /*14d4*/ 	.word	0x00031620
        /*14d8*/ 	.word	0x00000000
        /*14dc*/ 	.word	0x00038860
        /*14e0*/ 	.short	0x010a
        /*14e2*/ 	.byte	0x3f
	.zero		1


	//   ....[68]....
        /*14e4*/ 	.word	0x00032e80
        /*14e8*/ 	.word	0x00000000
        /*14ec*/ 	.word	0x00038820
        /*14f0*/ 	.short	0x010a
        /*14f2*/ 	.byte	0x3f
	.zero		1


	//   ....[69]....
        /*14f4*/ 	.word	0x00033080
        /*14f8*/ 	.word	0x00000006
        /*14fc*/ 	.word	0x00000000
        /*1500*/ 	.short	0x010a
        /*1502*/ 	.byte	0x3f
	.zero		1


	//   ....[70]....
        /*1504*/ 	.word	0x000330b0
        /*1508*/ 	.word	0x00000007
        /*150c*/ 	.word	0x00000000
        /*1510*/ 	.short	0x010a
        /*1512*/ 	.byte	0x3f
	.zero		1


	//   ....[71]....
        /*1514*/ 	.word	0x00033110
        /*1518*/ 	.word	0x00000004
        /*151c*/ 	.word	0x00000000
        /*1520*/ 	.short	0x010a
        /*1522*/ 	.byte	0x3f
	.zero		1


	//   ....[72]....
        /*1524*/ 	.word	0x00033140
        /*1528*/ 	.word	0x00000003
        /*152c*/ 	.word	0x00000000
        /*1530*/ 	.short	0x010a
        /*1532*/ 	.byte	0x3f
	.zero		1


	//   ....[73]....
        /*1534*/ 	.word	0x000331a0
        /*1538*/ 	.word	0x00000000
        /*153c*/ 	.word	0x00038890
        /*1540*/ 	.short	0x010a
        /*1542*/ 	.byte	0x3f
	.zero		1


	//   ....[74]....
        /*1544*/ 	.word	0x000331f0
        /*1548*/ 	.word	0x00000000
        /*154c*/ 	.word	0x00038890
        /*1550*/ 	.short	0x010a
        /*1552*/ 	.byte	0x3f
	.zero		1


	//   ....[75]....
        /*1554*/ 	.word	0x00033240
        /*1558*/ 	.word	0x00000000
        /*155c*/ 	.word	0x00038890
        /*1560*/ 	.short	0x010a
        /*1562*/ 	.byte	0x3f
	.zero		1


	//   ....[76]....
        /*1564*/ 	.word	0x00033290
        /*1568*/ 	.word	0x00000000
        /*156c*/ 	.word	0x000388b0
        /*1570*/ 	.short	0x010a
        /*1572*/ 	.byte	0x3f
	.zero		1


	//   ....[77]....
        /*1574*/ 	.word	0x00033a20
        /*1578*/ 	.word	0x00000010
        /*157c*/ 	.word	0x00038800
        /*1580*/ 	.short	0x010a
        /*1582*/ 	.byte	0x3f
	.zero		1


	//   ....[78]....
        /*1584*/ 	.word	0x00034190
        /*1588*/ 	.word	0x00000010
        /*158c*/ 	.word	0x00038800
        /*1590*/ 	.short	0x010a
        /*1592*/ 	.byte	0x3f
	.zero		1


	//   ....[79]....
        /*1594*/ 	.word	0x000341e0
        /*1598*/ 	.word	0x00000000
        /*159c*/ 	.word	0x00038830
        /*15a0*/ 	.short	0x010a
        /*15a2*/ 	.byte	0x3f
	.zero		1


	//   ....[80]....
        /*15a4*/ 	.word	0x00034230
        /*15a8*/ 	.word	0x0000000b
        /*15ac*/ 	.word	0x00038830
        /*15b0*/ 	.short	0x010a
        /*15b2*/ 	.byte	0x3f
	.zero		1


	//   ....[81]....
        /*15b4*/ 	.word	0x00034280
        /*15b8*/ 	.word	0x00000009
        /*15bc*/ 	.word	0x00038850
        /*15c0*/ 	.short	0x010a
        /*15c2*/ 	.byte	0x3f
	.zero		1


	//   ....[82]....
        /*15c4*/ 	.word	0x000342d0
        /*15c8*/ 	.word	0x00000004
        /*15cc*/ 	.word	0x00038830
        /*15d0*/ 	.short	0x010a
        /*15d2*/ 	.byte	0x3f
	.zero		1


	//   ....[83]....
        /*15d4*/ 	.word	0x00034320
        /*15d8*/ 	.word	0x00000009
        /*15dc*/ 	.word	0x00038850
        /*15e0*/ 	.short	0x010a
        /*15e2*/ 	.byte	0x3f
	.zero		1


	//   ....[84]....
        /*15e4*/ 	.word	0x00034370
        /*15e8*/ 	.word	0x0000000a
        /*15ec*/ 	.word	0x00038850
        /*15f0*/ 	.short	0x010a
        /*15f2*/ 	.byte	0x3f
	.zero		1


	//   ....[85]....
        /*15f4*/ 	.word	0x00034510
        /*15f8*/ 	.word	0x00000012
        /*15fc*/ 	.word	0x00038820
        /*1600*/ 	.short	0x010a
        /*1602*/ 	.byte	0x3f
	.zero		1


	//   ....[86]....
        /*1604*/ 	.word	0x00034560
        /*1608*/ 	.word	0x00000006
        /*160c*/ 	.word	0x000388a0
        /*1610*/ 	.short	0x010a
        /*1612*/ 	.byte	0x3f
	.zero		1


	//   ....[87]....
        /*1614*/ 	.word	0x000345b0
        /*1618*/ 	.word	0x00000006
        /*161c*/ 	.word	0x000388c0
        /*1620*/ 	.short	0x010a
        /*1622*/ 	.byte	0x3f
	.zero		1


	//   ....[88]....
        /*1624*/ 	.word	0x00034600
        /*1628*/ 	.word	0x00000006
        /*162c*/ 	.word	0x000388a0
        /*1630*/ 	.short	0x010a
        /*1632*/ 	.byte	0x3f
	.zero		1


	//   ....[89]....
        /*1634*/ 	.word	0x00034650
        /*1638*/ 	.word	0x00000006
        /*163c*/ 	.word	0x000388c0
        /*1640*/ 	.short	0x010a
        /*1642*/ 	.byte	0x3f
	.zero		1


	//   ....[90]....
        /*1644*/ 	.word	0x000347f0
        /*1648*/ 	.word	0x00000000
        /*164c*/ 	.word	0x00038840
        /*1650*/ 	.short	0x010a
        /*1652*/ 	.byte	0x3f
	.zero		1


	//   ....[91]....
        /*1654*/ 	.word	0x00035470
        /*1658*/ 	.word	0x00000012
        /*165c*/ 	.word	0x00038820
        /*1660*/ 	.short	0x010a
        /*1662*/ 	.byte	0x3f
	.zero		1


	//   ....[92]....
        /*1664*/ 	.word	0x000354c0
        /*1668*/ 	.word	0x00000003
        /*166c*/ 	.word	0x00038840
        /*1670*/ 	.short	0x010a
        /*1672*/ 	.byte	0x3f
	.zero		1


	//   ....[93]....
        /*1674*/ 	.word	0x00035510
        /*1678*/ 	.word	0x00000003
        /*167c*/ 	.word	0x00000060
        /*1680*/ 	.short	0x010a
        /*1682*/ 	.byte	0x3f
	.zero		1


	//   ....[94]....
        /*1684*/ 	.word	0x00035560
        /*1688*/ 	.word	0x00000003
        /*168c*/ 	.word	0x00038840
        /*1690*/ 	.short	0x010a
        /*1692*/ 	.byte	0x3f
	.zero		1


	//   ....[95]....
        /*1694*/ 	.word	0x000355b0
        /*1698*/ 	.word	0x00000002
        /*169c*/ 	.word	0x00000060
        /*16a0*/ 	.short	0x010a
        /*16a2*/ 	.byte	0x3f
	.zero		1


	//   ....[96]....
        /*16a4*/ 	.word	0x00035600
        /*16a8*/ 	.word	0x00000002
        /*16ac*/ 	.word	0x00038840
        /*16b0*/ 	.short	0x010a
        /*16b2*/ 	.byte	0x3f
	.zero		1


	//   ....[97]....
        /*16b4*/ 	.word	0x00035650
        /*16b8*/ 	.word	0x00000002
        /*16bc*/ 	.word	0x00000060
        /*16c0*/ 	.short	0x010a
        /*16c2*/ 	.byte	0x3f
	.zero		1


	//   ....[98]....
        /*16c4*/ 	.word	0x000356a0
        /*16c8*/ 	.word	0x00000000
        /*16cc*/ 	.word	0x00038860
        /*16d0*/ 	.short	0x010a
        /*16d2*/ 	.byte	0x3f
	.zero		1


	//   ....[99]....
        /*16d4*/ 	.word	0x00036230
        /*16d8*/ 	.word	0x00000000
        /*16dc*/ 	.word	0x00038820
        /*16e0*/ 	.short	0x010a
        /*16e2*/ 	.byte	0x3f
	.zero		1


	//   ....[100]....
        /*16e4*/ 	.word	0x000363d0
        /*16e8*/ 	.word	0x00000006
        /*16ec*/ 	.word	0x00000000
        /*16f0*/ 	.short	0x010a
        /*16f2*/ 	.byte	0x3f
	.zero		1


	//   ....[101]....
        /*16f4*/ 	.word	0x00036420
        /*16f8*/ 	.word	0x00000007
        /*16fc*/ 	.word	0x00000000
        /*1700*/ 	.short	0x010a
        /*1702*/ 	.byte	0x3f
	.zero		1


	//   ....[102]....
        /*1704*/ 	.word	0x00036470
        /*1708*/ 	.word	0x00000004
        /*170c*/ 	.word	0x00000000
        /*1710*/ 	.short	0x010a
        /*1712*/ 	.byte	0x3f
	.zero		1


	//----- nvinfo : EIATTR_NUM_MBARRIERS
	.align		4
.L_329:
        /*1714*/ 	.byte	0x03, 0x38
        /*1716*/ 	.short	0x0016


	//----- nvinfo : EIATTR_EXIT_INSTR_OFFSETS
	.align		4
        /*1718*/ 	.byte	0x04, 0x1c
        /*171a*/ 	.short	(.L_331 - .L_330)


	//   ....[0]....
.L_330:
        /*171c*/ 	.word	0x00033190


	//----- nvinfo : EIATTR_MAX_THREADS
	.align		4
.L_331:
        /*1720*/ 	.byte	0x04, 0x05
        /*1722*/ 	.short	(.L_333 - .L_332)
.L_332:
        /*1724*/ 	.word	0x00000180
        /*1728*/ 	.word	0x00000001
        /*172c*/ 	.word	0x00000001


	//----- nvinfo : EIATTR_CRS_STACK_SIZE
	.align		4
.L_333:
        /*1730*/ 	.byte	0x04, 0x1e
        /*1732*/ 	.short	(.L_335 - .L_334)
.L_334:
        /*1734*/ 	.word	0x00000000


	//----- nvinfo : EIATTR_CBANK_PARAM_SIZE
	.align		4
.L_335:
        /*1738*/ 	.byte	0x03, 0x19
        /*173a*/ 	.short	0x0af0


	//----- nvinfo : EIATTR_PARAM_CBANK
	.align		4
        /*173c*/ 	.byte	0x04, 0x0a
        /*173e*/ 	.short	(.L_337 - .L_336)
	.align		4
.L_336:
        /*1740*/ 	.word	index@(.nv.constant0._ZN7cutlass13device_kernelIN5flash11enable_sm90INS1_16FlashAttnFwdSm90INS1_25CollectiveMainloopFwdSm90ILi2EN4cute5tupleIJNS5_1CILi1EEES8_S8_EEENS6_IJNS7_ILi128EEENS7_ILi80EEENS7_ILi256EEEEEELi256ENS_6half_tEfNS_4arch4Sm90ELb1ELb0ELb0ELb1ELb0ELb1ELb0ELb1ELb1ELb1ELb1ELb0EEENS1_21CollectiveEpilogueFwdINS6_IJSA_SC_SB_EEES9_SE_SG_Li256ELb1ELb1ELb1ELb0EEENS1_36VarlenDynamicPersistentTileSchedulerILi128ELi80ELi256ELi128ELb1ELb1ELb1ELb1ELb1ELb1EEEEEEEEEvNT_6ParamsE)
        /*1744*/ 	.short	0x0210
        /*1746*/ 	.short	0x0af0


	//----- nvinfo : EIATTR_SW_WAR
	.align		4
.L_337:
        /*1748*/ 	.byte	0x04, 0x36
        /*174a*/ 	.short	(.L_339 - .L_338)
.L_338:
        /*174c*/ 	.word	0x00000008
.L_339:


//--------------------- .nv.callgraph             --------------------------
	.section	.nv.callgraph,"",@"SHT_CUDA_CALLGRAPH"
	.align	4
	.sectionentsize	8
	.align		4
        /*0000*/ 	.word	0x00000000
	.align		4
        /*0004*/ 	.word	0xffffffff
	.align		4
        /*0008*/ 	.word	index@(_ZN7cutlass13device_kernelIN5flash11enable_sm90INS1_16FlashAttnFwdSm90INS1_25CollectiveMainloopFwdSm90ILi2EN4cute5tupleIJNS5_1CILi1EEES8_S8_EEENS6_IJNS7_ILi128EEENS7_ILi80EEENS7_ILi256EEEEEELi256ENS_6half_tEfNS_4arch4Sm90ELb0ELb0ELb0ELb0ELb0ELb0ELb0ELb1ELb1ELb1ELb1ELb0EEENS1_21CollectiveEpilogueFwdINS6_IJSA_SC_SB_EEES9_SE_SG_Li256ELb0ELb1ELb1ELb0EEENS1_19SingleTileSchedulerILb0ELb1ELb1ELi128EEEEEEEEEvNT_6ParamsE)
	.align		4
        /*000c*/ 	.word	index@(__assertfail)
	.align		4
        /*0010*/ 	.word	index@(_ZN7cutlass13device_kernelIN5flash11enable_sm90INS1_16FlashAttnFwdSm90INS1_25CollectiveMainloopFwdSm90ILi2EN4cute5tupleIJNS5_1CILi1EEES8_S8_EEENS6_IJNS7_ILi128EEENS7_ILi80EEENS7_ILi256EEEEEELi256ENS_6half_tEfNS_4arch4Sm90ELb0ELb0ELb0ELb1ELb0ELb0ELb0ELb1ELb1ELb1ELb1ELb0EEENS1_21CollectiveEpilogueFwdINS6_IJSA_SC_SB_EEES9_SE_SG_Li256ELb1ELb1ELb1ELb0EEENS1_36VarlenDynamicPersistentTileSchedulerILi128ELi80ELi256ELi128ELb1ELb1ELb1ELb0ELb1ELb1EEEEEEEEEvNT_6ParamsE)
	.align		4
        /*0014*/ 	.word	index@(__assertfail)
	.align		4
        /*0018*/ 	.word	index@(_ZN7cutlass13device_kernelIN5flash11enable_sm90INS1_16FlashAttnFwdSm90INS1_25CollectiveMainloopFwdSm90ILi2EN4cute5tupleIJNS5_1CILi1EEES8_S8_EEENS6_IJNS7_ILi128EEENS7_ILi80EEENS7_ILi256EEEEEELi256ENS_6half_tEfNS_4arch4Sm90ELb0ELb0ELb0ELb1ELb0ELb1ELb0ELb1ELb1ELb1ELb1ELb0EEENS1_21CollectiveEpilogueFwdINS6_IJSA_SC_SB_EEES9_SE_SG_Li256ELb1ELb1ELb1ELb0EEENS1_36VarlenDynamicPersistentTileSchedulerILi128ELi80ELi256ELi128ELb1ELb1ELb1ELb0ELb1ELb1EEEEEEEEEvNT_6ParamsE)
	.align		4
        /*001c*/ 	.word	index@(__assertfail)
	.align		4
        /*0020*/ 	.word	index@(_ZN7cutlass13device_kernelIN5flash11enable_sm90INS1_16FlashAttnFwdSm90INS1_25CollectiveMainloopFwdSm90ILi2EN4cute5tupleIJNS5_1CILi1EEES8_S8_EEENS6_IJNS7_ILi128EEENS7_ILi64EEENS7_ILi256EEEEEELi256ENS_6half_tEfNS_4arch4Sm90ELb0ELb1ELb0ELb0ELb0ELb0ELb0ELb1ELb1ELb1ELb1ELb0EEENS1_21CollectiveEpilogueFwdINS6_IJSA_SC_SB_EEES9_SE_SG_Li256ELb0ELb1ELb1ELb0EEENS1_19SingleTileSchedulerILb0ELb1ELb1ELi128EEEEEEEEEvNT_6ParamsE)
	.align		4
        /*0024*/ 	.word	index@(__assertfail)
	.align		4
        /*0028*/ 	.word	index@(_ZN7cutlass13device_kernelIN5flash11enable_sm90INS1_16FlashAttnFwdSm90INS1_25CollectiveMainloopFwdSm90ILi2EN4cute5tupleIJNS5_1CILi1EEES8_S8_EEENS6_IJNS7_ILi128EEENS7_ILi64EEENS7_ILi256EEEEEELi256ENS_6half_tEfNS_4arch4Sm90ELb0ELb1ELb0ELb1ELb0ELb0ELb0ELb1ELb1ELb1ELb1ELb0EEENS1_21CollectiveEpilogueFwdINS6_IJSA_SC_SB_EEES9_SE_SG_Li256ELb1ELb1ELb1ELb0EEENS1_36VarlenDynamicPersistentTileSchedulerILi128ELi64ELi256ELi128ELb1ELb1ELb1ELb1ELb0ELb1EEEEEEEEEvNT_6ParamsE)
	.align		4
        /*002c*/ 	.word	index@(__assertfail)
	.align		4
        /*0030*/ 	.word	index@(_ZN7cutlass13device_kernelIN5flash11enable_sm90INS1_16FlashAttnFwdSm90INS1_25CollectiveMainloopFwdSm90ILi2EN4cute5tupleIJNS5_1CILi1EEES8_S8_EEENS6_IJNS7_ILi128EEENS7_ILi64EEENS7_ILi256EEEEEELi256ENS_6half_tEfNS_4arch4Sm90ELb0ELb1ELb0ELb1ELb0ELb1ELb0ELb1ELb1ELb1ELb1ELb0EEENS1_21CollectiveEpilogueFwdINS6_IJSA_SC_SB_EEES9_SE_SG_Li256ELb1ELb1ELb1ELb0EEENS1_36VarlenDynamicPersistentTileSchedulerILi128ELi64ELi256ELi128ELb1ELb1ELb1ELb1ELb0ELb1EEEEEEEEEvNT_6ParamsE)
	.align		4
        /*0034*/ 	.word	index@(__assertfail)
	.align		4
        /*0038*/ 	.word	index@(_ZN7cutlass13device_kernelIN5flash11enable_sm90INS1_16FlashAttnFwdSm90INS1_25CollectiveMainloopFwdSm90ILi2EN4cute5tupleIJNS5_1CILi1EEES8_S8_EEENS6_IJNS7_ILi128EEENS7_ILi80EEENS7_ILi256EEEEEELi256ENS_6half_tEfNS_4arch4Sm90ELb1ELb0ELb0ELb0ELb0ELb0ELb0ELb1ELb1ELb1ELb1ELb0EEENS1_21CollectiveEpilogueFwdINS6_IJSA_SC_SB_EEES9_SE_SG_Li256ELb0ELb1ELb1ELb0EEENS1_19SingleTileSchedulerILb0ELb1ELb1ELi128EEEEEEEEEvNT_6ParamsE)
	.align		4
        /*003c*/ 	.word	index@(__assertfail)
	.align		4
        /*0040*/ 	.word	index@(_ZN7cutlass13device_kernelIN5flash11enable_sm90INS1_16FlashAttnFwdSm90INS1_25CollectiveMainloopFwdSm90ILi2EN4cute5tupleIJNS5_1CILi1EEES8_S8_EEENS6_IJNS7_ILi128EEENS7_ILi80EEENS7_ILi256EEEEEELi256ENS_6half_tEfNS_4arch4Sm90ELb1ELb0ELb0ELb1ELb0ELb0ELb0ELb1ELb1ELb1ELb1ELb0EEENS1_21CollectiveEpilogueFwdINS6_IJSA_SC_SB_EEES9_SE_SG_Li256ELb1ELb1ELb1ELb0EEENS1_36VarlenDynamicPersistentTileSchedulerILi128ELi80ELi256ELi128ELb1ELb1ELb1ELb1ELb1ELb1EEEEEEEEEvNT_6ParamsE)
	.align		4
        /*0044*/ 	.word	index@(__assertfail)
	.align		4
        /*0048*/ 	.word	index@(_ZN7cutlass13device_kernelIN5flash11enable_sm90INS1_16FlashAttnFwdSm90INS1_25CollectiveMainloopFwdSm90ILi2EN4cute5tupleIJNS5_1CILi1EEES8_S8_EEENS6_IJNS7_ILi128EEENS7_ILi80EEENS7_ILi256EEEEEELi256ENS_6half_tEfNS_4arch4Sm90ELb1ELb0ELb0ELb1ELb0ELb1ELb0ELb1ELb1ELb1ELb1ELb0EEENS1_21CollectiveEpilogueFwdINS6_IJSA_SC_SB_EEES9_SE_SG_Li256ELb1ELb1ELb1ELb0EEENS1_36VarlenDynamicPersistentTileSchedulerILi128ELi80ELi256ELi128ELb1ELb1ELb1ELb1ELb1ELb1EEEEEEEEEvNT_6ParamsE)
	.align		4
        /*004c*/ 	.word	index@(__assertfail)
	.align		4
        /*0050*/ 	.word	0x00000000
	.align		4
        /*0054*/ 	.word	0xfffffffe
	.align		4
        /*0058*/ 	.word	0x00000000
	.align		4
        /*005c*/ 	.word	0xfffffffd
	.align		4
        /*0060*/ 	.word	0x00000000
	.align		4
        /*0064*/ 	.word	0xfffffffc


//--------------------- .nv.constant4             --------------------------
	.section	.nv.constant4,"a",@progbits
	.align	8
	.align		8
.nv.constant4:
        /*0000*/ 	.dword	__assertfail
	.align		8
        /*0008*/ 	.dword	__unnamed_1
	.align		8
        /*0010*/ 	.dword	__unnamed_2
	.align		8
        /*0018*/ 	.dword	__unnamed_3
	.align		8
        /*0020*/ 	.dword	__unnamed_4
	.align		8
        /*0028*/ 	.dword	__unnamed_5
	.align		8
        /*0030*/ 	.dword	__unnamed_6
	.align		8
        /*0038*/ 	.dword	__unnamed_7
	.align		8
        /*0040*/ 	.dword	__unnamed_8
	.align		8
        /*0048*/ 	.dword	__unnamed_9
	.align		8
        /*0050*/ 	.dword	_ZN72_INTERNAL_c3e78f57_36_flash_fwd_hdim256_fp16_split_sm90_cu_2acf44d3_30584cuda3std3__45__cpo5beginE
	.align		8
        /*0058*/ 	.dword	_ZN72_INTERNAL_c3e78f57_36_flash_fwd_hdim256_fp16_split_sm90_cu_2acf44d3_30584cuda3std3__45__cpo3endE
	.align		8
        /*0060*/ 	.dword	_ZN72_INTERNAL_c3e78f57_36_flash_fwd_hdim256_fp16_split_sm90_cu_2acf44d3_30584cuda3std3__45__cpo6cbeginE
	.align		8
        /*0068*/ 	.dword	_ZN72_INTERNAL_c3e78f57_36_flash_fwd_hdim256_fp16_split_sm90_cu_2acf44d3_30584cuda3std3__45__cpo4cendE
	.align		8
        /*0070*/ 	.dword	_ZN72_INTERNAL_c3e78f57_36_flash_fwd_hdim256_fp16_split_sm90_cu_2acf44d3_30584cuda3std3__474_GLOBAL__N__c3e78f57_36_flash_fwd_hdim256_fp16_split_sm90_cu_2acf44d3_30586ignoreE
	.align		8
        /*0078*/ 	.dword	_ZN72_INTERNAL_c3e78f57_36_flash_fwd_hdim256_fp16_split_sm90_cu_2acf44d3_30584cuda3std3__419piecewise_constructE
	.align		8
        /*0080*/ 	.dword	_ZN72_INTERNAL_c3e78f57_36_flash_fwd_hdim256_fp16_split_sm90_cu_2acf44d3_30584cuda3std3__48in_placeE
	.align		8
        /*0088*/ 	.dword	_ZN72_INTERNAL_c3e78f57_36_flash_fwd_hdim256_fp16_split_sm90_cu_2acf44d3_30584cuda3std6ranges3__45__cpo4swapE
	.align		8
        /*0090*/ 	.dword	_ZN72_INTERNAL_c3e78f57_36_flash_fwd_hdim256_fp16_split_sm90_cu_2acf44d3_30584cuda3std6ranges3__45__cpo9iter_moveE
	.align		8
        /*0098*/ 	.dword	_ZN72_INTERNAL_c3e78f57_36_flash_fwd_hdim256_fp16_split_sm90_cu_2acf44d3_30584cute7productE
	.align		8
        /*00a0*/ 	.dword	_ZN72_INTERNAL_c3e78f57_36_flash_fwd_hdim256_fp16_split_sm90_cu_2acf44d3_30584cute1_E
	.align		8
        /*00a8*/ 	.dword	$str$20
	.align		8
        /*00b0*/ 	.dword	$str$21


//--------------------- .text._ZN7cutlass13device_kernelIN5flash11enable_sm90INS1_16FlashAttnFwdSm90INS1_25CollectiveMainloopFwdSm90ILi2EN4cute5tupleIJNS5_1CILi1EEES8_S8_EEENS6_IJNS7_ILi128EEENS7_ILi80EEENS7_ILi256EEEEEELi256ENS_6half_tEfNS_4arch4Sm90ELb0ELb0ELb0ELb0ELb0ELb0ELb0ELb1ELb1ELb1ELb1ELb0EEENS1_21CollectiveEpilogueFwdINS6_IJSA_SC_SB_EEES9_SE_SG_Li256ELb0ELb1ELb1ELb0EEENS1_19SingleTileSchedulerILb0ELb1ELb1ELi128EEEEEEEEEvNT_6ParamsE --------------------------
	.section	.text._ZN7cutlass13device_kernelIN5flash11enable_sm90INS1_16FlashAttnFwdSm90INS1_25CollectiveMainloopFwdSm90ILi2EN4cute5tupleIJNS5_1CILi1EEES8_S8_EEENS6_IJNS7_ILi128EEENS7_ILi80EEENS7_ILi256EEEEEELi256ENS_6half_tEfNS_4arch4Sm90ELb0ELb0ELb0ELb0ELb0ELb0ELb0ELb1ELb1ELb1ELb1ELb0EEENS1_21CollectiveEpilogueFwdINS6_IJSA_SC_SB_EEES9_SE_SG_Li256ELb0ELb1ELb1ELb0EEENS1_19SingleTileSchedulerILb0ELb1ELb1ELi128EEEEEEEEEvNT_6ParamsE,"ax",@progbits
	.align	128
.text._ZN7cutlass13device_kernelIN5flash11enable_sm90INS1_16FlashAttnFwdSm90INS1_25CollectiveMainloopFwdSm90ILi2EN4cute5tupleIJNS5_1CILi1EEES8_S8_EEENS6_IJNS7_ILi128EEENS7_ILi80EEENS7_ILi256EEEEEELi256ENS_6half_tEfNS_4arch4Sm90ELb0ELb0ELb0ELb0ELb0ELb0ELb0ELb1ELb1ELb1ELb1ELb0EEENS1_21CollectiveEpilogueFwdINS6_IJSA_SC_SB_EEES9_SE_SG_Li256ELb0ELb1ELb1ELb0EEENS1_19SingleTileSchedulerILb0ELb1ELb1ELi128EEEEEEEEEvNT_6ParamsE:
        .type           _ZN7cutlass13device_kernelIN5flash11enable_sm90INS1_16FlashAttnFwdSm90INS1_25CollectiveMainloopFwdSm90ILi2EN4cute5tupleIJNS5_1CILi1EEES8_S8_EEENS6_IJNS7_ILi128EEENS7_ILi80EEENS7_ILi256EEEEEELi256ENS_6half_tEfNS_4arch4Sm90ELb0ELb0ELb0ELb0ELb0ELb0ELb0ELb1ELb1ELb1ELb1ELb0EEENS1_21CollectiveEpilogueFwdINS6_IJSA_SC_SB_EEES9_SE_SG_Li256ELb0ELb1ELb1ELb0EEENS1_19SingleTileSchedulerILb0ELb1ELb1ELi128EEEEEEEEEvNT_6ParamsE,@function
        .size           _ZN7cutlass13device_kernelIN5flash11enable_sm90INS1_16FlashAttnFwdSm90INS1_25CollectiveMainloopFwdSm90ILi2EN4cute5tupleIJNS5_1CILi1EEES8_S8_EEENS6_IJNS7_ILi128EEENS7_ILi80EEENS7_ILi256EEEEEELi256ENS_6half_tEfNS_4arch4Sm90ELb0ELb0ELb0ELb0ELb0ELb0ELb0ELb1ELb1ELb1ELb1ELb0EEENS1_21CollectiveEpilogueFwdINS6_IJSA_SC_SB_EEES9_SE_SG_Li256ELb0ELb1ELb1ELb0EEENS1_19SingleTileSchedulerILb0ELb1ELb1ELi128EEEEEEEEEvNT_6ParamsE,(.L_x_3200 - _ZN7cutlass13device_kernelIN5flash11enable_sm90INS1_16FlashAttnFwdSm90INS1_25CollectiveMainloopFwdSm90ILi2EN4cute5tupleIJNS5_1CILi1EEES8_S8_EEENS6_IJNS7_ILi128EEENS7_ILi80EEENS7_ILi256EEEEEELi256ENS_6half_tEfNS_4arch4Sm90ELb0ELb0ELb0ELb0ELb0ELb0ELb0ELb1ELb1ELb1ELb1ELb0EEENS1_21CollectiveEpilogueFwdINS6_IJSA_SC_SB_EEES9_SE_SG_Li256ELb0ELb1ELb1ELb0EEENS1_19SingleTileSchedulerILb0ELb1ELb1ELi128EEEEEEEEEvNT_6ParamsE)
        .other          _ZN7cutlass13device_kernelIN5flash11enable_sm90INS1_16FlashAttnFwdSm90INS1_25CollectiveMainloopFwdSm90ILi2EN4cute5tupleIJNS5_1CILi1EEES8_S8_EEENS6_IJNS7_ILi128EEENS7_ILi80EEENS7_ILi256EEEEEELi256ENS_6half_tEfNS_4arch4Sm90ELb0ELb0ELb0ELb0ELb0ELb0ELb0ELb1ELb1ELb1ELb1ELb0EEENS1_21CollectiveEpilogueFwdINS6_IJSA_SC_SB_EEES9_SE_SG_Li256ELb0ELb1ELb1ELb0EEENS1_19SingleTileSchedulerILb0ELb1ELb1ELi128EEEEEEEEEvNT_6ParamsE,@"STO_CUDA_ENTRY STV_DEFAULT"
_ZN7cutlass13device_kernelIN5flash11enable_sm90INS1_16FlashAttnFwdSm90INS1_25CollectiveMainloopFwdSm90ILi2EN4cute5tupleIJNS5_1CILi1EEES8_S8_EEENS6_IJNS7_ILi128EEENS7_ILi80EEENS7_ILi256EEEEEELi256ENS_6half_tEfNS_4arch4Sm90ELb0ELb0ELb0ELb0ELb0ELb0ELb0ELb1ELb1ELb1ELb1ELb0EEENS1_21CollectiveEpilogueFwdINS6_IJSA_SC_SB_EEES9_SE_SG_Li256ELb0ELb1ELb1ELb0EEENS1_19SingleTileSchedulerILb0ELb1ELb1ELi128EEEEEEEEEvNT_6ParamsE:
[----:B------:R-:W0:Y:S02]  /*0000*/  LDC R1, c[0x0][0x28] ;  /* 0x00000a00ff017b82 */ /* 0x000e240000000800 */
[----:B0-----:R-:W-:Y:S01]  /*0010*/  VIADD R1, R1, 0xffffffe8 ;  /* 0xffffffe801017836 */ /* 0x001fe20000000000 */
[----:B------:R-:W0:Y:S01]  /*0020*/  S2R R3, SR_TID.X ;  /* 0x0000000000037919 */ /* 0x000e220000002100 */
[----:B------:R-:W-:Y:S01]  /*0030*/  ELECT P0, URZ, PT ;  /* 0x00000000003f782f */ /* 0x000fe20003800000 */
[----:B------:R-:W-:Y:S01]  /*0040*/  BSSY B0, `(.L_x_0) ;  /* 0x000000d000007945 */ /* 0x000fe20003800000 */
[----:B0-----:R-:W-:-:S05]  /*0050*/  SHF.R.U32.HI R0, RZ, 0x5, R3 ;  /* 0x00000005ff007819 */ /* 0x001fca0000011603 */
[----:B------:R-:W0:Y:S02]  /*0060*/  SHFL.IDX PT, R2, R0, RZ, 0x1f ;  /* 0x00001fff00027589 */ /* 0x000e2400000e0000 */
[----:B0-----:R-:W-:-:S13]  /*0070*/  ISETP.EQ.AND P0, PT, R2, RZ, P0 ;  /* 0x000000ff0200720c */ /* 0x001fda0000702270 */
[----:B------:R-:W-:Y:S05]  /*0080*/  @!P0 BRA `(.L_x_1) ;  /* 0x0000000000208947 */ /* 0x000fea0003800000 */
[----:B------:R-:W-:Y:S02]  /*0090*/  ULDC.64 UR4, c[0x0][0x198] ;  /* 0x0000660000047ab9 */ /* 0x000fe40000000a00 */
[----:B------:R-:W-:Y:S02]  /*00a0*/  UIADD3 UR6, UP0, UR4, 0x370, URZ ;  /* 0x0000037004067890 */ /* 0x000fe4000ff1e03f */
[----:B------:R-:W-:Y:S02]  /*00b0*/  UIADD3 UR4, UP1, UR4, 0x470, URZ ;  /* 0x0000047004047890 */ /* 0x000fe4000ff3e03f */
[----:B------:R-:W-:Y:S02]  /*00c0*/  UIADD3.X UR7, URZ, UR5, URZ, UP0, !UPT ;  /* 0x000000053f077290 */ /* 0x000fe400087fe43f */
[----:B------:R-:W-:-:S07]  /*00d0*/  UIADD3.X UR5, URZ, UR5, URZ, UP1, !UPT ;  /* 0x000000053f057290 */ /* 0x000fce0008ffe43f */
[----:B------:R0:W-:Y:S02]  /*00e0*/  UTMACCTL.PF [UR6] ;  /* 0x00000000060079b9 */ /* 0x0001e40008040000 */
[----:B------:R0:W-:Y:S02]  /*00f0*/  UTMACCTL.PF [UR4] ;  /* 0x00000000040079b9 */ /* 0x0001e40008040000 */
[----:B0-----:R-:W-:Y:S01]  /*0100*/  NOP ;  /* 0x0000000000007918 */ /* 0x001fe20000000000 */
.L_x_1:
[----:B------:R-:W-:Y:S05]  /*0110*/  BSYNC B0 ;  /* 0x0000000000007941 */ /* 0x000fea0003800000 */
.L_x_0:
[----:B------:R-:W-:Y:S01]  /*0120*/  VOTEU.ANY UP0, P0 ;  /* 0x00000000003f7886 */ /* 0x000fe20000000100 */
[----:B------:R-:W0:Y:S01]  /*0130*/  SHFL.IDX PT, R2, R0, RZ, 0x1f ;  /* 0x00001fff00027589 */ /* 0x000e2200000e0000 */
[----:B------:R-:W-:Y:S01]  /*0140*/  UMOV UR4, 0x80 ;  /* 0x0000008000047882 */ /* 0x000fe20000000000 */
[----:B------:R-:W-:Y:S01]  /*0150*/  UMOV UR7, 0x100 ;  /* 0x0000010000077882 */ /* 0x000fe20000000000 */
[----:B------:R-:W-:Y:S01]  /*0160*/  VOTEU.ANY UP1, P0 ;  /* 0x00000000003f7886 */ /* 0x000fe20000020100 */
[----:B------:R-:W1:Y:S01]  /*0170*/  @UP0 S2UR UR8, SR_CgaCtaId ;  /* 0x00000000000809c3 */ /* 0x000e620000008800 */
[----:B------:R-:W-:Y:S01]  /*0180*/  @UP0 UMOV UR6, 0x400 ;  /* 0x0000040000060882 */ /* 0x000fe20000000000 */
[----:B------:R-:W-:-:S04]  /*0190*/  @UP0 UIADD3 UR4, -UR4, 0x100000, URZ ;  /* 0x0010000004040890 */ /* 0x000fc8000fffe13f */
[----:B------:R-:W-:Y:S02]  /*01a0*/  @UP0 USHF.L.U32 UR5, UR4, 0xb, URZ ;  /* 0x0000000b04050899 */ /* 0x000fe4000800063f */
[----:B------:R-:W-:Y:S01]  /*01b0*/  @UP0 USHF.L.U32 UR4, UR4, 0x1, URZ ;  /* 0x0000000104040899 */ /* 0x000fe2000800063f */
[----:B0-----:R-:W-:Y:S02]  /*01c0*/  ISETP.NE.AND P1, PT, R2, RZ, PT ;  /* 0x000000ff0200720c */ /* 0x001fe40003f25270 */
[----:B------:R-:W-:Y:S01]  /*01d0*/  SHF.R.U32.HI R2, RZ, 0x7, R3 ;  /* 0x00000007ff027819 */ /* 0x000fe20000011603 */
[----:B-1----:R-:W-:Y:S02]  /*01e0*/  @UP0 ULEA UR8, UR8, UR6, 0x18 ;  /* 0x0000000608080291 */ /* 0x002fe4000f8ec03f */
[----:B------:R-:W-:-:S04]  /*01f0*/  @UP0 UIADD3 UR6, -UR7, 0x100000, URZ ;  /* 0x0010000007060890 */ /* 0x000fc8000fffe13f */
[----:B------:R-:W-:Y:S02]  /*0200*/  @UP0 USHF.L.U32 UR7, UR6, 0xb, URZ ;  /* 0x0000000b06070899 */ /* 0x000fe4000800063f */
[----:B------:R-:W-:Y:S01]  /*0210*/  @UP0 USHF.L.U32 UR6, UR6, 0x1, URZ ;  /* 0x0000000106060899 */ /* 0x000fe2000800063f */
[----:B------:R-:W-:Y:S01]  /*0220*/  VOTEU.ANY UP0, P0 ;  /* 0x00000000003f7886 */ /* 0x000fe20000000100 */
[----:B------:R-:W0:Y:S04]  /*0230*/  SHFL.IDX PT, R2, R2, RZ, 0x1f ;  /* 0x00001fff02027589 */ /* 0x000e2800000e0000 */
[----:B------:R-:W1:Y:S02]  /*0240*/  FENCE.VIEW.ASYNC.S ;  /* 0x00000000000073c6 */ /* 0x000e640000000000 */
[----:B-1----:R1:W2:Y:S04]  /*0250*/  @UP0 SYNCS.EXCH.64 URZ, [UR8+0x38800], UR4 ;  /* 0x03880004083f05b2 */ /* 0x0022a80008000100 */
[----:B------:R1:W3:Y:S01]  /*0260*/  @UP1 SYNCS.EXCH.64 URZ, [UR8+0x38820], UR6 ;  /* 0x03882006083f15b2 */ /* 0x0002e20008000100 */
[----:B------:R-:W-:Y:S05]  /*0270*/  @P1 BRA `(.L_x_2) ;  /* 0x0000000000481947 */ /* 0x000fea0003800000 */
[----:B-1----:R-:W1:Y:S01]  /*0280*/  S2UR UR5, SR_CgaCtaId ;  /* 0x00000000000579c3 */ /* 0x002e620000008800 */
[----:B------:R-:W-:Y:S01]  /*0290*/  UMOV UR4, 0x400 ;  /* 0x0000040000047882 */ /* 0x000fe20000000000 */
[----:B------:R-:W-:Y:S01]  /*02a0*/  UMOV UR6, 0x1 ;  /* 0x0000000100067882 */ /* 0x000fe20000000000 */
[----:B------:R-:W-:Y:S01]  /*02b0*/  UMOV UR7, 0x2 ;  /* 0x0000000200077882 */ /* 0x000fe20000000000 */
[----:B------:R-:W-:Y:S01]  /*02c0*/  ELECT P0, URZ, PT ;  /* 0x00000000003f782f */ /* 0x000fe20003800000 */
[----:B-1----:R-:W-:Y:S02]  /*02d0*/  ULEA UR8, UR5, UR4, 0x18 ;  /* 0x0000000405087291 */ /* 0x002fe4000f8ec03f */
[----:B------:R-:W-:-:S04]  /*02e0*/  UIADD3 UR4, -UR6, 0x100000, URZ ;  /* 0x0010000006047890 */ /* 0x000fc8000fffe13f */
[----:B------:R-:W-:Y:S02]  /*02f0*/  USHF.L.U32 UR5, UR4, 0xb, URZ ;  /* 0x0000000b04057899 */ /* 0x000fe4000800063f */
[----:B------:R-:W-:Y:S02]  /*0300*/  USHF.L.U32 UR4, UR4, 0x1, URZ ;  /* 0x0000000104047899 */ /* 0x000fe4000800063f */
[----:B------:R-:W-:-:S04]  /*0310*/  UIADD3 UR6, -UR7, 0x100000, URZ ;  /* 0x0010000007067890 */ /* 0x000fc8000fffe13f */
[----:B------:R-:W-:Y:S02]  /*0320*/  USHF.L.U32 UR7, UR6, 0xb, URZ ;  /* 0x0000000b06077899 */ /* 0x000fe4000800063f */
[----:B------:R-:W-:Y:S01]  /*0330*/  USHF.L.U32 UR6, UR6, 0x1, URZ ;  /* 0x0000000106067899 */ /* 0x000fe2000800063f */
[----:B------:R-:W1:Y:S03]  /*0340*/  FENCE.VIEW.ASYNC.S ;  /* 0x00000000000073c6 */ /* 0x000e660000000000 */
[----:B-1----:R4:W1:Y:S08]  /*0350*/  SYNCS.EXCH.64 URZ, [UR8+0x38830], UR4 ;  /* 0x03883004083f75b2 */ /* 0x0028700008000100 */
[----:B------:R4:W0:Y:S01]  /*0360*/  SYNCS.EXCH.64 URZ, [UR8+0x38840], UR6 ;  /* 0x03884006083f75b2 */ /* 0x0008220008000100 */
[----:B------:R4:W0:Y:S01]  /*0370*/  SYNCS.EXCH.64 URZ, [UR8+0x38838], UR4 ;  /* 0x03883804083f75b2 */ /* 0x0008220008000100 */
[----:B------:R4:W0:Y:S02]  /*0380*/  SYNCS.EXCH.64 URZ, [UR8+0x38848], UR6 ;  /* 0x03884806083f75b2 */ /* 0x0008240008000100 */
[----:B----4-:R-:W-:Y:S01]  /*0390*/  NOP ;  /* 0x0000000000007918 */ /* 0x010fe20000000000 */
.L_x_2:
[----:B------:R-:W4:Y:S01]  /*03a0*/  SHFL.IDX PT, R3, R0, RZ, 0x1f ;  /* 0x00001fff00037589 */ /* 0x000f2200000e0000 */
[----:B------:R-:W-:Y:S01]  /*03b0*/  NOP ;  /* 0x0000000000007918 */ /* 0x000fe20000000000 */
[----:B----4-:R-:W-:-:S13]  /*03c0*/  ISETP.NE.AND P0, PT, R3, RZ, PT ;  /* 0x000000ff0300720c */ /* 0x010fda0003f05270 */
        /* <DEDUP_REMOVED lines=19> */
.L_x_3:
[----:B------:R-:W4:Y:S01]  /*0500*/  SHFL.IDX PT, R3, R0, RZ, 0x1f ;  /* 0x00001fff00037589 */ /* 0x000f2200000e0000 */
[----:B------:R-:W-:Y:S01]  /*0510*/  NOP ;  /* 0x0000000000007918 */ /* 0x000fe20000000000 */
[----:B----4-:R-:W-:-:S13]  /*0520*/  ISETP.NE.AND P0, PT, R3, RZ, PT ;  /* 0x000000ff0300720c */ /* 0x010fda0003f05270 */
[----:B------:R-:W-:Y:S05]  /*0530*/  @P0 BRA `(.L_x_4) ;  /* 0x0000000000380947 */ /* 0x000fea0003800000 */
[----:B-1----:R-:W1:Y:S01]  /*0540*/  S2UR UR5, SR_CgaCtaId ;  /* 0x00000000000579c3 */ /* 0x002e620000008800 */
[----:B------:R-:W-:Y:S01]  /*0550*/  UMOV UR4, 0x400 ;  /* 0x0000040000047882 */ /* 0x000fe20000000000 */
[----:B------:R-:W-:Y:S01]  /*0560*/  UMOV UR7, 0x1 ;  /* 0x0000000100077882 */ /* 0x000fe20000000000 */
[----:B------:R-:W-:Y:S01]  /*0570*/  ELECT P0, URZ, PT ;  /* 0x00000000003f782f */ /* 0x000fe20003800000 */
[----:B-1----:R-:W-:Y:S02]  /*0580*/  ULEA UR6, UR5, UR4, 0x18 ;  /* 0x0000000405067291 */ /* 0x002fe4000f8ec03f */
[----:B------:R-:W-:-:S04]  /*0590*/  UIADD3 UR4, -UR7, 0x100000, URZ ;  /* 0x0010000007047890 */ /* 0x000fc8000fffe13f */
[----:B------:R-:W-:Y:S02]  /*05a0*/  USHF.L.U32 UR5, UR4, 0xb, URZ ;  /* 0x0000000b04057899 */ /* 0x000fe4000800063f */
[----:B------:R-:W-:Y:S01]  /*05b0*/  USHF.L.U32 UR4, UR4, 0x1, URZ ;  /* 0x0000000104047899 */ /* 0x000fe2000800063f */
[----:B------:R-:W1:Y:S11]  /*05c0*/  FENCE.VIEW.ASYNC.S ;  /* 0x00000000000073c6 */ /* 0x000e760000000000 */
[----:B-1----:R4:W1:Y:S01]  /*05d0*/  SYNCS.EXCH.64 URZ, [UR6+0x38870], UR4 ;  /* 0x03887004063f75b2 */ /* 0x0028620008000100 */
[----:B------:R4:W0:Y:S01]  /*05e0*/  SYNCS.EXCH.64 URZ, [UR6+0x38880], UR4 ;  /* 0x03888004063f75b2 */ /* 0x0008220008000100 */
[----:B------:R4:W0:Y:S01]  /*05f0*/  SYNCS.EXCH.64 URZ, [UR6+0x38878], UR4 ;  /* 0x03887804063f75b2 */ /* 0x0008220008000100 */
[----:B------:R4:W0:Y:S02]  /*0600*/  SYNCS.EXCH.64 URZ, [UR6+0x38888], UR4 ;  /* 0x03888804063f75b2 */ /* 0x0008240008000100 */
[----:B----4-:R-:W-:Y:S01]  /*0610*/  NOP ;  /* 0x0000000000007918 */ /* 0x010fe20000000000 */
.L_x_4:
        /* <DEDUP_REMOVED lines=22> */
.L_x_5:
        /* <DEDUP_REMOVED lines=22> */
.L_x_6:
[----:B0-----:R-:W-:Y:S01]  /*08e0*/  ISETP.NE.AND P0, PT, R2, RZ, PT ;  /* 0x000000ff0200720c */ /* 0x001fe20003f05270 */
[----:B------:R-:W-:Y:S01]  /*08f0*/  IMAD.MOV.U32 R2, RZ, RZ, 0x1 ;  /* 0x00000001ff027424 */ /* 0x000fe200078e00ff */
[----:B------:R-:W-:Y:S01]  /*0900*/  NOP ;  /* 0x0000000000007918 */ /* 0x000fe20000000000 */
[----:B------:R-:W-:Y:S03]  /*0910*/  BSSY B6, `(.L_x_7) ;  /* 0x000104d000067945 */ /* 0x000fe60003800000 */
[----:B------:R-:W-:-:S05]  /*0920*/  SEL R2, R2, 0x2, !P0 ;  /* 0x0000000202027807 */ /* 0x000fca0004000000 */
[----:B------:R0:W-:Y:S01]  /*0930*/  STL [R1+0x14], R2 ;  /* 0x0000140201007387 */ /* 0x0001e20000100800 */
[----:B-123--:R-:W-:Y:S06]  /*0940*/  BAR.SYNC.DEFER_BLOCKING 0x0 ;  /* 0x0000000000007b1d */ /* 0x00efec0000010000 */
[----:B------:R-:W-:Y:S05]  /*0950*/  @!P0 BRA `(.L_x_8) ;  /* 0x000000bc00308947 */ /* 0x000fea0003800000 */
.L_x_9:
[----:B------:R-:W-:-:S08]  /*0960*/  NOP ;  /* 0x0000000000007918 */ /* 0x000fd00000000000 */
[----:B------:R-:W1:Y:S02]  /*0970*/  USETMAXREG.TRY_ALLOC.CTAPOOL UP0, 0xf0 ;  /* 0x000000f0000079c8 */ /* 0x000e640008000600 */
[----:B-1----:R-:W-:-:S13]  /*0980*/  PLOP3.LUT P0, PT, PT, PT, UP0, 0x80, 0x0 ;  /* 0x000000000000781c */ /* 0x002fda0003f0f008 */
[----:B------:R-:W-:Y:S05]  /*0990*/  @!P0 BRA `(.L_x_9) ;  /* 0xfffffffc00f08947 */ /* 0x000fea000383ffff */
[----:B0-----:R-:W0:Y:S08]  /*09a0*/  LDC R2, c[0x0][0xc50] ;  /* 0x00031400ff027b82 */ /* 0x001e300000000800 */
[----:B------:R-:W1:Y:S08]  /*09b0*/  S2UR UR4, SR_CTAID.Y ;  /* 0x00000000000479c3 */ /* 0x000e700000002600 */
[----:B------:R-:W2:Y:S08]  /*09c0*/  S2UR UR5, SR_CTAID.Z ;  /* 0x00000000000579c3 */ /* 0x000eb00000002700 */
[----:B------:R-:W-:Y:S06]  /*09d0*/  BAR.ARV 0x8, 0x180 ;  /* 0x0206000000007b1d */ /* 0x000fec0000002000 */
[----:B0-----:R-:W-:Y:S01]  /*09e0*/  ISETP.NE.AND P0, PT, R2, 0x1, PT ;  /* 0x000000010200780c */ /* 0x001fe20003f05270 */
[----:B-1----:R-:W-:-:S12]  /*09f0*/  IMAD.U32 R18, RZ, RZ, UR4 ;  /* 0x00000004ff127e24 */ /* 0x002fd8000f8e00ff */
[----:B------:R-:W0:Y:S08]  /*0a00*/  @P0 LDC R0, c[0x0][0xc54] ;  /* 0x00031500ff000b82 */ /* 0x000e300000000800 */
[----:B------:R-:W1:Y:S01]  /*0a10*/  @P0 LDC R3, c[0x0][0xc58] ;  /* 0x00031600ff030b82 */ /* 0x000e620000000800 */
[----:B0-----:R-:W-:-:S05]  /*0a20*/  @P0 IMAD.HI.U32 R0, R0, UR4, RZ ;  /* 0x0000000400000c27 */ /* 0x001fca000f8e00ff */
[----:B-1----:R-:W-:Y:S02]  /*0a30*/  @P0 SHF.R.U32.HI R18, RZ, R3, R0 ;  /* 0x00000003ff120219 */ /* 0x002fe40000011600 */
[----:B--2---:R-:W-:-:S03]  /*0a40*/  ISETP.LE.AND P0, PT, RZ, UR5, PT ;  /* 0x00000005ff007c0c */ /* 0x004fc6000bf03270 */
[----:B------:R-:W-:-:S04]  /*0a50*/  IMAD.MOV R3, RZ, RZ, -R18 ;  /* 0x000000ffff037224 */ /* 0x000fc800078e0a12 */
[----:B------:R-:W-:-:S06]  /*0a60*/  IMAD R2, R2, R3, UR4 ;  /* 0x0000000402027e24 */ /* 0x000fcc000f8e0203 */
[----:B------:R-:W-:Y:S05]  /*0a70*/  @!P0 BRA `(.L_x_10) ;  /* 0x0000010000d88947 */ /* 0x000fea0003800000 */
[----:B------:R-:W0:Y:S01]  /*0a80*/  LDC.64 R4, c[0x0][0x418] ;  /* 0x00010600ff047b82 */ /* 0x000e220000000a00 */
[----:B------:R-:W-:Y:S01]  /*0a90*/  LOP3.LUT R17, R2, 0xffff, RZ, 0xc0, !PT ;  /* 0x0000ffff02117812 */ /* 0x000fe200078ec0ff */
[----:B------:R-:W-:-:S06]  /*0aa0*/  IMAD.MOV.U32 R22, RZ, RZ, RZ ;  /* 0x000000ffff167224 */ /* 0x000fcc00078e00ff */
[----:B------:R-:W1:Y:S08]  /*0ab0*/  LDC R19, c[0x0][0x424] ;  /* 0x00010900ff137b82 */ /* 0x000e700000000800 */
[----:B------:R-:W2:Y:S01]  /*0ac0*/  LDC R0, c[0x0][0x2f0] ;  /* 0x0000bc00ff007b82 */ /* 0x000ea20000000800 */
[----:B0-----:R-:W-:-:S04]  /*0ad0*/  ISETP.NE.U32.AND P0, PT, R4, RZ, PT ;  /* 0x000000ff0400720c */ /* 0x001fc80003f05070 */
[----:B------:R-:W-:-:S04]  /*0ae0*/  ISETP.NE.AND.EX P0, PT, R5, RZ, PT, P0 ;  /* 0x000000ff0500720c */ /* 0x000fc80003f05300 */
[----:B-1----:R-:W-:-:S05]  /*0af0*/  SEL R19, R19, 0x1, P0 ;  /* 0x0000000113137807 */ /* 0x002fca0000000000 */
[----:B--2---:R-:W-:-:S04]  /*0b00*/  IMAD R19, R19, R0, RZ ;  /* 0x0000000013137224 */ /* 0x004fc800078e02ff */
[C---:B------:R-:W-:Y:S01]  /*0b10*/  VIADD R0, R19.reuse, 0x4f ;  /* 0x0000004f13007836 */ /* 0x040fe20000000000 */
[----:B------:R-:W-:-:S03]  /*0b20*/  ISETP.GE.AND P0, PT, R19, 0x1, PT ;  /* 0x000000011300780c */ /* 0x000fc60003f06270 */
[----:B------:R-:W-:-:S05]  /*0b30*/  IMAD.HI R0, R0, 0x66666667, RZ ;  /* 0x6666666700007827 */ /* 0x000fca00078e02ff */
[----:B------:R-:W-:-:S04]  /*0b40*/  SHF.R.U32.HI R3, RZ, 0x1f, R0 ;  /* 0x0000001fff037819 */ /* 0x000fc80000011600 */
[----:B------:R-:W-:Y:S01]  /*0b50*/  LEA.HI.SX32 R0, R0, R3, 0x1b ;  /* 0x0000000300007211 */ /* 0x000fe200078fdaff */
[----:B------:R-:W-:Y:S06]  /*0b60*/  @!P0 BRA `(.L_x_11) ;  /* 0x0000000000788947 */ /* 0x000fec0003800000 */
[----:B------:R-:W-:-:S04]  /*0b70*/  SHF.R.U32.HI R5, RZ, 0x10, R2 ;  /* 0x00000010ff057819 */ /* 0x000fc80000011602 */
[----:B------:R-:W-:-:S13]  /*0b80*/  ISETP.NE.AND P0, PT, R5, RZ, PT ;  /* 0x000000ff0500720c */ /* 0x000fda0003f05270 */
[----:B------:R-:W0:Y:S02]  /*0b90*/  @!P0 LDC R5, c[0x0][0x9f0] ;  /* 0x00027c00ff058b82 */ /* 0x000e240000000800 */
[-C--:B0-----:R-:W-:Y:S02]  /*0ba0*/  IABS R7, R5.reuse ;  /* 0x0000000500077213 */ /* 0x081fe40000000000 */
[----:B------:R-:W-:Y:S02]  /*0bb0*/  IADD3 R4, R0, -0x1, R5 ;  /* 0xffffffff00047810 */ /* 0x000fe40007ffe005 */
[----:B------:R-:W0:Y:S01]  /*0bc0*/  I2F.RP R6, R7 ;  /* 0x0000000700067306 */ /* 0x000e220000209400 */
[----:B------:R-:W-:-:S05]  /*0bd0*/  IABS R10, R5 ;  /* 0x00000005000a7213 */ /* 0x000fca0000000000 */
[----:B------:R-:W-:Y:S02]  /*0be0*/  IMAD.MOV R10, RZ, RZ, -R10 ;  /* 0x000000ffff0a7224 */ /* 0x000fe400078e0a0a */
[----:B0-----:R-:W0:Y:S02]  /*0bf0*/  MUFU.RCP R6, R6 ;  /* 0x0000000600067308 */ /* 0x001e240000001000 */
[----:B0-----:R-:W-:Y:S02]  /*0c00*/  IADD3 R2, R6, 0xffffffe, RZ ;  /* 0x0ffffffe06027810 */ /* 0x001fe40007ffe0ff */
[----:B------:R-:W-:-:S04]  /*0c10*/  IABS R6, R4 ;  /* 0x0000000400067213 */ /* 0x000fc80000000000 */
[----:B------:R0:W1:Y:S01]  /*0c20*/  F2I.FTZ.U32.TRUNC.NTZ R3, R2 ;  /* 0x0000000200037305 */ /* 0x000062000021f000 */
[----:B------:R-:W-:-:S04]  /*0c30*/  LOP3.LUT R4, R4, R5, RZ, 0x3c, !PT ;  /* 0x0000000504047212 */ /* 0x000fc800078e3cff */
[----:B------:R-:W-:Y:S01]  /*0c40*/  ISETP.GE.AND P2, PT, R4, RZ, PT ;  /* 0x000000ff0400720c */ /* 0x000fe20003f46270 */
[----:B0-----:R-:W-:Y:S02]  /*0c50*/  IMAD.MOV.U32 R2, RZ, RZ, RZ ;  /* 0x000000ffff027224 */ /* 0x001fe400078e00ff */
[----:B-1----:R-:W-:-:S04]  /*0c60*/  IMAD.MOV R8, RZ, RZ, -R3 ;  /* 0x000000ffff087224 */ /* 0x002fc800078e0a03 */
[----:B------:R-:W-:-:S04]  /*0c70*/  IMAD R9, R8, R7, RZ ;  /* 0x0000000708097224 */ /* 0x000fc800078e02ff */
[----:B------:R-:W-:-:S04]  /*0c80*/  IMAD.HI.U32 R3, R3, R9, R2 ;  /* 0x0000000903037227 */ /* 0x000fc800078e0002 */
[----:B------:R-:W-:Y:S02]  /*0c90*/  IMAD.MOV.U32 R2, RZ, RZ, R10 ;  /* 0x000000ffff027224 */ /* 0x000fe400078e000a */
[----:B------:R-:W-:-:S04]  /*0ca0*/  IMAD.HI.U32 R3, R3, R6, RZ ;  /* 0x0000000603037227 */ /* 0x000fc800078e00ff */
[----:B------:R-:W-:-:S05]  /*0cb0*/  IMAD R2, R3, R2, R6 ;  /* 0x0000000203027224 */ /* 0x000fca00078e0206 */
[----:B------:R-:W-:-:S13]  /*0cc0*/  ISETP.GT.U32.AND P1, PT, R7, R2, PT ;  /* 0x000000020700720c */ /* 0x000fda0003f24070 */
[----:B------:R-:W-:Y:S02]  /*0cd0*/  @!P1 IMAD.IADD R2, R2, 0x1, -R7 ;  /* 0x0000000102029824 */ /* 0x000fe400078e0a07 */
[----:B------:R-:W-:Y:S01]  /*0ce0*/  @!P1 VIADD R3, R3, 0x1 ;  /* 0x0000000103039836 */ /* 0x000fe20000000000 */
[----:B------:R-:W-:Y:S02]  /*0cf0*/  ISETP.NE.AND P1, PT, R5, RZ, PT ;  /* 0x000000ff0500720c */ /* 0x000fe40003f25270 */
[----:B------:R-:W-:-:S13]  /*0d00*/  ISETP.GE.U32.AND P0, PT, R2, R7, PT ;  /* 0x000000070200720c */ /* 0x000fda0003f06070 */
[----:B------:R-:W-:-:S05]  /*0d10*/  @P0 IADD3 R3, R3, 0x1, RZ ;  /* 0x0000000103030810 */ /* 0x000fca0007ffe0ff */
[----:B------:R-:W-:Y:S01]  /*0d20*/  @!P2 IMAD.MOV R3, RZ, RZ, -R3 ;  /* 0x000000ffff03a224 */ /* 0x000fe200078e0a03 */
[----:B------:R-:W-:-:S05]  /*0d30*/  @!P1 LOP3.LUT R3, RZ, R5, RZ, 0x33, !PT ;  /* 0x00000005ff039212 */ /* 0x000fca00078e33ff */
[----:B------:R-:W-:-:S07]  /*0d40*/  IMAD.MOV.U32 R22, RZ, RZ, R3 ;  /* 0x000000ffff167224 */ /* 0x000fce00078e0003 */
.L_x_11:
[----:B------:R-:W0:Y:S01]  /*0d50*/  S2R R2, SR_TID.X ;  /* 0x0000000000027919 */ /* 0x000e220000002100 */
[-C--:B------:R-:W-:Y:S01]  /*0d60*/  IMAD R17, R17, R22.reuse, RZ ;  /* 0x0000001611117224 */ /* 0x080fe200078e02ff */
[----:B------:R-:W-:Y:S01]  /*0d70*/  PLOP3.LUT P0, PT, PT, PT, PT, 0x80, 0x0 ;  /* 0x000000000000781c */ /* 0x000fe20003f0f070 */
[----:B------:R-:W-:Y:S01]  /*0d80*/  IMAD.MOV.U32 R3, RZ, RZ, RZ ;  /* 0x000000ffff037224 */ /* 0x000fe200078e00ff */
[----:B------:R-:W-:Y:S02]  /*0d90*/  CS2R R150, SRZ ;  /* 0x0000000000967805 */ /* 0x000fe4000001ff00 */
[----:B------:R-:W-:Y:S02]  /*0da0*/  CS2R R148, SRZ ;  /* 0x0000000000947805 */ /* 0x000fe4000001ff00 */
[----:B------:R-:W-:Y:S01]  /*0db0*/  VIADDMNMX R22, R17, R22, R0, PT ;  /* 0x0000001611167246 */ /* 0x000fe20003800100 */
[----:B------:R-:W-:Y:S01]  /*0dc0*/  IMAD.MOV.U32 R0, RZ, RZ, RZ ;  /* 0x000000ffff007224 */ /* 0x000fe200078e00ff */
[----:B------:R-:W-:-:S02]  /*0dd0*/  CS2R R146, SRZ ;  /* 0x0000000000927805 */ /* 0x000fc4000001ff00 */
[----:B------:R-:W-:Y:S02]  /*0de0*/  CS2R R144, SRZ ;  /* 0x0000000000907805 */ /* 0x000fe4000001ff00 */
[----:B------:R-:W-:Y:S02]  /*0df0*/  ISETP.GT.AND P1, PT, R22, R17, PT ;  /* 0x000000111600720c */ /* 0x000fe40003f24270 */
[----:B------:R-:W-:Y:S02]  /*0e00*/  CS2R R142, SRZ ;  /* 0x00000000008e7805 */ /* 0x000fe4000001ff00 */
[----:B------:R-:W-:Y:S02]  /*0e10*/  CS2R R140, SRZ ;  /* 0x00000000008c7805 */ /* 0x000fe4000001ff00 */
[----:B------:R-:W-:Y:S02]  /*0e20*/  CS2R R138, SRZ ;  /* 0x00000000008a7805 */ /* 0x000fe4000001ff00 */
[----:B------:R-:W-:-:S02]  /*0e30*/  CS2R R136, SRZ ;  /* 0x0000000000887805 */ /* 0x000fc4000001ff00 */
[----:B------:R-:W-:Y:S02]  /*0e40*/  CS2R R134, SRZ ;  /* 0x0000000000867805 */ /* 0x000fe4000001ff00 */
[----:B------:R-:W-:Y:S02]  /*0e50*/  CS2R R132, SRZ ;  /* 0x0000000000847805 */ /* 0x000fe4000001ff00 */
        /* <DEDUP_REMOVED lines=14> */
[----:B------:R-:W-:Y:S01]  /*0f40*/  CS2R R102, SRZ ;  /* 0x0000000000667805 */ /* 0x000fe2000001ff00 */
[----:B0-----:R-:W-:Y:S01]  /*0f50*/  VIADD R23, R2, 0xffffff80 ;  /* 0xffffff8002177836 */ /* 0x001fe20000000000 */
        /* <DEDUP_REMOVED lines=38> */
[----:B------:R-:W-:Y:S01]  /*11c0*/  CS2R R24, SRZ ;  /* 0x0000000000187805 */ /* 0x000fe2000001ff00 */
[----:B------:R-:W-:Y:S06]  /*11d0*/  @!P1 BRA `(.L_x_12) ;  /* 0x0000008c00e09947 */ /* 0x000fec0003800000 */
[----:B------:R-:W-:Y:S01]  /*11e0*/  SHF.R.S32.HI R0, RZ, 0x1f, R23 ;  /* 0x0000001fff007819 */ /* 0x000fe20000011417 */
[----:B------:R-:W0:Y:S01]  /*11f0*/  S2UR UR7, SR_CgaCtaId ;  /* 0x00000000000779c3 */ /* 0x000e220000008800 */
[----:B------:R-:W-:Y:S02]  /*1200*/  UMOV UR6, 0x400 ;  /* 0x0000040000067882 */ /* 0x000fe40000000000 */
[----:B------:R-:W-:-:S04]  /*1210*/  LEA.HI R64, R0, R23, RZ, 0x7 ;  /* 0x0000001700407211 */ /* 0x000fc800078f38ff */
[----:B------:R-:W-:-:S06]  /*1220*/  SHF.R.S32.HI R0, RZ, 0x7, R64 ;  /* 0x00000007ff007819 */ /* 0x000fcc0000011440 */
[----:B------:R-:W1:Y:S01]  /*1230*/  SHFL.IDX PT, R0, R0, RZ, 0x1f ;  /* 0x00001fff00007589 */ /* 0x000e6200000e0000 */
[----:B0-----:R-:W-:-:S04]  /*1240*/  ULEA UR8, UR7, UR6, 0x18 ;  /* 0x0000000607087291 */ /* 0x001fc8000f8ec03f */
[----:B------:R-:W-:Y:S02]  /*1250*/  UIADD3 UR6, UR8, 0x14400, URZ ;  /* 0x0001440008067890 */ /* 0x000fe4000fffe03f */
[----:B------:R-:W-:Y:S02]  /*1260*/  IMAD.U32 R16, RZ, RZ, UR8 ;  /* 0x00000008ff107e24 */ /* 0x000fe4000f8e00ff */
[----:B------:R-:W-:Y:S01]  /*1270*/  ULOP3.LUT UP0, URZ, UR6, 0x9f, URZ, 0xc0, !UPT ;  /* 0x0000009f063f7892 */ /* 0x000fe2000f80c03f */
[----:B-1----:R-:W-:-:S05]  /*1280*/  R2UR UR4, R0 ;  /* 0x00000000000472ca */ /* 0x002fca00000e0000 */
[----:B------:R-:W-:-:S08]  /*1290*/  PLOP3.LUT P0, PT, PT, PT, UP0, 0x80, 0x0 ;  /* 0x000000000000781c */ /* 0x000fd00003f0f008 */
[----:B------:R-:W-:-:S04]  /*12a0*/  ULEA.HI UR5, UR4, UR4, URZ, 0x1 ;  /* 0x0000000404057291 */ /* 0x000fc8000f8f083f */
[----:B------:R-:W-:-:S04]  /*12b0*/  ULOP3.LUT UR5, UR5, 0x1e, URZ, 0xc0, !UPT ;  /* 0x0000001e05057892 */ /* 0x000fc8000f8ec03f */
[----:B------:R-:W-:-:S04]  /*12c0*/  UIADD3 UR5, UR4, -UR5, URZ ;  /* 0x8000000504057290 */ /* 0x000fc8000fffe03f */
[----:B------:R-:W-:-:S04]  /*12d0*/  ULEA UR5, UR5, UR6, 0xd ;  /* 0x0000000605057291 */ /* 0x000fc8000f8e683f */
[----:B------:R-:W-:-:S04]  /*12e0*/  USHF.R.U32.HI UR5, URZ, 0x4, UR5 ;  /* 0x000000043f057899 */ /* 0x000fc80008011605 */
[----:B------:R-:W-:Y:S01]  /*12f0*/  ULOP3.LUT UR36, UR5, 0x3fff, URZ, 0xc0, !UPT ;  /* 0x00003fff05247892 */ /* 0x000fe2000f8ec03f */
[----:B------:R-:W-:Y:S11]  /*1300*/  @!P0 BRA `(.L_x_13) ;  /* 0x0000000000408947 */ /* 0x000ff60003800000 */
[----:B------:R-:W-:Y:S01]  /*1310*/  MOV R0, 0x0 ;  /* 0x0000000000007802 */ /* 0x000fe20000000f00 */
[----:B------:R-:W-:Y:S01]  /*1320*/  ULDC.64 UR4, c[0x4][0xa8] ;  /* 0x01002a0000047ab9 */ /* 0x000fe20000000a00 */
[----:B------:R-:W-:Y:S01]  /*1330*/  ULDC.64 UR6, c[0x4][0x28] ;  /* 0x01000a0000067ab9 */ /* 0x000fe20000000a00 */
[----:B------:R-:W-:Y:S01]  /*1340*/  MOV R4, UR4 ;  /* 0x0000000400047c02 */ /* 0x000fe20008000f00 */
[----:B------:R0:W1:Y:S01]  /*1350*/  LDC.64 R2, c[0x4][R0] ;  /* 0x0100000000027b82 */ /* 0x0000620000000a00 */
[----:B------:R-:W-:Y:S01]  /*1360*/  IMAD.U32 R5, RZ, RZ, UR5 ;  /* 0x00000005ff057e24 */ /* 0x000fe2000f8e00ff */
[----:B------:R-:W-:Y:S01]  /*1370*/  ULDC.64 UR4, c[0x4][0xb0] ;  /* 0x01002c0000047ab9 */ /* 0x000fe20000000a00 */
[----:B------:R-:W-:Y:S01]  /*1380*/  IMAD.U32 R10, RZ, RZ, UR6 ;  /* 0x00000006ff0a7e24 */ /* 0x000fe2000f8e00ff */
[----:B------:R-:W-:Y:S01]  /*1390*/  MOV R12, 0x1 ;  /* 0x00000001000c7802 */ /* 0x000fe20000000f00 */
[----:B------:R-:W-:Y:S02]  /*13a0*/  IMAD.U32 R6, RZ, RZ, UR4 ;  /* 0x00000004ff067e24 */ /* 0x000fe4000f8e00ff */
[----:B------:R-:W-:-:S02]  /*13b0*/  IMAD.U32 R7, RZ, RZ, UR5 ;  /* 0x00000005ff077e24 */ /* 0x000fc4000f8e00ff */
[----:B------:R-:W-:Y:S02]  /*13c0*/  IMAD.U32 R11, RZ, RZ, UR7 ;  /* 0x00000007ff0b7e24 */ /* 0x000fe4000f8e00ff */
[----:B------:R-:W-:Y:S02]  /*13d0*/  IMAD.MOV.U32 R8, RZ, RZ, 0x70 ;  /* 0x00000070ff087424 */ /* 0x000fe400078e00ff */
[----:B0-----:R-:W-:-:S07]  /*13e0*/  IMAD.MOV.U32 R13, RZ, RZ, RZ ;  /* 0x000000ffff0d7224 */ /* 0x001fce00078e00ff */
[----:B------:R-:W-:-:S07]  /*13f0*/  LEPC R20, `(.L_x_13) ;  /* 0x000000001014794e */ /* 0x000fce0000000000 */
[----:B-1----:R-:W-:Y:S05]  /*1400*/  CALL.ABS.NOINC R2 ;  /* 0x0000000002007343 */ /* 0x002fea0003c00000 */
.L_x_13:
[----:B------:R-:W2:Y:S01]  /*1410*/  LDL.LU R20, [R1+0x14] ;  /* 0x0000140001147983 */ /* 0x000ea20000300800 */
[----:B------:R-:W-:Y:S02]  /*1420*/  R2UR UR4, R16 ;  /* 0x00000000100472ca */ /* 0x000fe400000e0000 */
[----:B------:R-:W-:-:S11]  /*1430*/  SHF.L.U32 R2, RZ, 0x1f, RZ ;  /* 0x0000001fff027819 */ /* 0x000fd600000006ff */
[----:B------:R-:W0:Y:S01]  /*1440*/  SYNCS.PHASECHK.TRANS64.TRYWAIT P1, [UR4+0x38800], R2 ;  /* 0x03880002ff0075a7 */ /* 0x000e220008020144 */
[----:B--2---:R-:W-:-:S04]  /*1450*/  LOP3.LUT R0, R20, 0x1, RZ, 0xfc, !PT ;  /* 0x0000000114007812 */ /* 0x004fc800078efcff */
[----:B------:R-:W-:Y:S01]  /*1460*/  ISETP.NE.AND P0, PT, R0, 0x3, PT ;  /* 0x000000030000780c */ /* 0x000fe20003f05270 */
[----:B0-----:R-:W-:-:S12]  /*1470*/  @!P1 BRA `(.L_x_14) ;  /* 0x000000f800609947 */ /* 0x001fd80003800000 */
.L_x_132:
[----:B------:R-:W-:Y:S05]  /*1480*/  @!P0 BRA `(.L_x_15) ;  /* 0x0000000000048947 */ /* 0x000fea0003800000 */
[----:B------:R-:W-:Y:S01]  /*1490*/  BPT.TRAP 0x1 ;  /* 0x000000040000795c */ /* 0x000fe20000300000 */
.L_x_15:
[----:B------:R-:W-:-:S13]  /*14a0*/  R2UR UR4, R16 ;  /* 0x00000000100472ca */ /* 0x000fda00000e0000 */
[----:B------:R1:W2:Y:S01]  /*14b0*/  SYNCS.PHASECHK.TRANS64.TRYWAIT P2, [UR4+0x38830], R2 ;  /* 0x03883002ff0075a7 */ /* 0x0002a20008040144 */
[----:B------:R-:W-:Y:S05]  /*14c0*/  @!P0 BRA `(.L_x_16) ;  /* 0x0000000000048947 */ /* 0x000fea0003800000 */
[----:B------:R-:W-:Y:S01]  /*14d0*/  BPT.TRAP 0x1 ;  /* 0x000000040000795c */ /* 0x000fe20000300000 */
.L_x_16:
[----:B------:R-:W3:Y:S01]  /*14e0*/  S2R R0, SR_TID.X ;  /* 0x0000000000007919 */ /* 0x000ee20000002100 */
[----:B------:R-:W-:Y:S01]  /*14f0*/  IMAD.U32 R4, RZ, RZ, UR36 ;  /* 0x00000024ff047e24 */ /* 0x000fe2000f8e00ff */
[----:B---3--:R-:W-:-:S04]  /*1500*/  LOP3.LUT R0, R0, 0x7f, RZ, 0xc0, !PT ;  /* 0x0000007f00007812 */ /* 0x008fc800078ec0ff */
[----:B------:R-:W-:Y:S01]  /*1510*/  ISETP.NE.AND P1, PT, R0, RZ, PT ;  /* 0x000000ff0000720c */ /* 0x000fe20003f25270 */
[----:B--2---:R-:W-:-:S12]  /*1520*/  @P2 BRA `(.L_x_17) ;  /* 0x00000000000c2947 */ /* 0x004fd80003800000 */
[----:B------:R-:W-:-:S13]  /*1530*/  R2UR UR4, R16 ;  /* 0x00000000100472ca */ /* 0x000fda00000e0000 */
[----:B------:R-:W2:Y:S02]  /*1540*/  SYNCS.PHASECHK.TRANS64.TRYWAIT P2, [UR4+0x38830], R2 ;  /* 0x03883002ff0075a7 */ /* 0x000ea40008040144 */
[----:B--2---:R-:W-:Y:S05]  /*1550*/  @!P2 BRA `(.L_x_18) ;  /* 0x000000f80044a947 */ /* 0x004fea0003800000 */
.L_x_17:
[----:B------:R-:W-:Y:S05]  /*1560*/  WARPSYNC.ALL ;  /* 0x0000000000007948 */ /* 0x000fea0003800000 */
[----:B------:R-:W-:Y:S01]  /*1570*/  IMAD.MOV.U32 R9, RZ, RZ, RZ ;  /* 0x000000ffff097224 */ /* 0x000fe200078e00ff */
[----:B------:R-:W-:Y:S01]  /*1580*/  LOP3.LUT R4, R4, 0x10000, RZ, 0xfc, !PT ;  /* 0x0001000004047812 */ /* 0x000fe200078efcff */
[----:B------:R-:W-:Y:S02]  /*1590*/  IMAD.MOV.U32 R151, RZ, RZ, RZ ;  /* 0x000000ffff977224 */ /* 0x000fe400078e00ff */
[----:B------:R-:W-:Y:S01]  /*15a0*/  IMAD.MOV.U32 R5, RZ, RZ, 0x40000040 ;  /* 0x40000040ff057424 */ /* 0x000fe200078e00ff */
[----:B------:R-:W-:Y:S01]  /*15b0*/  R2UR UR60, R16 ;  /* 0x00000000103c72ca */ /* 0x000fe200000e0000 */
[----:B------:R-:W-:Y:S01]  /*15c0*/  WARPGROUP.ARRIVE ;  /* 0x00000000000079c5 */ /* 0x000fe20000000000 */
[C---:B------:R-:W-:Y:S01]  /*15d0*/  R2UR UR8, R4.reuse ;  /* 0x00000000040872ca */ /* 0x040fe200000e0000 */
[----:B------:R-:W-:Y:S01]  /*15e0*/  UMOV UR11, 0x40000040 ;  /* 0x40000040000b7882 */ /* 0x000fe20000000000 */
        /* <DEDUP_REMOVED lines=8> */
[----:B------:R-:W-:Y:S01]  /*1670*/  R2UR UR17, R5 ;  /* 0x00000000051172ca */ /* 0x000fe200000e0000 */
[----:B------:R-:W-:Y:S01]  /*1680*/  UIADD3 UR4, UR60, 0x24400, URZ ;  /* 0x000244003c047890 */ /* 0x000fe2000fffe03f */
[----:B------:R-:W-:Y:S01]  /*1690*/  R2UR UR6, R4 ;  /* 0x00000000040672ca */ /* 0x000fe200000e0000 */
[----:B------:R-:W-:Y:S01]  /*16a0*/  UMOV UR25, 0x40000040 ;  /* 0x4000004000197882 */ /* 0x000fe20000000000 */
[----:B------:R-:W-:Y:S01]  /*16b0*/  MOV R13, UR21 ;  /* 0x00000015000d7c02 */ /* 0x000fe20008000f00 */
[----:B------:R-:W-:Y:S01]  /*16c0*/  USHF.R.U32.HI UR4, URZ, 0x4, UR4 ;  /* 0x000000043f047899 */ /* 0x000fe20008011604 */
[----:B------:R-:W-:Y:S01]  /*16d0*/  LOP3.LUT R64, R64, 0xffffff80, RZ, 0xc0, !PT ;  /* 0xffffff8040407812 */ /* 0x000fe200078ec0ff */
[----:B------:R-:W-:Y:S01]  /*16e0*/  UMOV UR27, 0x40000040 ;  /* 0x40000040001b7882 */ /* 0x000fe20000000000 */
[----:B------:R-:W-:Y:S01]  /*16f0*/  UMOV UR29, 0x40000040 ;  /* 0x40000040001d7882 */ /* 0x000fe20000000000 */
[----:B------:R-:W-:Y:S01]  /*1700*/  ULOP3.LUT UR4, UR4, 0x3fff, URZ, 0xc0, !UPT ;  /* 0x00003fff04047892 */ /* 0x000fe2000f8ec03f */
[----:B------:R-:W-:Y:S01]  /*1710*/  IMAD.MOV.U32 R0, RZ, RZ, -0x2 ;  /* 0xfffffffeff007424 */ /* 0x000fe200078e00ff */
[----:B------:R-:W-:Y:S01]  /*1720*/  UMOV UR31, 0x40000040 ;  /* 0x40000040001f7882 */ /* 0x000fe20000000000 */
[----:B------:R-:W-:Y:S01]  /*1730*/  UMOV UR33, 0x40000040 ;  /* 0x4000004000217882 */ /* 0x000fe20000000000 */
[----:B------:R-:W-:Y:S01]  /*1740*/  ULOP3.LUT UR61, UR4, 0x10000, URZ, 0xfc, !UPT ;  /* 0x00010000043d7892 */ /* 0x000fe2000f8efc3f */
[----:B------:R-:W-:Y:S01]  /*1750*/  IMAD.IADD R64, R23, 0x1, -R64 ;  /* 0x0000000117407824 */ /* 0x000fe200078e0a40 */
[----:B------:R-:W-:Y:S01]  /*1760*/  UIADD3 UR5, UR6, 0x2, URZ ;  /* 0x0000000206057890 */ /* 0x000fe2000fffe03f */
[----:B------:R-:W-:Y:S01]  /*1770*/  P2R R20, PR, RZ, 0x1 ;  /* 0x00000001ff147803 */ /* 0x000fe20000000000 */
[----:B------:R-:W-:Y:S01]  /*1780*/  UIADD3 UR4, UR61, 0x80, URZ ;  /* 0x000000803d047890 */ /* 0x000fe2000fffe03f */
[----:B------:R-:W-:Y:S01]  /*1790*/  MOV R150, R151 ;  /* 0x0000009700967202 */ /* 0x000fe20000000f00 */
[----:B------:R-:W-:Y:S01]  /*17a0*/  UIADD3 UR7, UR6, 0x4, URZ ;  /* 0x0000000406077890 */ /* 0x000fe2000fffe03f */
[----:B0-----:R-:W-:Y:S01]  /*17b0*/  SHF.R.S32.HI R3, RZ, 0x1f, R64 ;  /* 0x0000001fff037819 */ /* 0x001fe20000011440 */
[----:B------:R-:W-:Y:S01]  /*17c0*/  UMOV UR10, UR61 ;  /* 0x0000003d000a7c82 */ /* 0x000fe20008000000 */
[----:B------:R-:W-:Y:S01]  /*17d0*/  UMOV UR20, UR5 ;  /* 0x0000000500147c82 */ /* 0x000fe20008000000 */
[----:B------:R-:W-:Y:S01]  /*17e0*/  HGMMA.64x16x16.F32 R56, gdesc[UR8], RZ, !UPT, gsb0 ;  /* 0x00200000083879f0 */ /* 0x000fe2000c0008ff */
[----:B------:R-:W-:Y:S01]  /*17f0*/  UMOV UR14, UR4 ;  /* 0x00000004000e7c82 */ /* 0x000fe20008000000 */
[----:B------:R-:W-:Y:S01]  /*1800*/  R2UR UR8, R4 ;  /* 0x00000000040872ca */ /* 0x000fe200000e0000 */
[----:B------:R-:W-:Y:S01]  /*1810*/  UIADD3 UR4, UR61, 0x100, URZ ;  /* 0x000001003d047890 */ /* 0x000fe2000fffe03f */
[----:B------:R-:W-:Y:S01]  /*1820*/  R2UR UR9, R5 ;  /* 0x00000000050972ca */ /* 0x000fe200000e0000 */
[----:B------:R-:W-:Y:S01]  /*1830*/  UMOV UR11, 0x40000040 ;  /* 0x40000040000b7882 */ /* 0x000fe20000000000 */
[----:B------:R-:W-:Y:S01]  /*1840*/  UMOV UR5, 0x40000040 ;  /* 0x4000004000057882 */ /* 0x000fe20000000000 */
[----:B------:R-:W-:Y:S01]  /*1850*/  IMAD.U32 R12, RZ, RZ, UR20 ;  /* 0x00000014ff0c7e24 */ /* 0x000fe2000f8e00ff */
[----:B------:R-:W-:Y:S01]  /*1860*/  UIADD3 UR22, UR61, 0x284, URZ ;  /* 0x000002843d167890 */ /* 0x000fe2000fffe03f */
[----:B------:R-:W-:Y:S01]  /*1870*/  LEA.HI R3, R3, R64, RZ, 0x2 ;  /* 0x0000004003037211 */ /* 0x000fe200078f10ff */
[----:B------:R-:W-:Y:S01]  /*1880*/  UMOV UR10, UR4 ;  /* 0x00000004000a7c82 */ /* 0x000fe20008000000 */
[----:B------:R-:W-:Y:S01]  /*1890*/  UIADD3 UR4, UR61, 0x180, URZ ;  /* 0x000001803d047890 */ /* 0x000fe2000fffe03f */
[--C-:B------:R-:W-:Y:S01]  /*18a0*/  IMAD.MOV.U32 R149, RZ, RZ, R151.reuse ;  /* 0x000000ffff957224 */ /* 0x100fe200078e0097 */
[----:B------:R-:W-:Y:S01]  /*18b0*/  UIADD3 UR24, UR6, 0x406, URZ ;  /* 0x0000040606187890 */ /* 0x000fe2000fffe03f */
[----:B------:R-:W-:Y:S01]  /*18c0*/  LOP3.LUT R3, R3, 0x7ffffffc, RZ, 0xc0, !PT ;  /* 0x7ffffffc03037812 */ /* 0x000fe200078ec0ff */
[----:B------:R-:W-:Y:S01]  /*18d0*/  UIADD3 UR26, UR61, 0x286, URZ ;  /* 0x000002863d1a7890 */ /* 0x000fe2000fffe03f */
[--C-:B------:R-:W-:Y:S01]  /*18e0*/  IMAD.MOV.U32 R148, RZ, RZ, R151.reuse ;  /* 0x000000ffff947224 */ /* 0x100fe200078e0097 */
[----:B------:R-:W-:Y:S01]  /*18f0*/  UIADD3 UR28, UR6, 0x800, URZ ;  /* 0x00000800061c7890 */ /* 0x000fe2000fffe03f */
[----:B------:R-:W-:Y:S01]  /*1900*/  IMAD.MOV.U32 R147, RZ, RZ, R151 ;  /* 0x000000ffff937224 */ /* 0x000fe200078e0097 */
[----:B------:R-:W-:Y:S01]  /*1910*/  UIADD3 UR30, UR61, 0x500, URZ ;  /* 0x000005003d1e7890 */ /* 0x000fe2000fffe03f */
[----:B------:R-:W-:Y:S01]  /*1920*/  IMAD.IADD R3, R64, 0x1, -R3 ;  /* 0x0000000140037824 */ /* 0x000fe200078e0a03 */
[----:B------:R-:W-:Y:S01]  /*1930*/  UIADD3 UR32, UR6, 0x802, URZ ;  /* 0x0000080206207890 */ /* 0x000fe2000fffe03f */
[--C-:B------:R-:W-:Y:S01]  /*1940*/  IMAD.MOV.U32 R146, RZ, RZ, R151.reuse ;  /* 0x000000ffff927224 */ /* 0x100fe200078e0097 */
[----:B------:R-:W-:Y:S01]  /*1950*/  UIADD3 UR34, UR61, 0x502, URZ ;  /* 0x000005023d227890 */ /* 0x000fe2000fffe03f */
[----:B------:R-:W-:Y:S01]  /*1960*/  IMAD R0, R3, R0, 0x50 ;  /* 0x0000005003007424 */ /* 0x000fe200078e0200 */
[----:B------:R-:W-:Y:S01]  /*1970*/  UMOV UR35, 0x40000040 ;  /* 0x4000004000237882 */ /* 0x000fe20000000000 */
[----:B------:R-:W-:Y:S01]  /*1980*/  UIADD3 UR36, UR6, 0x804, URZ ;  /* 0x0000080406247890 */ /* 0x000fe2000fffe03f */
[----:B------:R-:W-:Y:S01]  /*1990*/  IMAD.MOV.U32 R145, RZ, RZ, R151 ;  /* 0x000000ffff917224 */ /* 0x000fe200078e0097 */
[----:B------:R-:W-:Y:S01]  /*19a0*/  UIADD3 UR38, UR61, 0x504, URZ ;  /* 0x000005043d267890 */ /* 0x000fe2000fffe03f */
[----:B------:R-:W-:Y:S01]  /*19b0*/  IMAD.IADD R19, R19, 0x1, R0 ;  /* 0x0000000113137824 */ /* 0x000fe200078e0200 */
[----:B------:R-:W-:Y:S01]  /*19c0*/  UMOV UR37, 0x40000040 ;  /* 0x4000004000257882 */ /* 0x000fe20000000000 */
[----:B------:R-:W-:Y:S01]  /*19d0*/  UMOV UR39, 0x40000040 ;  /* 0x4000004000277882 */ /* 0x000fe20000000000 */
[----:B------:R-:W-:Y:S01]  /*19e0*/  UIADD3 UR40, UR6, 0x806, URZ ;  /* 0x0000080606287890 */ /* 0x000fe2000fffe03f */
[----:B------:R-:W-:Y:S01]  /*19f0*/  IMAD R19, R22, -0x50, R19 ;  /* 0xffffffb016137824 */ /* 0x000fe200078e0213 */
[----:B------:R-:W-:Y:S01]  /*1a00*/  UIADD3 UR42, UR61, 0x506, URZ ;  /* 0x000005063d2a7890 */ /* 0x000fe2000fffe03f */
[----:B------:R-:W-:Y:S01]  /*1a10*/  IMAD.MOV.U32 R144, RZ, RZ, R151 ;  /* 0x000000ffff907224 */ /* 0x000fe200078e0097 */
[----:B------:R-:W-:Y:S01]  /*1a20*/  UMOV UR41, 0x40000040 ;  /* 0x4000004000297882 */ /* 0x000fe20000000000 */
[----:B------:R-:W-:Y:S01]  /*1a30*/  UMOV UR43, 0x40000040 ;  /* 0x40000040002b7882 */ /* 0x000fe20000000000 */
[----:B------:R-:W-:Y:S01]  /*1a40*/  UIADD3 UR44, UR6, 0xc00, URZ ;  /* 0x00000c00062c7890 */ /* 0x000fe2000fffe03f */
[C---:B------:R-:W-:Y:S01]  /*1a50*/  ISETP.GT.AND P6, PT, R19.reuse, RZ, PT ;  /* 0x000000ff1300720c */ /* 0x040fe20003fc4270 */
[----:B------:R-:W-:Y:S01]  /*1a60*/  UIADD3 UR46, UR61, 0x780, URZ ;  /* 0x000007803d2e7890 */ /* 0x000fe2000fffe03f */
[C---:B------:R-:W-:Y:S01]  /*1a70*/  ISETP.GT.AND P5, PT, R19.reuse, 0x1, PT ;  /* 0x000000011300780c */ /* 0x040fe20003fa4270 */
[----:B------:R-:W-:Y:S01]  /*1a80*/  UMOV UR45, 0x40000040 ;  /* 0x40000040002d7882 */ /* 0x000fe20000000000 */
[----:B------:R-:W-:Y:S01]  /*1a90*/  UMOV UR47, 0x40000040 ;  /* 0x40000040002f7882 */ /* 0x000fe20000000000 */
[----:B------:R-:W-:Y:S01]  /*1aa0*/  UIADD3 UR48, UR6, 0xc02, URZ ;  /* 0x00000c0206307890 */ /* 0x000fe2000fffe03f */
[C---:B------:R-:W-:Y:S01]  /*1ab0*/  ISETP.GT.AND P4, PT, R19.reuse, 0x8, PT ;  /* 0x000000081300780c */ /* 0x040fe20003f84270 */
[----:B------:R-:W-:Y:S01]  /*1ac0*/  UIADD3 UR50, UR61, 0x782, URZ ;  /* 0x000007823d327890 */ /* 0x000fe2000fffe03f */
[C---:B------:R-:W-:Y:S01]  /*1ad0*/  ISETP.GT.AND P3, PT, R19.reuse, 0x9, PT ;  /* 0x000000091300780c */ /* 0x040fe20003f64270 */
[----:B------:R-:W-:Y:S01]  /*1ae0*/  UMOV UR49, 0x40000040 ;  /* 0x4000004000317882 */ /* 0x000fe20000000000 */
[----:B------:R-:W-:Y:S01]  /*1af0*/  UMOV UR51, 0x40000040 ;  /* 0x4000004000337882 */ /* 0x000fe20000000000 */
[----:B------:R-:W-:Y:S01]  /*1b00*/  UIADD3 UR52, UR6, 0xc04, URZ ;  /* 0x00000c0406347890 */ /* 0x000fe2000fffe03f */
[----:B------:R-:W-:Y:S01]  /*1b10*/  ISETP.GT.AND P2, PT, R19, 0x10, PT ;  /* 0x000000101300780c */ /* 0x000fe20003f44270 */
[----:B------:R-:W-:-:S02]  /*1b20*/  WARPGROUP.DEPBAR.LE gsb0, 0x0 ;  /* 0x00008000000079c5 */ /* 0x000fc40000010000 */
[----:B------:R-:W-:Y:S01]  /*1b30*/  WARPGROUP.ARRIVE ;  /* 0x00000000000079c5 */ /* 0x000fe20000000000 */
[----:B------:R-:W-:Y:S01]  /*1b40*/  UIADD3 UR54, UR61, 0x784, URZ ;  /* 0x000007843d367890 */ /* 0x000fe2000fffe03f */
[-C--:B------:R-:W-:Y:S01]  /*1b50*/  MOV R143, R151.reuse ;  /* 0x00000097008f7202 */ /* 0x080fe20000000f00 */
[----:B------:R-:W-:Y:S01]  /*1b60*/  UMOV UR53, 0x40000040 ;  /* 0x4000004000357882 */ /* 0x000fe20000000000 */
[----:B------:R-:W-:Y:S01]  /*1b70*/  UMOV UR55, 0x40000040 ;  /* 0x4000004000377882 */ /* 0x000fe20000000000 */
[----:B------:R-:W-:Y:S01]  /*1b80*/  UIADD3 UR58, UR61, 0x786, URZ ;  /* 0x000007863d3a7890 */ /* 0x000fe2000fffe03f */
[----:B------:R-:W-:Y:S01]  /*1b90*/  HGMMA.64x16x16.F32 R48, gdesc[UR12], RZ, !UPT, gsb0 ;  /* 0x002000000c3079f0 */ /* 0x000fe2000c0008ff */
[----:B------:R-:W-:Y:S01]  /*1ba0*/  R2UR UR12, R4 ;  /* 0x00000000040c72ca */ /* 0x000fe200000e0000 */
[----:B------:R-:W-:Y:S01]  /*1bb0*/  UMOV UR14, UR4 ;  /* 0x00000004000e7c82 */ /* 0x000fe20008000000 */
[----:B------:R-:W-:Y:S01]  /*1bc0*/  R2UR UR13, R5 ;  /* 0x00000000050d72ca */ /* 0x000fe200000e0000 */
[----:B------:R-:W-:Y:S01]  /*1bd0*/  UMOV UR15, 0x40000040 ;  /* 0x40000040000f7882 */ /* 0x000fe20000000000 */
[----:B------:R-:W-:Y:S01]  /*1be0*/  UIADD3 UR4, UR61, 0x202, URZ ;  /* 0x000002023d047890 */ /* 0x000fe2000fffe03f */
[--C-:B------:R-:W-:Y:S01]  /*1bf0*/  IMAD.MOV.U32 R142, RZ, RZ, R151.reuse ;  /* 0x000000ffff8e7224 */ /* 0x100fe200078e0097 */
[----:B------:R-:W-:Y:S01]  /*1c00*/  UMOV UR59, 0x40000040 ;  /* 0x40000040003b7882 */ /* 0x000fe20000000000 */
[--C-:B------:R-:W-:Y:S01]  /*1c10*/  IMAD.MOV.U32 R141, RZ, RZ, R151.reuse ;  /* 0x000000ffff8d7224 */ /* 0x100fe200078e0097 */
[-C--:B------:R-:W-:Y:S01]  /*1c20*/  MOV R136, R151.reuse ;  /* 0x0000009700887202 */ /* 0x080fe20000000f00 */
        /* <DEDUP_REMOVED lines=15> */
[----:B------:R-:W-:Y:S01]  /*1d20*/  MOV R66, R151 ;  /* 0x0000009700427202 */ /* 0x000fe20000000f00 */
[----:B------:R-:W-:-:S02]  /*1d30*/  IMAD.MOV.U32 R131, RZ, RZ, R151 ;  /* 0x000000ffff837224 */ /* 0x000fc400078e0097 */
[--C-:B------:R-:W-:Y:S02]  /*1d40*/  IMAD.MOV.U32 R130, RZ, RZ, R151.reuse ;  /* 0x000000ffff827224 */ /* 0x100fe400078e0097 */
[--C-:B------:R-:W-:Y:S02]  /*1d50*/  IMAD.MOV.U32 R128, RZ, RZ, R151.reuse ;  /* 0x000000ffff807224 */ /* 0x100fe400078e0097 */
[--C-:B------:R-:W-:Y:S02]  /*1d60*/  IMAD.MOV.U32 R127, RZ, RZ, R151.reuse ;  /* 0x000000ffff7f7224 */ /* 0x100fe400078e0097 */
[--C-:B------:R-:W-:Y:S02]  /*1d70*/  IMAD.MOV.U32 R126, RZ, RZ, R151.reuse ;  /* 0x000000ffff7e7224 */ /* 0x100fe400078e0097 */
[--C-:B------:R-:W-:Y:S02]  /*1d80*/  IMAD.MOV.U32 R125, RZ, RZ, R151.reuse ;  /* 0x000000ffff7d7224 */ /* 0x100fe400078e0097 */
[----:B------:R-:W-:-:S02]  /*1d90*/  IMAD.MOV.U32 R124, RZ, RZ, R151 ;  /* 0x000000ffff7c7224 */ /* 0x000fc400078e0097 */
[--C-:B------:R-:W-:Y:S02]  /*1da0*/  IMAD.MOV.U32 R123, RZ, RZ, R151.reuse ;  /* 0x000000ffff7b7224 */ /* 0x100fe400078e0097 */
[--C-:B------:R-:W-:Y:S02]  /*1db0*/  IMAD.MOV.U32 R121, RZ, RZ, R151.reuse ;  /* 0x000000ffff797224 */ /* 0x100fe400078e0097 */
[--C-:B------:R-:W-:Y:S02]  /*1dc0*/  IMAD.MOV.U32 R120, RZ, RZ, R151.reuse ;  /* 0x000000ffff787224 */ /* 0x100fe400078e0097 */
[--C-:B------:R-:W-:Y:S02]  /*1dd0*/  IMAD.MOV.U32 R119, RZ, RZ, R151.reuse ;  /* 0x000000ffff777224 */ /* 0x100fe400078e0097 */
[--C-:B------:R-:W-:Y:S02]  /*1de0*/  IMAD.MOV.U32 R118, RZ, RZ, R151.reuse ;  /* 0x000000ffff767224 */ /* 0x100fe400078e0097 */
[----:B------:R-:W-:Y:S01]  /*1df0*/  IMAD.MOV.U32 R117, RZ, RZ, R151 ;  /* 0x000000ffff757224 */ /* 0x000fe200078e0097 */
[----:B------:R-:W-:-:S02]  /*1e00*/  WARPGROUP.DEPBAR.LE gsb0, 0x0 ;  /* 0x00008000000079c5 */ /* 0x000fc40000010000 */
[----:B------:R-:W-:Y:S01]  /*1e10*/  WARPGROUP.ARRIVE ;  /* 0x00000000000079c5 */ /* 0x000fe20000000000 */
[--C-:B------:R-:W-:Y:S02]  /*1e20*/  IMAD.MOV.U32 R116, RZ, RZ, R151.reuse ;  /* 0x000000ffff747224 */ /* 0x100fe400078e0097 */
[--C-:B------:R-:W-:Y:S02]  /*1e30*/  IMAD.MOV.U32 R114, RZ, RZ, R151.reuse ;  /* 0x000000ffff727224 */ /* 0x100fe400078e0097 */
[--C-:B------:R-:W-:Y:S01]  /*1e40*/  IMAD.MOV.U32 R113, RZ, RZ, R151.reuse ;  /* 0x000000ffff717224 */ /* 0x100fe200078e0097 */
[----:B------:R-:W-:Y:S01]  /*1e50*/  HGMMA.64x16x16.F32 R40, gdesc[UR8], RZ, !UPT, gsb0 ;  /* 0x00200000082879f0 */ /* 0x000fe2000c0008ff */
[----:B------:R-:W-:Y:S01]  /*1e60*/  UIADD3 UR8, UR61, 0x200, URZ ;  /* 0x000002003d087890 */ /* 0x000fe2000fffe03f */
[--C-:B------:R-:W-:Y:S01]  /*1e70*/  IMAD.MOV.U32 R112, RZ, RZ, R151.reuse ;  /* 0x000000ffff707224 */ /* 0x100fe200078e0097 */
[----:B------:R-:W-:Y:S01]  /*1e80*/  UIADD3 UR10, UR61, 0x2, URZ ;  /* 0x000000023d0a7890 */ /* 0x000fe2000fffe03f */
[--C-:B------:R-:W-:Y:S01]  /*1e90*/  IMAD.MOV.U32 R111, RZ, RZ, R151.reuse ;  /* 0x000000ffff6f7224 */ /* 0x100fe200078e0097 */
[----:B------:R-:W-:Y:S01]  /*1ea0*/  UMOV UR9, UR21 ;  /* 0x0000001500097c82 */ /* 0x000fe20008000000 */
[----:B------:R-:W-:Y:S01]  /*1eb0*/  UMOV UR11, 0x40000040 ;  /* 0x40000040000b7882 */ /* 0x000fe20000000000 */
[--C-:B------:R-:W-:Y:S01]  /*1ec0*/  IMAD.MOV.U32 R110, RZ, RZ, R151.reuse ;  /* 0x000000ffff6e7224 */ /* 0x100fe200078e0097 */
[----:B------:R-:W-:Y:S01]  /*1ed0*/  UMOV UR18, UR8 ;  /* 0x0000000800127c82 */ /* 0x000fe20008000000 */
[----:B------:R-:W-:Y:S01]  /*1ee0*/  UMOV UR8, UR20 ;  /* 0x0000001400087c82 */ /* 0x000fe20008000000 */
        /* <DEDUP_REMOVED lines=20> */
[--C-:B------:R-:W-:Y:S01]  /*2030*/  IMAD.MOV.U32 R82, RZ, RZ, R151.reuse ;  /* 0x000000ffff527224 */ /* 0x100fe200078e0097 */
[----:B------:R-:W-:Y:S02]  /*2040*/  WARPGROUP.DEPBAR.LE gsb0, 0x0 ;  /* 0x00008000000079c5 */ /* 0x000fe40000010000 */
        /* <DEDUP_REMOVED lines=9> */
[----:B------:R-:W-:Y:S01]  /*20e0*/  UIADD3 UR14, UR61, 0x280, URZ ;  /* 0x000002803d0e7890 */ /* 0x000fe2000fffe03f */
[--C-:B------:R-:W-:Y:S01]  /*20f0*/  IMAD.MOV.U32 R68, RZ, RZ, R151.reuse ;  /* 0x000000ffff447224 */ /* 0x100fe200078e0097 */
[----:B------:R-:W-:Y:S01]  /*2100*/  UMOV UR15, 0x40000040 ;  /* 0x40000040000f7882 */ /* 0x000fe20000000000 */
[----:B------:R-:W-:Y:S01]  /*2110*/  IMAD.MOV.U32 R64, RZ, RZ, R151 ;  /* 0x000000ffff407224 */ /* 0x000fe200078e0097 */
[----:B------:R-:W-:-:S02]  /*2120*/  WARPGROUP.DEPBAR.LE gsb0, 0x0 ;  /* 0x00008000000079c5 */ /* 0x000fc40000010000 */
[----:B------:R-:W-:-:S06]  /*2130*/  WARPGROUP.ARRIVE ;  /* 0x00000000000079c5 */ /* 0x000fcc0000000000 */
[----:B------:R-:W-:Y:S01]  /*2140*/  HGMMA.64x16x16.F32 R24, gdesc[UR16], RZ, !UPT, gsb0 ;  /* 0x00200000101879f0 */ /* 0x000fe2000c0008ff */
[----:B------:R-:W-:Y:S02]  /*2150*/  UIADD3 UR16, UR6, 0x402, URZ ;  /* 0x0000040206107890 */ /* 0x000fe4000fffe03f */
[----:B------:R-:W-:Y:S01]  /*2160*/  UIADD3 UR18, UR61, 0x282, URZ ;  /* 0x000002823d127890 */ /* 0x000fe2000fffe03f */
[----:B------:R-:W-:Y:S01]  /*2170*/  UMOV UR17, 0x40000040 ;  /* 0x4000004000117882 */ /* 0x000fe20000000000 */
[----:B------:R-:W-:Y:S01]  /*2180*/  UMOV UR19, 0x40000040 ;  /* 0x4000004000137882 */ /* 0x000fe20000000000 */
[----:B------:R-:W-:Y:S02]  /*2190*/  WARPGROUP.DEPBAR.LE gsb0, 0x0 ;  /* 0x00008000000079c5 */ /* 0x000fe40000010000 */
[----:B------:R-:W-:-:S06]  /*21a0*/  WARPGROUP.ARRIVE ;  /* 0x00000000000079c5 */ /* 0x000fcc0000000000 */
[----:B------:R-:W-:Y:S01]  /*21b0*/  HGMMA.64x16x16.F32 R56, gdesc[UR8], R56, gsb0 ;  /* 0x00200000083879f0 */ /* 0x000fe20008000838 */
[----:B------:R-:W-:Y:S01]  /*21c0*/  UIADD3 UR10, UR61, 0x82, URZ ;  /* 0x000000823d0a7890 */ /* 0x000fe2000fffe03f */
[----:B------:R-:W-:Y:S01]  /*21d0*/  UMOV UR8, UR20 ;  /* 0x0000001400087c82 */ /* 0x000fe20008000000 */
[----:B------:R-:W-:Y:S01]  /*21e0*/  UMOV UR9, UR21 ;  /* 0x0000001500097c82 */ /* 0x000fe20008000000 */
        /* <DEDUP_REMOVED lines=18> */
[----:B------:R-:W-:Y:S01]  /*2310*/  UMOV UR8, UR20 ;  /* 0x0000001400087c82 */ /* 0x000fe20008000000 */
[----:B------:R-:W-:Y:S01]  /*2320*/  UMOV UR9, UR21 ;  /* 0x0000001500097c82 */ /* 0x000fe20008000000 */
[----:B------:R-:W-:Y:S01]  /*2330*/  UMOV UR10, UR4 ;  /* 0x00000004000a7c82 */ /* 0x000fe20008000000 */
[----:B------:R-:W-:Y:S01]  /*2340*/  UMOV UR11, 0x40000040 ;  /* 0x40000040000b7882 */ /* 0x000fe20000000000 */
[----:B------:R-:W-:Y:S01]  /*2350*/  UMOV UR4, UR7 ;  /* 0x0000000700047c82 */ /* 0x000fe20008000000 */
[----:B------:R-:W-:Y:S02]  /*2360*/  UIADD3 UR7, UR61, 0x204, URZ ;  /* 0x000002043d077890 */ /* 0x000fe4000fffe03f */
[----:B------:R-:W-:Y:S01]  /*2370*/  UIADD3 UR20, UR6, 0x404, URZ ;  /* 0x0000040406147890 */ /* 0x000fe2000fffe03f */
[----:B------:R-:W-:Y:S01]  /*2380*/  UMOV UR21, 0x40000040 ;  /* 0x4000004000157882 */ /* 0x000fe20000000000 */
[----:B------:R-:W-:-:S02]  /*2390*/  WARPGROUP.DEPBAR.LE gsb0, 0x0 ;  /* 0x00008000000079c5 */ /* 0x000fc40000010000 */
[----:B------:R-:W-:-:S06]  /*23a0*/  WARPGROUP.ARRIVE ;  /* 0x00000000000079c5 */ /* 0x000fcc0000000000 */
[----:B------:R-:W-:Y:S01]  /*23b0*/  HGMMA.64x16x16.F32 R24, gdesc[UR8], R24, gsb0 ;  /* 0x00200000081879f0 */ /* 0x000fe20008000818 */
[----:B------:R-:W-:Y:S01]  /*23c0*/  UMOV UR8, UR4 ;  /* 0x0000000400087c82 */ /* 0x000fe20008000000 */
[----:B------:R-:W-:Y:S01]  /*23d0*/  UMOV UR9, UR5 ;  /* 0x0000000500097c82 */ /* 0x000fe20008000000 */
[----:B------:R-:W-:Y:S01]  /*23e0*/  UMOV UR10, UR12 ;  /* 0x0000000c000a7c82 */ /* 0x000fe20008000000 */
[----:B------:R-:W-:Y:S01]  /*23f0*/  UMOV UR11, 0x40000040 ;  /* 0x40000040000b7882 */ /* 0x000fe20000000000 */
[----:B------:R-:W-:Y:S01]  /*2400*/  UIADD3 UR12, UR6, 0x6, URZ ;  /* 0x00000006060c7890 */ /* 0x000fe2000fffe03f */
        /* <DEDUP_REMOVED lines=32> */
[----:B------:R-:W-:Y:S01]  /*2610*/  UMOV UR8, UR12 ;  /* 0x0000000c00087c82 */ /* 0x000fe20008000000 */
[----:B------:R-:W-:Y:S01]  /*2620*/  UMOV UR9, 0x40000040 ;  /* 0x4000004000097882 */ /* 0x000fe20000000000 */
[----:B------:R-:W-:Y:S01]  /*2630*/  UMOV UR10, UR13 ;  /* 0x0000000d000a7c82 */ /* 0x000fe20008000000 */
[----:B------:R-:W-:Y:S01]  /*2640*/  UMOV UR11, 0x40000040 ;  /* 0x40000040000b7882 */ /* 0x000fe20000000000 */
[----:B------:R-:W-:Y:S01]  /*2650*/  UIADD3 UR12, UR6, 0x400, URZ ;  /* 0x00000400060c7890 */ /* 0x000fe2000fffe03f */
[----:B------:R-:W-:Y:S01]  /*2660*/  UMOV UR13, 0x40000040 ;  /* 0x40000040000d7882 */ /* 0x000fe20000000000 */
[----:B------:R-:W-:Y:S02]  /*2670*/  WARPGROUP.DEPBAR.LE gsb0, 0x0 ;  /* 0x00008000000079c5 */ /* 0x000fe40000010000 */
[----:B------:R-:W-:-:S06]  /*2680*/  WARPGROUP.ARRIVE ;  /* 0x00000000000079c5 */ /* 0x000fcc0000000000 */
[----:B------:R-:W-:Y:S01]  /*2690*/  HGMMA.64x16x16.F32 R56, gdesc[UR8], R56, gsb0 ;  /* 0x00200000083879f0 */ /* 0x000fe20008000838 */
        /* <DEDUP_REMOVED lines=15> */
[----:B------:R-:W-:Y:S01]  /*2790*/  UMOV UR10, UR7 ;  /* 0x00000007000a7c82 */ /* 0x000fe20008000000 */
[----:B------:R-:W-:Y:S01]  /*27a0*/  UMOV UR11, 0x40000040 ;  /* 0x40000040000b7882 */ /* 0x000fe20000000000 */
[----:B------:R-:W-:Y:S01]  /*27b0*/  UIADD3 UR7, UR61, 0x480, URZ ;  /* 0x000004803d077890 */ /* 0x000fe2000fffe03f */
[----:B------:R-:W-:Y:S02]  /*27c0*/  WARPGROUP.DEPBAR.LE gsb0, 0x0 ;  /* 0x00008000000079c5 */ /* 0x000fe40000010000 */
[----:B------:R-:W-:-:S06]  /*27d0*/  WARPGROUP.ARRIVE ;  /* 0x00000000000079c5 */ /* 0x000fcc0000000000 */
[----:B------:R-:W-:Y:S01]  /*27e0*/  HGMMA.64x16x16.F32 R24, gdesc[UR8], R24, gsb0 ;  /* 0x00200000081879f0 */ /* 0x000fe20008000818 */
[----:B------:R-:W-:Y:S02]  /*27f0*/  UMOV UR11, 0x40000040 ;  /* 0x40000040000b7882 */ /* 0x000fe40000000000 */
[----:B------:R-:W-:Y:S01]  /*2800*/  UMOV UR57, UR11 ;  /* 0x0000000b00397c82 */ /* 0x000fe20008000000 */
[----:B------:R-:W-:Y:S01]  /*2810*/  IMAD.U32 R11, RZ, RZ, UR11 ;  /* 0x0000000bff0b7e24 */ /* 0x000fe2000f8e00ff */
        /* <DEDUP_REMOVED lines=23> */
[----:B------:R-:W-:Y:S03]  /*2990*/  HGMMA.64x16x16.F32 R24, gdesc[UR12], R24, gsb0 ;  /* 0x002000000c1879f0 */ /* 0x000fe60008000818 */
        /* <DEDUP_REMOVED lines=212> */
[----:B------:R-:W-:Y:S02]  /*36e0*/  UIADD3 UR7, UR6, 0xc06, URZ ;  /* 0x00000c0606077890 */ /* 0x000fe4000fffe03f */
[----:B------:R-:W-:-:S05]  /*36f0*/  UIADD3 UR6, UR61, 0x984, URZ ;  /* 0x000009843d067890 */ /* 0x000fca000fffe03f */
[----:B------:R-:W-:Y:S02]  /*3700*/  UMOV UR10, UR7 ;  /* 0x00000007000a7c82 */ /* 0x000fe40008000000 */
[----:B------:R-:W-:Y:S01]  /*3710*/  UMOV UR56, UR10 ;  /* 0x0000000a00387c82 */ /* 0x000fe20008000000 */
[----:B------:R-:W-:Y:S01]  /*3720*/  IMAD.U32 R10, RZ, RZ, UR10 ;  /* 0x0000000aff0a7e24 */ /* 0x000fe2000f8e00ff */
        /* <DEDUP_REMOVED lines=23> */
[----:B------:R-:W-:Y:S02]  /*38a0*/  ULDC UR6, c[0x0][0x988] ;  /* 0x0002620000067ab9 */ /* 0x000fe40000000800 */
[----:B-1----:R-:W-:Y:S01]  /*38b0*/  MOV R2, UR6 ;  /* 0x0000000600027c02 */ /* 0x002fe20008000f00 */
[----:B------:R-:W-:Y:S02]  /*38c0*/  WARPGROUP.DEPBAR.LE gsb0, 0x0 ;  /* 0x00008000000079c5 */ /* 0x000fe40000010000 */
[----:B------:R-:W-:-:S06]  /*38d0*/  WARPGROUP.ARRIVE ;  /* 0x00000000000079c5 */ /* 0x000fcc0000000000 */
[----:B------:R-:W-:Y:S03]  /*38e0*/  HGMMA.64x16x16.F32 R24, gdesc[UR52], R24, gsb0 ;  /* 0x00200000341879f0 */ /* 0x000fe60008000818 */
        /* <DEDUP_REMOVED lines=8> */
[----:B------:R-:W-:Y:S01]  /*3970*/  WARPGROUP.ARRIVE ;  /* 0x00000000000079c5 */ /* 0x000fe20000000000 */
[----:B------:R-:W-:Y:S01]  /*3980*/  FSEL R7, R58, -INF , P6 ;  /* 0xff8000003a077808 */ /* 0x000fe20003000000 */
[----:B------:R-:W-:Y:S01]  /*3990*/  IMAD.MOV.U32 R58, RZ, RZ, R151 ;  /* 0x000000ffff3a7224 */ /* 0x000fe200078e0097 */
[----:B------:R-:W-:-:S02]  /*39a0*/  FSEL R59, R59, -INF , P5 ;  /* 0xff8000003b3b7808 */ /* 0x000fc40002800000 */
[----:B------:R-:W-:Y:S01]  /*39b0*/  FSEL R21, R62, -INF , P4 ;  /* 0xff8000003e157808 */ /* 0x000fe20002000000 */
[----:B------:R-:W-:Y:S01]  /*39c0*/  HGMMA.64x16x16.F32 R48, gdesc[UR56], R48, gsb0 ;  /* 0x00200000383079f0 */ /* 0x000fe20008000830 */
[----:B------:R-:W-:Y:S01]  /*39d0*/  UIADD3 UR58, UR61, 0x886, URZ ;  /* 0x000008863d3a7890 */ /* 0x000fe2000fffe03f */
[----:B------:R-:W-:Y:S01]  /*39e0*/  FMNMX.FTZ R0, R7, R59, !PT ;  /* 0x0000003b07007209 */ /* 0x000fe20007810000 */
[----:B------:R-:W-:Y:S01]  /*39f0*/  UMOV UR56, UR10 ;  /* 0x0000000a00387c82 */ /* 0x000fe20008000000 */
[----:B------:R-:W-:Y:S01]  /*3a00*/  UMOV UR57, UR11 ;  /* 0x0000000b00397c82 */ /* 0x000fe20008000000 */
[----:B------:R-:W-:Y:S01]  /*3a10*/  UMOV UR59, 0x40000040 ;  /* 0x40000040003b7882 */ /* 0x000fe20000000000 */
[----:B------:R-:W-:Y:S01]  /*3a20*/  FSEL R63, R63, -INF , P3 ;  /* 0xff8000003f3f7808 */ /* 0x000fe20001800000 */
[--C-:B------:R-:W-:Y:S01]  /*3a30*/  IMAD.MOV.U32 R62, RZ, RZ, R151.reuse ;  /* 0x000000ffff3e7224 */ /* 0x100fe200078e0097 */
[----:B------:R-:W-:Y:S02]  /*3a40*/  FMNMX.FTZ R0, R21, R0, !PT ;  /* 0x0000000015007209 */ /* 0x000fe40007810000 */
[----:B------:R-:W-:Y:S01]  /*3a50*/  FSEL R3, R56, -INF , P6 ;  /* 0xff80000038037808 */ /* 0x000fe20003000000 */
[----:B------:R-:W-:Y:S01]  /*3a60*/  IMAD.MOV.U32 R56, RZ, RZ, R151 ;  /* 0x000000ffff387224 */ /* 0x000fe200078e0097 */
[----:B------:R-:W-:-:S02]  /*3a70*/  ISETP.GT.AND P6, PT, R19, 0x11, PT ;  /* 0x000000111300780c */ /* 0x000fc40003fc4270 */
[----:B------:R-:W-:Y:S02]  /*3a80*/  FMNMX.FTZ R0, R63, R0, !PT ;  /* 0x000000003f007209 */ /* 0x000fe40007810000 */
[----:B------:R-:W-:Y:S02]  /*3a90*/  FSEL R57, R57, -INF , P5 ;  /* 0xff80000039397808 */ /* 0x000fe40002800000 */
[C---:B------:R-:W-:Y:S02]  /*3aa0*/  ISETP.GT.AND P5, PT, R19.reuse, 0x18, PT ;  /* 0x000000181300780c */ /* 0x040fe40003fa4270 */
[----:B------:R-:W-:Y:S01]  /*3ab0*/  FSEL R15, R60, -INF , P4 ;  /* 0xff8000003c0f7808 */ /* 0x000fe20002000000 */
[----:B------:R-:W-:Y:S01]  /*3ac0*/  IMAD.MOV.U32 R60, RZ, RZ, R151 ;  /* 0x000000ffff3c7224 */ /* 0x000fe200078e0097 */
[----:B------:R-:W-:Y:S02]  /*3ad0*/  ISETP.GT.AND P4, PT, R19, 0x19, PT ;  /* 0x000000191300780c */ /* 0x000fe40003f84270 */
[----:B------:R-:W-:-:S02]  /*3ae0*/  FSEL R61, R61, -INF , P3 ;  /* 0xff8000003d3d7808 */ /* 0x000fc40001800000 */
[----:B------:R-:W-:Y:S01]  /*3af0*/  ISETP.GT.AND P3, PT, R19, 0x20, PT ;  /* 0x000000201300780c */ /* 0x000fe20003f64270 */
[----:B------:R-:W-:Y:S02]  /*3b00*/  WARPGROUP.DEPBAR.LE gsb0, 0x0 ;  /* 0x00008000000079c5 */ /* 0x000fe40000010000 */
[----:B------:R-:W-:Y:S01]  /*3b10*/  WARPGROUP.ARRIVE ;  /* 0x00000000000079c5 */ /* 0x000fe20000000000 */
[----:B------:R-:W-:Y:S01]  /*3b20*/  FSEL R65, R50, -INF , P2 ;  /* 0xff80000032417808 */ /* 0x000fe20001000000 */
[--C-:B------:R-:W-:Y:S01]  /*3b30*/  IMAD.MOV.U32 R50, RZ, RZ, R151.reuse ;  /* 0x000000ffff327224 */ /* 0x100fe200078e0097 */
[----:B------:R-:W-:Y:S02]  /*3b40*/  FSEL R51, R51, -INF , P6 ;  /* 0xff80000033337808 */ /* 0x000fe40003000000 */
[----:B------:R-:W-:Y:S01]  /*3b50*/  FMNMX.FTZ R0, R65, R0, !PT ;  /* 0x0000000041007209 */ /* 0x000fe20007810000 */
[----:B------:R-:W-:Y:S01]  /*3b60*/  HGMMA.64x16x16.F32 R40, gdesc[UR56], R40, gsb0 ;  /* 0x00200000382879f0 */ /* 0x000fe20008000828 */
[----:B------:R-:W-:Y:S01]  /*3b70*/  UIADD3 UR58, UR61, 0x906, URZ ;  /* 0x000009063d3a7890 */ /* 0x000fe2000fffe03f */
[----:B------:R-:W-:Y:S01]  /*3b80*/  FSEL R67, R54, -INF , P5 ;  /* 0xff80000036437808 */ /* 0x000fe20002800000 */
[----:B------:R-:W-:Y:S01]  /*3b90*/  UMOV UR56, UR10 ;  /* 0x0000000a00387c82 */ /* 0x000fe20008000000 */
[----:B------:R-:W-:Y:S01]  /*3ba0*/  UMOV UR57, UR11 ;  /* 0x0000000b00397c82 */ /* 0x000fe20008000000 */
[----:B------:R-:W-:Y:S01]  /*3bb0*/  UMOV UR59, 0x40000040 ;  /* 0x40000040003b7882 */ /* 0x000fe20000000000 */
[----:B------:R-:W-:Y:S01]  /*3bc0*/  FMNMX.FTZ R0, R51, R0, !PT ;  /* 0x0000000033007209 */ /* 0x000fe20007810000 */
[----:B------:R-:W-:Y:S01]  /*3bd0*/  IMAD.MOV.U32 R54, RZ, RZ, R151 ;  /* 0x000000ffff367224 */ /* 0x000fe200078e0097 */
[----:B------:R-:W-:-:S02]  /*3be0*/  FSEL R55, R55, -INF , P4 ;  /* 0xff80000037377808 */ /* 0x000fc40002000000 */
[----:B------:R-:W-:Y:S02]  /*3bf0*/  FMNMX.FTZ R0, R67, R0, !PT ;  /* 0x0000000043007209 */ /* 0x000fe40007810000 */
[----:B------:R-:W-:Y:S01]  /*3c00*/  FSEL R23, R48, -INF , P2 ;  /* 0xff80000030177808 */ /* 0x000fe20001000000 */
[----:B------:R-:W-:Y:S01]  /*3c10*/  IMAD.MOV.U32 R48, RZ, RZ, R151 ;  /* 0x000000ffff307224 */ /* 0x000fe200078e0097 */
[----:B------:R-:W-:Y:S02]  /*3c20*/  ISETP.GT.AND P2, PT, R19, 0x21, PT ;  /* 0x000000211300780c */ /* 0x000fe40003f44270 */
[----:B------:R-:W-:Y:S02]  /*3c30*/  FMNMX.FTZ R0, R55, R0, !PT ;  /* 0x0000000037007209 */ /* 0x000fe40007810000 */
[----:B------:R-:W-:Y:S02]  /*3c40*/  FSEL R49, R49, -INF , P6 ;  /* 0xff80000031317808 */ /* 0x000fe40003000000 */
[----:B------:R-:W-:-:S02]  /*3c50*/  ISETP.GT.AND P6, PT, R19, 0x28, PT ;  /* 0x000000281300780c */ /* 0x000fc40003fc4270 */
[----:B------:R-:W-:Y:S02]  /*3c60*/  FSEL R53, R53, -INF , P4 ;  /* 0xff80000035357808 */ /* 0x000fe40002000000 */
[----:B------:R-:W-:Y:S01]  /*3c70*/  ISETP.GT.AND P4, PT, R19, 0x30, PT ;  /* 0x000000301300780c */ /* 0x000fe20003f84270 */
[----:B------:R-:W-:Y:S02]  /*3c80*/  WARPGROUP.DEPBAR.LE gsb0, 0x0 ;  /* 0x00008000000079c5 */ /* 0x000fe40000010000 */
[----:B------:R-:W-:Y:S01]  /*3c90*/  WARPGROUP.ARRIVE ;  /* 0x00000000000079c5 */ /* 0x000fe20000000000 */
[----:B------:R-:W-:Y:S01]  /*3ca0*/  FSEL R69, R42, -INF , P3 ;  /* 0xff8000002a457808 */ /* 0x000fe20001800000 */
[----:B------:R-:W-:Y:S01]  /*3cb0*/  IMAD.U32 R42, RZ, RZ, UR60 ;  /* 0x0000003cff2a7e24 */ /* 0x000fe2000f8e00ff */
        /* <DEDUP_REMOVED lines=8> */
[----:B------:R-:W-:-:S02]  /*3d40*/  ISETP.GT.AND P5, PT, R19, 0x29, PT ;  /* 0x000000291300780c */ /* 0x000fc40003fa4270 */
[----:B------:R-:W-:Y:S01]  /*3d50*/  FSEL R73, R46, -INF , P6 ;  /* 0xff8000002e497808 */ /* 0x000fe20003000000 */
[----:B------:R-:W-:Y:S01]  /*3d60*/  IMAD.MOV.U32 R46, RZ, RZ, R151 ;  /* 0x000000ffff2e7224 */ /* 0x000fe200078e0097 */
[----:B------:R-:W-:Y:S02]  /*3d70*/  FMNMX.FTZ R0, R71, R0, !PT ;  /* 0x0000000047007209 */ /* 0x000fe40007810000 */
[----:B------:R-:W-:Y:S02]  /*3d80*/  FSEL R75, R47, -INF , P5 ;  /* 0xff8000002f4b7808 */ /* 0x000fe40002800000 */
[----:B------:R-:W-:Y:S02]  /*3d90*/  FMNMX.FTZ R0, R73, R0, !PT ;  /* 0x0000000049007209 */ /* 0x000fe40007810000 */
[----:B------:R-:W-:Y:S02]  /*3da0*/  FSEL R47, R40, -INF , P3 ;  /* 0xff800000282f7808 */ /* 0x000fe40001800000 */
[----:B------:R-:W-:-:S02]  /*3db0*/  ISETP.GT.AND P3, PT, R19, 0x31, PT ;  /* 0x000000311300780c */ /* 0x000fc40003f64270 */
[----:B------:R-:W-:Y:S02]  /*3dc0*/  FMNMX.FTZ R0, R75, R0, !PT ;  /* 0x000000004b007209 */ /* 0x000fe40007810000 */
[----:B------:R-:W-:Y:S02]  /*3dd0*/  FSEL R41, R41, -INF , P2 ;  /* 0xff80000029297808 */ /* 0x000fe40001000000 */
[----:B------:R-:W-:Y:S02]  /*3de0*/  ISETP.GT.AND P2, PT, R19, 0x38, PT ;  /* 0x000000381300780c */ /* 0x000fe40003f44270 */
[----:B------:R-:W-:Y:S02]  /*3df0*/  FSEL R45, R45, -INF , P5 ;  /* 0xff8000002d2d7808 */ /* 0x000fe40002800000 */
[----:B------:R-:W-:Y:S02]  /*3e00*/  ISETP.GT.AND P5, PT, R19, 0x40, PT ;  /* 0x000000401300780c */ /* 0x000fe40003fa4270 */
[----:B------:R-:W-:Y:S01]  /*3e10*/  MOV R52, R151 ;  /* 0x0000009700347202 */ /* 0x000fe20000000f00 */
[----:B------:R-:W-:-:S02]  /*3e20*/  WARPGROUP.DEPBAR.LE gsb0, 0x0 ;  /* 0x00008000000079c5 */ /* 0x000fc40000010000 */
[----:B------:R-:W-:Y:S01]  /*3e30*/  WARPGROUP.ARRIVE ;  /* 0x00000000000079c5 */ /* 0x000fe20000000000 */
[----:B------:R-:W-:Y:S02]  /*3e40*/  FSEL R77, R34, -INF , P4 ;  /* 0xff800000224d7808 */ /* 0x000fe40002000000 */
[----:B------:R-:W-:Y:S02]  /*3e50*/  FSEL R79, R35, -INF , P3 ;  /* 0xff800000234f7808 */ /* 0x000fe40001800000 */
[----:B------:R-:W-:Y:S01]  /*3e60*/  FMNMX.FTZ R0, R77, R0, !PT ;  /* 0x000000004d007209 */ /* 0x000fe20007810000 */
[----:B------:R-:W-:Y:S01]  /*3e70*/  HGMMA.64x16x16.F32 R24, gdesc[UR56], R24, gsb0 ;  /* 0x00200000381879f0 */ /* 0x000fe20008000818 */
[----:B------:R-:W-:Y:S01]  /*3e80*/  FSEL R35, R44, -INF , P6 ;  /* 0xff8000002c237808 */ /* 0x000fe20003000000 */
[----:B------:R-:W-:Y:S01]  /*3e90*/  IMAD.MOV.U32 R44, RZ, RZ, R151 ;  /* 0x000000ffff2c7224 */ /* 0x000fe200078e0097 */
[----:B------:R-:W-:Y:S02]  /*3ea0*/  ISETP.GT.AND P6, PT, R19, 0x39, PT ;  /* 0x000000391300780c */ /* 0x000fe40003fc4270 */
[----:B------:R-:W-:-:S02]  /*3eb0*/  FSEL R81, R38, -INF , P2 ;  /* 0xff80000026517808 */ /* 0x000fc40001000000 */
[----:B------:R-:W-:Y:S02]  /*3ec0*/  FMNMX.FTZ R0, R79, R0, !PT ;  /* 0x000000004f007209 */ /* 0x000fe40007810000 */
[----:B------:R-:W-:Y:S02]  /*3ed0*/  FSEL R83, R39, -INF , P6 ;  /* 0xff80000027537808 */ /* 0x000fe40003000000 */
[----:B------:R-:W-:Y:S02]  /*3ee0*/  FMNMX.FTZ R0, R81, R0, !PT ;  /* 0x0000000051007209 */ /* 0x000fe40007810000 */
[----:B------:R-:W-:Y:S02]  /*3ef0*/  FSEL R39, R32, -INF , P4 ;  /* 0xff80000020277808 */ /* 0x000fe40002000000 */
[----:B------:R-:W-:Y:S02]  /*3f00*/  ISETP.GT.AND P4, PT, R19, 0x41, PT ;  /* 0x000000411300780c */ /* 0x000fe40003f84270 */
[----:B------:R-:W-:-:S02]  /*3f10*/  FMNMX.FTZ R0, R83, R0, !PT ;  /* 0x0000000053007209 */ /* 0x000fc40007810000 */
[----:B------:R-:W-:Y:S02]  /*3f20*/  FSEL R33, R33, -INF , P3 ;  /* 0xff80000021217808 */ /* 0x000fe40001800000 */
[----:B------:R-:W-:Y:S02]  /*3f30*/  ISETP.GT.AND P3, PT, R19, 0x48, PT ;  /* 0x000000481300780c */ /* 0x000fe40003f64270 */
[----:B------:R-:W-:Y:S01]  /*3f40*/  FSEL R37, R37, -INF , P6 ;  /* 0xff80000025257808 */ /* 0x000fe20003000000 */
[----:B------:R-:W-:Y:S02]  /*3f50*/  WARPGROUP.DEPBAR.LE gsb0, 0x0 ;  /* 0x00008000000079c5 */ /* 0x000fe40000010000 */
[----:B------:R-:W-:Y:S02]  /*3f60*/  FSEL R85, R26, -INF , P5 ;  /* 0xff8000001a557808 */ /* 0x000fe40002800000 */
[----:B------:R-:W-:Y:S02]  /*3f70*/  FSEL R87, R27, -INF , P4 ;  /* 0xff8000001b577808 */ /* 0x000fe40002000000 */
[----:B------:R-:W-:-:S02]  /*3f80*/  FMNMX.FTZ R0, R85, R0, !PT ;  /* 0x0000000055007209 */ /* 0x000fc40007810000 */
[----:B------:R-:W-:Y:S02]  /*3f90*/  FSEL R27, R36, -INF , P2 ;  /* 0xff800000241b7808 */ /* 0x000fe40001000000 */
[----:B------:R-:W-:Y:S02]  /*3fa0*/  ISETP.GT.AND P2, PT, R19, 0x49, PT ;  /* 0x000000491300780c */ /* 0x000fe40003f44270 */
[----:B------:R-:W-:Y:S02]  /*3fb0*/  FSEL R89, R30, -INF , P3 ;  /* 0xff8000001e597808 */ /* 0x000fe40001800000 */
[----:B------:R-:W-:Y:S02]  /*3fc0*/  FMNMX.FTZ R0, R87, R0, !PT ;  /* 0x0000000057007209 */ /* 0x000fe40007810000 */
[----:B------:R-:W-:Y:S02]  /*3fd0*/  FSEL R31, R31, -INF , P2 ;  /* 0xff8000001f1f7808 */ /* 0x000fe40001000000 */
[----:B------:R-:W-:-:S02]  /*3fe0*/  FMNMX.FTZ R0, R89, R0, !PT ;  /* 0x0000000059007209 */ /* 0x000fc40007810000 */
[----:B------:R-:W-:Y:S02]  /*3ff0*/  FSEL R25, R25, -INF , P4 ;  /* 0xff80000019197808 */ /* 0x000fe40002000000 */
[----:B------:R-:W-:Y:S02]  /*4000*/  FMNMX.FTZ R8, R31, R0, !PT ;  /* 0x000000001f087209 */ /* 0x000fe40007810000 */
[----:B------:R-:W-:-:S03]  /*4010*/  FSEL R29, R29, -INF , P2 ;  /* 0xff8000001d1d7808 */ /* 0x000fc60001000000 */
[----:B------:R-:W0:Y:S02]  /*4020*/  SHFL.BFLY PT, R19, R8, 0x2, 0x1f ;  /* 0x0c401f0008137f89 */ /* 0x000e2400000e0000 */
[----:B0-----:R-:W-:-:S05]  /*4030*/  FMNMX.FTZ R19, R8, R19, !PT ;  /* 0x0000001308137209 */ /* 0x001fca0007810000 */
[----:B------:R-:W0:Y:S02]  /*4040*/  SHFL.BFLY PT, R6, R19, 0x1, 0x1f ;  /* 0x0c201f0013067f89 */ /* 0x000e2400000e0000 */
[----:B0-----:R-:W-:Y:S02]  /*4050*/  FMNMX.FTZ R6, R19, R6, !PT ;  /* 0x0000000613067209 */ /* 0x001fe40007810000 */
[----:B------:R-:W-:Y:S02]  /*4060*/  FSEL R19, R24, -INF , P5 ;  /* 0xff80000018137808 */ /* 0x000fe40002800000 */
[C---:B------:R-:W-:Y:S01]  /*4070*/  FSETP.NEU.FTZ.AND P0, PT, R6.reuse, -INF , PT ;  /* 0xff8000000600780b */ /* 0x040fe20003f1d000 */
[----:B------:R-:W-:-:S05]  /*4080*/  FMUL.FTZ R0, R6, R2 ;  /* 0x0000000206007220 */ /* 0x000fca0000410000 */
[----:B------:R-:W-:Y:S02]  /*4090*/  FSEL R14, R0, RZ, P0 ;  /* 0x000000ff000e7208 */ /* 0x000fe40000000000 */
[----:B------:R-:W-:Y:S02]  /*40a0*/  FMNMX.FTZ R0, R3, R57, !PT ;  /* 0x0000003903007209 */ /* 0x000fe40007810000 */
[----:B------:R-:W-:Y:S01]  /*40b0*/  ISETP.NE.AND P0, PT, R20, RZ, PT ;  /* 0x000000ff1400720c */ /* 0x000fe20003f05270 */
[--C-:B------:R-:W-:Y:S01]  /*40c0*/  FFMA.FTZ R21, R21, R2, -R14.reuse ;  /* 0x0000000215157223 */ /* 0x100fe2000001080e */
[----:B------:R-:W-:Y:S01]  /*40d0*/  FMNMX.FTZ R0, R15, R0, !PT ;  /* 0x000000000f007209 */ /* 0x000fe20007810000 */
[-CC-:B------:R-:W-:Y:S01]  /*40e0*/  FFMA.FTZ R7, R7, R2.reuse, -R14.reuse ;  /* 0x0000000207077223 */ /* 0x180fe2000001080e */
[--C-:B------:R-:W-:Y:S01]  /*40f0*/  FFMA.FTZ R59, R59, R2, -R14.reuse ;  /* 0x000000023b3b7223 */ /* 0x100fe2000001080e */
[----:B------:R0:W-:Y:S01]  /*4100*/  MUFU.EX2 R211, R21 ;  /* 0x0000001500d37308 */ /* 0x0001e20000000800 */
[----:B------:R-:W-:Y:S01]  /*4110*/  FMNMX.FTZ R0, R61, R0, !PT ;  /* 0x000000003d007209 */ /* 0x000fe20007810000 */
[-CC-:B------:R-:W-:Y:S01]  /*4120*/  FFMA.FTZ R63, R63, R2.reuse, -R14.reuse ;  /* 0x000000023f3f7223 */ /* 0x180fe2000001080e */
[-CC-:B------:R-:W-:Y:S01]  /*4130*/  FFMA.FTZ R65, R65, R2.reuse, -R14.reuse ;  /* 0x0000000241417223 */ /* 0x180fe2000001080e */
[--C-:B------:R-:W-:Y:S01]  /*4140*/  FFMA.FTZ R51, R51, R2, -R14.reuse ;  /* 0x0000000233337223 */ /* 0x100fe2000001080e */
[----:B------:R-:W-:Y:S01]  /*4150*/  FMNMX.FTZ R0, R23, R0, !PT ;  /* 0x0000000017007209 */ /* 0x000fe20007810000 */
[-CC-:B------:R-:W-:Y:S01]  /*4160*/  FFMA.FTZ R67, R67, R2.reuse, -R14.reuse ;  /* 0x0000000243437223 */ /* 0x180fe2000001080e */
[--C-:B------:R-:W-:Y:S01]  /*4170*/  FFMA.FTZ R55, R55, R2, -R14.reuse ;  /* 0x0000000237377223 */ /* 0x100fe2000001080e */
[----:B------:R-:W-:Y:S01]  /*4180*/  MUFU.EX2 R209, R7 ;  /* 0x0000000700d17308 */ /* 0x000fe20000000800 */
[----:B------:R-:W-:Y:S01]  /*4190*/  FMNMX.FTZ R0, R49, R0, !PT ;  /* 0x0000000031007209 */ /* 0x000fe20007810000 */
[-CC-:B------:R-:W-:Y:S01]  /*41a0*/  FFMA.FTZ R69, R69, R2.reuse, -R14.reuse ;  /* 0x0000000245457223 */ /* 0x180fe2000001080e */
[----:B0-----:R-:W-:Y:S01]  /*41b0*/  FSEL R21, R28, -INF , P3 ;  /* 0xff8000001c157808 */ /* 0x001fe20001800000 */
        /* <DEDUP_REMOVED lines=16> */
[----:B------:R-:W-:Y:S01]  /*42c0*/  FFMA.FTZ R14, R31, R2, -R14 ;  /* 0x000000021f0e7223 */ /* 0x000fe2000001080e */
[----:B------:R-:W-:-:S02]  /*42d0*/  FMNMX.FTZ R0, R35, R0, !PT ;  /* 0x0000000023007209 */ /* 0x000fc40007810000 */
[----:B0-----:R-:W-:Y:S01]  /*42e0*/  MOV R59, R151 ;  /* 0x00000097003b7202 */ /* 0x001fe20000000f00 */
[----:B------:R-:W-:Y:S01]  /*42f0*/  MUFU.EX2 R65, R65 ;  /* 0x0000004100417308 */ /* 0x000fe20000000800 */
[----:B------:R-:W-:Y:S01]  /*4300*/  FMNMX.FTZ R0, R45, R0, !PT ;  /* 0x000000002d007209 */ /* 0x000fe20007810000 */
[----:B-1----:R-:W-:-:S03]  /*4310*/  IMAD.MOV.U32 R63, RZ, RZ, R151 ;  /* 0x000000ffff3f7224 */ /* 0x002fc600078e0097 */
[----:B------:R-:W-:-:S03]  /*4320*/  FMNMX.FTZ R0, R39, R0, !PT ;  /* 0x0000000027007209 */ /* 0x000fc60007810000 */
[----:B------:R0:W1:Y:S01]  /*4330*/  MUFU.EX2 R24, R51 ;  /* 0x0000003300187308 */ /* 0x0000620000000800 */
[----:B------:R-:W-:-:S04]  /*4340*/  FMNMX.FTZ R0, R33, R0, !PT ;  /* 0x0000000021007209 */ /* 0x000fc80007810000 */
[----:B------:R-:W-:-:S03]  /*4350*/  FMNMX.FTZ R0, R27, R0, !PT ;  /* 0x000000001b007209 */ /* 0x000fc60007810000 */
[----:B------:R-:W-:Y:S01]  /*4360*/  MUFU.EX2 R67, R67 ;  /* 0x0000004300437308 */ /* 0x000fe20000000800 */
[----:B------:R-:W-:Y:S01]  /*4370*/  FMNMX.FTZ R0, R37, R0, !PT ;  /* 0x0000000025007209 */ /* 0x000fe20007810000 */
[----:B0-----:R-:W-:-:S03]  /*4380*/  IMAD.MOV.U32 R51, RZ, RZ, R151 ;  /* 0x000000ffff337224 */ /* 0x001fc600078e0097 */
[----:B------:R-:W-:-:S03]  /*4390*/  FMNMX.FTZ R0, R19, R0, !PT ;  /* 0x0000000013007209 */ /* 0x000fc60007810000 */
[----:B------:R0:W2:Y:S01]  /*43a0*/  MUFU.EX2 R28, R55 ;  /* 0x00000037001c7308 */ /* 0x0000a20000000800 */
[----:B------:R-:W-:Y:S02]  /*43b0*/  FMNMX.FTZ R0, R25, R0, !PT ;  /* 0x0000000019007209 */ /* 0x000fe40007810000 */
[----:B-1----:R-:W-:Y:S02]  /*43c0*/  F2FP.F16.F32.PACK_AB R205, R24, R65 ;  /* 0x0000004118cd723e */ /* 0x002fe400000000ff */
[----:B------:R-:W-:-:S03]  /*43d0*/  FMNMX.FTZ R0, R21, R0, !PT ;  /* 0x0000000015007209 */ /* 0x000fc60007810000 */
[----:B------:R-:W-:Y:S01]  /*43e0*/  MUFU.EX2 R69, R69 ;  /* 0x0000004500457308 */ /* 0x000fe20000000800 */
[----:B------:R-:W-:Y:S01]  /*43f0*/  FMNMX.FTZ R0, R29, R0, !PT ;  /* 0x000000001d007209 */ /* 0x000fe20007810000 */
[----:B0-----:R-:W-:-:S04]  /*4400*/  IMAD.MOV.U32 R55, RZ, RZ, R151 ;  /* 0x000000ffff377224 */ /* 0x001fc800078e0097 */
[----:B------:R-:W0:Y:S02]  /*4410*/  SHFL.BFLY PT, R7, R0, 0x2, 0x1f ;  /* 0x0c401f0000077f89 */ /* 0x000e2400000e0000 */
[----:B------:R-:W-:Y:S01]  /*4420*/  MUFU.EX2 R40, R14 ;  /* 0x0000000e00287308 */ /* 0x000fe20000000800 */
[----:B--2---:R-:W-:-:S07]  /*4430*/  F2FP.F16.F32.PACK_AB R207, R28, R67 ;  /* 0x000000431ccf723e */ /* 0x004fce00000000ff */
[----:B------:R1:W2:Y:S08]  /*4440*/  MUFU.EX2 R30, R71 ;  /* 0x00000047001e7308 */ /* 0x0002b00000000800 */
[----:B------:R-:W-:Y:S01]  /*4450*/  MUFU.EX2 R73, R73 ;  /* 0x0000004900497308 */ /* 0x000fe20000000800 */
[----:B-1----:R-:W-:Y:S01]  /*4460*/  IMAD.MOV.U32 R71, RZ, RZ, R151 ;  /* 0x000000ffff477224 */ /* 0x002fe200078e0097 */
[----:B0-----:R-:W-:-:S06]  /*4470*/  FMNMX.FTZ R8, R0, R7, !PT ;  /* 0x0000000700087209 */ /* 0x001fcc0007810000 */
[----:B------:R0:W1:Y:S01]  /*4480*/  MUFU.EX2 R32, R75 ;  /* 0x0000004b00207308 */ /* 0x0000620000000800 */
[----:B--2---:R-:W-:Y:S01]  /*4490*/  F2FP.F16.F32.PACK_AB R201, R30, R69 ;  /* 0x000000451ec9723e */ /* 0x004fe200000000ff */
[----:B------:R-:W2:Y:S06]  /*44a0*/  SHFL.BFLY PT, R7, R8, 0x1, 0x1f ;  /* 0x0c201f0008077f89 */ /* 0x000eac00000e0000 */
[----:B------:R-:W-:Y:S01]  /*44b0*/  MUFU.EX2 R77, R77 ;  /* 0x0000004d004d7308 */ /* 0x000fe20000000800 */
[----:B0-----:R-:W-:-:S07]  /*44c0*/  IMAD.MOV.U32 R75, RZ, RZ, R151 ;  /* 0x000000ffff4b7224 */ /* 0x001fce00078e0097 */
[----:B------:R0:W3:Y:S01]  /*44d0*/  MUFU.EX2 R34, R79 ;  /* 0x0000004f00227308 */ /* 0x0000e20000000800 */
[----:B-1----:R-:W-:-:S07]  /*44e0*/  F2FP.F16.F32.PACK_AB R203, R32, R73 ;  /* 0x0000004920cb723e */ /* 0x002fce00000000ff */
[----:B------:R-:W-:Y:S01]  /*44f0*/  MUFU.EX2 R81, R81 ;  /* 0x0000005100517308 */ /* 0x000fe20000000800 */
[----:B0-----:R-:W-:Y:S01]  /*4500*/  IMAD.MOV.U32 R79, RZ, RZ, R151 ;  /* 0x000000ffff4f7224 */ /* 0x001fe200078e0097 */
[----:B--2---:R-:W-:-:S04]  /*4510*/  FMNMX.FTZ R7, R8, R7, !PT ;  /* 0x0000000708077209 */ /* 0x004fc80007810000 */
[C---:B------:R-:W-:Y:S01]  /*4520*/  FSETP.NEU.FTZ.AND P2, PT, R7.reuse, -INF , PT ;  /* 0xff8000000700780b */ /* 0x040fe20003f5d000 */
[----:B------:R-:W-:Y:S01]  /*4530*/  FMUL.FTZ R0, R7, R2 ;  /* 0x0000000207007220 */ /* 0x000fe20000410000 */
[----:B------:R0:W-:Y:S01]  /*4540*/  MUFU.EX2 R36, R83 ;  /* 0x0000005300247308 */ /* 0x0001e20000000800 */
[----:B---3--:R-:W-:-:S03]  /*4550*/  F2FP.F16.F32.PACK_AB R197, R34, R77 ;  /* 0x0000004d22c5723e */ /* 0x008fc600000000ff */
[----:B------:R-:W-:Y:S01]  /*4560*/  FSEL R8, R0, RZ, P2 ;  /* 0x000000ff00087208 */ /* 0x000fe20001000000 */
[----:B------:R-:W-:Y:S01]  /*4570*/  FADD.FTZ R0, R209, R20 ;  /* 0x00000014d1007221 */ /* 0x000fe20000010000 */
[----:B------:R-:W-:Y:S01]  /*4580*/  F2FP.F16.F32.PACK_AB R209, R20, R209 ;  /* 0x000000d114d1723e */ /* 0x000fe200000000ff */
[----:B------:R-:W-:Y:S01]  /*4590*/  VIADD R20, R22, 0xfffffffe ;  /* 0xfffffffe16147836 */ /* 0x000fe20000000000 */
[----:B------:R-:W-:Y:S01]  /*45a0*/  MUFU.EX2 R85, R85 ;  /* 0x0000005500557308 */ /* 0x000fe20000000800 */
[-CC-:B------:R-:W-:Y:S01]  /*45b0*/  FFMA.FTZ R3, R3, R2.reuse, -R8.reuse ;  /* 0x0000000203037223 */ /* 0x180fe20000010808 */
[-CC-:B------:R-:W-:Y:S01]  /*45c0*/  FFMA.FTZ R57, R57, R2.reuse, -R8.reuse ;  /* 0x0000000239397223 */ /* 0x180fe20000010808 */
[-CC-:B------:R-:W-:Y:S01]  /*45d0*/  FFMA.FTZ R15, R15, R2.reuse, -R8.reuse ;  /* 0x000000020f0f7223 */ /* 0x180fe20000010808 */
[-CC-:B------:R-:W-:Y:S01]  /*45e0*/  FFMA.FTZ R61, R61, R2.reuse, -R8.reuse ;  /* 0x000000023d3d7223 */ /* 0x180fe20000010808 */
[-C--:B------:R-:W-:Y:S01]  /*45f0*/  FFMA.FTZ R23, R23, R2.reuse, -R8 ;  /* 0x0000000217177223 */ /* 0x080fe20000010808 */
[----:B------:R-:W-:Y:S01]  /*4600*/  FADD.FTZ R31, R211, R0 ;  /* 0x00000000d31f7221 */ /* 0x000fe20000010000 */
[-CC-:B------:R-:W-:Y:S01]  /*4610*/  FFMA.FTZ R49, R49, R2.reuse, -R8.reuse ;  /* 0x0000000231317223 */ /* 0x180fe20000010808 */
[----:B------:R-:W-:Y:S01]  /*4620*/  MUFU.EX2 R3, R3 ;  /* 0x0000000300037308 */ /* 0x000fe20000000800 */
[-CC-:B------:R-:W-:Y:S01]  /*4630*/  FFMA.FTZ R43, R43, R2.reuse, -R8.reuse ;  /* 0x000000022b2b7223 */ /* 0x180fe20000010808 */
[----:B------:R-:W-:Y:S01]  /*4640*/  FADD.FTZ R0, R26, R31 ;  /* 0x0000001f1a007221 */ /* 0x000fe20000010000 */
[-CC-:B------:R-:W-:Y:S01]  /*4650*/  FFMA.FTZ R41, R41, R2.reuse, -R8.reuse ;  /* 0x0000000229297223 */ /* 0x180fe20000010808 */
[-CC-:B------:R-:W-:Y:S01]  /*4660*/  FFMA.FTZ R53, R53, R2.reuse, -R8.reuse ;  /* 0x0000000235357223 */ /* 0x180fe20000010808 */
[-C--:B------:R-:W-:Y:S01]  /*4670*/  FFMA.FTZ R47, R47, R2.reuse, -R8 ;  /* 0x000000022f2f7223 */ /* 0x080fe20000010808 */
[----:B------:R-:W-:Y:S01]  /*4680*/  FADD.FTZ R31, R65, R0 ;  /* 0x00000000411f7221 */ /* 0x000fe20000010000 */
[-CC-:B------:R-:W-:Y:S01]  /*4690*/  FFMA.FTZ R35, R35, R2.reuse, -R8.reuse ;  /* 0x0000000223237223 */ /* 0x180fe20000010808 */
[----:B------:R-:W1:Y:S01]  /*46a0*/  MUFU.EX2 R208, R57 ;  /* 0x0000003900d07308 */ /* 0x000e620000000800 */
[-CC-:B------:R-:W-:Y:S01]  /*46b0*/  FFMA.FTZ R45, R45, R2.reuse, -R8.reuse ;  /* 0x000000022d2d7223 */ /* 0x180fe20000010808 */
[----:B------:R-:W-:Y:S01]  /*46c0*/  FADD.FTZ R14, R24, R31 ;  /* 0x0000001f180e7221 */ /* 0x000fe20000010000 */
[-CC-:B------:R-:W-:Y:S01]  /*46d0*/  FFMA.FTZ R39, R39, R2.reuse, -R8.reuse ;  /* 0x0000000227277223 */ /* 0x180fe20000010808 */
[-CC-:B------:R-:W-:Y:S01]  /*46e0*/  FFMA.FTZ R33, R33, R2.reuse, -R8.reuse ;  /* 0x0000000221217223 */ /* 0x180fe20000010808 */
[-CC-:B------:R-:W-:Y:S01]  /*46f0*/  FFMA.FTZ R27, R27, R2.reuse, -R8.reuse ;  /* 0x000000021b1b7223 */ /* 0x180fe20000010808 */
[-CC-:B------:R-:W-:Y:S01]  /*4700*/  FFMA.FTZ R37, R37, R2.reuse, -R8.reuse ;  /* 0x0000000225257223 */ /* 0x180fe20000010808 */
[-CC-:B------:R-:W-:Y:S01]  /*4710*/  FFMA.FTZ R19, R19, R2.reuse, -R8.reuse ;  /* 0x0000000213137223 */ /* 0x180fe20000010808 */
[----:B------:R-:W2:Y:S01]  /*4720*/  MUFU.EX2 R15, R15 ;  /* 0x0000000f000f7308 */ /* 0x000ea20000000800 */
[-CC-:B------:R-:W-:Y:S01]  /*4730*/  FFMA.FTZ R25, R25, R2.reuse, -R8.reuse ;  /* 0x0000000219197223 */ /* 0x180fe20000010808 */
[-CC-:B------:R-:W-:Y:S01]  /*4740*/  FFMA.FTZ R21, R21, R2.reuse, -R8.reuse ;  /* 0x0000000215157223 */ /* 0x180fe20000010808 */
[----:B------:R-:W-:Y:S01]  /*4750*/  FFMA.FTZ R8, R29, R2, -R8 ;  /* 0x000000021d087223 */ /* 0x000fe20000010808 */
[----:B------:R-:W-:Y:S01]  /*4760*/  ISETP.GE.AND P2, PT, R20, R17, PT ;  /* 0x000000111400720c */ /* 0x000fe20003f46270 */
[--C-:B0-----:R-:W-:Y:S01]  /*4770*/  IMAD.MOV.U32 R83, RZ, RZ, R151.reuse ;  /* 0x000000ffff537224 */ /* 0x101fe200078e0097 */
[----:B------:R-:W-:Y:S01]  /*4780*/  F2FP.F16.F32.PACK_AB R211, R26, R211 ;  /* 0x000000d31ad3723e */ /* 0x000fe200000000ff */
[--C-:B------:R-:W-:Y:S01]  /*4790*/  IMAD.MOV.U32 R65, RZ, RZ, R151.reuse ;  /* 0x000000ffff417224 */ /* 0x100fe200078e0097 */
[----:B------:R0:W3:Y:S01]  /*47a0*/  MUFU.EX2 R210, R61 ;  /* 0x0000003d00d27308 */ /* 0x0000e20000000800 */
[----:B-1----:R-:W-:Y:S01]  /*47b0*/  FADD.FTZ R0, R3, R208 ;  /* 0x000000d003007221 */ /* 0x002fe20000010000 */
[----:B------:R-:W-:Y:S01]  /*47c0*/  F2FP.F16.F32.PACK_AB R199, R36, R81 ;  /* 0x0000005124c7723e */ /* 0x000fe200000000ff */
[--C-:B------:R-:W-:Y:S01]  /*47d0*/  IMAD.MOV.U32 R57, RZ, RZ, R151.reuse ;  /* 0x000000ffff397224 */ /* 0x100fe200078e0097 */
[----:B------:R-:W-:Y:S01]  /*47e0*/  F2FP.F16.F32.PACK_AB R208, R208, R3 ;  /* 0x00000003d0d0723e */ /* 0x000fe200000000ff */
[----:B------:R-:W-:Y:S01]  /*47f0*/  IMAD.MOV.U32 R3, RZ, RZ, 0x3f800000 ;  /* 0x3f800000ff037424 */ /* 0x000fe200078e00ff */
[----:B------:R-:W-:Y:S01]  /*4800*/  MOV R24, R151 ;  /* 0x0000009700187202 */ /* 0x000fe20000000f00 */
[--C-:B------:R-:W-:Y:S01]  /*4810*/  IMAD.MOV.U32 R26, RZ, RZ, R151.reuse ;  /* 0x000000ffff1a7224 */ /* 0x100fe200078e0097 */
[----:B------:R-:W1:Y:S01]  /*4820*/  MUFU.EX2 R23, R23 ;  /* 0x0000001700177308 */ /* 0x000e620000000800 */
[----:B--2---:R-:W-:Y:S01]  /*4830*/  FADD.FTZ R31, R15, R0 ;  /* 0x000000000f1f7221 */ /* 0x004fe20000010000 */
[----:B0-----:R-:W-:-:S06]  /*4840*/  IMAD.MOV.U32 R61, RZ, RZ, R151 ;  /* 0x000000ffff3d7224 */ /* 0x001fcc00078e0097 */
[----:B------:R0:W2:Y:S01]  /*4850*/  MUFU.EX2 R204, R49 ;  /* 0x0000003100cc7308 */ /* 0x0000a20000000800 */
[C---:B---3--:R-:W-:Y:S01]  /*4860*/  FADD.FTZ R0, R210.reuse, R31 ;  /* 0x0000001fd2007221 */ /* 0x048fe20000010000 */
[----:B------:R-:W-:-:S06]  /*4870*/  F2FP.F16.F32.PACK_AB R210, R210, R15 ;  /* 0x0000000fd2d2723e */ /* 0x000fcc00000000ff */
[----:B------:R-:W3:Y:S01]  /*4880*/  MUFU.EX2 R43, R43 ;  /* 0x0000002b002b7308 */ /* 0x000ee20000000800 */
[----:B-1----:R-:W-:Y:S01]  /*4890*/  FADD.FTZ R31, R23, R0 ;  /* 0x00000000171f7221 */ /* 0x002fe20000010000 */
[----:B------:R-:W-:Y:S02]  /*48a0*/  @!P1 VIADD R0, R42, 0x38840 ;  /* 0x000388402a009836 */ /* 0x000fe40000000000 */
[----:B0-----:R-:W-:-:S03]  /*48b0*/  IMAD.MOV.U32 R49, RZ, RZ, R151 ;  /* 0x000000ffff317224 */ /* 0x001fc600078e0097 */
[----:B------:R-:W-:Y:S01]  /*48c0*/  @!P1 PRMT R0, RZ, 0x654, R0 ;  /* 0x00000654ff009816 */ /* 0x000fe20000000000 */
[----:B------:R0:W-:Y:S03]  /*48d0*/  MUFU.EX2 R200, R41 ;  /* 0x0000002900c87308 */ /* 0x0001e60000000800 */
[----:B------:R1:W-:Y:S05]  /*48e0*/  @!P1 SYNCS.ARRIVE.TRANS64.RED.A1T0 RZ, [R0+URZ], RZ ;  /* 0x000000ff00ff99a7 */ /* 0x0003ea000810043f */
[----:B------:R4:W1:Y:S01]  /*48f0*/  MUFU.EX2 R206, R53 ;  /* 0x0000003500ce7308 */ /* 0x0008620000000800 */
[----:B0-----:R-:W-:Y:S01]  /*4900*/  FADD.FTZ R41, R67, R14 ;  /* 0x0000000e43297221 */ /* 0x001fe20000010000 */
[----:B------:R-:W-:-:S03]  /*4910*/  IMAD.MOV.U32 R67, RZ, RZ, R151 ;  /* 0x000000ffff437224 */ /* 0x000fc600078e0097 */
[----:B------:R-:W-:Y:S01]  /*4920*/  FADD.FTZ R14, R28, R41 ;  /* 0x000000291c0e7221 */ /* 0x000fe20000010000 */
[----:B------:R-:W-:Y:S02]  /*4930*/  IMAD.MOV.U32 R28, RZ, RZ, R151 ;  /* 0x000000ffff1c7224 */ /* 0x000fe400078e0097 */
[----:B------:R-:W0:Y:S01]  /*4940*/  MUFU.EX2 R47, R47 ;  /* 0x0000002f002f7308 */ /* 0x000e220000000800 */
[----:B------:R-:W-:Y:S01]  /*4950*/  FADD.FTZ R41, R69, R14 ;  /* 0x0000000e45297221 */ /* 0x000fe20000010000 */
[C---:B--2---:R-:W-:Y:S01]  /*4960*/  FADD.FTZ R14, R204.reuse, R31 ;  /* 0x0000001fcc0e7221 */ /* 0x044fe20000010000 */
[----:B------:R-:W-:Y:S01]  /*4970*/  F2FP.F16.F32.PACK_AB R204, R204, R23 ;  /* 0x00000017cccc723e */ /* 0x000fe200000000ff */
[----:B------:R-:W-:Y:S02]  /*4980*/  IMAD.MOV.U32 R69, RZ, RZ, R151 ;  /* 0x000000ffff457224 */ /* 0x000fe400078e0097 */
[----:B------:R-:W-:Y:S01]  /*4990*/  FADD.FTZ R42, R30, R41 ;  /* 0x000000291e2a7221 */ /* 0x000fe20000010000 */
[----:B---3--:R-:W-:Y:S01]  /*49a0*/  FADD.FTZ R31, R43, R14 ;  /* 0x0000000e2b1f7221 */ /* 0x008fe20000010000 */
[--C-:B----4-:R-:W-:Y:S01]  /*49b0*/  IMAD.MOV.U32 R53, RZ, RZ, R151.reuse ;  /* 0x000000ffff357224 */ /* 0x110fe200078e0097 */
[----:B------:R-:W2:Y:S01]  /*49c0*/  MUFU.EX2 R35, R35 ;  /* 0x0000002300237308 */ /* 0x000ea20000000800 */
[----:B------:R-:W-:-:S02]  /*49d0*/  IMAD.MOV.U32 R41, RZ, RZ, R151 ;  /* 0x000000ffff297224 */ /* 0x000fc400078e0097 */
[C---:B-1----:R-:W-:Y:S01]  /*49e0*/  FADD.FTZ R0, R206.reuse, R31 ;  /* 0x0000001fce007221 */ /* 0x042fe20000010000 */
[----:B------:R-:W-:Y:S01]  /*49f0*/  F2FP.F16.F32.PACK_AB R206, R206, R43 ;  /* 0x0000002bcece723e */ /* 0x000fe200000000ff */
[--C-:B------:R-:W-:Y:S02]  /*4a00*/  IMAD.MOV.U32 R43, RZ, RZ, R151.reuse ;  /* 0x000000ffff2b7224 */ /* 0x100fe400078e0097 */
[----:B------:R-:W-:Y:S01]  /*4a10*/  IMAD.MOV.U32 R30, RZ, RZ, R151 ;  /* 0x000000ffff1e7224 */ /* 0x000fe200078e0097 */
[----:B------:R1:W3:Y:S01]  /*4a20*/  MUFU.EX2 R202, R45 ;  /* 0x0000002d00ca7308 */ /* 0x0002e20000000800 */
[----:B0-----:R-:W-:-:S04]  /*4a30*/  FADD.FTZ R31, R47, R0 ;  /* 0x000000002f1f7221 */ /* 0x001fc80000010000 */
[C---:B------:R-:W-:Y:S01]  /*4a40*/  FADD.FTZ R0, R200.reuse, R31 ;  /* 0x0000001fc8007221 */ /* 0x040fe20000010000 */
[----:B------:R-:W-:Y:S01]  /*4a50*/  F2FP.F16.F32.PACK_AB R200, R200, R47 ;  /* 0x0000002fc8c8723e */ /* 0x000fe200000000ff */
[----:B------:R-:W-:Y:S01]  /*4a60*/  IMAD.MOV.U32 R47, RZ, RZ, R151 ;  /* 0x000000ffff2f7224 */ /* 0x000fe200078e0097 */
[----:B------:R-:W0:Y:S01]  /*4a70*/  MUFU.EX2 R39, R39 ;  /* 0x0000002700277308 */ /* 0x000e220000000800 */
[----:B--2---:R-:W-:Y:S01]  /*4a80*/  FADD.FTZ R29, R35, R0 ;  /* 0x00000000231d7221 */ /* 0x004fe20000010000 */
[----:B-1----:R-:W-:-:S06]  /*4a90*/  MOV R45, R151 ;  /* 0x00000097002d7202 */ /* 0x002fcc0000000f00 */
[----:B------:R1:W2:Y:S01]  /*4aa0*/  MUFU.EX2 R196, R33 ;  /* 0x0000002100c47308 */ /* 0x0002a20000000800 */
[C---:B---3--:R-:W-:Y:S01]  /*4ab0*/  FADD.FTZ R0, R202.reuse, R29 ;  /* 0x0000001dca007221 */ /* 0x048fe20000010000 */
[----:B------:R-:W-:Y:S01]  /*4ac0*/  F2FP.F16.F32.PACK_AB R202, R202, R35 ;  /* 0x00000023caca723e */ /* 0x000fe200000000ff */
[----:B------:R-:W-:-:S05]  /*4ad0*/  IMAD.MOV.U32 R35, RZ, RZ, R151 ;  /* 0x000000ffff237224 */ /* 0x000fca00078e0097 */
[----:B------:R-:W3:Y:S01]  /*4ae0*/  MUFU.EX2 R27, R27 ;  /* 0x0000001b001b7308 */ /* 0x000ee20000000800 */
[----:B-1----:R-:W-:Y:S01]  /*4af0*/  FADD.FTZ R33, R73, R42 ;  /* 0x0000002a49217221 */ /* 0x002fe20000010000 */
[----:B0-----:R-:W-:Y:S01]  /*4b00*/  FADD.FTZ R29, R39, R0 ;  /* 0x00000000271d7221 */ /* 0x001fe20000010000 */
[----:B------:R-:W-:Y:S01]  /*4b10*/  MOV R73, R151 ;  /* 0x0000009700497202 */ /* 0x000fe20000000f00 */
[----:B------:R-:W-:Y:S02]  /*4b20*/  IMAD.MOV.U32 R42, RZ, RZ, R151 ;  /* 0x000000ffff2a7224 */ /* 0x000fe400078e0097 */
[----:B------:R-:W-:Y:S01]  /*4b30*/  FADD.FTZ R14, R32, R33 ;  /* 0x00000021200e7221 */ /* 0x000fe20000010000 */
[----:B------:R-:W-:Y:S01]  /*4b40*/  IMAD.MOV.U32 R32, RZ, RZ, R151 ;  /* 0x000000ffff207224 */ /* 0x000fe200078e0097 */
[----:B------:R0:W-:Y:S02]  /*4b50*/  MUFU.EX2 R198, R37 ;  /* 0x0000002500c67308 */ /* 0x0001e40000000800 */
[----:B------:R-:W-:Y:S01]  /*4b60*/  FADD.FTZ R33, R77, R14 ;  /* 0x0000000e4d217221 */ /* 0x000fe20000010000 */
[C---:B--2---:R-:W-:Y:S01]  /*4b70*/  FADD.FTZ R0, R196.reuse, R29 ;  /* 0x0000001dc4007221 */ /* 0x044fe20000010000 */
[----:B------:R-:W-:Y:S01]  /*4b80*/  F2FP.F16.F32.PACK_AB R196, R196, R39 ;  /* 0x00000027c4c4723e */ /* 0x000fe200000000ff */
[----:B------:R-:W-:-:S02]  /*4b90*/  IMAD.MOV.U32 R77, RZ, RZ, R151 ;  /* 0x000000ffff4d7224 */ /* 0x000fc400078e0097 */
[----:B------:R-:W-:Y:S01]  /*4ba0*/  FADD.FTZ R14, R34, R33 ;  /* 0x00000021220e7221 */ /* 0x000fe20000010000 */
[--C-:B------:R-:W-:Y:S01]  /*4bb0*/  IMAD.MOV.U32 R39, RZ, RZ, R151.reuse ;  /* 0x000000ffff277224 */ /* 0x100fe200078e0097 */
[----:B------:R-:W-:Y:S02]  /*4bc0*/  MUFU.EX2 R19, R19 ;  /* 0x0000001300137308 */ /* 0x000fe40000000800 */
[----:B------:R-:W-:Y:S01]  /*4bd0*/  FADD.FTZ R31, R81, R14 ;  /* 0x0000000e511f7221 */ /* 0x000fe20000010000 */
[--C-:B------:R-:W-:Y:S02]  /*4be0*/  IMAD.MOV.U32 R81, RZ, RZ, R151.reuse ;  /* 0x000000ffff517224 */ /* 0x100fe400078e0097 */
[----:B0-----:R-:W-:Y:S02]  /*4bf0*/  IMAD.MOV.U32 R37, RZ, RZ, R151 ;  /* 0x000000ffff257224 */ /* 0x001fe400078e0097 */
[----:B------:R-:W-:Y:S01]  /*4c00*/  FADD.FTZ R14, R36, R31 ;  /* 0x0000001f240e7221 */ /* 0x000fe20000010000 */
[--C-:B------:R-:W-:Y:S01]  /*4c10*/  IMAD.MOV.U32 R36, RZ, RZ, R151.reuse ;  /* 0x000000ffff247224 */ /* 0x100fe200078e0097 */
[----:B------:R0:W1:Y:S02]  /*4c20*/  MUFU.EX2 R38, R87 ;  /* 0x0000005700267308 */ /* 0x0000640000000800 */
[----:B------:R-:W-:Y:S01]  /*4c30*/  FADD.FTZ R31, R85, R14 ;  /* 0x0000000e551f7221 */ /* 0x000fe20000010000 */
[----:B------:R-:W-:-:S02]  /*4c40*/  IMAD.MOV.U32 R34, RZ, RZ, R151 ;  /* 0x000000ffff227224 */ /* 0x000fc400078e0097 */
[----:B------:R-:W-:-:S03]  /*4c50*/  IMAD.MOV.U32 R33, RZ, RZ, R151 ;  /* 0x000000ffff217224 */ /* 0x000fc600078e0097 */
[----:B------:R3:W2:Y:S01]  /*4c60*/  MUFU.EX2 R192, R25 ;  /* 0x0000001900c07308 */ /* 0x0006a20000000800 */
[----:B0-----:R-:W-:-:S07]  /*4c70*/  MOV R87, R151 ;  /* 0x0000009700577202 */ /* 0x001fce0000000f00 */
[----:B------:R-:W0:Y:S01]  /*4c80*/  MUFU.EX2 R89, R89 ;  /* 0x0000005900597308 */ /* 0x000e220000000800 */
[----:B---3--:R-:W-:Y:S01]  /*4c90*/  FADD.FTZ R25, R27, R0 ;  /* 0x000000001b197221 */ /* 0x008fe20000010000 */
[C---:B-1----:R-:W-:Y:S01]  /*4ca0*/  FADD.FTZ R14, R38.reuse, R31 ;  /* 0x0000001f260e7221 */ /* 0x042fe20000010000 */
[----:B------:R-:W-:Y:S01]  /*4cb0*/  F2FP.F16.F32.PACK_AB R193, R38, R85 ;  /* 0x0000005526c1723e */ /* 0x000fe200000000ff */
[----:B------:R-:W-:Y:S02]  /*4cc0*/  IMAD.MOV.U32 R85, RZ, RZ, R151 ;  /* 0x000000ffff557224 */ /* 0x000fe400078e0097 */
[C---:B------:R-:W-:Y:S01]  /*4cd0*/  FADD.FTZ R0, R198.reuse, R25 ;  /* 0x00000019c6007221 */ /* 0x040fe20000010000 */
[----:B------:R-:W-:Y:S01]  /*4ce0*/  F2FP.F16.F32.PACK_AB R198, R198, R27 ;  /* 0x0000001bc6c6723e */ /* 0x000fe200000000ff */
[----:B------:R-:W-:Y:S01]  /*4cf0*/  IMAD.MOV.U32 R27, RZ, RZ, R151 ;  /* 0x000000ffff1b7224 */ /* 0x000fe200078e0097 */
[----:B------:R-:W1:Y:S01]  /*4d00*/  MUFU.EX2 R21, R21 ;  /* 0x0000001500157308 */ /* 0x000e620000000800 */
[----:B------:R-:W-:Y:S01]  /*4d10*/  FADD.FTZ R25, R19, R0 ;  /* 0x0000000013197221 */ /* 0x000fe20000010000 */
[----:B------:R-:W-:-:S02]  /*4d20*/  MOV R38, R151 ;  /* 0x0000009700267202 */ /* 0x000fc40000000f00 */
[----:B------:R-:W-:Y:S01]  /*4d30*/  MOV R31, R151 ;  /* 0x00000097001f7202 */ /* 0x000fe20000000f00 */
[C---:B--2---:R-:W-:Y:S01]  /*4d40*/  FADD.FTZ R0, R192.reuse, R25 ;  /* 0x00000019c0007221 */ /* 0x044fe20000010000 */
[----:B------:R-:W-:Y:S01]  /*4d50*/  F2FP.F16.F32.PACK_AB R192, R192, R19 ;  /* 0x00000013c0c0723e */ /* 0x000fe200000000ff */
[--C-:B------:R-:W-:Y:S01]  /*4d60*/  IMAD.MOV.U32 R25, RZ, RZ, R151.reuse ;  /* 0x000000ffff197224 */ /* 0x100fe200078e0097 */
[----:B------:R-:W2:Y:S01]  /*4d70*/  MUFU.EX2 R8, R8 ;  /* 0x0000000800087308 */ /* 0x000ea20000000800 */
[----:B0-----:R-:W-:Y:S01]  /*4d80*/  FADD.FTZ R29, R89, R14 ;  /* 0x0000000e591d7221 */ /* 0x001fe20000010000 */
[C---:B------:R-:W-:Y:S01]  /*4d90*/  F2FP.F16.F32.PACK_AB R195, R40.reuse, R89 ;  /* 0x0000005928c3723e */ /* 0x040fe200000000ff */
[----:B------:R-:W-:Y:S02]  /*4da0*/  IMAD.MOV.U32 R89, RZ, RZ, R151 ;  /* 0x000000ffff597224 */ /* 0x000fe400078e0097 */
[----:B------:R-:W-:Y:S01]  /*4db0*/  FADD.FTZ R14, R40, R29 ;  /* 0x0000001d280e7221 */ /* 0x000fe20000010000 */
[----:B------:R-:W-:-:S02]  /*4dc0*/  IMAD.MOV.U32 R40, RZ, RZ, R151 ;  /* 0x000000ffff287224 */ /* 0x000fc400078e0097 */
[----:B------:R-:W-:Y:S02]  /*4dd0*/  IMAD.MOV.U32 R29, RZ, RZ, R151 ;  /* 0x000000ffff1d7224 */ /* 0x000fe400078e0097 */
[----:B-1----:R-:W-:Y:S01]  /*4de0*/  FADD.FTZ R15, R21, R0 ;  /* 0x00000000150f7221 */ /* 0x002fe20000010000 */
[----:B------:R-:W-:-:S03]  /*4df0*/  IMAD.MOV.U32 R0, RZ, RZ, 0x3f800000 ;  /* 0x3f800000ff007424 */ /* 0x000fc600078e00ff */
[C---:B--2---:R-:W-:Y:S01]  /*4e00*/  FADD.FTZ R15, R8.reuse, R15 ;  /* 0x0000000f080f7221 */ /* 0x044fe20000010000 */
[----:B------:R-:W-:Y:S01]  /*4e10*/  F2FP.F16.F32.PACK_AB R194, R8, R21 ;  /* 0x0000001508c2723e */ /* 0x000fe200000000ff */
[----:B------:R-:W-:Y:S01]  /*4e20*/  IMAD.MOV.U32 R8, RZ, RZ, RZ ;  /* 0x000000ffff087224 */ /* 0x000fe200078e00ff */
[----:B------:R-:W-:Y:S06]  /*4e30*/  @!P2 BRA `(.L_x_19) ;  /* 0x0000003c009ca947 */ /* 0x000fec0003800000 */
[----:B------:R-:W-:Y:S01]  /*4e40*/  UMOV UR6, URZ ;  /* 0x0000003f00067c82 */ /* 0x000fe20008000000 */
[----:B------:R-:W-:Y:S01]  /*4e50*/  IMAD.MOV.U32 R19, RZ, RZ, R6 ;  /* 0x000000ffff137224 */ /* 0x000fe200078e0006 */
[----:B------:R-:W-:Y:S01]  /*4e60*/  CS2R R150, SRZ ;  /* 0x0000000000967805 */ /* 0x000fe2000001ff00 */
[----:B------:R-:W-:Y:S01]  /*4e70*/  IMAD.MOV.U32 R21, RZ, RZ, R7 ;  /* 0x000000ffff157224 */ /* 0x000fe200078e0007 */
[----:B------:R-:W-:Y:S01]  /*4e80*/  CS2R R146, SRZ ;  /* 0x0000000000927805 */ /* 0x000fe2000001ff00 */
[----:B------:R-:W-:Y:S01]  /*4e90*/  IMAD.MOV.U32 R22, RZ, RZ, RZ ;  /* 0x000000ffff167224 */ /* 0x000fe200078e00ff */
[----:B------:R-:W-:Y:S01]  /*4ea0*/  CS2R R142, SRZ ;  /* 0x00000000008e7805 */ /* 0x000fe2000001ff00 */
[----:B------:R-:W-:Y:S01]  /*4eb0*/  IMAD.MOV.U32 R0, RZ, RZ, 0x3f800000 ;  /* 0x3f800000ff007424 */ /* 0x000fe200078e00ff */
[----:B------:R-:W-:Y:S01]  /*4ec0*/  CS2R R138, SRZ ;  /* 0x00000000008a7805 */ /* 0x000fe2000001ff00 */
[----:B------:R-:W-:Y:S01]  /*4ed0*/  IMAD.MOV.U32 R3, RZ, RZ, 0x3f800000 ;  /* 0x3f800000ff037424 */ /* 0x000fe200078e00ff */
        /* <DEDUP_REMOVED lines=60> */
[----:B------:R-:W-:-:S07]  /*52a0*/  IMAD.U32 R214, RZ, RZ, UR6 ;  /* 0x00000006ffd67e24 */ /* 0x000fce000f8e00ff */
.L_x_28:
[----:B------:R-:W-:-:S13]  /*52b0*/  R2UR UR6, R214 ;  /* 0x00000000d60672ca */ /* 0x000fda00000e0000 */
[----:B------:R-:W-:-:S04]  /*52c0*/  UIADD3 UR6, UR6, 0x1, URZ ;  /* 0x0000000106067890 */ /* 0x000fc8000fffe03f */
[----:B------:R-:W-:-:S04]  /*52d0*/  UISETP.NE.AND UP0, UPT, UR6, 0x2, UPT ;  /* 0x000000020600788c */ /* 0x000fc8000bf05270 */
[----:B------:R-:W-:Y:S02]  /*52e0*/  USEL UR7, URZ, 0x1, UP0 ;  /* 0x000000013f077887 */ /* 0x000fe40008000000 */
[----:B------:R-:W-:-:S04]  /*52f0*/  USEL UR6, UR6, URZ, UP0 ;  /* 0x0000003f06067287 */ /* 0x000fc80008000000 */
[----:B------:R-:W-:Y:S02]  /*5300*/  LOP3.LUT R8, R22, UR7, RZ, 0x3c, !PT ;  /* 0x0000000716087c12 */ /* 0x000fe4000f8e3cff */
[----:B------:R-:W-:Y:S01]  /*5310*/  MOV R9, UR6 ;  /* 0x0000000600097c02 */ /* 0x000fe20008000f00 */
[----:B------:R-:W-:Y:S06]  /*5320*/  @!P0 BRA `(.L_x_20) ;  /* 0x0000000000048947 */ /* 0x000fec0003800000 */
[----:B------:R-:W-:Y:S01]  /*5330*/  BPT.TRAP 0x1 ;  /* 0x000000040000795c */ /* 0x000fe20000300000 */
.L_x_20:
[----:B------:R-:W-:Y:S02]  /*5340*/  R2UR UR7, R16 ;  /* 0x00000000100772ca */ /* 0x000fe400000e0000 */
[----:B------:R-:W-:-:S11]  /*5350*/  SHF.L.U32 R2, R8, 0x1f, RZ ;  /* 0x0000001f08027819 */ /* 0x000fd600000006ff */
[----:B------:R-:W-:-:S06]  /*5360*/  ULEA UR6, UR6, UR7, 0x3 ;  /* 0x0000000706067291 */ /* 0x000fcc000f8e183f */
[----:B------:R-:W-:-:S03]  /*5370*/  IMAD.U32 R215, RZ, RZ, UR6 ;  /* 0x00000006ffd77e24 */ /* 0x000fc6000f8e00ff */
[----:B------:R0:W1:Y:S01]  /*5380*/  SYNCS.PHASECHK.TRANS64.TRYWAIT P2, [UR6+0x38830], R2 ;  /* 0x03883002ff0075a7 */ /* 0x0000620008040146 */
[----:B------:R-:W-:Y:S05]  /*5390*/  @!P0 BRA `(.L_x_21) ;  /* 0x0000000000048947 */ /* 0x000fea0003800000 */
[----:B------:R-:W-:Y:S01]  /*53a0*/  BPT.TRAP 0x1 ;  /* 0x000000040000795c */ /* 0x000fe20000300000 */
.L_x_21:
[----:B-1----:R-:W-:Y:S05]  /*53b0*/  @P2 BRA `(.L_x_22) ;  /* 0x00000000000c2947 */ /* 0x002fea0003800000 */
[----:B------:R-:W-:-:S13]  /*53c0*/  R2UR UR6, R215 ;  /* 0x00000000d70672ca */ /* 0x000fda00000e0000 */
[----:B------:R-:W1:Y:S02]  /*53d0*/  SYNCS.PHASECHK.TRANS64.TRYWAIT P2, [UR6+0x38830], R2 ;  /* 0x03883002ff0075a7 */ /* 0x000e640008040146 */
[----:B-1----:R-:W-:Y:S05]  /*53e0*/  @!P2 BRA `(.L_x_23) ;  /* 0x000000b800bca947 */ /* 0x002fea0003800000 */
.L_x_22:
[----:B------:R-:W-:Y:S01]  /*53f0*/  R2UR UR60, R9 ;  /* 0x00000000093c72ca */ /* 0x000fe200000e0000 */
[----:B------:R-:W-:Y:S01]  /*5400*/  WARPGROUP.ARRIVE ;  /* 0x00000000000079c5 */ /* 0x000fe20000000000 */
[C---:B------:R-:W-:Y:S01]  /*5410*/  R2UR UR56, R4.reuse ;  /* 0x00000000043872ca */ /* 0x040fe200000e0000 */
[----:B------:R-:W-:Y:S01]  /*5420*/  UMOV UR59, 0x40000040 ;  /* 0x40000040003b7882 */ /* 0x000fe20000000000 */
[C---:B------:R-:W-:Y:S01]  /*5430*/  R2UR UR57, R5.reuse ;  /* 0x00000000053972ca */ /* 0x040fe200000e0000 */
[----:B------:R-:W-:Y:S01]  /*5440*/  UMOV UR43, 0x40000040 ;  /* 0x40000040002b7882 */ /* 0x000fe20000000000 */
[----:B01----:R-:W-:Y:S01]  /*5450*/  MOV R2, UR41 ;  /* 0x0000002900027c02 */ /* 0x003fe20008000f00 */
[----:B------:R-:W-:Y:S01]  /*5460*/  UMOV UR47, 0x40000040 ;  /* 0x40000040002f7882 */ /* 0x000fe20000000000 */
[----:B------:R-:W-:Y:S01]  /*5470*/  MOV R6, UR40 ;  /* 0x0000002800067c02 */ /* 0x000fe20008000f00 */
[----:B------:R-:W-:Y:S01]  /*5480*/  UMOV UR51, 0x40000040 ;  /* 0x4000004000337882 */ /* 0x000fe20000000000 */
[C---:B------:R-:W-:Y:S01]  /*5490*/  R2UR UR40, R4.reuse ;  /* 0x00000000042872ca */ /* 0x040fe200000e0000 */
[----:B------:R-:W-:Y:S01]  /*54a0*/  UMOV UR55, 0x40000040 ;  /* 0x4000004000377882 */ /* 0x000fe20000000000 */
[C---:B------:R-:W-:Y:S01]  /*54b0*/  R2UR UR41, R5.reuse ;  /* 0x00000000052972ca */ /* 0x040fe200000e0000 */
[----:B------:R-:W-:Y:S01]  /*54c0*/  UIMAD UR60, UR60, 0xa00, UR61 ;  /* 0x00000a003c3c78a4 */ /* 0x000fe2000f8e023d */
[----:B------:R-:W-:Y:S01]  /*54d0*/  MOV R7, UR45 ;  /* 0x0000002d00077c02 */ /* 0x000fe20008000f00 */
[----:B------:R-:W-:Y:S01]  /*54e0*/  UMOV UR15, 0x40000040 ;  /* 0x40000040000f7882 */ /* 0x000fe20000000000 */
[----:B------:R-:W-:Y:S01]  /*54f0*/  MOV R23, UR44 ;  /* 0x0000002c00177c02 */ /* 0x000fe20008000f00 */
[----:B------:R-:W-:Y:S01]  /*5500*/  UIADD3 UR6, UR60, 0x80, URZ ;  /* 0x000000803c067890 */ /* 0x000fe2000fffe03f */
[C---:B------:R-:W-:Y:S01]  /*5510*/  R2UR UR44, R4.reuse ;  /* 0x00000000042c72ca */ /* 0x040fe200000e0000 */
[----:B------:R-:W-:Y:S01]  /*5520*/  UIADD3 UR7, UR60, 0x100, URZ ;  /* 0x000001003c077890 */ /* 0x000fe2000fffe03f */
[C---:B------:R-:W-:Y:S01]  /*5530*/  R2UR UR45, R5.reuse ;  /* 0x00000000052d72ca */ /* 0x040fe200000e0000 */
[----:B------:R-:W-:Y:S01]  /*5540*/  UMOV UR58, UR60 ;  /* 0x0000003c003a7c82 */ /* 0x000fe20008000000 */
[----:B------:R-:W-:Y:S01]  /*5550*/  MOV R152, UR49 ;  /* 0x0000003100987c02 */ /* 0x000fe20008000f00 */
[----:B------:R-:W-:Y:S01]  /*5560*/  HGMMA.64x16x16.F32 R184, gdesc[UR56], RZ, !UPT, gsb0 ;  /* 0x0020000038b879f0 */ /* 0x000fe2000c0008ff */
[----:B------:R-:W-:Y:S01]  /*5570*/  UMOV UR42, UR6 ;  /* 0x00000006002a7c82 */ /* 0x000fe20008000000 */
[----:B------:R-:W-:Y:S01]  /*5580*/  MOV R153, UR48 ;  /* 0x0000003000997c02 */ /* 0x000fe20008000f00 */
[----:B------:R-:W-:Y:S01]  /*5590*/  UMOV UR46, UR7 ;  /* 0x00000007002e7c82 */ /* 0x000fe20008000000 */
[C---:B------:R-:W-:Y:S01]  /*55a0*/  R2UR UR48, R4.reuse ;  /* 0x00000000043072ca */ /* 0x040fe200000e0000 */
[----:B------:R-:W-:Y:S01]  /*55b0*/  UIADD3 UR6, UR60, 0x180, URZ ;  /* 0x000001803c067890 */ /* 0x000fe2000fffe03f */
[C---:B------:R-:W-:Y:S01]  /*55c0*/  R2UR UR49, R5.reuse ;  /* 0x00000000053172ca */ /* 0x040fe200000e0000 */
[----:B------:R-:W-:Y:S01]  /*55d0*/  UIADD3 UR58, UR60, 0x200, URZ ;  /* 0x000002003c3a7890 */ /* 0x000fe2000fffe03f */
[----:B------:R-:W-:Y:S01]  /*55e0*/  R2UR UR56, R4 ;  /* 0x00000000043872ca */ /* 0x000fe200000e0000 */
[----:B------:R-:W-:Y:S01]  /*55f0*/  UMOV UR59, 0x40000040 ;  /* 0x40000040003b7882 */ /* 0x000fe20000000000 */
[----:B------:R-:W-:Y:S01]  /*5600*/  R2UR UR57, R5 ;  /* 0x00000000053972ca */ /* 0x000fe200000e0000 */
[----:B------:R-:W-:Y:S01]  /*5610*/  UIADD3 UR7, UR60, 0x182, URZ ;  /* 0x000001823c077890 */ /* 0x000fe2000fffe03f */
[----:B------:R-:W-:Y:S01]  /*5620*/  MOV R212, UR53 ;  /* 0x0000003500d47c02 */ /* 0x000fe20008000f00 */
[----:B------:R-:W-:Y:S01]  /*5630*/  UMOV UR50, UR6 ;  /* 0x0000000600327c82 */ /* 0x000fe20008000000 */
[----:B------:R-:W-:Y:S01]  /*5640*/  MOV R213, UR52 ;  /* 0x0000003400d57c02 */ /* 0x000fe20008000f00 */
[----:B------:R-:W-:Y:S01]  /*5650*/  UIADD3 UR6, UR60, 0x2, URZ ;  /* 0x000000023c067890 */ /* 0x000fe2000fffe03f */
[----:B------:R-:W-:Y:S01]  /*5660*/  R2UR UR52, R12 ;  /* 0x000000000c3472ca */ /* 0x000fe200000e0000 */
[----:B------:R-:W-:Y:S01]  /*5670*/  UIADD3 UR14, UR60, 0x280, URZ ;  /* 0x000002803c0e7890 */ /* 0x000fe2000fffe03f */
[----:B------:R-:W-:Y:S01]  /*5680*/  R2UR UR53, R13 ;  /* 0x000000000d3572ca */ /* 0x000fe200000e0000 */
[----:B------:R-:W-:Y:S01]  /*5690*/  UIADD3 UR18, UR60, 0x282, URZ ;  /* 0x000002823c127890 */ /* 0x000fe2000fffe03f */
[-C--:B------:R-:W-:Y:S01]  /*56a0*/  FMUL.FTZ R24, R24, R3.reuse ;  /* 0x0000000318187220 */ /* 0x080fe20000410000 */
[----:B------:R-:W-:Y:S01]  /*56b0*/  UMOV UR19, 0x40000040 ;  /* 0x4000004000137882 */ /* 0x000fe20000000000 */
[----:B------:R-:W-:Y:S01]  /*56c0*/  UMOV UR54, UR6 ;  /* 0x0000000600367c82 */ /* 0x000fe20008000000 */
[----:B------:R-:W-:Y:S01]  /*56d0*/  UIADD3 UR6, UR60, 0x102, URZ ;  /* 0x000001023c067890 */ /* 0x000fe2000fffe03f */
[-C--:B------:R-:W-:Y:S01]  /*56e0*/  FMUL.FTZ R25, R25, R3.reuse ;  /* 0x0000000319197220 */ /* 0x080fe20000410000 */
[----:B------:R-:W-:Y:S01]  /*56f0*/  UIADD3 UR22, UR60, 0x284, URZ ;  /* 0x000002843c167890 */ /* 0x000fe2000fffe03f */
[-C--:B------:R-:W-:Y:S01]  /*5700*/  FMUL.FTZ R28, R28, R3.reuse ;  /* 0x000000031c1c7220 */ /* 0x080fe20000410000 */
[----:B------:R-:W-:Y:S01]  /*5710*/  UMOV UR23, 0x40000040 ;  /* 0x4000004000177882 */ /* 0x000fe20000000000 */
[----:B------:R-:W-:Y:S01]  /*5720*/  UIADD3 UR26, UR60, 0x286, URZ ;  /* 0x000002863c1a7890 */ /* 0x000fe2000fffe03f */
[-C--:B------:R-:W-:Y:S01]  /*5730*/  FMUL.FTZ R29, R29, R3.reuse ;  /* 0x000000031d1d7220 */ /* 0x080fe20000410000 */
[----:B------:R-:W-:Y:S01]  /*5740*/  UMOV UR10, UR52 ;  /* 0x00000034000a7c82 */ /* 0x000fe20008000000 */
[----:B------:R-:W-:Y:S01]  /*5750*/  UMOV UR11, UR53 ;  /* 0x00000035000b7c82 */ /* 0x000fe20008000000 */
[----:B------:R-:W-:Y:S01]  /*5760*/  UMOV UR27, 0x40000040 ;  /* 0x40000040001b7882 */ /* 0x000fe20000000000 */
[----:B------:R-:W-:Y:S01]  /*5770*/  UIADD3 UR30, UR60, 0x500, URZ ;  /* 0x000005003c1e7890 */ /* 0x000fe2000fffe03f */
[-C--:B------:R-:W-:Y:S01]  /*5780*/  FMUL.FTZ R32, R32, R3.reuse ;  /* 0x0000000320207220 */ /* 0x080fe20000410000 */
[----:B------:R-:W-:Y:S01]  /*5790*/  UMOV UR31, 0x40000040 ;  /* 0x40000040001f7882 */ /* 0x000fe20000000000 */
[----:B------:R-:W-:Y:S01]  /*57a0*/  UIADD3 UR34, UR60, 0x502, URZ ;  /* 0x000005023c227890 */ /* 0x000fe2000fffe03f */
[-C--:B------:R-:W-:Y:S01]  /*57b0*/  FMUL.FTZ R33, R33, R3.reuse ;  /* 0x0000000321217220 */ /* 0x080fe20000410000 */
[----:B------:R-:W-:Y:S01]  /*57c0*/  UMOV UR35, 0x40000040 ;  /* 0x4000004000237882 */ /* 0x000fe20000000000 */
[----:B------:R-:W-:Y:S01]  /*57d0*/  UIADD3 UR38, UR60, 0x504, URZ ;  /* 0x000005043c267890 */ /* 0x000fe2000fffe03f */
[-C--:B------:R-:W-:Y:S01]  /*57e0*/  FMUL.FTZ R36, R36, R3.reuse ;  /* 0x0000000324247220 */ /* 0x080fe20000410000 */
[----:B------:R-:W-:Y:S01]  /*57f0*/  UMOV UR39, 0x40000040 ;  /* 0x4000004000277882 */ /* 0x000fe20000000000 */
[-C--:B------:R-:W-:Y:S01]  /*5800*/  FMUL.FTZ R37, R37, R3.reuse ;  /* 0x0000000325257220 */ /* 0x080fe20000410000 */
        /* <DEDUP_REMOVED lines=8> */
[----:B------:R-:W-:Y:S01]  /*5890*/  FMUL.FTZ R56, R56, R3 ;  /* 0x0000000338387220 */ /* 0x000fe20000410000 */
[----:B------:R-:W-:-:S02]  /*58a0*/  WARPGROUP.DEPBAR.LE gsb0, 0x0 ;  /* 0x00008000000079c5 */ /* 0x000fc40000010000 */
[----:B------:R-:W-:Y:S01]  /*58b0*/  WARPGROUP.ARRIVE ;  /* 0x00000000000079c5 */ /* 0x000fe20000000000 */
[-C--:B------:R-:W-:Y:S01]  /*58c0*/  FMUL.FTZ R57, R57, R3.reuse ;  /* 0x0000000339397220 */ /* 0x080fe20000410000 */
[-C--:B------:R-:W-:Y:S01]  /*58d0*/  FMUL.FTZ R60, R60, R3.reuse ;  /* 0x000000033c3c7220 */ /* 0x080fe20000410000 */
[-C--:B------:R-:W-:Y:S01]  /*58e0*/  FMUL.FTZ R61, R61, R3.reuse ;  /* 0x000000033d3d7220 */ /* 0x080fe20000410000 */
[-C--:B------:R-:W-:Y:S01]  /*58f0*/  FMUL.FTZ R64, R64, R3.reuse ;  /* 0x0000000340407220 */ /* 0x080fe20000410000 */
[-C--:B------:R-:W-:Y:S01]  /*5900*/  FMUL.FTZ R65, R65, R3.reuse ;  /* 0x0000000341417220 */ /* 0x080fe20000410000 */
[----:B------:R-:W-:Y:S01]  /*5910*/  HGMMA.64x16x16.F32 R176, gdesc[UR40], RZ, !UPT, gsb0 ;  /* 0x0020000028b079f0 */ /* 0x000fe2000c0008ff */
[----:B------:R-:W-:Y:S01]  /*5920*/  R2UR UR41, R2 ;  /* 0x00000000022972ca */ /* 0x000fe200000e0000 */
[----:B------:R-:W-:Y:S01]  /*5930*/  UIADD3 UR42, UR60, 0x506, URZ ;  /* 0x000005063c2a7890 */ /* 0x000fe2000fffe03f */
[----:B------:R-:W-:Y:S01]  /*5940*/  R2UR UR40, R6 ;  /* 0x00000000062872ca */ /* 0x000fe200000e0000 */
[----:B------:R-:W-:Y:S01]  /*5950*/  UMOV UR43, 0x40000040 ;  /* 0x40000040002b7882 */ /* 0x000fe20000000000 */
[----:B------:R-:W-:Y:S01]  /*5960*/  MOV R2, UR9 ;  /* 0x0000000900027c02 */ /* 0x000fe20008000f00 */
[-C--:B------:R-:W-:Y:S01]  /*5970*/  FMUL.FTZ R68, R68, R3.reuse ;  /* 0x0000000344447220 */ /* 0x080fe20000410000 */
[----:B------:R-:W-:Y:S01]  /*5980*/  MOV R6, UR8 ;  /* 0x0000000800067c02 */ /* 0x000fe20008000f00 */
        /* <DEDUP_REMOVED lines=118> */
[----:B------:R-:W-:Y:S01]  /*60f0*/  FMUL.FTZ R151, R151, R0 ;  /* 0x0000000097977220 */ /* 0x000fe20000410000 */
[----:B------:R-:W-:-:S02]  /*6100*/  WARPGROUP.DEPBAR.LE gsb0, 0x0 ;  /* 0x00008000000079c5 */ /* 0x000fc40000010000 */
[----:B------:R-:W-:-:S06]  /*6110*/  WARPGROUP.ARRIVE ;  /* 0x00000000000079c5 */ /* 0x000fcc0000000000 */
[----:B------:R-:W-:Y:S01]  /*6120*/  HGMMA.64x16x16.F32 R152, gdesc[UR56], RZ, !UPT, gsb0 ;  /* 0x00200000389879f0 */ /* 0x000fe2000c0008ff */
[----:B------:R-:W-:Y:S01]  /*6130*/  UIADD3 UR58, UR60, 0x82, URZ ;  /* 0x000000823c3a7890 */ /* 0x000fe2000fffe03f */
[----:B------:R-:W-:Y:S01]  /*6140*/  UMOV UR56, UR10 ;  /* 0x0000000a00387c82 */ /* 0x000fe20008000000 */
[----:B------:R-:W-:Y:S01]  /*6150*/  UMOV UR57, UR11 ;  /* 0x0000000b00397c82 */ /* 0x000fe20008000000 */
[----:B------:R-:W-:Y:S01]  /*6160*/  UMOV UR59, 0x40000040 ;  /* 0x40000040003b7882 */ /* 0x000fe20000000000 */
[----:B------:R-:W-:Y:S02]  /*6170*/  WARPGROUP.DEPBAR.LE gsb0, 0x0 ;  /* 0x00008000000079c5 */ /* 0x000fe40000010000 */
[----:B------:R-:W-:-:S06]  /*6180*/  WARPGROUP.ARRIVE ;  /* 0x00000000000079c5 */ /* 0x000fcc0000000000 */
[----:B------:R-:W-:Y:S01]  /*6190*/  HGMMA.64x16x16.F32 R184, gdesc[UR52], R184, gsb0 ;  /* 0x0020000034b879f0 */ /* 0x000fe200080008b8 */
[----:B------:R-:W-:Y:S01]  /*61a0*/  R2UR UR53, R212 ;  /* 0x00000000d43572ca */ /* 0x000fe200000e0000 */
[----:B------:R-:W-:Y:S01]  /*61b0*/  UIADD3 UR54, UR60, 0x784, URZ ;  /* 0x000007843c367890 */ /* 0x000fe2000fffe03f */
[----:B------:R-:W-:Y:S01]  /*61c0*/  R2UR UR52, R213 ;  /* 0x00000000d53472ca */ /* 0x000fe200000e0000 */
        /* <DEDUP_REMOVED lines=13> */
[----:B------:R-:W-:Y:S01]  /*62a0*/  UMOV UR57, UR11 ;  /* 0x0000000b00397c82 */ /* 0x000fe20008000000 */
[----:B------:R-:W-:Y:S01]  /*62b0*/  UMOV UR58, UR7 ;  /* 0x00000007003a7c82 */ /* 0x000fe20008000000 */
[----:B------:R-:W-:Y:S01]  /*62c0*/  UMOV UR59, 0x40000040 ;  /* 0x40000040003b7882 */ /* 0x000fe20000000000 */
        /* <DEDUP_REMOVED lines=8> */
[----:B------:R-:W-:Y:S02]  /*6350*/  UIADD3 UR6, UR60, 0x4, URZ ;  /* 0x000000043c067890 */ /* 0x000fe4000fffe03f */
[----:B------:R-:W-:Y:S02]  /*6360*/  UIADD3 UR10, UR60, 0x84, URZ ;  /* 0x000000843c0a7890 */ /* 0x000fe4000fffe03f */
[----:B------:R-:W-:Y:S01]  /*6370*/  UIADD3 UR11, UR60, 0x104, URZ ;  /* 0x000001043c0b7890 */ /* 0x000fe2000fffe03f */
[----:B------:R-:W-:-:S02]  /*6380*/  WARPGROUP.DEPBAR.LE gsb0, 0x0 ;  /* 0x00008000000079c5 */ /* 0x000fc40000010000 */
        /* <DEDUP_REMOVED lines=27> */
[----:B------:R-:W-:Y:S01]  /*6540*/  UMOV UR11, 0x40000040 ;  /* 0x40000040000b7882 */ /* 0x000fe20000000000 */
[----:B------:R-:W-:Y:S02]  /*6550*/  WARPGROUP.DEPBAR.LE gsb0, 0x0 ;  /* 0x00008000000079c5 */ /* 0x000fe40000010000 */
[----:B------:R-:W-:-:S06]  /*6560*/  WARPGROUP.ARRIVE ;  /* 0x00000000000079c5 */ /* 0x000fcc0000000000 */
[----:B------:R-:W-:Y:S01]  /*6570*/  HGMMA.64x16x16.F32 R152, gdesc[UR4], R152, gsb0 ;  /* 0x00200000049879f0 */ /* 0x000fe20008000898 */
[----:B------:R-:W-:Y:S02]  /*6580*/  UIADD3 UR6, UR60, 0x86, URZ ;  /* 0x000000863c067890 */ /* 0x000fe4000fffe03f */
        /* <DEDUP_REMOVED lines=28> */
[----:B------:R-:W-:Y:S01]  /*6750*/  R2UR UR8, R10 ;  /* 0x000000000a0872ca */ /* 0x000fe200000e0000 */
[----:B------:R-:W-:Y:S01]  /*6760*/  UMOV UR11, 0x40000040 ;  /* 0x40000040000b7882 */ /* 0x000fe20000000000 */
[----:B------:R-:W-:Y:S01]  /*6770*/  R2UR UR9, R11 ;  /* 0x000000000b0972ca */ /* 0x000fe200000e0000 */
        /* <DEDUP_REMOVED lines=287> */
[----:B------:R-:W-:-:S07]  /*7970*/  UIADD3 UR6, UR60, 0x786, URZ ;  /* 0x000007863c067890 */ /* 0x000fce000fffe03f */
[----:B------:R-:W-:Y:S01]  /*7980*/  UMOV UR10, UR6 ;  /* 0x00000006000a7c82 */ /* 0x000fe20008000000 */
[----:B------:R-:W-:Y:S01]  /*7990*/  UIADD3 UR6, UR60, 0x886, URZ ;  /* 0x000008863c067890 */ /* 0x000fe2000fffe03f */
[----:B------:R-:W-:Y:S02]  /*79a0*/  WARPGROUP.DEPBAR.LE gsb0, 0x0 ;  /* 0x00008000000079c5 */ /* 0x000fe40000010000 */
[----:B------:R-:W-:-:S06]  /*79b0*/  WARPGROUP.ARRIVE ;  /* 0x00000000000079c5 */ /* 0x000fcc0000000000 */
[----:B------:R-:W-:Y:S01]  /*79c0*/  HGMMA.64x16x16.F32 R160, gdesc[UR52], R160, gsb0 ;  /* 0x0020000034a079f0 */ /* 0x000fe200080008a0 */
[----:B------:R-:W-:Y:S01]  /*79d0*/  UMOV UR54, UR7 ;  /* 0x0000000700367c82 */ /* 0x000fe20008000000 */
[----:B------:R-:W-:Y:S01]  /*79e0*/  UMOV UR55, 0x40000040 ;  /* 0x4000004000377882 */ /* 0x000fe20000000000 */
[----:B------:R-:W-:Y:S02]  /*79f0*/  UIADD3 UR7, UR60, 0x906, URZ ;  /* 0x000009063c077890 */ /* 0x000fe4000fffe03f */
        /* <DEDUP_REMOVED lines=8> */
[----:B------:R-:W-:Y:S01]  /*7a80*/  UMOV UR11, UR9 ;  /* 0x00000009000b7c82 */ /* 0x000fe20008000000 */
[----:B------:R-:W-:Y:S01]  /*7a90*/  UMOV UR56, UR10 ;  /* 0x0000000a00387c82 */ /* 0x000fe20008000000 */
[----:B------:R-:W-:Y:S01]  /*7aa0*/  UMOV UR57, UR11 ;  /* 0x0000000b00397c82 */ /* 0x000fe20008000000 */
[----:B------:R-:W-:Y:S02]  /*7ab0*/  R2UR UR9, R2 ;  /* 0x00000000020972ca */ /* 0x000fe400000e0000 */
[----:B------:R-:W-:Y:S01]  /*7ac0*/  R2UR UR8, R6 ;  /* 0x00000000060872ca */ /* 0x000fe200000e0000 */
[----:B------:R-:W-:Y:S02]  /*7ad0*/  WARPGROUP.DEPBAR.LE gsb0, 0x0 ;  /* 0x00008000000079c5 */ /* 0x000fe40000010000 */
[----:B------:R-:W-:-:S06]  /*7ae0*/  WARPGROUP.ARRIVE ;  /* 0x00000000000079c5 */ /* 0x000fcc0000000000 */
[----:B------:R-:W-:Y:S01]  /*7af0*/  HGMMA.64x16x16.F32 R176, gdesc[UR56], R176, gsb0 ;  /* 0x0020000038b079f0 */ /* 0x000fe200080008b0 */
[----:B------:R-:W-:Y:S01]  /*7b00*/  UMOV UR56, UR10 ;  /* 0x0000000a00387c82 */ /* 0x000fe20008000000 */
        /* <DEDUP_REMOVED lines=19> */
[----:B------:R-:W-:Y:S03]  /*7c40*/  HGMMA.64x16x16.F32 R152, gdesc[UR56], R152, gsb0 ;  /* 0x00200000389879f0 */ /* 0x000fe60008000898 */
[----:B------:R-:W-:Y:S02]  /*7c50*/  WARPGROUP.DEPBAR.LE gsb0, 0x0 ;  /* 0x00008000000079c5 */ /* 0x000fe40000010000 */
[----:B------:R-:W-:Y:S05]  /*7c60*/  @!P0 BRA `(.L_x_24) ;  /* 0x0000000000048947 */ /* 0x000fea0003800000 */
[----:B------:R-:W-:Y:S01]  /*7c70*/  BPT.TRAP 0x1 ;  /* 0x000000040000795c */ /* 0x000fe20000300000 */
.L_x_24:
[----:B------:R-:W-:Y:S02]  /*7c80*/  R2UR UR7, R16 ;  /* 0x00000000100772ca */ /* 0x000fe400000e0000 */
[----:B------:R-:W-:Y:S02]  /*7c90*/  R2UR UR6, R214 ;  /* 0x00000000d60672ca */ /* 0x000fe400000e0000 */
[----:B------:R-:W-:-:S11]  /*7ca0*/  SHF.L.U32 R0, R22, 0x1f, RZ ;  /* 0x0000001f16007819 */ /* 0x000fd600000006ff */
[----:B------:R-:W-:-:S09]  /*7cb0*/  ULEA UR7, UR6, UR7, 0x3 ;  /* 0x0000000706077291 */ /* 0x000fd2000f8e183f */
[----:B------:R0:W1:Y:S01]  /*7cc0*/  SYNCS.PHASECHK.TRANS64.TRYWAIT P2, [UR7+0x38850], R0 ;  /* 0x03885000ff0075a7 */ /* 0x0000620008040147 */
[----:B------:R-:W-:Y:S05]  /*7cd0*/  @!P0 BRA `(.L_x_25) ;  /* 0x0000000000048947 */ /* 0x000fea0003800000 */
[----:B------:R-:W-:Y:S01]  /*7ce0*/  BPT.TRAP 0x1 ;  /* 0x000000040000795c */ /* 0x000fe20000300000 */
.L_x_25:
[----:B-1----:R-:W-:Y:S05]  /*7cf0*/  @P2 BRA `(.L_x_26) ;  /* 0x0000000000082947 */ /* 0x002fea0003800000 */
[----:B------:R-:W1:Y:S02]  /*7d00*/  SYNCS.PHASECHK.TRANS64.TRYWAIT P2, [UR7+0x38850], R0 ;  /* 0x03885000ff0075a7 */ /* 0x000e640008040147 */
[----:B-1----:R-:W-:Y:S05]  /*7d10*/  @!P2 BRA `(.L_x_27) ;  /* 0x00000090008ca947 */ /* 0x002fea0003800000 */
.L_x_26:
[----:B------:R-:W-:Y:S01]  /*7d20*/  R2UR UR6, R16 ;  /* 0x00000000100672ca */ /* 0x000fe200000e0000 */
[----:B------:R-:W-:Y:S01]  /*7d30*/  WARPGROUP.ARRIVE ;  /* 0x00000000000079c5 */ /* 0x000fe20000000000 */
[----:B------:R-:W-:Y:S01]  /*7d40*/  R2UR UR10, R214 ;  /* 0x00000000d60a72ca */ /* 0x000fe200000e0000 */
[----:B------:R-:W-:Y:S01]  /*7d50*/  UMOV UR11, 0x40000040 ;  /* 0x40000040000b7882 */ /* 0x000fe20000000000 */
[----:B01----:R-:W-:Y:S01]  /*7d60*/  FMNMX.FTZ R0, R184, R21, !PT ;  /* 0x00000015b8007209 */ /* 0x003fe20007810000 */
[----:B------:R-:W0:Y:S01]  /*7d70*/  LDC R2, c[0x0][0x988] ;  /* 0x00026200ff027b82 */ /* 0x000e220000000800 */
[----:B------:R-:W-:Y:S02]  /*7d80*/  R2UR UR14, R215 ;  /* 0x00000000d70e72ca */ /* 0x000fe400000e0000 */
[----:B------:R-:W-:Y:S02]  /*7d90*/  FMNMX.FTZ R3, R185, R0, !PT ;  /* 0x00000000b9037209 */ /* 0x000fe40007810000 */
[C---:B------:R-:W-:Y:S01]  /*7da0*/  ISETP.GT.AND P2, PT, R20.reuse, R17, PT ;  /* 0x000000111400720c */ /* 0x040fe20003f44270 */
[----:B------:R-:W-:Y:S01]  /*7db0*/  VIADD R20, R20, 0xffffffff ;  /* 0xffffffff14147836 */ /* 0x000fe20000000000 */
[----:B------:R-:W-:Y:S01]  /*7dc0*/  FMNMX.FTZ R0, R188, R3, !PT ;  /* 0x00000003bc007209 */ /* 0x000fe20007810000 */
[----:B------:R-:W-:-:S03]  /*7dd0*/  UIADD3 UR6, UR6, 0x400, URZ ;  /* 0x0000040006067890 */ /* 0x000fc6000fffe03f */
[----:B------:R-:W-:Y:S01]  /*7de0*/  FMNMX.FTZ R3, R189, R0, !PT ;  /* 0x00000000bd037209 */ /* 0x000fe20007810000 */
[----:B------:R-:W-:-:S03]  /*7df0*/  USHF.R.U32.HI UR6, URZ, 0x4, UR6 ;  /* 0x000000043f067899 */ /* 0x000fc60008011606 */
[----:B------:R-:W-:Y:S01]  /*7e00*/  FMNMX.FTZ R0, R176, R3, !PT ;  /* 0x00000003b0007209 */ /* 0x000fe20007810000 */
[----:B------:R-:W-:-:S03]  /*7e10*/  ULOP3.LUT UR6, UR6, 0x3fff, URZ, 0xc0, !UPT ;  /* 0x00003fff06067892 */ /* 0x000fc6000f8ec03f */
[----:B------:R-:W-:Y:S01]  /*7e20*/  FMNMX.FTZ R3, R177, R0, !PT ;  /* 0x00000000b1037209 */ /* 0x000fe20007810000 */
[----:B------:R-:W-:-:S03]  /*7e30*/  ULOP3.LUT UR6, UR6, 0x2800000, URZ, 0xfc, !UPT ;  /* 0x0280000006067892 */ /* 0x000fc6000f8efc3f */
[----:B------:R-:W-:Y:S01]  /*7e40*/  FMNMX.FTZ R0, R180, R3, !PT ;  /* 0x00000003b4007209 */ /* 0x000fe20007810000 */
[----:B------:R-:W-:-:S03]  /*7e50*/  UIMAD UR6, UR10, 0xa00, UR6 ;  /* 0x00000a000a0678a4 */ /* 0x000fc6000f8e0206 */
[----:B------:R-:W-:-:S04]  /*7e60*/  FMNMX.FTZ R3, R181, R0, !PT ;  /* 0x00000000b5037209 */ /* 0x000fc80007810000 */
[----:B------:R-:W-:Y:S01]  /*7e70*/  UMOV UR10, UR6 ;  /* 0x00000006000a7c82 */ /* 0x000fe20008000000 */
[----:B------:R-:W-:Y:S01]  /*7e80*/  FMNMX.FTZ R0, R168, R3, !PT ;  /* 0x00000003a8007209 */ /* 0x000fe20007810000 */
[----:B------:R-:W-:Y:S01]  /*7e90*/  HGMMA.64x256x16.F32 R24, R208, gdesc[UR8].tnspB, R24, gsb0 ;  /* 0x43e00008d0187df0 */ /* 0x000fe20008000818 */
[----:B------:R-:W-:Y:S01]  /*7ea0*/  UIADD3 UR10, UR6, 0x80, URZ ;  /* 0x00000080060a7890 */ /* 0x000fe2000fffe03f */
[----:B------:R-:W-:Y:S01]  /*7eb0*/  UMOV UR11, 0x40000040 ;  /* 0x40000040000b7882 */ /* 0x000fe20000000000 */
[----:B------:R-:W-:-:S04]  /*7ec0*/  FMNMX.FTZ R3, R169, R0, !PT ;  /* 0x00000000a9037209 */ /* 0x000fc80007810000 */
        /* <DEDUP_REMOVED lines=9> */
[----:B------:R-:W-:Y:S02]  /*7f60*/  FMNMX.FTZ R6, R157, R0, !PT ;  /* 0x000000009d067209 */ /* 0x000fe40007810000 */
[----:B------:R-:W-:-:S03]  /*7f70*/  FMNMX.FTZ R0, R186, R19, !PT ;  /* 0x00000013ba007209 */ /* 0x000fc60007810000 */
[----:B------:R-:W1:Y:S02]  /*7f80*/  SHFL.BFLY PT, R3, R6, 0x2, 0x1f ;  /* 0x0c401f0006037f89 */ /* 0x000e6400000e0000 */
[----:B-1----:R-:W-:Y:S02]  /*7f90*/  FMNMX.FTZ R22, R6, R3, !PT ;  /* 0x0000000306167209 */ /* 0x002fe40007810000 */
[----:B------:R-:W-:-:S03]  /*7fa0*/  FMNMX.FTZ R3, R187, R0, !PT ;  /* 0x00000000bb037209 */ /* 0x000fc60007810000 */
[----:B------:R-:W1:Y:S01]  /*7fb0*/  SHFL.BFLY PT, R7, R22, 0x1, 0x1f ;  /* 0x0c201f0016077f89 */ /* 0x000e6200000e0000 */
[----:B------:R-:W-:Y:S02]  /*7fc0*/  FMNMX.FTZ R0, R190, R3, !PT ;  /* 0x00000003be007209 */ /* 0x000fe40007810000 */
[----:B-1----:R-:W-:-:S05]  /*7fd0*/  FMNMX.FTZ R7, R22, R7, !PT ;  /* 0x0000000716077209 */ /* 0x002fca0007810000 */
[----:B------:R-:W-:-:S04]  /*7fe0*/  FADD.FTZ R21, -R7, R21 ;  /* 0x0000001507157221 */ /* 0x000fc80000010100 */
[----:B0-----:R-:W-:Y:S01]  /*7ff0*/  FMUL.FTZ R6, R21, R2 ;  /* 0x0000000215067220 */ /* 0x001fe20000410000 */
[----:B------:R-:W-:-:S03]  /*8000*/  FMNMX.FTZ R21, R191, R0, !PT ;  /* 0x00000000bf157209 */ /* 0x000fc60007810000 */
[----:B------:R-:W-:Y:S01]  /*8010*/  MUFU.EX2 R3, R6 ;  /* 0x0000000600037308 */ /* 0x000fe20000000800 */
[----:B------:R-:W-:-:S04]  /*8020*/  FMNMX.FTZ R0, R178, R21, !PT ;  /* 0x00000015b2007209 */ /* 0x000fc80007810000 */
[----:B------:R-:W-:-:S04]  /*8030*/  FMNMX.FTZ R21, R179, R0, !PT ;  /* 0x00000000b3157209 */ /* 0x000fc80007810000 */
[----:B------:R-:W-:-:S04]  /*8040*/  FMNMX.FTZ R0, R182, R21, !PT ;  /* 0x00000015b6007209 */ /* 0x000fc80007810000 */
[----:B------:R-:W-:-:S04]  /*8050*/  FMNMX.FTZ R23, R183, R0, !PT ;  /* 0x00000000b7177209 */ /* 0x000fc80007810000 */
[----:B------:R-:W-:-:S04]  /*8060*/  FMNMX.FTZ R0, R170, R23, !PT ;  /* 0x00000017aa007209 */ /* 0x000fc80007810000 */
[----:B------:R-:W-:-:S04]  /*8070*/  FMNMX.FTZ R23, R171, R0, !PT ;  /* 0x00000000ab177209 */ /* 0x000fc80007810000 */
[----:B------:R-:W-:Y:S01]  /*8080*/  FMNMX.FTZ R0, R174, R23, !PT ;  /* 0x00000017ae007209 */ /* 0x000fe20007810000 */
[----:B------:R-:W-:Y:S02]  /*8090*/  WARPGROUP.DEPBAR.LE gsb0, 0x0 ;  /* 0x00008000000079c5 */ /* 0x000fe40000010000 */
[----:B------:R-:W-:-:S06]  /*80a0*/  WARPGROUP.ARRIVE ;  /* 0x00000000000079c5 */ /* 0x000fcc0000000000 */
[----:B------:R-:W-:Y:S01]  /*80b0*/  HGMMA.64x256x16.F32 R24, R204, gdesc[UR8].tnspB, R24, gsb0 ;  /* 0x43e00008cc187df0 */ /* 0x000fe20008000818 */
[----:B------:R-:W-:Y:S01]  /*80c0*/  UIADD3 UR10, UR6, 0x100, URZ ;  /* 0x00000100060a7890 */ /* 0x000fe2000fffe03f */
[----:B------:R-:W-:Y:S01]  /*80d0*/  UMOV UR11, 0x40000040 ;  /* 0x40000040000b7882 */ /* 0x000fe20000000000 */
[----:B------:R-:W-:Y:S02]  /*80e0*/  WARPGROUP.DEPBAR.LE gsb0, 0x0 ;  /* 0x00008000000079c5 */ /* 0x000fe40000010000 */
[----:B------:R-:W-:-:S15]  /*80f0*/  WARPGROUP.ARRIVE ;  /* 0x00000000000079c5 */ /* 0x000fde0000000000 */
[----:B------:R-:W-:-:S08]  /*8100*/  NOP ;  /* 0x0000000000007918 */ /* 0x000fd00000000000 */
[----:B------:R-:W-:Y:S01]  /*8110*/  HGMMA.64x256x16.F32 R24, R200, gdesc[UR8].tnspB, R24, gsb0 ;  /* 0x43e00008c8187df0 */ /* 0x000fe20008000818 */
[----:B------:R-:W-:Y:S01]  /*8120*/  UIADD3 UR10, UR6, 0x180, URZ ;  /* 0x00000180060a7890 */ /* 0x000fe2000fffe03f */
[----:B------:R-:W-:Y:S01]  /*8130*/  UMOV UR11, 0x40000040 ;  /* 0x40000040000b7882 */ /* 0x000fe20000000000 */
[----:B------:R-:W-:Y:S01]  /*8140*/  UIADD3 UR6, UR6, 0x200, URZ ;  /* 0x0000020006067890 */ /* 0x000fe2000fffe03f */
[----:B------:R-:W-:Y:S02]  /*8150*/  WARPGROUP.DEPBAR.LE gsb0, 0x0 ;  /* 0x00008000000079c5 */ /* 0x000fe40000010000 */
[----:B------:R-:W-:-:S15]  /*8160*/  WARPGROUP.ARRIVE ;  /* 0x00000000000079c5 */ /* 0x000fde0000000000 */
[----:B------:R-:W-:-:S07]  /*8170*/  NOP ;  /* 0x0000000000007918 */ /* 0x000fce0000000000 */
[----:B------:R-:W-:Y:S01]  /*8180*/  HGMMA.64x256x16.F32 R24, R196, gdesc[UR8].tnspB, R24, gsb0 ;  /* 0x43e00008c4187df0 */ /* 0x000fe20008000818 */
[----:B------:R-:W-:Y:S01]  /*8190*/  UMOV UR10, UR6 ;  /* 0x00000006000a7c82 */ /* 0x000fe20008000000 */
[----:B------:R-:W-:Y:S01]  /*81a0*/  UMOV UR11, 0x40000040 ;  /* 0x40000040000b7882 */ /* 0x000fe20000000000 */
[----:B------:R-:W-:-:S13]  /*81b0*/  R2UR UR6, R9 ;  /* 0x00000000090672ca */ /* 0x000fda00000e0000 */
[----:B------:R-:W-:Y:S01]  /*81c0*/  MOV R214, UR6 ;  /* 0x0000000600d67c02 */ /* 0x000fe20008000f00 */
[----:B------:R-:W-:Y:S02]  /*81d0*/  WARPGROUP.DEPBAR.LE gsb0, 0x0 ;  /* 0x00008000000079c5 */ /* 0x000fe40000010000 */
[----:B------:R-:W-:Y:S01]  /*81e0*/  WARPGROUP.ARRIVE ;  /* 0x00000000000079c5 */ /* 0x000fe20000000000 */
[----:B------:R-:W-:-:S04]  /*81f0*/  FMUL.FTZ R197, R7, R2 ;  /* 0x0000000207c57220 */ /* 0x000fc80000410000 */
[----:B------:R-:W-:-:S04]  /*8200*/  FFMA.FTZ R22, R185, R2, -R197 ;  /* 0x00000002b9167223 */ /* 0x000fc800000108c5 */
[----:B------:R-:W-:Y:S01]  /*8210*/  HGMMA.64x256x16.F32 R24, R192, gdesc[UR8].tnspB, R24, gsb0 ;  /* 0x43e00008c0187df0 */ /* 0x000fe20008000818 */
[----:B------:R-:W-:Y:S01]  /*8220*/  FMNMX.FTZ R185, R175, R0, !PT ;  /* 0x00000000afb97209 */ /* 0x000fe20007810000 */
[-CC-:B------:R-:W-:Y:S01]  /*8230*/  FFMA.FTZ R208, R184, R2.reuse, -R197.reuse ;  /* 0x00000002b8d07223 */ /* 0x180fe200000108c5 */
[----:B------:R0:W-:Y:S01]  /*8240*/  MUFU.EX2 R21, R22 ;  /* 0x0000001600157308 */ /* 0x0001e20000000800 */
[-CC-:B------:R-:W-:Y:S01]  /*8250*/  FFMA.FTZ R210, R188, R2.reuse, -R197.reuse ;  /* 0x00000002bcd27223 */ /* 0x180fe200000108c5 */
[----:B------:R-:W-:Y:S01]  /*8260*/  FMNMX.FTZ R0, R162, R185, !PT ;  /* 0x000000b9a2007209 */ /* 0x000fe20007810000 */
[-CC-:B------:R-:W-:Y:S01]  /*8270*/  FFMA.FTZ R189, R189, R2.reuse, -R197.reuse ;  /* 0x00000002bdbd7223 */ /* 0x180fe200000108c5 */
[-CC-:B------:R-:W-:Y:S01]  /*8280*/  FFMA.FTZ R204, R176, R2.reuse, -R197.reuse ;  /* 0x00000002b0cc7223 */ /* 0x180fe200000108c5 */
[--C-:B------:R-:W-:Y:S01]  /*8290*/  FFMA.FTZ R177, R177, R2, -R197.reuse ;  /* 0x00000002b1b17223 */ /* 0x100fe200000108c5 */
[----:B------:R-:W-:Y:S01]  /*82a0*/  FMNMX.FTZ R185, R163, R0, !PT ;  /* 0x00000000a3b97209 */ /* 0x000fe20007810000 */
[-CC-:B------:R-:W-:Y:S01]  /*82b0*/  FFMA.FTZ R206, R180, R2.reuse, -R197.reuse ;  /* 0x00000002b4ce7223 */ /* 0x180fe200000108c5 */
[-CC-:B------:R-:W-:Y:S01]  /*82c0*/  FFMA.FTZ R181, R181, R2.reuse, -R197.reuse ;  /* 0x00000002b5b57223 */ /* 0x180fe200000108c5 */
[-CC-:B0-----:R-:W-:Y:S01]  /*82d0*/  FFMA.FTZ R22, R152, R2.reuse, -R197.reuse ;  /* 0x0000000298167223 */ /* 0x181fe200000108c5 */
[----:B------:R-:W-:Y:S01]  /*82e0*/  FMNMX.FTZ R0, R166, R185, !PT ;  /* 0x000000b9a6007209 */ /* 0x000fe20007810000 */
[-CC-:B------:R-:W-:Y:S01]  /*82f0*/  FFMA.FTZ R200, R168, R2.reuse, -R197.reuse ;  /* 0x00000002a8c87223 */ /* 0x180fe200000108c5 */
[-CC-:B------:R-:W-:Y:S01]  /*8300*/  FFMA.FTZ R169, R169, R2.reuse, -R197.reuse ;  /* 0x00000002a9a97223 */ /* 0x180fe200000108c5 */
[--C-:B------:R-:W-:Y:S01]  /*8310*/  FFMA.FTZ R202, R172, R2, -R197.reuse ;  /* 0x00000002acca7223 */ /* 0x100fe200000108c5 */
[----:B------:R-:W-:Y:S01]  /*8320*/  FMNMX.FTZ R185, R167, R0, !PT ;  /* 0x00000000a7b97209 */ /* 0x000fe20007810000 */
[-CC-:B------:R-:W-:Y:S01]  /*8330*/  FFMA.FTZ R173, R173, R2.reuse, -R197.reuse ;  /* 0x00000002adad7223 */ /* 0x180fe200000108c5 */
[-CC-:B------:R-:W-:Y:S01]  /*8340*/  FFMA.FTZ R196, R160, R2.reuse, -R197.reuse ;  /* 0x00000002a0c47223 */ /* 0x180fe200000108c5 */
[-CC-:B------:R-:W-:Y:S01]  /*8350*/  FFMA.FTZ R161, R161, R2.reuse, -R197.reuse ;  /* 0x00000002a1a17223 */ /* 0x180fe200000108c5 */
[----:B------:R-:W-:Y:S01]  /*8360*/  FMNMX.FTZ R0, R154, R185, !PT ;  /* 0x000000b99a007209 */ /* 0x000fe20007810000 */
[-CC-:B------:R-:W-:Y:S01]  /*8370*/  FFMA.FTZ R198, R164, R2.reuse, -R197.reuse ;  /* 0x00000002a4c67223 */ /* 0x180fe200000108c5 */
[-CC-:B------:R-:W-:Y:S01]  /*8380*/  FFMA.FTZ R165, R165, R2.reuse, -R197.reuse ;  /* 0x00000002a5a57223 */ /* 0x180fe200000108c5 */
[--C-:B------:R-:W-:Y:S01]  /*8390*/  FFMA.FTZ R153, R153, R2, -R197.reuse ;  /* 0x0000000299997223 */ /* 0x100fe200000108c5 */
[----:B------:R-:W-:Y:S01]  /*83a0*/  FMNMX.FTZ R185, R155, R0, !PT ;  /* 0x000000009bb97209 */ /* 0x000fe20007810000 */
[-CC-:B------:R-:W-:Y:S01]  /*83b0*/  FFMA.FTZ R152, R156, R2.reuse, -R197.reuse ;  /* 0x000000029c987223 */ /* 0x180fe200000108c5 */
[----:B------:R-:W-:Y:S01]  /*83c0*/  FFMA.FTZ R197, R157, R2, -R197 ;  /* 0x000000029dc57223 */ /* 0x000fe200000108c5 */
[----:B------:R-:W0:Y:S01]  /*83d0*/  MUFU.EX2 R208, R208 ;  /* 0x000000d000d07308 */ /* 0x000e220000000800 */
[----:B------:R-:W-:-:S04]  /*83e0*/  FMNMX.FTZ R0, R158, R185, !PT ;  /* 0x000000b99e007209 */ /* 0x000fc80007810000 */
[----:B------:R-:W-:-:S03]  /*83f0*/  FMNMX.FTZ R0, R159, R0, !PT ;  /* 0x000000009f007209 */ /* 0x000fc60007810000 */
[----:B------:R-:W-:Y:S02]  /*8400*/  MUFU.EX2 R210, R210 ;  /* 0x000000d200d27308 */ /* 0x000fe40000000800 */
[----:B------:R-:W1:Y:S06]  /*8410*/  SHFL.BFLY PT, R185, R0, 0x2, 0x1f ;  /* 0x0c401f0000b97f89 */ /* 0x000e6c00000e0000 */
[----:B------:R-:W-:Y:S08]  /*8420*/  MUFU.EX2 R23, R189 ;  /* 0x000000bd00177308 */ /* 0x000ff00000000800 */
[----:B------:R-:W-:Y:S08]  /*8430*/  MUFU.EX2 R204, R204 ;  /* 0x000000cc00cc7308 */ /* 0x000ff00000000800 */
[----:B------:R-:W-:Y:S01]  /*8440*/  MUFU.EX2 R177, R177 ;  /* 0x000000b100b17308 */ /* 0x000fe20000000800 */
[----:B-1----:R-:W-:-:S05]  /*8450*/  FMNMX.FTZ R185, R0, R185, !PT ;  /* 0x000000b900b97209 */ /* 0x002fca0007810000 */
[----:B------:R-:W1:Y:S02]  /*8460*/  SHFL.BFLY PT, R6, R185, 0x1, 0x1f ;  /* 0x0c201f00b9067f89 */ /* 0x000e6400000e0000 */
[----:B------:R-:W-:Y:S08]  /*8470*/  MUFU.EX2 R206, R206 ;  /* 0x000000ce00ce7308 */ /* 0x000ff00000000800 */
[----:B------:R-:W-:Y:S08]  /*8480*/  MUFU.EX2 R181, R181 ;  /* 0x000000b500b57308 */ /* 0x000ff00000000800 */
[----:B------:R-:W-:Y:S01]  /*8490*/  MUFU.EX2 R200, R200 ;  /* 0x000000c800c87308 */ /* 0x000fe20000000800 */
[----:B-1----:R-:W-:-:S07]  /*84a0*/  FMNMX.FTZ R6, R185, R6, !PT ;  /* 0x00000006b9067209 */ /* 0x002fce0007810000 */
[----:B------:R-:W-:Y:S01]  /*84b0*/  MUFU.EX2 R169, R169 ;  /* 0x000000a900a97308 */ /* 0x000fe20000000800 */
[----:B------:R-:W-:-:S04]  /*84c0*/  FADD.FTZ R157, -R6, R19 ;  /* 0x00000013069d7221 */ /* 0x000fc80000010100 */
[-C--:B------:R-:W-:Y:S01]  /*84d0*/  FMUL.FTZ R0, R157, R2.reuse ;  /* 0x000000029d007220 */ /* 0x080fe20000410000 */
[-C--:B------:R-:W-:Y:S02]  /*84e0*/  FMUL.FTZ R157, R6, R2.reuse ;  /* 0x00000002069d7220 */ /* 0x080fe40000410000 */
[----:B------:R1:W-:Y:S02]  /*84f0*/  MUFU.EX2 R19, R197 ;  /* 0x000000c500137308 */ /* 0x0003e40000000800 */
[-CC-:B------:R-:W-:Y:S01]  /*8500*/  FFMA.FTZ R209, R186, R2.reuse, -R157.reuse ;  /* 0x00000002bad17223 */ /* 0x180fe2000001089d */
[-CC-:B------:R-:W-:Y:S01]  /*8510*/  FFMA.FTZ R156, R187, R2.reuse, -R157.reuse ;  /* 0x00000002bb9c7223 */ /* 0x180fe2000001089d */
[-CC-:B------:R-:W-:Y:S01]  /*8520*/  FFMA.FTZ R211, R190, R2.reuse, -R157.reuse ;  /* 0x00000002bed37223 */ /* 0x180fe2000001089d */
[-CC-:B------:R-:W-:Y:S01]  /*8530*/  FFMA.FTZ R201, R170, R2.reuse, -R157.reuse ;  /* 0x00000002aac97223 */ /* 0x180fe2000001089d */
[-CC-:B------:R-:W-:Y:S02]  /*8540*/  FFMA.FTZ R170, R171, R2.reuse, -R157.reuse ;  /* 0x00000002abaa7223 */ /* 0x180fe4000001089d */
[----:B------:R-:W-:Y:S01]  /*8550*/  MUFU.EX2 R0, R0 ;  /* 0x0000000000007308 */ /* 0x000fe20000000800 */
[----:B------:R-:W-:Y:S01]  /*8560*/  FFMA.FTZ R160, R191, R2, -R157 ;  /* 0x00000002bfa07223 */ /* 0x000fe2000001089d */
[----:B------:R-:W-:-:S02]  /*8570*/  IMAD.U32 R171, RZ, RZ, UR14 ;  /* 0x0000000effab7e24 */ /* 0x000fc4000f8e00ff */
[-CC-:B------:R-:W-:Y:S01]  /*8580*/  FFMA.FTZ R205, R178, R2.reuse, -R157.reuse ;  /* 0x00000002b2cd7223 */ /* 0x180fe2000001089d */
[-CC-:B------:R-:W-:Y:S01]  /*8590*/  FFMA.FTZ R164, R179, R2.reuse, -R157.reuse ;  /* 0x00000002b3a47223 */ /* 0x180fe2000001089d */
[-CC-:B------:R-:W-:Y:S01]  /*85a0*/  FFMA.FTZ R203, R174, R2.reuse, -R157.reuse ;  /* 0x00000002aecb7223 */ /* 0x180fe2000001089d */
[----:B------:R-:W-:Y:S02]  /*85b0*/  @!P1 VIADD R171, R171, 0x38840 ;  /* 0x00038840abab9836 */ /* 0x000fe40000000000 */
[----:B0-----:R-:W-:Y:S01]  /*85c0*/  FFMA.FTZ R174, R3, R15, R208 ;  /* 0x0000000f03ae7223 */ /* 0x001fe200000100d0 */
[----:B------:R-:W0:Y:S01]  /*85d0*/  MUFU.EX2 R209, R209 ;  /* 0x000000d100d17308 */ /* 0x000e220000000800 */
[-CC-:B------:R-:W-:Y:S01]  /*85e0*/  FFMA.FTZ R207, R182, R2.reuse, -R157.reuse ;  /* 0x00000002b6cf7223 */ /* 0x180fe2000001089d */
[-C--:B------:R-:W-:Y:S01]  /*85f0*/  FFMA.FTZ R168, R183, R2.reuse, -R157 ;  /* 0x00000002b7a87223 */ /* 0x080fe2000001089d */
[----:B------:R-:W-:Y:S01]  /*8600*/  @!P1 PRMT R171, RZ, 0x654, R171 ;  /* 0x00000654ffab9816 */ /* 0x000fe200000000ab */
[-CC-:B-1----:R-:W-:Y:S01]  /*8610*/  FFMA.FTZ R197, R162, R2.reuse, -R157.reuse ;  /* 0x00000002a2c57223 */ /* 0x182fe2000001089d */
[-CC-:B------:R-:W-:Y:S01]  /*8620*/  FFMA.FTZ R172, R175, R2.reuse, -R157.reuse ;  /* 0x00000002afac7223 */ /* 0x180fe2000001089d */
[--C-:B------:R-:W-:Y:S01]  /*8630*/  FFMA.FTZ R163, R163, R2, -R157.reuse ;  /* 0x00000002a3a37223 */ /* 0x100fe2000001089d */
[----:B------:R-:W-:Y:S01]  /*8640*/  F2FP.F16.F32.PACK_AB R208, R21, R208 ;  /* 0x000000d015d0723e */ /* 0x000fe200000000ff */
[----:B------:R-:W1:Y:S01]  /*8650*/  MUFU.EX2 R156, R156 ;  /* 0x0000009c009c7308 */ /* 0x000e620000000800 */
[-CC-:B------:R-:W-:Y:S01]  /*8660*/  FFMA.FTZ R166, R166, R2.reuse, -R157.reuse ;  /* 0x00000002a6a67223 */ /* 0x180fe2000001089d */
[-CC-:B------:R-:W-:Y:S01]  /*8670*/  FFMA.FTZ R167, R167, R2.reuse, -R157.reuse ;  /* 0x00000002a7a77223 */ /* 0x180fe2000001089d */
[-CC-:B------:R-:W-:Y:S01]  /*8680*/  FFMA.FTZ R154, R154, R2.reuse, -R157.reuse ;  /* 0x000000029a9a7223 */ /* 0x180fe2000001089d */
[-CC-:B------:R-:W-:Y:S01]  /*8690*/  FFMA.FTZ R155, R155, R2.reuse, -R157.reuse ;  /* 0x000000029b9b7223 */ /* 0x180fe2000001089d */
[-CC-:B------:R-:W-:Y:S01]  /*86a0*/  FFMA.FTZ R158, R158, R2.reuse, -R157.reuse ;  /* 0x000000029e9e7223 */ /* 0x180fe2000001089d */
[----:B------:R-:W-:Y:S01]  /*86b0*/  FFMA.FTZ R157, R159, R2, -R157 ;  /* 0x000000029f9d7223 */ /* 0x000fe2000001089d */
[----:B------:R-:W-:Y:S01]  /*86c0*/  IMAD.U32 R175, RZ, RZ, UR7 ;  /* 0x00000007ffaf7e24 */ /* 0x000fe2000f8e00ff */
[----:B------:R-:W2:Y:S01]  /*86d0*/  MUFU.EX2 R211, R211 ;  /* 0x000000d300d37308 */ /* 0x000ea20000000800 */
[----:B0-----:R-:W-:-:S02]  /*86e0*/  FFMA.FTZ R15, R0, R14, R209 ;  /* 0x0000000e000f7223 */ /* 0x001fc400000100d1 */
[----:B------:R-:W-:-:S05]  /*86f0*/  @!P1 VIADD R175, R175, 0x38860 ;  /* 0x00038860afaf9836 */ /* 0x000fca0000000000 */
[----:B------:R-:W0:Y:S01]  /*8700*/  MUFU.EX2 R160, R160 ;  /* 0x000000a000a07308 */ /* 0x000e220000000800 */
[C---:B-1----:R-:W-:Y:S01]  /*8710*/  FADD.FTZ R14, R156.reuse, R15 ;  /* 0x0000000f9c0e7221 */ /* 0x042fe20000010000 */
[----:B------:R-:W-:Y:S02]  /*8720*/  F2FP.F16.F32.PACK_AB R209, R156, R209 ;  /* 0x000000d19cd1723e */ /* 0x000fe400000000ff */
[----:B------:R-:W-:-:S04]  /*8730*/  @!P1 PRMT R175, RZ, 0x654, R175 ;  /* 0x00000654ffaf9816 */ /* 0x000fc800000000af */
[----:B------:R-:W1:Y:S01]  /*8740*/  MUFU.EX2 R205, R205 ;  /* 0x000000cd00cd7308 */ /* 0x000e620000000800 */
[----:B--2---:R-:W-:-:S07]  /*8750*/  FADD.FTZ R15, R211, R14 ;  /* 0x0000000ed30f7221 */ /* 0x004fce0000010000 */
[----:B------:R-:W2:Y:S01]  /*8760*/  MUFU.EX2 R164, R164 ;  /* 0x000000a400a47308 */ /* 0x000ea20000000800 */
[C---:B0-----:R-:W-:Y:S01]  /*8770*/  FADD.FTZ R14, R160.reuse, R15 ;  /* 0x0000000fa00e7221 */ /* 0x041fe20000010000 */
[----:B------:R-:W-:-:S06]  /*8780*/  F2FP.F16.F32.PACK_AB R211, R160, R211 ;  /* 0x000000d3a0d3723e */ /* 0x000fcc00000000ff */
[----:B------:R-:W0:Y:S01]  /*8790*/  MUFU.EX2 R207, R207 ;  /* 0x000000cf00cf7308 */ /* 0x000e220000000800 */
[----:B-1----:R-:W-:-:S07]  /*87a0*/  FADD.FTZ R15, R205, R14 ;  /* 0x0000000ecd0f7221 */ /* 0x002fce0000010000 */
[----:B------:R-:W1:Y:S01]  /*87b0*/  MUFU.EX2 R168, R168 ;  /* 0x000000a800a87308 */ /* 0x000e620000000800 */
[C---:B--2---:R-:W-:Y:S01]  /*87c0*/  FADD.FTZ R14, R164.reuse, R15 ;  /* 0x0000000fa40e7221 */ /* 0x044fe20000010000 */
[----:B------:R-:W-:-:S06]  /*87d0*/  F2FP.F16.F32.PACK_AB R205, R164, R205 ;  /* 0x000000cda4cd723e */ /* 0x000fcc00000000ff */
[----:B------:R-:W2:Y:S01]  /*87e0*/  MUFU.EX2 R201, R201 ;  /* 0x000000c900c97308 */ /* 0x000ea20000000800 */
[----:B0-----:R-:W-:-:S07]  /*87f0*/  FADD.FTZ R15, R207, R14 ;  /* 0x0000000ecf0f7221 */ /* 0x001fce0000010000 */
[----:B------:R-:W0:Y:S01]  /*8800*/  MUFU.EX2 R170, R170 ;  /* 0x000000aa00aa7308 */ /* 0x000e220000000800 */
[C---:B-1----:R-:W-:Y:S01]  /*8810*/  FADD.FTZ R14, R168.reuse, R15 ;  /* 0x0000000fa80e7221 */ /* 0x042fe20000010000 */
[----:B------:R-:W-:-:S06]  /*8820*/  F2FP.F16.F32.PACK_AB R207, R168, R207 ;  /* 0x000000cfa8cf723e */ /* 0x000fcc00000000ff */
[----:B------:R-:W-:Y:S01]  /*8830*/  MUFU.EX2 R202, R202 ;  /* 0x000000ca00ca7308 */ /* 0x000fe20000000800 */
[----:B--2---:R-:W-:-:S07]  /*8840*/  FADD.FTZ R15, R201, R14 ;  /* 0x0000000ec90f7221 */ /* 0x004fce0000010000 */
[----:B------:R-:W1:Y:S01]  /*8850*/  MUFU.EX2 R203, R203 ;  /* 0x000000cb00cb7308 */ /* 0x000e620000000800 */
[C---:B0-----:R-:W-:Y:S01]  /*8860*/  FADD.FTZ R14, R170.reuse, R15 ;  /* 0x0000000faa0e7221 */ /* 0x041fe20000010000 */
[----:B------:R-:W-:-:S06]  /*8870*/  F2FP.F16.F32.PACK_AB R201, R170, R201 ;  /* 0x000000c9aac9723e */ /* 0x000fcc00000000ff */
[----:B------:R-:W-:Y:S08]  /*8880*/  MUFU.EX2 R173, R173 ;  /* 0x000000ad00ad7308 */ /* 0x000ff00000000800 */
[----:B------:R-:W0:Y:S01]  /*8890*/  MUFU.EX2 R172, R172 ;  /* 0x000000ac00ac7308 */ /* 0x000e220000000800 */
[----:B-1----:R-:W-:-:S07]  /*88a0*/  FADD.FTZ R15, R203, R14 ;  /* 0x0000000ecb0f7221 */ /* 0x002fce0000010000 */
[----:B------:R-:W-:Y:S08]  /*88b0*/  MUFU.EX2 R196, R196 ;  /* 0x000000c400c47308 */ /* 0x000ff00000000800 */
[----:B------:R-:W1:Y:S01]  /*88c0*/  MUFU.EX2 R197, R197 ;  /* 0x000000c500c57308 */ /* 0x000e620000000800 */
[C---:B0-----:R-:W-:Y:S01]  /*88d0*/  FADD.FTZ R14, R172.reuse, R15 ;  /* 0x0000000fac0e7221 */ /* 0x041fe20000010000 */
[----:B------:R-:W-:-:S06]  /*88e0*/  F2FP.F16.F32.PACK_AB R203, R172, R203 ;  /* 0x000000cbaccb723e */ /* 0x000fcc00000000ff */
[----:B------:R-:W-:Y:S08]  /*88f0*/  MUFU.EX2 R161, R161 ;  /* 0x000000a100a17308 */ /* 0x000ff00000000800 */
[----:B------:R-:W-:Y:S01]  /*8900*/  MUFU.EX2 R198, R198 ;  /* 0x000000c600c67308 */ /* 0x000fe20000000800 */
[----:B-1----:R-:W-:-:S07]  /*8910*/  FADD.FTZ R14, R197, R14 ;  /* 0x0000000ec50e7221 */ /* 0x002fce0000010000 */
[----:B------:R-:W-:Y:S01]  /*8920*/  MUFU.EX2 R199, R166 ;  /* 0x000000a600c77308 */ /* 0x000fe20000000800 */
[----:B------:R-:W-:Y:S02]  /*8930*/  WARPGROUP.DEPBAR.LE gsb0, 0x0 ;  /* 0x00008000000079c5 */ /* 0x000fe40000010000 */
[----:B------:R0:W-:Y:S05]  /*8940*/  @!P1 SYNCS.ARRIVE.TRANS64.RED.A1T0 RZ, [R171+URZ], RZ ;  /* 0x000000ffabff99a7 */ /* 0x0001ea000810043f */
[----:B------:R-:W-:Y:S01]  /*8950*/  MUFU.EX2 R165, R165 ;  /* 0x000000a500a57308 */ /* 0x000fe20000000800 */
[----:B0-----:R-:W-:-:S07]  /*8960*/  FADD.FTZ R171, R21, R174 ;  /* 0x000000ae15ab7221 */ /* 0x001fce0000010000 */
[----:B------:R-:W-:Y:S01]  /*8970*/  MUFU.EX2 R167, R167 ;  /* 0x000000a700a77308 */ /* 0x000fe20000000800 */
[----:B------:R0:W-:Y:S01]  /*8980*/  @!P1 SYNCS.ARRIVE.TRANS64.RED.A1T0 RZ, [R175+URZ], RZ ;  /* 0x000000ffafff99a7 */ /* 0x0001e2000810043f */
[----:B------:R-:W-:Y:S01]  /*8990*/  FADD.FTZ R162, R210, R171 ;  /* 0x000000abd2a27221 */ /* 0x000fe20000010000 */
[----:B------:R-:W-:-:S03]  /*89a0*/  F2FP.F16.F32.PACK_AB R210, R23, R210 ;  /* 0x000000d217d2723e */ /* 0x000fc600000000ff */
[----:B------:R-:W-:Y:S02]  /*89b0*/  FADD.FTZ R171, R23, R162 ;  /* 0x000000a217ab7221 */ /* 0x000fe40000010000 */
[----:B------:R1:W2:Y:S02]  /*89c0*/  MUFU.EX2 R174, R163 ;  /* 0x000000a300ae7308 */ /* 0x0002a40000000800 */
[----:B------:R-:W-:Y:S01]  /*89d0*/  FADD.FTZ R162, R204, R171 ;  /* 0x000000abcca27221 */ /* 0x000fe20000010000 */
[----:B------:R-:W-:-:S03]  /*89e0*/  F2FP.F16.F32.PACK_AB R204, R177, R204 ;  /* 0x000000ccb1cc723e */ /* 0x000fc600000000ff */
[----:B------:R-:W-:Y:S02]  /*89f0*/  FADD.FTZ R171, R177, R162 ;  /* 0x000000a2b1ab7221 */ /* 0x000fe40000010000 */
[----:B------:R-:W-:Y:S02]  /*8a00*/  MUFU.EX2 R22, R22 ;  /* 0x0000001600167308 */ /* 0x000fe40000000800 */
[----:B------:R-:W-:Y:S01]  /*8a10*/  FADD.FTZ R162, R206, R171 ;  /* 0x000000abcea27221 */ /* 0x000fe20000010000 */
[----:B------:R-:W-:-:S03]  /*8a20*/  F2FP.F16.F32.PACK_AB R206, R181, R206 ;  /* 0x000000ceb5ce723e */ /* 0x000fc600000000ff */
[----:B-1----:R-:W-:Y:S02]  /*8a30*/  FADD.FTZ R163, R181, R162 ;  /* 0x000000a2b5a37221 */ /* 0x002fe40000010000 */
[----:B------:R-:W1:Y:S01]  /*8a40*/  MUFU.EX2 R193, R154 ;  /* 0x0000009a00c17308 */ /* 0x000e620000000800 */
[C---:B--2---:R-:W-:Y:S01]  /*8a50*/  FADD.FTZ R14, R174.reuse, R14 ;  /* 0x0000000eae0e7221 */ /* 0x044fe20000010000 */
[----:B------:R-:W-:Y:S01]  /*8a60*/  F2FP.F16.F32.PACK_AB R197, R174, R197 ;  /* 0x000000c5aec5723e */ /* 0x000fe200000000ff */
[----:B------:R-:W-:Y:S01]  /*8a70*/  FADD.FTZ R162, R200, R163 ;  /* 0x000000a3c8a27221 */ /* 0x000fe20000010000 */
[----:B------:R-:W-:Y:S01]  /*8a80*/  F2FP.F16.F32.PACK_AB R200, R169, R200 ;  /* 0x000000c8a9c8723e */ /* 0x000fe200000000ff */
[----:B------:R-:W-:Y:S01]  /*8a90*/  FADD.FTZ R14, R199, R14 ;  /* 0x0000000ec70e7221 */ /* 0x000fe20000010000 */
[----:B------:R-:W-:Y:S01]  /*8aa0*/  F2FP.F16.F32.PACK_AB R199, R167, R199 ;  /* 0x000000c7a7c7723e */ /* 0x000fe200000000ff */
[----:B------:R-:W-:Y:S01]  /*8ab0*/  FADD.FTZ R21, R169, R162 ;  /* 0x000000a2a9157221 */ /* 0x000fe20000010000 */
[----:B------:R-:W2:Y:S01]  /*8ac0*/  MUFU.EX2 R153, R153 ;  /* 0x0000009900997308 */ /* 0x000ea20000000800 */
[----:B------:R-:W-:-:S02]  /*8ad0*/  FADD.FTZ R14, R167, R14 ;  /* 0x0000000ea70e7221 */ /* 0x000fc40000010000 */
[----:B------:R-:W-:Y:S01]  /*8ae0*/  FADD.FTZ R156, R202, R21 ;  /* 0x00000015ca9c7221 */ /* 0x000fe20000010000 */
[----:B------:R-:W-:-:S03]  /*8af0*/  F2FP.F16.F32.PACK_AB R202, R173, R202 ;  /* 0x000000caadca723e */ /* 0x000fc600000000ff */
[----:B------:R-:W-:Y:S01]  /*8b00*/  FADD.FTZ R21, R173, R156 ;  /* 0x0000009cad157221 */ /* 0x000fe20000010000 */
[----:B------:R-:W3:Y:S01]  /*8b10*/  MUFU.EX2 R155, R155 ;  /* 0x0000009b009b7308 */ /* 0x000ee20000000800 */
[----:B-1----:R-:W-:Y:S02]  /*8b20*/  FADD.FTZ R14, R193, R14 ;  /* 0x0000000ec10e7221 */ /* 0x002fe40000010000 */
[----:B------:R-:W-:Y:S01]  /*8b30*/  FADD.FTZ R156, R196, R21 ;  /* 0x00000015c49c7221 */ /* 0x000fe20000010000 */
[C---:B------:R-:W-:Y:S01]  /*8b40*/  F2FP.F16.F32.PACK_AB R196, R161.reuse, R196 ;  /* 0x000000c4a1c4723e */ /* 0x040fe200000000ff */
[----:B------:R-:W-:Y:S02]  /*8b50*/  IMAD.MOV.U32 R21, RZ, RZ, R7 ;  /* 0x000000ffff157224 */ /* 0x000fe400078e0007 */
[----:B------:R-:W-:Y:S01]  /*8b60*/  FADD.FTZ R15, R161, R156 ;  /* 0x0000009ca10f7221 */ /* 0x000fe20000010000 */
[----:B------:R-:W1:Y:S01]  /*8b70*/  MUFU.EX2 R152, R152 ;  /* 0x0000009800987308 */ /* 0x000e620000000800 */
[----:B--2---:R-:W-:-:S02]  /*8b80*/  F2FP.F16.F32.PACK_AB R192, R153, R22 ;  /* 0x0000001699c0723e */ /* 0x004fc400000000ff */
[----:B------:R-:W-:Y:S01]  /*8b90*/  FADD.FTZ R154, R198, R15 ;  /* 0x0000000fc69a7221 */ /* 0x000fe20000010000 */
[----:B------:R-:W-:-:S03]  /*8ba0*/  F2FP.F16.F32.PACK_AB R198, R165, R198 ;  /* 0x000000c6a5c6723e */ /* 0x000fc600000000ff */
[----:B------:R-:W-:Y:S01]  /*8bb0*/  FADD.FTZ R15, R165, R154 ;  /* 0x0000009aa50f7221 */ /* 0x000fe20000010000 */
[----:B------:R-:W2:Y:S01]  /*8bc0*/  MUFU.EX2 R195, R158 ;  /* 0x0000009e00c37308 */ /* 0x000ea20000000800 */
[C---:B---3--:R-:W-:Y:S01]  /*8bd0*/  FADD.FTZ R14, R155.reuse, R14 ;  /* 0x0000000e9b0e7221 */ /* 0x048fe20000010000 */
[----:B------:R-:W-:Y:S01]  /*8be0*/  F2FP.F16.F32.PACK_AB R193, R155, R193 ;  /* 0x000000c19bc1723e */ /* 0x000fe200000000ff */
[----:B------:R-:W-:Y:S01]  /*8bf0*/  FADD.FTZ R154, R22, R15 ;  /* 0x0000000f169a7221 */ /* 0x000fe20000010000 */
[----:B------:R-:W-:-:S03]  /*8c00*/  IMAD.MOV.U32 R22, RZ, RZ, R8 ;  /* 0x000000ffff167224 */ /* 0x000fc600078e0008 */
[----:B------:R-:W-:Y:S01]  /*8c10*/  FADD.FTZ R15, R153, R154 ;  /* 0x0000009a990f7221 */ /* 0x000fe20000010000 */
[----:B------:R-:W3:Y:S01]  /*8c20*/  MUFU.EX2 R157, R157 ;  /* 0x0000009d009d7308 */ /* 0x000ee20000000800 */
[----:B-1----:R-:W-:Y:S02]  /*8c30*/  F2FP.F16.F32.PACK_AB R194, R19, R152 ;  /* 0x0000009813c2723e */ /* 0x002fe400000000ff */
[----:B------:R-:W-:-:S04]  /*8c40*/  FADD.FTZ R154, R152, R15 ;  /* 0x0000000f989a7221 */ /* 0x000fc80000010000 */
[----:B------:R-:W-:Y:S01]  /*8c50*/  FADD.FTZ R15, R19, R154 ;  /* 0x0000009a130f7221 */ /* 0x000fe20000010000 */
[----:B------:R-:W-:Y:S02]  /*8c60*/  IMAD.MOV.U32 R19, RZ, RZ, R6 ;  /* 0x000000ffff137224 */ /* 0x000fe400078e0006 */
[----:B--2---:R-:W-:-:S04]  /*8c70*/  FADD.FTZ R14, R195, R14 ;  /* 0x0000000ec30e7221 */ /* 0x004fc80000010000 */
[C---:B---3--:R-:W-:Y:S01]  /*8c80*/  FADD.FTZ R14, R157.reuse, R14 ;  /* 0x0000000e9d0e7221 */ /* 0x048fe20000010000 */
[----:B------:R-:W-:Y:S01]  /*8c90*/  F2FP.F16.F32.PACK_AB R195, R157, R195 ;  /* 0x000000c39dc3723e */ /* 0x000fe200000000ff */
[----:B0-----:R-:W-:Y:S06]  /*8ca0*/  @P2 BRA `(.L_x_28) ;  /* 0xffffffc400802947 */ /* 0x001fec000383ffff */
.L_x_19:
[----:B------:R-:W-:Y:S06]  /*8cb0*/  BAR.ARV 0x8, 0x180 ;  /* 0x0206000000007b1d */ /* 0x000fec0000002000 */
        /* <DEDUP_REMOVED lines=128> */
[----:B------:R-:W-:Y:S06]  /*94c0*/  @!P0 BRA `(.L_x_29) ;  /* 0x0000000000048947 */ /* 0x000fec0003800000 */
[----:B------:R-:W-:Y:S01]  /*94d0*/  BPT.TRAP 0x1 ;  /* 0x000000040000795c */ /* 0x000fe20000300000 */
.L_x_29:
[----:B------:R-:W-:Y:S02]  /*94e0*/  R2UR UR4, R16 ;  /* 0x00000000100472ca */ /* 0x000fe400000e0000 */
[----:B------:R-:W-:-:S11]  /*94f0*/  SHF.L.U32 R8, R8, 0x1f, RZ ;  /* 0x0000001f08087819 */ /* 0x000fd600000006ff */
[----:B------:R-:W-:-:S04]  /*9500*/  LEA R11, R9, UR4, 0x3 ;  /* 0x00000004090b7c11 */ /* 0x000fc8000f8e18ff */
[----:B------:R0:W1:Y:S01]  /*9510*/  SYNCS.PHASECHK.TRANS64.TRYWAIT P2, [R11+URZ+0x38850], R8 ;  /* 0x038850080b0075a7 */ /* 0x000062000804017f */
[----:B------:R-:W-:Y:S05]  /*9520*/  @!P0 BRA `(.L_x_30) ;  /* 0x0000000000048947 */ /* 0x000fea0003800000 */
[----:B------:R-:W-:Y:S01]  /*9530*/  BPT.TRAP 0x1 ;  /* 0x000000040000795c */ /* 0x000fe20000300000 */
.L_x_30:
[----:B-1----:R-:W-:Y:S05]  /*9540*/  @P2 BRA `(.L_x_31) ;  /* 0x0000000000082947 */ /* 0x002fea0003800000 */
[----:B------:R-:W1:Y:S02]  /*9550*/  SYNCS.PHASECHK.TRANS64.TRYWAIT P0, [R11+URZ+0x38850], R8 ;  /* 0x038850080b0075a7 */ /* 0x000e64000800017f */
[----:B-1----:R-:W-:Y:S05]  /*9560*/  @!P0 BRA `(.L_x_32) ;  /* 0x0000007800908947 */ /* 0x002fea0003800000 */
.L_x_31:
[----:B------:R-:W-:Y:S01]  /*9570*/  R2UR UR4, R16 ;  /* 0x00000000100472ca */ /* 0x000fe200000e0000 */
[----:B------:R-:W-:Y:S01]  /*9580*/  WARPGROUP.ARRIVE ;  /* 0x00000000000079c5 */ /* 0x000fe20000000000 */
[----:B------:R-:W-:Y:S01]  /*9590*/  R2UR UR5, R9 ;  /* 0x00000000090572ca */ /* 0x000fe200000e0000 */
[----:B------:R-:W-:Y:S01]  /*95a0*/  UMOV UR7, 0x40000040 ;  /* 0x4000004000077882 */ /* 0x000fe20000000000 */
[----:B------:R-:W2:Y:S01]  /*95b0*/  SHFL.BFLY PT, R0, R15, 0x2, 0x1f ;  /* 0x0c401f000f007f89 */ /* 0x000ea200000e0000 */
[----:B------:R-:W-:-:S03]  /*95c0*/  @!P1 VIADD R12, R11, 0x38860 ;  /* 0x000388600b0c9836 */ /* 0x000fc60000000000 */
[----:B------:R-:W3:Y:S02]  /*95d0*/  SHFL.BFLY PT, R3, R14, 0x2, 0x1f ;  /* 0x0c401f000e037f89 */ /* 0x000ee400000e0000 */
[----:B------:R-:W-:-:S03]  /*95e0*/  @!P1 PRMT R12, RZ, 0x654, R12 ;  /* 0x00000654ff0c9816 */ /* 0x000fc6000000000c */
[----:B------:R-:W-:-:S04]  /*95f0*/  UIADD3 UR4, UR4, 0x400, URZ ;  /* 0x0000040004047890 */ /* 0x000fc8000fffe03f */
[----:B------:R-:W-:-:S04]  /*9600*/  USHF.R.U32.HI UR4, URZ, 0x4, UR4 ;  /* 0x000000043f047899 */ /* 0x000fc80008011604 */
[----:B------:R-:W-:-:S04]  /*9610*/  ULOP3.LUT UR4, UR4, 0x3fff, URZ, 0xc0, !UPT ;  /* 0x00003fff04047892 */ /* 0x000fc8000f8ec03f */
[----:B------:R-:W-:Y:S01]  /*9620*/  ULOP3.LUT UR4, UR4, 0x2800000, URZ, 0xfc, !UPT ;  /* 0x0280000004047892 */ /* 0x000fe2000f8efc3f */
[----:B--2---:R-:W-:-:S03]  /*9630*/  FADD.FTZ R0, R0, R15 ;  /* 0x0000000f00007221 */ /* 0x004fc60000010000 */
[----:B------:R-:W-:Y:S01]  /*9640*/  UIMAD UR4, UR5, 0xa00, UR4 ;  /* 0x00000a00050478a4 */ /* 0x000fe2000f8e0204 */
[----:B---3--:R-:W-:Y:S02]  /*9650*/  FADD.FTZ R4, R3, R14 ;  /* 0x0000000e03047221 */ /* 0x008fe40000010000 */
[----:B------:R-:W2:Y:S04]  /*9660*/  SHFL.BFLY PT, R3, R0, 0x1, 0x1f ;  /* 0x0c201f0000037f89 */ /* 0x000ea800000e0000 */
[----:B------:R-:W-:Y:S02]  /*9670*/  UMOV UR6, UR4 ;  /* 0x0000000400067c82 */ /* 0x000fe40008000000 */
[----:B------:R-:W-:Y:S01]  /*9680*/  HGMMA.64x256x16.F32 R24, R208, gdesc[UR4].tnspB, R24, gsb0 ;  /* 0x43e00004d0187df0 */ /* 0x000fe20008000818 */
[----:B------:R-:W-:Y:S01]  /*9690*/  UIADD3 UR6, UR4, 0x80, URZ ;  /* 0x0000008004067890 */ /* 0x000fe2000fffe03f */
[----:B------:R-:W3:Y:S01]  /*96a0*/  SHFL.BFLY PT, R5, R4, 0x1, 0x1f ;  /* 0x0c201f0004057f89 */ /* 0x000ee200000e0000 */
[----:B------:R-:W-:Y:S01]  /*96b0*/  UMOV UR7, 0x40000040 ;  /* 0x4000004000077882 */ /* 0x000fe20000000000 */
[----:B--2---:R-:W-:Y:S01]  /*96c0*/  FADD.FTZ R13, R0, R3 ;  /* 0x00000003000d7221 */ /* 0x004fe20000010000 */
[----:B------:R-:W-:-:S02]  /*96d0*/  IMAD.MOV.U32 R0, RZ, RZ, -0x800000 ;  /* 0xff800000ff007424 */ /* 0x000fc400078e00ff */
[----:B------:R-:W-:Y:S02]  /*96e0*/  IMAD.MOV.U32 R3, RZ, RZ, -0x800000 ;  /* 0xff800000ff037424 */ /* 0x000fe400078e00ff */
[----:B------:R-:W-:Y:S01]  /*96f0*/  FSETP.NE.FTZ.AND P0, PT, R13, RZ, PT ;  /* 0x000000ff0d00720b */ /* 0x000fe20003f15000 */
[----:B---3--:R-:W-:Y:S01]  /*9700*/  FADD.FTZ R16, R4, R5 ;  /* 0x0000000504107221 */ /* 0x008fe20000010000 */
[----:B------:R-:W-:-:S04]  /*9710*/  CS2R R4, SRZ ;  /* 0x0000000000047805 */ /* 0x000fc8000001ff00 */
[----:B------:R-:W-:-:S07]  /*9720*/  FSETP.NE.FTZ.AND P2, PT, R16, RZ, PT ;  /* 0x000000ff1000720b */ /* 0x000fce0003f55000 */
[----:B------:R-:W2:Y:S01]  /*9730*/  @P0 MUFU.LG2 R9, R13 ;  /* 0x0000000d00090308 */ /* 0x000ea20000000c00 */
[----:B01----:R-:W-:-:S05]  /*9740*/  @P0 FMUL.FTZ R8, R2, 0.69314718246459960938 ;  /* 0x3f31721802080820 */ /* 0x003fca0000410000 */
[----:B------:R-:W-:Y:S02]  /*9750*/  @P2 FMUL.FTZ R2, R2, 0.69314718246459960938 ;  /* 0x3f31721802022820 */ /* 0x000fe40000410000 */
[----:B------:R-:W0:Y:S08]  /*9760*/  @P2 MUFU.LG2 R10, R16 ;  /* 0x00000010000a2308 */ /* 0x000e300000000c00 */
[----:B------:R-:W1:Y:S01]  /*9770*/  @P0 MUFU.RCP R5, R13 ;  /* 0x0000000d00050308 */ /* 0x000e620000001000 */
[----:B--2---:R-:W-:-:S04]  /*9780*/  @P0 FMUL.FTZ R9, R9, 0.69314718246459960938 ;  /* 0x3f31721809090820 */ /* 0x004fc80000410000 */
[----:B------:R-:W-:Y:S01]  /*9790*/  @P0 FFMA.FTZ R0, R8, R7, R9 ;  /* 0x0000000708000223 */ /* 0x000fe20000010009 */
[----:B------:R-:W-:Y:S02]  /*97a0*/  PLOP3.LUT P0, PT, PT, PT, PT, 0x8, 0x0 ;  /* 0x000000000000781c */ /* 0x000fe40003f0e170 */
[----:B------:R-:W2:Y:S01]  /*97b0*/  @P2 MUFU.RCP R4, R16 ;  /* 0x0000001000042308 */ /* 0x000ea20000001000 */
[----:B0-----:R-:W-:-:S04]  /*97c0*/  @P2 FMUL.FTZ R11, R10, 0.69314718246459960938 ;  /* 0x3f3172180a0b2820 */ /* 0x001fc80000410000 */
[----:B------:R-:W-:Y:S01]  /*97d0*/  @P2 FFMA.FTZ R3, R2, R6, R11 ;  /* 0x0000000602032223 */ /* 0x000fe2000001000b */
        /* <DEDUP_REMOVED lines=18> */
[----:B------:R-:W-:Y:S02]  /*9900*/  WARPGROUP.DEPBAR.LE gsb0, 0x0 ;  /* 0x00008000000079c5 */ /* 0x000fe40000010000 */
[----:B------:R-:W-:-:S15]  /*9910*/  WARPGROUP.ARRIVE ;  /* 0x00000000000079c5 */ /* 0x000fde0000000000 */
[----:B------:R-:W-:-:S08]  /*9920*/  NOP ;  /* 0x0000000000007918 */ /* 0x000fd00000000000 */
[----:B------:R-:W-:Y:S03]  /*9930*/  HGMMA.64x256x16.F32 R24, R192, gdesc[UR4].tnspB, R24, gsb0 ;  /* 0x43e00004c0187df0 */ /* 0x000fe60008000818 */
[----:B------:R-:W-:Y:S02]  /*9940*/  WARPGROUP.DEPBAR.LE gsb0, 0x0 ;  /* 0x00008000000079c5 */ /* 0x000fe40000010000 */
[----:B------:R0:W-:Y:S01]  /*9950*/  @!P1 SYNCS.ARRIVE.TRANS64.RED.A1T0 RZ, [R12+URZ], RZ ;  /* 0x000000ff0cff99a7 */ /* 0x0001e2000810043f */
[-C--:B-1----:R-:W-:Y:S01]  /*9960*/  FMUL.FTZ R24, R24, R5.reuse ;  /* 0x0000000518187220 */ /* 0x082fe20000410000 */
        /* <DEDUP_REMOVED lines=63> */
[-C--:B--2---:R-:W-:Y:S01]  /*9d60*/  FMUL.FTZ R26, R26, R4.reuse ;  /* 0x000000041a1a7220 */ /* 0x084fe20000410000 */
        /* <DEDUP_REMOVED lines=62> */
[----:B0-----:R-:W-:-:S07]  /*a150*/  FMUL.FTZ R151, R151, R4 ;  /* 0x0000000497977220 */ /* 0x001fce0000410000 */
.L_x_12:
[----:B------:R-:W-:Y:S05]  /*a160*/  @P0 BRA `(.L_x_33) ;  /* 0x0000002000440947 */ /* 0x000fea0003800000 */
[----:B------:R-:W0:Y:S01]  /*a170*/  S2R R2, SR_TID.X ;  /* 0x0000000000027919 */ /* 0x000e220000002100 */
[----:B------:R-:W1:Y:S01]  /*a180*/  LDC R8, c[0x0][0xbe8] ;  /* 0x0002fa00ff087b82 */ /* 0x000e620000000800 */
[----:B------:R-:W-:Y:S01]  /*a190*/  SHF.R.S32.HI R15, RZ, 0x1f, R18 ;  /* 0x0000001fff0f7819 */ /* 0x000fe20000011412 */
[----:B------:R-:W-:Y:S01]  /*a1a0*/  ULDC.64 UR4, c[0x0][0xbd0] ;  /* 0x0002f40000047ab9 */ /* 0x000fe20000000a00 */
[----:B------:R-:W-:Y:S01]  /*a1b0*/  ULDC.64 UR6, c[0x0][0xb38] ;  /* 0x0002ce0000067ab9 */ /* 0x000fe20000000a00 */
[----:B------:R-:W-:Y:S01]  /*a1c0*/  ULDC.64 UR10, c[0x0][0x208] ;  /* 0x00008200000a7ab9 */ /* 0x000fe20000000a00 */
[----:B------:R-:W-:Y:S03]  /*a1d0*/  BSSY B0, `(.L_x_34) ;  /* 0x0000144000007945 */ /* 0x000fe60003800000 */
[----:B------:R-:W2:Y:S08]  /*a1e0*/  S2UR UR9, SR_CTAID.Z ;  /* 0x00000000000979c3 */ /* 0x000eb00000002700 */
[----:B------:R-:W3:Y:S08]  /*a1f0*/  LDC.64 R22, c[0x0][0xbd8] ;  /* 0x0002f600ff167b82 */ /* 0x000ef00000000a00 */
[----:B------:R-:W-:Y:S01]  /*a200*/  BAR.SYNC.DEFER_BLOCKING 0x1, 0x100 ;  /* 0x0044000000007b1d */ /* 0x000fe20000010000 */
[----:B-1----:R-:W-:-:S07]  /*a210*/  ISETP.NE.AND P0, PT, R8, 0x1, PT ;  /* 0x000000010800780c */ /* 0x002fce0003f05270 */
[----:B------:R-:W1:Y:S01]  /*a220*/  S2UR UR8, SR_CTAID.Y ;  /* 0x00000000000879c3 */ /* 0x000e620000002600 */
[----:B0-----:R-:W-:-:S07]  /*a230*/  IADD3 R7, R2, -0x80, RZ ;  /* 0xffffff8002077810 */ /* 0x001fce0007ffe0ff */
[----:B------:R-:W1:Y:S01]  /*a240*/  LDC R19, c[0x0][0xc50] ;  /* 0x00031400ff137b82 */ /* 0x000e620000000800 */
[----:B------:R-:W-:-:S04]  /*a250*/  SHF.R.S32.HI R6, RZ, 0x1f, R7 ;  /* 0x0000001fff067819 */ /* 0x000fc80000011407 */
[CC--:B------:R-:W-:Y:S02]  /*a260*/  LEA.HI R9, R6.reuse, R7.reuse, RZ, 0x7 ;  /* 0x0000000706097211 */ /* 0x0c0fe400078f38ff */
[----:B------:R-:W-:Y:S01]  /*a270*/  LEA.HI R6, R6, R7, RZ, 0x2 ;  /* 0x0000000706067211 */ /* 0x000fe200078f10ff */
[----:B------:R-:W0:Y:S01]  /*a280*/  @P0 LDC R20, c[0x0][0xbec] ;  /* 0x0002fb00ff140b82 */ /* 0x000e220000000800 */
[----:B------:R-:W-:Y:S02]  /*a290*/  LOP3.LUT R2, R9, 0xffffff80, RZ, 0xc0, !PT ;  /* 0xffffff8009027812 */ /* 0x000fe400078ec0ff */
[----:B------:R-:W-:Y:S02]  /*a2a0*/  LOP3.LUT R6, R6, 0xfffffffc, RZ, 0xc0, !PT ;  /* 0xfffffffc06067812 */ /* 0x000fe400078ec0ff */
[----:B------:R-:W-:Y:S01]  /*a2b0*/  SHF.R.S32.HI R12, RZ, 0x7, R9 ;  /* 0x00000007ff0c7819 */ /* 0x000fe20000011409 */
[C---:B------:R-:W-:Y:S02]  /*a2c0*/  IMAD.IADD R2, R7.reuse, 0x1, -R2 ;  /* 0x0000000107027824 */ /* 0x040fe400078e0a02 */
[----:B------:R-:W-:Y:S01]  /*a2d0*/  IMAD.IADD R7, R7, 0x1, -R6 ;  /* 0x0000000107077824 */ /* 0x000fe200078e0a06 */
[----:B------:R-:W4:Y:S02]  /*a2e0*/  LDC.64 R152, c[0x0][0xb40] ;  /* 0x0002d000ff987b82 */ /* 0x000f240000000a00 */
[----:B------:R-:W-:-:S04]  /*a2f0*/  SHF.R.S32.HI R11, RZ, 0x1f, R2 ;  /* 0x0000001fff0b7819 */ /* 0x000fc80000011402 */
[----:B------:R-:W-:Y:S02]  /*a300*/  LEA.HI R10, R11, R2, RZ, 0x2 ;  /* 0x000000020b0a7211 */ /* 0x000fe400078f10ff */
[----:B------:R-:W5:Y:S02]  /*a310*/  @P0 LDC R17, c[0x0][0xbf0] ;  /* 0x0002fc00ff110b82 */ /* 0x000f640000000800 */
[--C-:B------:R-:W-:Y:S02]  /*a320*/  SHF.R.S32.HI R4, RZ, 0x2, R10.reuse ;  /* 0x00000002ff047819 */ /* 0x100fe4000001140a */
[----:B------:R-:W-:-:S04]  /*a330*/  SHF.R.S32.HI R5, RZ, 0x1f, R10 ;  /* 0x0000001fff057819 */ /* 0x000fc8000001140a */
[----:B------:R-:W-:Y:S01]  /*a340*/  LEA.HI R5, R5, R4, RZ, 0x3 ;  /* 0x0000000405057211 */ /* 0x000fe200078f18ff */
[----:B------:R-:W5:Y:S03]  /*a350*/  @P0 LDC R154, c[0x0][0xbec] ;  /* 0x0002fb00ff9a0b82 */ /* 0x000f660000000800 */
[----:B------:R-:W-:-:S05]  /*a360*/  LOP3.LUT R5, R5, 0xfffffff8, RZ, 0xc0, !PT ;  /* 0xfffffff805057812 */ /* 0x000fca00078ec0ff */
[----:B------:R-:W-:Y:S01]  /*a370*/  IMAD.IADD R6, R4, 0x1, -R5 ;  /* 0x0000000104067824 */ /* 0x000fe200078e0a05 */
[----:B------:R-:W-:Y:S01]  /*a380*/  LEA.HI R4, R9, R12, RZ, 0x1 ;  /* 0x0000000c09047211 */ /* 0x000fe200078f08ff */
[----:B------:R-:W5:Y:S01]  /*a390*/  @P0 LDC R155, c[0x0][0xbf0] ;  /* 0x0002fc00ff9b0b82 */ /* 0x000f620000000800 */
[----:B------:R-:W3:Y:S01]  /*a3a0*/  S2R R9, SR_CTAID.X ;  /* 0x0000000000097919 */ /* 0x000ee20000002500 */
[----:B------:R-:W-:Y:S02]  /*a3b0*/  LEA.HI R5, R11, R2, RZ, 0x5 ;  /* 0x000000020b057211 */ /* 0x000fe400078f28ff */
[----:B------:R-:W-:Y:S02]  /*a3c0*/  LOP3.LUT R4, R4, 0x3fffffe, RZ, 0xc0, !PT ;  /* 0x03fffffe04047812 */ /* 0x000fe400078ec0ff */
[----:B------:R-:W-:Y:S02]  /*a3d0*/  SHF.R.S32.HI R5, RZ, 0x5, R5 ;  /* 0x00000005ff057819 */ /* 0x000fe40000011405 */
[----:B------:R-:W-:Y:S01]  /*a3e0*/  LEA.HI R11, R7, R7, RZ, 0x1 ;  /* 0x00000007070b7211 */ /* 0x000fe200078f08ff */
[----:B------:R-:W-:-:S02]  /*a3f0*/  IMAD.IADD R4, R12, 0x1, -R4 ;  /* 0x000000010c047824 */ /* 0x000fc400078e0a04 */
[----:B------:R-:W-:Y:S01]  /*a400*/  IMAD R5, R5, 0x10, R6 ;  /* 0x0000001005057824 */ /* 0x000fe200078e0206 */
[----:B------:R-:W-:-:S04]  /*a410*/  LOP3.LUT R12, R11, 0x1ffffffe, RZ, 0xc0, !PT ;  /* 0x1ffffffe0b0c7812 */ /* 0x000fc800078ec0ff */
[----:B------:R-:W-:Y:S01]  /*a420*/  LEA R16, R4, R5, 0x6 ;  /* 0x0000000504107211 */ /* 0x000fe200078e30ff */
[----:B------:R-:W-:Y:S02]  /*a430*/  IMAD.IADD R11, R7, 0x1, -R12 ;  /* 0x00000001070b7824 */ /* 0x000fe400078e0a0c */
[----:B------:R-:W-:Y:S02]  /*a440*/  IMAD R7, R15, UR4, RZ ;  /* 0x000000040f077c24 */ /* 0x000fe4000f8e02ff */
[----:B------:R-:W-:Y:S01]  /*a450*/  IMAD.WIDE.U32 R4, R18, UR4, RZ ;  /* 0x0000000412047c25 */ /* 0x000fe2000f8e00ff */
[----:B--2---:R-:W-:-:S03]  /*a460*/  USHF.R.S32.HI UR4, URZ, 0x1f, UR9 ;  /* 0x0000001f3f047899 */ /* 0x004fc60008011409 */
[C---:B------:R-:W-:Y:S02]  /*a470*/  IMAD R13, R18.reuse, UR5, R7 ;  /* 0x00000005120d7c24 */ /* 0x040fe4000f8e0207 */
[----:B------:R-:W-:Y:S02]  /*a480*/  IMAD R12, R11, 0x8, R16 ;  /* 0x000000080b0c7824 */ /* 0x000fe400078e0210 */
[----:B------:R-:W-:Y:S02]  /*a490*/  IMAD R15, R15, UR6, RZ ;  /* 0x000000060f0f7c24 */ /* 0x000fe4000f8e02ff */
[----:B------:R-:W-:Y:S02]  /*a4a0*/  IMAD.IADD R5, R5, 0x1, R13 ;  /* 0x0000000105057824 */ /* 0x000fe400078e020d */
[----:B---3--:R-:W-:Y:S02]  /*a4b0*/  IMAD R11, R9, 0x80, R12 ;  /* 0x00000080090b7824 */ /* 0x008fe400078e020c */
[----:B------:R-:W-:-:S04]  /*a4c0*/  IMAD.WIDE.U32 R6, R18, UR6, RZ ;  /* 0x0000000612067c25 */ /* 0x000fc8000f8e00ff */
[----:B------:R-:W-:Y:S01]  /*a4d0*/  IMAD R13, R18, UR7, R15 ;  /* 0x00000007120d7c24 */ /* 0x000fe2000f8e020f */
[----:B------:R-:W-:Y:S01]  /*a4e0*/  ULDC.64 UR6, c[0x0][0xb48] ;  /* 0x0002d20000067ab9 */ /* 0x000fe20000000a00 */
[----:B------:R-:W-:Y:S02]  /*a4f0*/  IMAD R14, R22, UR4, RZ ;  /* 0x00000004160e7c24 */ /* 0x000fe4000f8e02ff */
[----:B------:R-:W-:Y:S02]  /*a500*/  IMAD.MOV R18, RZ, RZ, -R18 ;  /* 0x000000ffff127224 */ /* 0x000fe400078e0a12 */
[----:B0-----:R-:W-:-:S04]  /*a510*/  @P0 IMAD.HI.U32 R12, R11, R20, RZ ;  /* 0x000000140b0c0227 */ /* 0x001fc800078e00ff */
[----:B------:R-:W-:Y:S02]  /*a520*/  IMAD R15, R23, UR9, R14 ;  /* 0x00000009170f7c24 */ /* 0x000fe4000f8e020e */
[----:B------:R-:W-:-:S04]  /*a530*/  IMAD.WIDE.U32 R4, R22, UR9, R4 ;  /* 0x0000000916047c25 */ /* 0x000fc8000f8e0004 */
[C---:B----4-:R-:W-:Y:S01]  /*a540*/  IMAD R14, R152.reuse, UR4, RZ ;  /* 0x00000004980e7c24 */ /* 0x050fe2000f8e02ff */
[----:B------:R-:W-:Y:S01]  /*a550*/  IADD3 R5, R5, R15, RZ ;  /* 0x0000000f05057210 */ /* 0x000fe20007ffe0ff */
[----:B-1----:R-:W-:Y:S01]  /*a560*/  IMAD R21, R19, R18, UR8 ;  /* 0x0000000813157e24 */ /* 0x002fe2000f8e0212 */
[----:B------:R-:W-:Y:S01]  /*a570*/  ULDC.64 UR4, c[0x0][0xbe0] ;  /* 0x0002f80000047ab9 */ /* 0x000fe20000000a00 */
[----:B------:R-:W-:Y:S02]  /*a580*/  IMAD.IADD R7, R7, 0x1, R13 ;  /* 0x0000000107077824 */ /* 0x000fe400078e020d */
[----:B------:R-:W-:Y:S01]  /*a590*/  IMAD.MOV.U32 R13, RZ, RZ, R11 ;  /* 0x000000ffff0d7224 */ /* 0x000fe200078e000b */
[----:B-----5:R-:W-:Y:S01]  /*a5a0*/  @P0 SHF.R.U32.HI R13, RZ, R17, R12 ;  /* 0x00000011ff0d0219 */ /* 0x020fe2000001160c */
[----:B------:R-:W-:Y:S01]  /*a5b0*/  IMAD R17, R153, UR9, R14 ;  /* 0x0000000999117c24 */ /* 0x000fe2000f8e020e */
[----:B------:R-:W-:Y:S01]  /*a5c0*/  SHF.R.S32.HI R14, RZ, 0x1f, R21 ;  /* 0x0000001fff0e7819 */ /* 0x000fe20000011415 */
[----:B------:R-:W-:Y:S01]  /*a5d0*/  IMAD.WIDE.U32 R6, R152, UR9, R6 ;  /* 0x0000000998067c25 */ /* 0x000fe2000f8e0006 */
[----:B------:R-:W-:-:S03]  /*a5e0*/  ULDC.64 UR8, c[0x0][0xb28] ;  /* 0x0002ca0000087ab9 */ /* 0x000fc60000000a00 */
[----:B------:R-:W-:-:S04]  /*a5f0*/  @P0 IMAD.HI.U32 R154, R11, R154, RZ ;  /* 0x0000009a0b9a0227 */ /* 0x000fc800078e00ff */
[----:B------:R-:W-:Y:S02]  /*a600*/  IMAD.IADD R7, R7, 0x1, R17 ;  /* 0x0000000107077824 */ /* 0x000fe400078e0211 */
[----:B------:R-:W-:Y:S01]  /*a610*/  IMAD.MOV.U32 R15, RZ, RZ, R11 ;  /* 0x000000ffff0f7224 */ /* 0x000fe200078e000b */
[----:B------:R-:W-:Y:S01]  /*a620*/  @P0 SHF.R.U32.HI R15, RZ, R155, R154 ;  /* 0x0000009bff0f0219 */ /* 0x000fe2000001169a */
[C---:B------:R-:W-:Y:S02]  /*a630*/  IMAD R12, R14.reuse, UR4, RZ ;  /* 0x000000040e0c7c24 */ /* 0x040fe4000f8e02ff */
[----:B------:R-:W-:Y:S02]  /*a640*/  IMAD R17, R14, UR6, RZ ;  /* 0x000000060e117c24 */ /* 0x000fe4000f8e02ff */
[----:B------:R-:W-:-:S04]  /*a650*/  IMAD.WIDE.U32 R4, R21, UR4, R4 ;  /* 0x0000000415047c25 */ /* 0x000fc8000f8e0004 */
[----:B------:R-:W-:Y:S01]  /*a660*/  IMAD R14, R21, UR5, R12 ;  /* 0x00000005150e7c24 */ /* 0x000fe2000f8e020c */
[----:B------:R-:W-:Y:S01]  /*a670*/  IADD3 R4, P0, R13, R4, RZ ;  /* 0x000000040d047210 */ /* 0x000fe20007f1e0ff */
[----:B------:R-:W-:Y:S01]  /*a680*/  IMAD R19, R21, UR7, R17 ;  /* 0x0000000715137c24 */ /* 0x000fe2000f8e0211 */
[--C-:B------:R-:W-:Y:S01]  /*a690*/  SHF.R.S32.HI R17, RZ, 0x1f, R13.reuse ;  /* 0x0000001fff117819 */ /* 0x100fe2000001140d */
[----:B------:R-:W-:Y:S01]  /*a6a0*/  IMAD.MOV R13, RZ, RZ, -R13 ;  /* 0x000000ffff0d7224 */ /* 0x000fe200078e0a0d */
[--C-:B------:R-:W-:Y:S01]  /*a6b0*/  SHF.R.S32.HI R12, RZ, 0x1f, R15.reuse ;  /* 0x0000001fff0c7819 */ /* 0x100fe2000001140f */
[----:B------:R-:W-:Y:S01]  /*a6c0*/  ULDC.64 UR4, c[0x0][0xb30] ;  /* 0x0002cc0000047ab9 */ /* 0x000fe20000000a00 */
[----:B------:R-:W-:Y:S01]  /*a6d0*/  IMAD.MOV R18, RZ, RZ, -R15 ;  /* 0x000000ffff127224 */ /* 0x000fe200078e0a0f */
[----:B------:R-:W-:Y:S01]  /*a6e0*/  IADD3.X R5, R17, R5, R14, P0, !PT ;  /* 0x0000000511057210 */ /* 0x000fe200007fe40e */
[----:B------:R-:W-:Y:S02]  /*a6f0*/  IMAD R13, R8, R13, R11 ;  /* 0x0000000d080d7224 */ /* 0x000fe400078e020b */
[----:B------:R-:W-:-:S02]  /*a700*/  IMAD R12, R12, UR4, RZ ;  /* 0x000000040c0c7c24 */ /* 0x000fc4000f8e02ff */
[----:B------:R-:W-:Y:S01]  /*a710*/  IMAD.WIDE.U32 R6, R21, UR6, R6 ;  /* 0x0000000615067c25 */ /* 0x000fe2000f8e0006 */
[----:B------:R-:W-:-:S03]  /*a720*/  ULDC.64 UR6, c[0x0][0xbc8] ;  /* 0x0002f20000067ab9 */ /* 0x000fc60000000a00 */
[----:B------:R-:W-:Y:S02]  /*a730*/  IMAD R11, R8, R18, R11 ;  /* 0x00000012080b7224 */ /* 0x000fe400078e020b */
[----:B------:R-:W-:Y:S01]  /*a740*/  IMAD R17, R15, UR5, R12 ;  /* 0x000000050f117c24 */ /* 0x000fe2000f8e020c */
[----:B------:R-:W-:Y:S01]  /*a750*/  SHF.R.S32.HI R12, RZ, 0x1f, R13 ;  /* 0x0000001fff0c7819 */ /* 0x000fe2000001140d */
[----:B------:R-:W-:Y:S01]  /*a760*/  IMAD.IADD R7, R7, 0x1, R19 ;  /* 0x0000000107077824 */ /* 0x000fe200078e0213 */
[----:B------:R-:W-:Y:S01]  /*a770*/  SHF.R.S32.HI R14, RZ, 0x1f, R11 ;  /* 0x0000001fff0e7819 */ /* 0x000fe2000001140b */
[----:B------:R-:W0:Y:S01]  /*a780*/  S2UR UR5, SR_CgaCtaId ;  /* 0x00000000000579c3 */ /* 0x000e220000008800 */
[----:B------:R-:W-:-:S04]  /*a790*/  IMAD.WIDE.U32 R4, R13, UR6, R4 ;  /* 0x000000060d047c25 */ /* 0x000fc8000f8e0004 */
[----:B------:R-:W-:Y:S01]  /*a7a0*/  IMAD.WIDE.U32 R6, R15, UR4, R6 ;  /* 0x000000040f067c25 */ /* 0x000fe2000f8e0006 */
[----:B------:R-:W-:-:S03]  /*a7b0*/  UMOV UR4, 0x400 ;  /* 0x0000040000047882 */ /* 0x000fc60000000000 */
[----:B------:R-:W-:Y:S02]  /*a7c0*/  IMAD R12, R12, UR6, RZ ;  /* 0x000000060c0c7c24 */ /* 0x000fe4000f8e02ff */
[----:B------:R-:W-:Y:S02]  /*a7d0*/  IMAD.IADD R7, R7, 0x1, R17 ;  /* 0x0000000107077824 */ /* 0x000fe400078e0211 */
[----:B------:R-:W-:Y:S02]  /*a7e0*/  IMAD R14, R14, UR8, RZ ;  /* 0x000000080e0e7c24 */ /* 0x000fe4000f8e02ff */
[----:B------:R-:W-:Y:S01]  /*a7f0*/  IMAD R15, R13, UR7, R12 ;  /* 0x000000070d0f7c24 */ /* 0x000fe2000f8e020c */
[----:B------:R-:W-:Y:S01]  /*a800*/  ULDC.64 UR6, c[0x0][0xba8] ;  /* 0x0002ea0000067ab9 */ /* 0x000fe20000000a00 */
[C---:B------:R-:W-:Y:S01]  /*a810*/  IMAD R17, R11.reuse, UR9, R14 ;  /* 0x000000090b117c24 */ /* 0x040fe2000f8e020e */
[----:B------:R-:W-:Y:S01]  /*a820*/  LEA R18, P0, R4, UR6, 0x2 ;  /* 0x0000000604127c11 */ /* 0x000fe2000f8010ff */
[----:B------:R-:W-:Y:S01]  /*a830*/  IMAD.WIDE.U32 R12, R11, UR8, R6 ;  /* 0x000000080b0c7c25 */ /* 0x000fe2000f8e0006 */
[----:B------:R-:W-:Y:S01]  /*a840*/  IADD3 R5, R5, R15, RZ ;  /* 0x0000000f05057210 */ /* 0x000fe20007ffe0ff */
[----:B------:R-:W-:Y:S01]  /*a850*/  ULDC.64 UR8, c[0x0][0xb00] ;  /* 0x0002c00000087ab9 */ /* 0x000fe20000000a00 */
[----:B------:R-:W-:Y:S01]  /*a860*/  ULDC UR6, c[0x0][0xa88] ;  /* 0x0002a20000067ab9 */ /* 0x000fe20000000800 */
[----:B------:R-:W-:Y:S01]  /*a870*/  IMAD.IADD R7, R13, 0x1, R17 ;  /* 0x000000010d077824 */ /* 0x000fe200078e0211 */
[----:B------:R-:W-:Y:S01]  /*a880*/  LEA R6, P1, R12, UR8, 0x2 ;  /* 0x000000080c067c11 */ /* 0x000fe2000f8210ff */
[----:B------:R-:W-:Y:S01]  /*a890*/  SHFL.IDX PT, R14, R18, 0x1, 0x1c1f ;  /* 0x003c1f00120e7f89 */ /* 0x000fe200000e0000 */
[----:B------:R-:W-:Y:S01]  /*a8a0*/  LEA.HI.X R17, R4, UR7, R5, 0x2, P0 ;  /* 0x0000000704117c11 */ /* 0x000fe200080f1405 */
[----:B------:R-:W-:Y:S01]  /*a8b0*/  IMAD R11, R9, 0x80, R16 ;  /* 0x00000080090b7824 */ /* 0x000fe200078e0210 */
[----:B------:R-:W-:Y:S01]  /*a8c0*/  LEA.HI.X R7, R12, UR9, R7, 0x2, P1 ;  /* 0x000000090c077c11 */ /* 0x000fe200088f1407 */
[----:B0-----:R-:W-:Y:S01]  /*a8d0*/  ULEA UR4, UR5, UR4, 0x18 ;  /* 0x0000000405047291 */ /* 0x001fe2000f8ec03f */
[----:B------:R-:W-:Y:S01]  /*a8e0*/  SHFL.IDX PT, R12, R18, RZ, 0x1c1f ;  /* 0x001c1fff120c7589 */ /* 0x000fe200000e0000 */
[----:B------:R-:W-:Y:S01]  /*a8f0*/  IMAD R8, R8, UR6, RZ ;  /* 0x0000000608087c24 */ /* 0x000fe2000f8e02ff */
[----:B------:R-:W-:Y:S01]  /*a900*/  LOP3.LUT P0, RZ, R2, 0x3, RZ, 0xc0, !PT ;  /* 0x0000000302ff7812 */ /* 0x000fe2000780c0ff */
[C---:B------:R-:W-:Y:S01]  /*a910*/  VIADD R9, R11.reuse, 0x8 ;  /* 0x000000080b097836 */ /* 0x040fe20000000000 */
[----:B------:R-:W0:Y:S01]  /*a920*/  SHFL.IDX PT, R13, R17, RZ, 0x1c1f ;  /* 0x001c1fff110d7589 */ /* 0x000e2200000e0000 */
[----:B------:R-:W-:Y:S01]  /*a930*/  UIADD3 UR4, UR4, 0x38820, URZ ;  /* 0x0003882004047890 */ /* 0x000fe2000fffe03f */
[----:B------:R-:W-:-:S02]  /*a940*/  ISETP.GE.OR P1, PT, R11, R8, P0 ;  /* 0x000000080b00720c */ /* 0x000fc40000726670 */
[----:B------:R1:W2:Y:S01]  /*a950*/  SHFL.IDX PT, R15, R17, 0x1, 0x1c1f ;  /* 0x003c1f00110f7f89 */ /* 0x0002a200000e0000 */
[-C--:B------:R-:W-:Y:S01]  /*a960*/  ISETP.GE.OR P0, PT, R9, R8.reuse, P0 ;  /* 0x000000080900720c */ /* 0x080fe20000706670 */
[----:B------:R-:W-:Y:S01]  /*a970*/  UPRMT UR4, URZ, 0x654, UR4 ;  /* 0x000006543f047896 */ /* 0x000fe20008000004 */
[----:B------:R-:W-:Y:S01]  /*a980*/  ISETP.GE.AND P2, PT, R11, R8, PT ;  /* 0x000000080b00720c */ /* 0x000fe20003f46270 */
[----:B------:R3:W4:Y:S01]  /*a990*/  SHFL.IDX PT, R4, R6, RZ, 0x1c1f ;  /* 0x001c1fff06047589 */ /* 0x00072200000e0000 */
[----:B-1----:R-:W-:-:S03]  /*a9a0*/  LOP3.LUT R17, R10, 0x7ffffffc, RZ, 0xc0, !PT ;  /* 0x7ffffffc0a117812 */ /* 0x002fc600078ec0ff */
[----:B------:R3:W1:Y:S03]  /*a9b0*/  SHFL.IDX PT, R5, R7, RZ, 0x1c1f ;  /* 0x001c1fff07057589 */ /* 0x00066600000e0000 */
[----:B------:R-:W-:Y:S01]  /*a9c0*/  SYNCS.ARRIVE.TRANS64.RED.A1T0 RZ, [UR4], RZ ;  /* 0x000000ffffff79a7 */ /* 0x000fe20008100404 */
[----:B------:R-:W-:-:S04]  /*a9d0*/  IMAD.IADD R2, R2, 0x1, -R17 ;  /* 0x0000000102027824 */ /* 0x000fc800078e0a11 */
[----:B------:R-:W-:Y:S01]  /*a9e0*/  IMAD.SHL.U32 R2, R2, 0x2, RZ ;  /* 0x0000000202027824 */ /* 0x000fe200078e00ff */
[----:B0-----:R3:W-:Y:S04]  /*a9f0*/  @!P1 ST.E desc[UR10][R12.64], R0 ;  /* 0x000000000c009985 */ /* 0x0017e8000c10190a */
[----:B--2---:R3:W-:Y:S01]  /*aa00*/  @!P0 ST.E desc[UR10][R14.64], R3 ;  /* 0x000000030e008985 */ /* 0x0047e2000c10190a */
[----:B------:R-:W-:Y:S05]  /*aa10*/  @P2 BRA `(.L_x_35) ;  /* 0x0000000800fc2947 */ /* 0x000fea0003800000 */
[C---:B---3--:R-:W-:Y:S01]  /*aa20*/  VIADD R0, R2.reuse, 0x8 ;  /* 0x0000000802007836 */ /* 0x048fe20000000000 */
[C---:B------:R-:W-:Y:S01]  /*aa30*/  IADD3 R3, R2.reuse, 0x10, RZ ;  /* 0x0000001002037810 */ /* 0x040fe20007ffe0ff */
[C---:B------:R-:W-:Y:S01]  /*aa40*/  VIADD R10, R2.reuse, 0x18 ;  /* 0x00000018020a7836 */ /* 0x040fe20000000000 */
[----:B------:R-:W-:Y:S01]  /*aa50*/  ULDC UR4, c[0x0][0xac8] ;  /* 0x0002b20000047ab9 */ /* 0x000fe20000000800 */
[----:B------:R-:W-:Y:S01]  /*aa60*/  VIADD R18, R2, 0x20 ;  /* 0x0000002002127836 */ /* 0x000fe20000000000 */
[----:B------:R-:W-:Y:S01]  /*aa70*/  ISETP.GE.AND P3, PT, R0, UR4, PT ;  /* 0x0000000400007c0c */ /* 0x000fe2000bf66270 */
[----:B------:R-:W-:Y:S01]  /*aa80*/  VIADD R19, R2, 0x28 ;  /* 0x0000002802137836 */ /* 0x000fe20000000000 */
[----:B------:R-:W-:Y:S01]  /*aa90*/  ISETP.GE.AND P4, PT, R3, UR4, PT ;  /* 0x0000000403007c0c */ /* 0x000fe2000bf86270 */
[----:B------:R-:W-:Y:S01]  /*aaa0*/  ULDC.64 UR6, c[0x0][0x208] ;  /* 0x0000820000067ab9 */ /* 0x000fe20000000a00 */
[----:B------:R-:W-:Y:S01]  /*aab0*/  ISETP.GE.AND P5, PT, R10, UR4, PT ;  /* 0x000000040a007c0c */ /* 0x000fe2000bfa6270 */
[C---:B------:R-:W-:Y:S01]  /*aac0*/  VIADD R20, R2.reuse, 0x40 ;  /* 0x0000004002147836 */ /* 0x040fe20000000000 */
[C---:B------:R-:W-:Y:S01]  /*aad0*/  ISETP.GE.AND P2, PT, R2.reuse, UR4, PT ;  /* 0x0000000402007c0c */ /* 0x040fe2000bf46270 */
[----:B------:R-:W-:Y:S01]  /*aae0*/  VIADD R22, R2, 0x50 ;  /* 0x0000005002167836 */ /* 0x000fe20000000000 */
[----:B------:R-:W-:Y:S01]  /*aaf0*/  ISETP.GE.AND P0, PT, R18, UR4, PT ;  /* 0x0000000412007c0c */ /* 0x000fe2000bf06270 */
[----:B------:R-:W-:Y:S01]  /*ab00*/  VIADD R23, R2, 0x58 ;  /* 0x0000005802177836 */ /* 0x000fe20000000000 */
[----:B------:R-:W-:-:S02]  /*ab10*/  ISETP.GE.AND P1, PT, R19, UR4, PT ;  /* 0x0000000413007c0c */ /* 0x000fc4000bf26270 */
[----:B------:R-:W-:Y:S02]  /*ab20*/  IADD3 R21, R2, 0x48, RZ ;  /* 0x0000004802157810 */ /* 0x000fe40007ffe0ff */
[----:B------:R-:W-:Y:S02]  /*ab30*/  @!P3 LEA.HI R0, R0, R0, RZ, 0x1 ;  /* 0x000000000000b211 */ /* 0x000fe400078f08ff */
[----:B------:R-:W-:Y:S02]  /*ab40*/  @!P4 LEA.HI R3, R3, R3, RZ, 0x1 ;  /* 0x000000030303c211 */ /* 0x000fe400078f08ff */
[----:B------:R-:W-:Y:S02]  /*ab50*/  @!P5 LEA.HI R10, R10, R10, RZ, 0x1 ;  /* 0x0000000a0a0ad211 */ /* 0x000fe400078f08ff */
[----:B------:R-:W-:Y:S01]  /*ab60*/  @!P3 LOP3.LUT R13, R0, 0xfffffffe, RZ, 0xc0, !PT ;  /* 0xfffffffe000db812 */ /* 0x000fe200078ec0ff */
[----:B------:R-:W-:Y:S01]  /*ab70*/  VIADD R0, R2, 0x30 ;  /* 0x0000003002007836 */ /* 0x000fe20000000000 */
[----:B------:R-:W-:-:S02]  /*ab80*/  @!P4 LOP3.LUT R3, R3, 0xfffffffe, RZ, 0xc0, !PT ;  /* 0xfffffffe0303c812 */ /* 0x000fc400078ec0ff */
[----:B------:R-:W-:Y:S01]  /*ab90*/  @!P5 LOP3.LUT R17, R10, 0xfffffffe, RZ, 0xc0, !PT ;  /* 0xfffffffe0a11d812 */ /* 0x000fe200078ec0ff */
[--C-:B-1--4-:R-:W-:Y:S01]  /*aba0*/  @!P2 IMAD.WIDE R10, R2, 0x4, R4.reuse ;  /* 0x00000004020aa825 */ /* 0x112fe200078e0204 */
[----:B------:R-:W-:Y:S02]  /*abb0*/  ISETP.GE.AND P6, PT, R22, UR4, PT ;  /* 0x0000000416007c0c */ /* 0x000fe4000bfc6270 */
[----:B------:R-:W-:Y:S01]  /*abc0*/  @!P0 LEA.HI R18, R18, R18, RZ, 0x1 ;  /* 0x0000001212128211 */ /* 0x000fe200078f08ff */
[--C-:B------:R-:W-:Y:S01]  /*abd0*/  @!P3 IMAD.WIDE R12, R13, 0x4, R4.reuse ;  /* 0x000000040d0cb825 */ /* 0x100fe200078e0204 */
[----:B------:R0:W-:Y:S01]  /*abe0*/  @!P2 ST.E.64 desc[UR6][R10.64], R24 ;  /* 0x000000180a00a985 */ /* 0x0001e2000c101b06 */
[----:B------:R-:W-:Y:S02]  /*abf0*/  ISETP.GE.AND P2, PT, R0, UR4, PT ;  /* 0x0000000400007c0c */ /* 0x000fe4000bf46270 */
[----:B------:R-:W-:Y:S01]  /*ac00*/  @!P4 IMAD.WIDE R14, R3, 0x4, R4 ;  /* 0x00000004030ec825 */ /* 0x000fe200078e0204 */
[----:B------:R1:W-:Y:S01]  /*ac10*/  @!P3 ST.E.64 desc[UR6][R12.64], R28 ;  /* 0x0000001c0c00b985 */ /* 0x0003e2000c101b06 */
[----:B------:R-:W-:-:S02]  /*ac20*/  @!P1 LEA.HI R19, R19, R19, RZ, 0x1 ;  /* 0x0000001313139211 */ /* 0x000fc400078f08ff */
[----:B------:R-:W-:Y:S01]  /*ac30*/  VIADD R3, R2, 0x38 ;  /* 0x0000003802037836 */ /* 0x000fe20000000000 */
[----:B------:R2:W-:Y:S01]  /*ac40*/  @!P4 ST.E.64 desc[UR6][R14.64], R32 ;  /* 0x000000200e00c985 */ /* 0x0005e2000c101b06 */
[----:B------:R-:W-:Y:S01]  /*ac50*/  @!P5 IMAD.WIDE R16, R17, 0x4, R4 ;  /* 0x000000041110d825 */ /* 0x000fe200078e0204 */
[----:B------:R-:W-:Y:S02]  /*ac60*/  ISETP.GE.AND P4, PT, R20, UR4, PT ;  /* 0x0000000414007c0c */ /* 0x000fe4000bf86270 */
[----:B------:R-:W-:Y:S02]  /*ac70*/  ISETP.GE.AND P3, PT, R3, UR4, PT ;  /* 0x0000000403007c0c */ /* 0x000fe4000bf66270 */
[----:B------:R3:W-:Y:S01]  /*ac80*/  @!P5 ST.E.64 desc[UR6][R16.64], R36 ;  /* 0x000000241000d985 */ /* 0x0007e2000c101b06 */
[----:B------:R-:W-:Y:S01]  /*ac90*/  ISETP.GE.AND P5, PT, R21, UR4, PT ;  /* 0x0000000415007c0c */ /* 0x000fe2000bfa6270 */
[----:B0-----:R-:W-:Y:S01]  /*aca0*/  VIADD R24, R2, 0x60 ;  /* 0x0000006002187836 */ /* 0x001fe20000000000 */
[----:B------:R-:W-:-:S02]  /*acb0*/  @!P0 LOP3.LUT R11, R18, 0xfffffffe, RZ, 0xc0, !PT ;  /* 0xfffffffe120b8812 */ /* 0x000fc400078ec0ff */
[----:B-1----:R-:W-:Y:S02]  /*acc0*/  @!P1 LOP3.LUT R13, R19, 0xfffffffe, RZ, 0xc0, !PT ;  /* 0xfffffffe130d9812 */ /* 0x002fe400078ec0ff */
[----:B------:R-:W-:Y:S01]  /*acd0*/  @!P2 LEA.HI R0, R0, R0, RZ, 0x1 ;  /* 0x000000000000a211 */ /* 0x000fe200078f08ff */
[--C-:B------:R-:W-:Y:S01]  /*ace0*/  @!P0 IMAD.WIDE R10, R11, 0x4, R4.reuse ;  /* 0x000000040b0a8825 */ /* 0x100fe200078e0204 */
[----:B------:R-:W-:Y:S02]  /*acf0*/  @!P4 LEA.HI R20, R20, R20, RZ, 0x1 ;  /* 0x000000141414c211 */ /* 0x000fe400078f08ff */
[----:B--2---:R-:W-:Y:S01]  /*ad00*/  @!P3 LEA.HI R14, R3, R3, RZ, 0x1 ;  /* 0x00000003030eb211 */ /* 0x004fe200078f08ff */
[----:B------:R-:W-:Y:S01]  /*ad10*/  @!P1 IMAD.WIDE R12, R13, 0x4, R4 ;  /* 0x000000040d0c9825 */ /* 0x000fe200078e0204 */
[----:B------:R-:W-:Y:S01]  /*ad20*/  @!P6 LEA.HI R22, R22, R22, RZ, 0x1 ;  /* 0x000000161616e211 */ /* 0x000fe200078f08ff */
[----:B------:R0:W-:Y:S01]  /*ad30*/  @!P0 ST.E.64 desc[UR6][R10.64], R40 ;  /* 0x000000280a008985 */ /* 0x0001e2000c101b06 */
[----:B------:R-:W-:-:S02]  /*ad40*/  @!P5 LEA.HI R21, R21, R21, RZ, 0x1 ;  /* 0x000000151515d211 */ /* 0x000fc400078f08ff */
[----:B------:R-:W-:Y:S01]  /*ad50*/  @!P2 LOP3.LUT R3, R0, 0xfffffffe, RZ, 0xc0, !PT ;  /* 0xfffffffe0003a812 */ /* 0x000fe200078ec0ff */
[----:B------:R1:W-:Y:S01]  /*ad60*/  @!P1 ST.E.64 desc[UR6][R12.64], R44 ;  /* 0x0000002c0c009985 */ /* 0x0003e2000c101b06 */
[----:B------:R-:W-:Y:S01]  /*ad70*/  @!P3 LOP3.LUT R15, R14, 0xfffffffe, RZ, 0xc0, !PT ;  /* 0xfffffffe0e0fb812 */ /* 0x000fe200078ec0ff */
[----:B------:R-:W-:Y:S01]  /*ad80*/  VIADD R0, R2, 0x68 ;  /* 0x0000006802007836 */ /* 0x000fe20000000000 */
[----:B---3--:R-:W-:Y:S01]  /*ad90*/  @!P4 LOP3.LUT R17, R20, 0xfffffffe, RZ, 0xc0, !PT ;  /* 0xfffffffe1411c812 */ /* 0x008fe200078ec0ff */
[----:B------:R-:W-:Y:S01]  /*ada0*/  VIADD R20, R2, 0x78 ;  /* 0x0000007802147836 */ /* 0x000fe20000000000 */
[----:B------:R-:W-:Y:S02]  /*adb0*/  @!P5 LOP3.LUT R21, R21, 0xfffffffe, RZ, 0xc0, !PT ;  /* 0xfffffffe1515d812 */ /* 0x000fe400078ec0ff */
[----:B------:R-:W-:Y:S01]  /*adc0*/  @!P6 LOP3.LUT R19, R22, 0xfffffffe, RZ, 0xc0, !PT ;  /* 0xfffffffe1613e812 */ /* 0x000fe200078ec0ff */
[----:B------:R-:W-:Y:S01]  /*add0*/  VIADD R22, R2, 0x88 ;  /* 0x0000008802167836 */ /* 0x000fe20000000000 */
[----:B------:R-:W-:Y:S01]  /*ade0*/  ISETP.GE.AND P1, PT, R23, UR4, PT ;  /* 0x0000000417007c0c */ /* 0x000fe2000bf26270 */
[----:B0-----:R-:W-:Y:S01]  /*adf0*/  @!P2 IMAD.WIDE R10, R3, 0x4, R4 ;  /* 0x00000004030aa825 */ /* 0x001fe200078e0204 */
[----:B------:R-:W-:-:S03]  /*ae00*/  ISETP.GE.AND P0, PT, R24, UR4, PT ;  /* 0x0000000418007c0c */ /* 0x000fc6000bf06270 */
[--C-:B-1----:R-:W-:Y:S01]  /*ae10*/  @!P3 IMAD.WIDE R12, R15, 0x4, R4.reuse ;  /* 0x000000040f0cb825 */ /* 0x102fe200078e0204 */
[----:B------:R0:W-:Y:S01]  /*ae20*/  @!P2 ST.E.64 desc[UR6][R10.64], R48 ;  /* 0x000000300a00a985 */ /* 0x0001e2000c101b06 */
[----:B------:R-:W-:Y:S02]  /*ae30*/  ISETP.GE.AND P2, PT, R0, UR4, PT ;  /* 0x0000000400007c0c */ /* 0x000fe4000bf46270 */
[--C-:B------:R-:W-:Y:S01]  /*ae40*/  @!P4 IMAD.WIDE R14, R17, 0x4, R4.reuse ;  /* 0x00000004110ec825 */ /* 0x100fe200078e0204 */
[----:B------:R1:W-:Y:S01]  /*ae50*/  @!P3 ST.E.64 desc[UR6][R12.64], R52 ;  /* 0x000000340c00b985 */ /* 0x0003e2000c101b06 */
[----:B------:R-:W-:Y:S02]  /*ae60*/  ISETP.GE.AND P3, PT, R22, UR4, PT ;  /* 0x0000000416007c0c */ /* 0x000fe4000bf66270 */
[----:B------:R-:W-:Y:S01]  /*ae70*/  @!P5 IMAD.WIDE R16, R21, 0x4, R4 ;  /* 0x000000041510d825 */ /* 0x000fe200078e0204 */
[----:B------:R2:W-:Y:S01]  /*ae80*/  @!P4 ST.E.64 desc[UR6][R14.64], R56 ;  /* 0x000000380e00c985 */ /* 0x0005e2000c101b06 */
[----:B------:R-:W-:-:S02]  /*ae90*/  IADD3 R21, R2, 0x80, RZ ;  /* 0x0000008002157810 */ /* 0x000fc40007ffe0ff */
[----:B------:R-:W-:Y:S01]  /*aea0*/  @!P6 IMAD.WIDE R18, R19, 0x4, R4 ;  /* 0x000000041312e825 */ /* 0x000fe200078e0204 */
[----:B------:R3:W-:Y:S01]  /*aeb0*/  @!P5 ST.E.64 desc[UR6][R16.64], R60 ;  /* 0x0000003c1000d985 */ /* 0x0007e2000c101b06 */
[----:B------:R-:W-:Y:S02]  /*aec0*/  ISETP.GE.AND P5, PT, R20, UR4, PT ;  /* 0x0000000414007c0c */ /* 0x000fe4000bfa6270 */
[----:B------:R-:W-:Y:S01]  /*aed0*/  VIADD R3, R2, 0x70 ;  /* 0x0000007002037836 */ /* 0x000fe20000000000 */
[----:B------:R4:W-:Y:S01]  /*aee0*/  @!P6 ST.E.64 desc[UR6][R18.64], R64 ;  /* 0x000000401200e985 */ /* 0x0009e2000c101b06 */
[----:B------:R-:W-:Y:S02]  /*aef0*/  ISETP.GE.AND P4, PT, R21, UR4, PT ;  /* 0x0000000415007c0c */ /* 0x000fe4000bf86270 */
[----:B------:R-:W-:Y:S02]  /*af00*/  @!P1 LEA.HI R23, R23, R23, RZ, 0x1 ;  /* 0x0000001717179211 */ /* 0x000fe400078f08ff */
[----:B------:R-:W-:-:S02]  /*af10*/  ISETP.GE.AND P6, PT, R3, UR4, PT ;  /* 0x0000000403007c0c */ /* 0x000fc4000bfc6270 */
[----:B------:R-:W-:Y:S02]  /*af20*/  @!P0 LEA.HI R24, R24, R24, RZ, 0x1 ;  /* 0x0000001818188211 */ /* 0x000fe400078f08ff */
[----:B0-----:R-:W-:Y:S01]  /*af30*/  @!P1 LOP3.LUT R11, R23, 0xfffffffe, RZ, 0xc0, !PT ;  /* 0xfffffffe170b9812 */ /* 0x001fe200078ec0ff */
[----:B------:R-:W-:Y:S01]  /*af40*/  VIADD R23, R2, 0x90 ;  /* 0x0000009002177836 */ /* 0x000fe20000000000 */
[----:B-1----:R-:W-:Y:S01]  /*af50*/  @!P0 LOP3.LUT R13, R24, 0xfffffffe, RZ, 0xc0, !PT ;  /* 0xfffffffe180d8812 */ /* 0x002fe200078ec0ff */
[----:B------:R-:W-:Y:S01]  /*af60*/  VIADD R24, R2, 0x98 ;  /* 0x0000009802187836 */ /* 0x000fe20000000000 */
[----:B------:R-:W-:Y:S01]  /*af70*/  @!P2 LEA.HI R0, R0, R0, RZ, 0x1 ;  /* 0x000000000000a211 */ /* 0x000fe200078f08ff */
[--C-:B------:R-:W-:Y:S01]  /*af80*/  @!P1 IMAD.WIDE R10, R11, 0x4, R4.reuse ;  /* 0x000000040b0a9825 */ /* 0x100fe200078e0204 */
[----:B------:R-:W-:Y:S02]  /*af90*/  @!P5 LEA.HI R20, R20, R20, RZ, 0x1 ;  /* 0x000000141414d211 */ /* 0x000fe400078f08ff */
[----:B------:R-:W-:Y:S01]  /*afa0*/  @!P4 LEA.HI R21, R21, R21, RZ, 0x1 ;  /* 0x000000151515c211 */ /* 0x000fe200078f08ff */
[----:B------:R-:W-:Y:S01]  /*afb0*/  @!P0 IMAD.WIDE R12, R13, 0x4, R4 ;  /* 0x000000040d0c8825 */ /* 0x000fe200078e0204 */
[----:B--2---:R-:W-:Y:S01]  /*afc0*/  @!P6 LEA.HI R14, R3, R3, RZ, 0x1 ;  /* 0x00000003030ee211 */ /* 0x004fe200078f08ff */
        /* <DEDUP_REMOVED lines=9> */
[----:B----4-:R-:W-:Y:S01]  /*b060*/  @!P3 LOP3.LUT R19, R22, 0xfffffffe, RZ, 0xc0, !PT ;  /* 0xfffffffe1613b812 */ /* 0x010fe200078ec0ff */
        /* <DEDUP_REMOVED lines=22> */
[----:B0-----:R-:W-:Y:S02]  /*b1d0*/  @!P0 LOP3.LUT R11, R23, 0xfffffffe, RZ, 0xc0, !PT ;  /* 0xfffffffe170b8812 */ /* 0x001fe400078ec0ff */
[----:B------:R-:W-:Y:S02]  /*b1e0*/  @!P2 LEA.HI R0, R0, R0, RZ, 0x1 ;  /* 0x000000000000a211 */ /* 0x000fe400078f08ff */
[----:B-1----:R-:W-:Y:S01]  /*b1f0*/  @!P1 LOP3.LUT R13, R24, 0xfffffffe, RZ, 0xc0, !PT ;  /* 0xfffffffe180d9812 */ /* 0x002fe200078ec0ff */
[--C-:B------:R-:W-:Y:S01]  /*b200*/  @!P0 IMAD.WIDE R10, R11, 0x4, R4.reuse ;  /* 0x000000040b0a8825 */ /* 0x100fe200078e0204 */
[----:B------:R-:W-:Y:S02]  /*b210*/  @!P4 LEA.HI R20, R20, R20, RZ, 0x1 ;  /* 0x000000141414c211 */ /* 0x000fe400078f08ff */
[----:B--2---:R-:W-:Y:S01]  /*b220*/  @!P2 LOP3.LUT R15, R0, 0xfffffffe, RZ, 0xc0, !PT ;  /* 0xfffffffe000fa812 */ /* 0x004fe200078ec0ff */
[--C-:B------:R-:W-:Y:S01]  /*b230*/  @!P1 IMAD.WIDE R12, R13, 0x4, R4.reuse ;  /* 0x000000040d0c9825 */ /* 0x100fe200078e0204 */
[----:B------:R-:W-:Y:S01]  /*b240*/  @!P3 LEA.HI R3, R3, R3, RZ, 0x1 ;  /* 0x000000030303b211 */ /* 0x000fe200078f08ff */
[----:B------:R0:W-:Y:S01]  /*b250*/  @!P0 ST.E.64 desc[UR6][R10.64], R96 ;  /* 0x000000600a008985 */ /* 0x0001e2000c101b06 */
[----:B------:R-:W-:Y:S01]  /*b260*/  @!P5 LEA.HI R21, R21, R21, RZ, 0x1 ;  /* 0x000000151515d211 */ /* 0x000fe200078f08ff */
[----:B------:R-:W-:Y:S01]  /*b270*/  @!P2 IMAD.WIDE R14, R15, 0x4, R4 ;  /* 0x000000040f0ea825 */ /* 0x000fe200078e0204 */
[----:B------:R-:W-:Y:S01]  /*b280*/  @!P3 LOP3.LUT R3, R3, 0xfffffffe, RZ, 0xc0, !PT ;  /* 0xfffffffe0303b812 */ /* 0x000fe200078ec0ff */
[----:B------:R1:W-:Y:S01]  /*b290*/  @!P1 ST.E.64 desc[UR6][R12.64], R100 ;  /* 0x000000640c009985 */ /* 0x0003e2000c101b06 */
[----:B------:R-:W-:Y:S01]  /*b2a0*/  @!P6 LEA.HI R22, R22, R22, RZ, 0x1 ;  /* 0x000000161616e211 */ /* 0x000fe200078f08ff */
[----:B------:R-:W-:Y:S01]  /*b2b0*/  VIADD R0, R2, 0xc8 ;  /* 0x000000c802007836 */ /* 0x000fe20000000000 */
[----:B---3--:R-:W-:Y:S01]  /*b2c0*/  @!P4 LOP3.LUT R17, R20, 0xfffffffe, RZ, 0xc0, !PT ;  /* 0xfffffffe1411c812 */ /* 0x008fe200078ec0ff */
[----:B------:R2:W-:Y:S01]  /*b2d0*/  @!P2 ST.E.64 desc[UR6][R14.64], R104 ;  /* 0x000000680e00a985 */ /* 0x0005e2000c101b06 */
[----:B------:R-:W-:Y:S01]  /*b2e0*/  @!P5 LOP3.LUT R21, R21, 0xfffffffe, RZ, 0xc0, !PT ;  /* 0xfffffffe1515d812 */ /* 0x000fe200078ec0ff */
[----:B------:R-:W-:Y:S01]  /*b2f0*/  VIADD R20, R2, 0xd8 ;  /* 0x000000d802147836 */ /* 0x000fe20000000000 */
[----:B----4-:R-:W-:-:S02]  /*b300*/  @!P6 LOP3.LUT R19, R22, 0xfffffffe, RZ, 0xc0, !PT ;  /* 0xfffffffe1613e812 */ /* 0x010fc400078ec0ff */
[----:B------:R-:W-:Y:S01]  /*b310*/  ISETP.GE.AND P0, PT, R0, UR4, PT ;  /* 0x0000000400007c0c */ /* 0x000fe2000bf06270 */
[----:B0-----:R-:W-:Y:S01]  /*b320*/  @!P3 IMAD.WIDE R10, R3, 0x4, R4 ;  /* 0x00000004030ab825 */ /* 0x001fe200078e0204 */
[----:B------:R-:W-:-:S03]  /*b330*/  ISETP.GE.AND P2, PT, R20, UR4, PT ;  /* 0x0000000414007c0c */ /* 0x000fc6000bf46270 */
[--C-:B-1----:R-:W-:Y:S01]  /*b340*/  @!P4 IMAD.WIDE R12, R17, 0x4, R4.reuse ;  /* 0x00000004110cc825 */ /* 0x102fe200078e0204 */
[----:B------:R0:W-:Y:S03]  /*b350*/  @!P3 ST.E.64 desc[UR6][R10.64], R108 ;  /* 0x0000006c0a00b985 */ /* 0x0001e6000c101b06 */
[--C-:B------:R-:W-:Y:S01]  /*b360*/  @!P5 IMAD.WIDE R16, R21, 0x4, R4.reuse ;  /* 0x000000041510d825 */ /* 0x100fe200078e0204 */
[----:B------:R1:W-:Y:S01]  /*b370*/  @!P4 ST.E.64 desc[UR6][R12.64], R112 ;  /* 0x000000700c00c985 */ /* 0x0003e2000c101b06 */
[C---:B--2---:R-:W-:Y:S02]  /*b380*/  IADD3 R15, R2.reuse, 0xf0, RZ ;  /* 0x000000f0020f7810 */ /* 0x044fe40007ffe0ff */
[----:B------:R-:W-:Y:S01]  /*b390*/  VIADD R3, R2, 0xd0 ;  /* 0x000000d002037836 */ /* 0x000fe20000000000 */
[----:B------:R2:W-:Y:S01]  /*b3a0*/  @!P5 ST.E.64 desc[UR6][R16.64], R116 ;  /* 0x000000741000d985 */ /* 0x0005e2000c101b06 */
[----:B------:R-:W-:Y:S01]  /*b3b0*/  @!P6 IMAD.WIDE R18, R19, 0x4, R4 ;  /* 0x000000041312e825 */ /* 0x000fe200078e0204 */
[----:B------:R-:W-:-:S02]  /*b3c0*/  ISETP.GE.AND P5, PT, R15, UR4, PT ;  /* 0x000000040f007c0c */ /* 0x000fc4000bfa6270 */
[----:B------:R-:W-:Y:S01]  /*b3d0*/  ISETP.GE.AND P1, PT, R3, UR4, PT ;  /* 0x0000000403007c0c */ /* 0x000fe2000bf26270 */
[C---:B------:R-:W-:Y:S01]  /*b3e0*/  VIADD R21, R2.reuse, 0xe0 ;  /* 0x000000e002157836 */ /* 0x040fe20000000000 */
[----:B------:R3:W-:Y:S01]  /*b3f0*/  @!P6 ST.E.64 desc[UR6][R18.64], R120 ;  /* 0x000000781200e985 */ /* 0x0007e2000c101b06 */
[----:B0-----:R-:W-:Y:S01]  /*b400*/  VIADD R11, R2, 0xf8 ;  /* 0x000000f8020b7836 */ /* 0x001fe20000000000 */
[----:B------:R-:W-:Y:S01]  /*b410*/  @!P0 LEA.HI R0, R0, R0, RZ, 0x1 ;  /* 0x0000000000008211 */ /* 0x000fe200078f08ff */
[----:B------:R-:W-:Y:S01]  /*b420*/  VIADD R14, R2, 0xe8 ;  /* 0x000000e8020e7836 */ /* 0x000fe20000000000 */
[----:B------:R-:W-:Y:S02]  /*b430*/  ISETP.GE.AND P3, PT, R21, UR4, PT ;  /* 0x0000000415007c0c */ /* 0x000fe4000bf66270 */
[----:B------:R-:W-:Y:S02]  /*b440*/  ISETP.GE.AND P6, PT, R11, UR4, PT ;  /* 0x000000040b007c0c */ /* 0x000fe4000bfc6270 */
[----:B------:R-:W-:-:S02]  /*b450*/  ISETP.GE.AND P4, PT, R14, UR4, PT ;  /* 0x000000040e007c0c */ /* 0x000fc4000bf86270 */
[----:B------:R-:W-:Y:S02]  /*b460*/  @!P2 LEA.HI R20, R20, R20, RZ, 0x1 ;  /* 0x000000141414a211 */ /* 0x000fe400078f08ff */
[----:B------:R-:W-:Y:S02]  /*b470*/  @!P1 LEA.HI R3, R3, R3, RZ, 0x1 ;  /* 0x0000000303039211 */ /* 0x000fe400078f08ff */
[----:B------:R-:W-:Y:S02]  /*b480*/  @!P5 LEA.HI R10, R15, R15, RZ, 0x1 ;  /* 0x0000000f0f0ad211 */ /* 0x000fe400078f08ff */
[----:B------:R-:W-:Y:S02]  /*b490*/  @!P1 LOP3.LUT R3, R3, 0xfffffffe, RZ, 0xc0, !PT ;  /* 0xfffffffe03039812 */ /* 0x000fe400078ec0ff */
[----:B------:R-:W-:Y:S02]  /*b4a0*/  @!P3 LEA.HI R21, R21, R21, RZ, 0x1 ;  /* 0x000000151515b211 */ /* 0x000fe400078f08ff */
[----:B-1----:R-:W-:-:S02]  /*b4b0*/  @!P6 LEA.HI R12, R11, R11, RZ, 0x1 ;  /* 0x0000000b0b0ce211 */ /* 0x002fc400078f08ff */
[----:B------:R-:W-:Y:S02]  /*b4c0*/  @!P4 LEA.HI R14, R14, R14, RZ, 0x1 ;  /* 0x0000000e0e0ec211 */ /* 0x000fe400078f08ff */
[----:B------:R-:W-:Y:S02]  /*b4d0*/  @!P0 LOP3.LUT R11, R0, 0xfffffffe, RZ, 0xc0, !PT ;  /* 0xfffffffe000b8812 */ /* 0x000fe400078ec0ff */
[----:B------:R-:W-:Y:S02]  /*b4e0*/  @!P2 LOP3.LUT R15, R20, 0xfffffffe, RZ, 0xc0, !PT ;  /* 0xfffffffe140fa812 */ /* 0x000fe400078ec0ff */
[----:B--2---:R-:W-:Y:S02]  /*b4f0*/  @!P3 LOP3.LUT R17, R21, 0xfffffffe, RZ, 0xc0, !PT ;  /* 0xfffffffe1511b812 */ /* 0x004fe400078ec0ff */
[----:B---3--:R-:W-:Y:S01]  /*b500*/  @!P4 LOP3.LUT R19, R14, 0xfffffffe, RZ, 0xc0, !PT ;  /* 0xfffffffe0e13c812 */ /* 0x008fe200078ec0ff */
[----:B------:R-:W-:Y:S01]  /*b510*/  @!P2 IMAD.WIDE R14, R15, 0x4, R4 ;  /* 0x000000040f0ea825 */ /* 0x000fe200078e0204 */
[----:B------:R-:W-:-:S02]  /*b520*/  @!P5 LOP3.LUT R21, R10, 0xfffffffe, RZ, 0xc0, !PT ;  /* 0xfffffffe0a15d812 */ /* 0x000fc400078ec0ff */
[----:B------:R-:W-:Y:S01]  /*b530*/  @!P6 LOP3.LUT R23, R12, 0xfffffffe, RZ, 0xc0, !PT ;  /* 0xfffffffe0c17e812 */ /* 0x000fe200078ec0ff */
[----:B------:R-:W-:-:S04]  /*b540*/  @!P0 IMAD.WIDE R10, R11, 0x4, R4 ;  /* 0x000000040b0a8825 */ /* 0x000fc800078e0204 */
[--C-:B------:R-:W-:Y:S01]  /*b550*/  @!P1 IMAD.WIDE R12, R3, 0x4, R4.reuse ;  /* 0x00000004030c9825 */ /* 0x100fe200078e0204 */
[----:B------:R0:W-:Y:S03]  /*b560*/  @!P0 ST.E.64 desc[UR6][R10.64], R124 ;  /* 0x0000007c0a008985 */ /* 0x0001e6000c101b06 */
[--C-:B------:R-:W-:Y:S01]  /*b570*/  @!P3 IMAD.WIDE R16, R17, 0x4, R4.reuse ;  /* 0x000000041110b825 */ /* 0x100fe200078e0204 */
[----:B------:R0:W-:Y:S03]  /*b580*/  @!P1 ST.E.64 desc[UR6][R12.64], R128 ;  /* 0x000000800c009985 */ /* 0x0001e6000c101b06 */
[--C-:B------:R-:W-:Y:S01]  /*b590*/  @!P4 IMAD.WIDE R18, R19, 0x4, R4.reuse ;  /* 0x000000041312c825 */ /* 0x100fe200078e0204 */
[----:B------:R0:W-:Y:S03]  /*b5a0*/  @!P2 ST.E.64 desc[UR6][R14.64], R132 ;  /* 0x000000840e00a985 */ /* 0x0001e6000c101b06 */
[--C-:B------:R-:W-:Y:S01]  /*b5b0*/  @!P5 IMAD.WIDE R20, R21, 0x4, R4.reuse ;  /* 0x000000041514d825 */ /* 0x100fe200078e0204 */
[----:B------:R0:W-:Y:S03]  /*b5c0*/  @!P3 ST.E.64 desc[UR6][R16.64], R136 ;  /* 0x000000881000b985 */ /* 0x0001e6000c101b06 */
[----:B------:R-:W-:Y:S01]  /*b5d0*/  @!P6 IMAD.WIDE R4, R23, 0x4, R4 ;  /* 0x000000041704e825 */ /* 0x000fe200078e0204 */
[----:B------:R0:W-:Y:S04]  /*b5e0*/  @!P4 ST.E.64 desc[UR6][R18.64], R140 ;  /* 0x0000008c1200c985 */ /* 0x0001e8000c101b06 */
[----:B------:R0:W-:Y:S04]  /*b5f0*/  @!P5 ST.E.64 desc[UR6][R20.64], R144 ;  /* 0x000000901400d985 */ /* 0x0001e8000c101b06 */
[----:B------:R0:W-:Y:S02]  /*b600*/  @!P6 ST.E.64 desc[UR6][R4.64], R148 ;  /* 0x000000940400e985 */ /* 0x0001e4000c101b06 */
.L_x_35:
[----:B------:R-:W-:Y:S05]  /*b610*/  BSYNC B0 ;  /* 0x0000000000007941 */ /* 0x000fea0003800000 */
.L_x_34:
[----:B------:R-:W-:Y:S01]  /*b620*/  ISETP.GE.AND P0, PT, R9, R8, PT ;  /* 0x000000080900720c */ /* 0x000fe20003f06270 */
[----:B01----:R0:W1:Y:S04]  /*b630*/  SHFL.IDX PT, R5, R7, 0x1, 0x1c1f ;  /* 0x003c1f0007057f89 */ /* 0x00306800000e0000 */
[----:B----4-:R0:W2:Y:S08]  /*b640*/  SHFL.IDX PT, R4, R6, 0x1, 0x1c1f ;  /* 0x003c1f0006047f89 */ /* 0x0100b000000e0000 */
[----:B0-----:R-:W-:Y:S05]  /*b650*/  @P0 BRA `(.L_x_10) ;  /* 0x0000005400e00947 */ /* 0x001fea0003800000 */
[C---:B---3--:R-:W-:Y:S01]  /*b660*/  VIADD R0, R2.reuse, 0x8 ;  /* 0x0000000802007836 */ /* 0x048fe20000000000 */
[----:B------:R-:W-:Y:S01]  /*b670*/  ULDC UR4, c[0x0][0xac8] ;  /* 0x0002b20000047ab9 */ /* 0x000fe20000000800 */
[C---:B------:R-:W-:Y:S01]  /*b680*/  VIADD R3, R2.reuse, 0x10 ;  /* 0x0000001002037836 */ /* 0x040fe20000000000 */
[C---:B------:R-:W-:Y:S01]  /*b690*/  ISETP.GE.AND P0, PT, R2.reuse, UR4, PT ;  /* 0x0000000402007c0c */ /* 0x040fe2000bf06270 */
[----:B------:R-:W-:Y:S01]  /*b6a0*/  VIADD R12, R2, 0x18 ;  /* 0x00000018020c7836 */ /* 0x000fe20000000000 */
[----:B------:R-:W-:Y:S01]  /*b6b0*/  ISETP.GE.AND P1, PT, R0, UR4, PT ;  /* 0x0000000400007c0c */ /* 0x000fe2000bf26270 */
[----:B------:R-:W-:Y:S01]  /*b6c0*/  VIADD R13, R2, 0x20 ;  /* 0x00000020020d7836 */ /* 0x000fe20000000000 */
[----:B------:R-:W-:Y:S01]  /*b6d0*/  ISETP.GE.AND P2, PT, R3, UR4, PT ;  /* 0x0000000403007c0c */ /* 0x000fe2000bf46270 */
[----:B------:R-:W-:Y:S01]  /*b6e0*/  ULDC.64 UR6, c[0x0][0x208] ;  /* 0x0000820000067ab9 */ /* 0x000fe20000000a00 */
[----:B------:R-:W-:Y:S01]  /*b6f0*/  ISETP.GE.AND P5, PT, R12, UR4, PT ;  /* 0x000000040c007c0c */ /* 0x000fe2000bfa6270 */
[C---:B------:R-:W-:Y:S01]  /*b700*/  VIADD R14, R2.reuse, 0x38 ;  /* 0x00000038020e7836 */ /* 0x040fe20000000000 */
[----:B------:R-:W-:Y:S01]  /*b710*/  ISETP.GE.AND P6, PT, R13, UR4, PT ;  /* 0x000000040d007c0c */ /* 0x000fe2000bfc6270 */
[----:B------:R-:W-:-:S02]  /*b720*/  VIADD R15, R2, 0x40 ;  /* 0x00000040020f7836 */ /* 0x000fc40000000000 */
[C---:B------:R-:W-:Y:S02]  /*b730*/  VIADD R16, R2.reuse, 0x48 ;  /* 0x0000004802107836 */ /* 0x040fe40000000000 */
[--C-:B-12---:R-:W-:Y:S01]  /*b740*/  @!P0 IMAD.WIDE R6, R2, 0x4, R4.reuse ;  /* 0x0000000402068825 */ /* 0x106fe200078e0204 */
[----:B------:R-:W-:Y:S02]  /*b750*/  ISETP.GE.AND P3, PT, R15, UR4, PT ;  /* 0x000000040f007c0c */ /* 0x000fe4000bf66270 */
[----:B------:R-:W-:Y:S01]  /*b760*/  @!P1 LEA.HI R0, R0, R0, RZ, 0x1 ;  /* 0x0000000000009211 */ /* 0x000fe200078f08ff */
[----:B------:R-:W-:Y:S01]  /*b770*/  VIADD R18, R2, 0x50 ;  /* 0x0000005002127836 */ /* 0x000fe20000000000 */
[----:B------:R-:W-:Y:S01]  /*b780*/  @!P2 LEA.HI R3, R3, R3, RZ, 0x1 ;  /* 0x000000030303a211 */ /* 0x000fe200078f08ff */
[----:B------:R0:W-:Y:S01]  /*b790*/  @!P0 ST.E.64 desc[UR6][R6.64], R26 ;  /* 0x0000001a06008985 */ /* 0x0001e2000c101b06 */
[----:B------:R-:W-:Y:S01]  /*b7a0*/  @!P1 LOP3.LUT R9, R0, 0xfffffffe, RZ, 0xc0, !PT ;  /* 0xfffffffe00099812 */ /* 0x000fe200078ec0ff */
[C---:B------:R-:W-:Y:S01]  /*b7b0*/  VIADD R0, R2.reuse, 0x28 ;  /* 0x0000002802007836 */ /* 0x040fe20000000000 */
[----:B------:R-:W-:Y:S01]  /*b7c0*/  @!P2 LOP3.LUT R3, R3, 0xfffffffe, RZ, 0xc0, !PT ;  /* 0xfffffffe0303a812 */ /* 0x000fe200078ec0ff */
[----:B------:R-:W-:Y:S01]  /*b7d0*/  VIADD R19, R2, 0x58 ;  /* 0x0000005802137836 */ /* 0x000fe20000000000 */
[----:B------:R-:W-:Y:S01]  /*b7e0*/  ISETP.GE.AND P4, PT, R16, UR4, PT ;  /* 0x0000000410007c0c */ /* 0x000fe2000bf86270 */
[----:B------:R-:W-:Y:S01]  /*b7f0*/  @!P1 IMAD.WIDE R8, R9, 0x4, R4 ;  /* 0x0000000409089825 */ /* 0x000fe200078e0204 */
[----:B------:R-:W-:-:S02]  /*b800*/  ISETP.GE.AND P0, PT, R0, UR4, PT ;  /* 0x0000000400007c0c */ /* 0x000fc4000bf06270 */
[----:B------:R-:W-:Y:S01]  /*b810*/  @!P5 LEA.HI R12, R12, R12, RZ, 0x1 ;  /* 0x0000000c0c0cd211 */ /* 0x000fe200078f08ff */
[----:B------:R-:W-:Y:S01]  /*b820*/  @!P2 IMAD.WIDE R10, R3, 0x4, R4 ;  /* 0x00000004030aa825 */ /* 0x000fe200078e0204 */
[C---:B------:R-:W-:Y:S01]  /*b830*/  IADD3 R3, R2.reuse, 0x30, RZ ;  /* 0x0000003002037810 */ /* 0x040fe20007ffe0ff */
[----:B------:R1:W-:Y:S01]  /*b840*/  @!P1 ST.E.64 desc[UR6][R8.64], R30 ;  /* 0x0000001e08009985 */ /* 0x0003e2000c101b06 */
[----:B------:R-:W-:Y:S01]  /*b850*/  @!P6 LEA.HI R13, R13, R13, RZ, 0x1 ;  /* 0x0000000d0d0de211 */ /* 0x000fe200078f08ff */
[----:B------:R-:W-:Y:S01]  /*b860*/  VIADD R20, R2, 0x80 ;  /* 0x0000008002147836 */ /* 0x000fe20000000000 */
[----:B------:R-:W-:Y:S01]  /*b870*/  ISETP.GE.AND P1, PT, R3, UR4, PT ;  /* 0x0000000403007c0c */ /* 0x000fe2000bf26270 */
[----:B------:R2:W-:Y:S01]  /*b880*/  @!P2 ST.E.64 desc[UR6][R10.64], R34 ;  /* 0x000000220a00a985 */ /* 0x0005e2000c101b06 */
[----:B------:R-:W-:Y:S02]  /*b890*/  ISETP.GE.AND P2, PT, R14, UR4, PT ;  /* 0x000000040e007c0c */ /* 0x000fe4000bf46270 */
[----:B0-----:R-:W-:-:S02]  /*b8a0*/  @!P5 LOP3.LUT R7, R12, 0xfffffffe, RZ, 0xc0, !PT ;  /* 0xfffffffe0c07d812 */ /* 0x001fc400078ec0ff */
[----:B------:R-:W-:Y:S02]  /*b8b0*/  @!P0 LEA.HI R0, R0, R0, RZ, 0x1 ;  /* 0x0000000000008211 */ /* 0x000fe400078f08ff */
[----:B------:R-:W-:Y:S01]  /*b8c0*/  @!P3 LEA.HI R15, R15, R15, RZ, 0x1 ;  /* 0x0000000f0f0fb211 */ /* 0x000fe200078f08ff */
[--C-:B------:R-:W-:Y:S01]  /*b8d0*/  @!P5 IMAD.WIDE R6, R7, 0x4, R4.reuse ;  /* 0x000000040706d825 */ /* 0x100fe200078e0204 */
[----:B------:R-:W-:Y:S02]  /*b8e0*/  @!P4 LEA.HI R16, R16, R16, RZ, 0x1 ;  /* 0x000000101010c211 */ /* 0x000fe400078f08ff */
[----:B-1----:R-:W-:Y:S02]  /*b8f0*/  @!P6 LOP3.LUT R9, R13, 0xfffffffe, RZ, 0xc0, !PT ;  /* 0xfffffffe0d09e812 */ /* 0x002fe400078ec0ff */
[----:B------:R-:W-:Y:S01]  /*b900*/  @!P3 LOP3.LUT R15, R15, 0xfffffffe, RZ, 0xc0, !PT ;  /* 0xfffffffe0f0fb812 */ /* 0x000fe200078ec0ff */
[----:B------:R0:W-:Y:S01]  /*b910*/  @!P5 ST.E.64 desc[UR6][R6.64], R38 ;  /* 0x000000260600d985 */ /* 0x0001e2000c101b06 */
[----:B--2---:R-:W-:Y:S01]  /*b920*/  @!P1 LEA.HI R10, R3, R3, RZ, 0x1 ;  /* 0x00000003030a9211 */ /* 0x004fe200078f08ff */
[----:B------:R-:W-:Y:S01]  /*b930*/  @!P6 IMAD.WIDE R8, R9, 0x4, R4 ;  /* 0x000000040908e825 */ /* 0x000fe200078e0204 */
[----:B------:R-:W-:-:S02]  /*b940*/  @!P2 LEA.HI R14, R14, R14, RZ, 0x1 ;  /* 0x0000000e0e0ea211 */ /* 0x000fc400078f08ff */
[----:B------:R-:W-:Y:S01]  /*b950*/  @!P0 LOP3.LUT R3, R0, 0xfffffffe, RZ, 0xc0, !PT ;  /* 0xfffffffe00038812 */ /* 0x000fe200078ec0ff */
[----:B------:R-:W-:Y:S01]  /*b960*/  VIADD R0, R2, 0x60 ;  /* 0x0000006002007836 */ /* 0x000fe20000000000 */
[----:B------:R-:W-:Y:S01]  /*b970*/  @!P1 LOP3.LUT R11, R10, 0xfffffffe, RZ, 0xc0, !PT ;  /* 0xfffffffe0a0b9812 */ /* 0x000fe200078ec0ff */
[----:B------:R1:W-:Y:S01]  /*b980*/  @!P6 ST.E.64 desc[UR6][R8.64], R42 ;  /* 0x0000002a0800e985 */ /* 0x0003e2000c101b06 */
[----:B------:R-:W-:Y:S02]  /*b990*/  @!P2 LOP3.LUT R13, R14, 0xfffffffe, RZ, 0xc0, !PT ;  /* 0xfffffffe0e0da812 */ /* 0x000fe400078ec0ff */
[----:B------:R-:W-:Y:S01]  /*b9a0*/  @!P4 LOP3.LUT R17, R16, 0xfffffffe, RZ, 0xc0, !PT ;  /* 0xfffffffe1011c812 */ /* 0x000fe200078ec0ff */
[----:B------:R-:W-:Y:S01]  /*b9b0*/  VIADD R16, R2, 0x70 ;  /* 0x0000007002107836 */ /* 0x000fe20000000000 */
[----:B------:R-:W-:Y:S01]  /*b9c0*/  ISETP.GE.AND P5, PT, R18, UR4, PT ;  /* 0x0000000412007c0c */ /* 0x000fe2000bfa6270 */
[----:B0-----:R-:W-:Y:S01]  /*b9d0*/  @!P0 IMAD.WIDE R6, R3, 0x4, R4 ;  /* 0x0000000403068825 */ /* 0x001fe200078e0204 */
[----:B------:R-:W-:-:S02]  /*b9e0*/  ISETP.GE.AND P6, PT, R19, UR4, PT ;  /* 0x0000000413007c0c */ /* 0x000fc4000bfc6270 */
[----:B------:R-:W-:Y:S02]  /*b9f0*/  IADD3 R3, R2, 0x68, RZ ;  /* 0x0000006802037810 */ /* 0x000fe40007ffe0ff */
[----:B------:R0:W-:Y:S01]  /*ba00*/  @!P0 ST.E.64 desc[UR6][R6.64], R46 ;  /* 0x0000002e06008985 */ /* 0x0001e2000c101b06 */
[----:B------:R-:W-:Y:S01]  /*ba10*/  ISETP.GE.AND P0, PT, R20, UR4, PT ;  /* 0x0000000414007c0c */ /* 0x000fe2000bf06270 */
[----:B-1----:R-:W-:-:S04]  /*ba20*/  @!P1 IMAD.WIDE R8, R11, 0x4, R4 ;  /* 0x000000040b089825 */ /* 0x002fc800078e0204 */
[--C-:B------:R-:W-:Y:S01]  /*ba30*/  @!P2 IMAD.WIDE R10, R13, 0x4, R4.reuse ;  /* 0x000000040d0aa825 */ /* 0x100fe200078e0204 */
[----:B------:R1:W-:Y:S01]  /*ba40*/  @!P1 ST.E.64 desc[UR6][R8.64], R50 ;  /* 0x0000003208009985 */ /* 0x0003e2000c101b06 */
[----:B------:R-:W-:Y:S02]  /*ba50*/  @!P5 LEA.HI R18, R18, R18, RZ, 0x1 ;  /* 0x000000121212d211 */ /* 0x000fe400078f08ff */
[--C-:B------:R-:W-:Y:S01]  /*ba60*/  @!P3 IMAD.WIDE R12, R15, 0x4, R4.reuse ;  /* 0x000000040f0cb825 */ /* 0x100fe200078e0204 */
[----:B------:R2:W-:Y:S01]  /*ba70*/  @!P2 ST.E.64 desc[UR6][R10.64], R54 ;  /* 0x000000360a00a985 */ /* 0x0005e2000c101b06 */
[----:B------:R-:W-:Y:S02]  /*ba80*/  ISETP.GE.AND P2, PT, R16, UR4, PT ;  /* 0x0000000410007c0c */ /* 0x000fe4000bf46270 */
[----:B------:R-:W-:Y:S01]  /*ba90*/  @!P4 IMAD.WIDE R14, R17, 0x4, R4 ;  /* 0x00000004110ec825 */ /* 0x000fe200078e0204 */
[----:B------:R3:W-:Y:S01]  /*baa0*/  @!P3 ST.E.64 desc[UR6][R12.64], R58 ;  /* 0x0000003a0c00b985 */ /* 0x0007e2000c101b06 */
[----:B------:R-:W-:-:S02]  /*bab0*/  ISETP.GE.AND P3, PT, R3, UR4, PT ;  /* 0x0000000403007c0c */ /* 0x000fc4000bf66270 */
[----:B------:R-:W-:Y:S01]  /*bac0*/  VIADD R17, R2, 0x78 ;  /* 0x0000007802117836 */ /* 0x000fe20000000000 */
[----:B------:R4:W-:Y:S01]  /*bad0*/  @!P4 ST.E.64 desc[UR6][R14.64], R62 ;  /* 0x0000003e0e00c985 */ /* 0x0009e2000c101b06 */
[----:B------:R-:W-:Y:S02]  /*bae0*/  ISETP.GE.AND P4, PT, R0, UR4, PT ;  /* 0x0000000400007c0c */ /* 0x000fe4000bf86270 */
[----:B------:R-:W-:Y:S02]  /*baf0*/  @!P6 LEA.HI R19, R19, R19, RZ, 0x1 ;  /* 0x000000131313e211 */ /* 0x000fe400078f08ff */
[----:B------:R-:W-:Y:S02]  /*bb00*/  ISETP.GE.AND P1, PT, R17, UR4, PT ;  /* 0x0000000411007c0c */ /* 0x000fe4000bf26270 */
[----:B0-----:R-:W-:Y:S01]  /*bb10*/  @!P5 LOP3.LUT R7, R18, 0xfffffffe, RZ, 0xc0, !PT ;  /* 0xfffffffe1207d812 */ /* 0x001fe200078ec0ff */
[C---:B------:R-:W-:Y:S01]  /*bb20*/  VIADD R18, R2.reuse, 0x88 ;  /* 0x0000008802127836 */ /* 0x040fe20000000000 */
[----:B-1----:R-:W-:Y:S01]  /*bb30*/  @!P6 LOP3.LUT R9, R19, 0xfffffffe, RZ, 0xc0, !PT ;  /* 0xfffffffe1309e812 */ /* 0x002fe200078ec0ff */
[----:B------:R-:W-:Y:S01]  /*bb40*/  VIADD R19, R2, 0x90 ;  /* 0x0000009002137836 */ /* 0x000fe20000000000 */
[----:B--2---:R-:W-:Y:S01]  /*bb50*/  @!P3 LEA.HI R10, R3, R3, RZ, 0x1 ;  /* 0x00000003030ab211 */ /* 0x004fe200078f08ff */
[----:B------:R-:W-:Y:S01]  /*bb60*/  @!P5 IMAD.WIDE R6, R7, 0x4, R4 ;  /* 0x000000040706d825 */ /* 0x000fe200078e0204 */
[----:B------:R-:W-:-:S02]  /*bb70*/  @!P2 LEA.HI R16, R16, R16, RZ, 0x1 ;  /* 0x000000101010a211 */ /* 0x000fc400078f08ff */
[----:B------:R-:W-:Y:S01]  /*bb80*/  @!P4 LEA.HI R0, R0, R0, RZ, 0x1 ;  /* 0x000000000000c211 */ /* 0x000fe200078f08ff */
[----:B------:R-:W-:Y:S01]  /*bb90*/  @!P6 IMAD.WIDE R8, R9, 0x4, R4 ;  /* 0x000000040908e825 */ /* 0x000fe200078e0204 */
[----:B------:R-:W-:Y:S01]  /*bba0*/  @!P0 LEA.HI R20, R20, R20, RZ, 0x1 ;  /* 0x0000001414148211 */ /* 0x000fe200078f08ff */
[----:B------:R0:W-:Y:S01]  /*bbb0*/  @!P5 ST.E.64 desc[UR6][R6.64], R66 ;  /* 0x000000420600d985 */ /* 0x0001e2000c101b06 */
[----:B------:R-:W-:Y:S02]  /*bbc0*/  @!P1 LEA.HI R17, R17, R17, RZ, 0x1 ;  /* 0x0000001111119211 */ /* 0x000fe400078f08ff */
[----:B------:R-:W-:Y:S01]  /*bbd0*/  @!P4 LOP3.LUT R3, R0, 0xfffffffe, RZ, 0xc0, !PT ;  /* 0xfffffffe0003c812 */ /* 0x000fe200078ec0ff */
[----:B------:R1:W-:Y:S01]  /*bbe0*/  @!P6 ST.E.64 desc[UR6][R8.64], R70 ;  /* 0x000000460800e985 */ /* 0x0003e2000c101b06 */
[----:B------:R-:W-:Y:S01]  /*bbf0*/  @!P3 LOP3.LUT R11, R10, 0xfffffffe, RZ, 0xc0, !PT ;  /* 0xfffffffe0a0bb812 */ /* 0x000fe200078ec0ff */
[----:B------:R-:W-:Y:S01]  /*bc00*/  VIADD R0, R2, 0x98 ;  /* 0x0000009802007836 */ /* 0x000fe20000000000 */
[----:B---3--:R-:W-:Y:S01]  /*bc10*/  @!P2 LOP3.LUT R13, R16, 0xfffffffe, RZ, 0xc0, !PT ;  /* 0xfffffffe100da812 */ /* 0x008fe200078ec0ff */
[----:B------:R-:W-:Y:S01]  /*bc20*/  VIADD R16, R2, 0xa8 ;  /* 0x000000a802107836 */ /* 0x000fe20000000000 */
[----:B------:R-:W-:-:S02]  /*bc30*/  @!P1 LOP3.LUT R17, R17, 0xfffffffe, RZ, 0xc0, !PT ;  /* 0xfffffffe11119812 */ /* 0x000fc400078ec0ff */
[----:B----4-:R-:W-:Y:S01]  /*bc40*/  @!P0 LOP3.LUT R15, R20, 0xfffffffe, RZ, 0xc0, !PT ;  /* 0xfffffffe140f8812 */ /* 0x010fe200078ec0ff */
[----:B------:R-:W-:Y:S01]  /*bc50*/  VIADD R20, R2, 0xb8 ;  /* 0x000000b802147836 */ /* 0x000fe20000000000 */
[----:B------:R-:W-:Y:S01]  /*bc60*/  ISETP.GE.AND P6, PT, R18, UR4, PT ;  /* 0x0000000412007c0c */ /* 0x000fe2000bfc6270 */
[--C-:B0-----:R-:W-:Y:S01]  /*bc70*/  @!P4 IMAD.WIDE R6, R3, 0x4, R4.reuse ;  /* 0x000000040306c825 */ /* 0x101fe200078e0204 */
[----:B------:R-:W-:Y:S02]  /*bc80*/  ISETP.GE.AND P5, PT, R19, UR4, PT ;  /* 0x0000000413007c0c */ /* 0x000fe4000bfa6270 */
[----:B------:R-:W-:Y:S01]  /*bc90*/  IADD3 R3, R2, 0xa0, RZ ;  /* 0x000000a002037810 */ /* 0x000fe20007ffe0ff */
[--C-:B-1----:R-:W-:Y:S01]  /*bca0*/  @!P3 IMAD.WIDE R8, R11, 0x4, R4.reuse ;  /* 0x000000040b08b825 */ /* 0x102fe200078e0204 */
[----:B------:R0:W-:Y:S02]  /*bcb0*/  @!P4 ST.E.64 desc[UR6][R6.64], R74 ;  /* 0x0000004a0600c985 */ /* 0x0001e4000c101b06 */
[----:B------:R-:W-:Y:S01]  /*bcc0*/  ISETP.GE.AND P4, PT, R3, UR4, PT ;  /* 0x0000000403007c0c */ /* 0x000fe2000bf86270 */
[----:B------:R-:W-:Y:S01]  /*bcd0*/  @!P2 IMAD.WIDE R10, R13, 0x4, R4 ;  /* 0x000000040d0aa825 */ /* 0x000fe200078e0204 */
[----:B------:R1:W-:Y:S01]  /*bce0*/  @!P3 ST.E.64 desc[UR6][R8.64], R78 ;  /* 0x0000004e0800b985 */ /* 0x0003e2000c101b06 */
[----:B------:R-:W-:-:S02]  /*bcf0*/  ISETP.GE.AND P3, PT, R16, UR4, PT ;  /* 0x0000000410007c0c */ /* 0x000fc4000bf66270 */
[--C-:B------:R-:W-:Y:S01]  /*bd00*/  @!P1 IMAD.WIDE R12, R17, 0x4, R4.reuse ;  /* 0x00000004110c9825 */ /* 0x100fe200078e0204 */
[----:B------:R2:W-:Y:S01]  /*bd10*/  @!P2 ST.E.64 desc[UR6][R10.64], R82 ;  /* 0x000000520a00a985 */ /* 0x0005e2000c101b06 */
[----:B------:R-:W-:Y:S02]  /*bd20*/  @!P6 LEA.HI R18, R18, R18, RZ, 0x1 ;  /* 0x000000121212e211 */ /* 0x000fe400078f08ff */
[----:B------:R-:W-:Y:S01]  /*bd30*/  @!P0 IMAD.WIDE R14, R15, 0x4, R4 ;  /* 0x000000040f0e8825 */ /* 0x000fe200078e0204 */
[----:B------:R3:W-:Y:S01]  /*bd40*/  @!P1 ST.E.64 desc[UR6][R12.64], R86 ;  /* 0x000000560c009985 */ /* 0x0007e2000c101b06 */
[----:B------:R-:W-:Y:S02]  /*bd50*/  ISETP.GE.AND P1, PT, R20, UR4, PT ;  /* 0x0000000414007c0c */ /* 0x000fe4000bf26270 */
[----:B------:R-:W-:Y:S01]  /*bd60*/  VIADD R17, R2, 0xb0 ;  /* 0x000000b002117836 */ /* 0x000fe20000000000 */
[----:B------:R4:W-:Y:S01]  /*bd70*/  @!P0 ST.E.64 desc[UR6][R14.64], R90 ;  /* 0x0000005a0e008985 */ /* 0x0009e2000c101b06 */
[----:B------:R-:W-:-:S02]  /*bd80*/  ISETP.GE.AND P0, PT, R0, UR4, PT ;  /* 0x0000000400007c0c */ /* 0x000fc4000bf06270 */
        /* <DEDUP_REMOVED lines=28> */
[----:B------:R0:W-:Y:S01]  /*bf50*/  @!P0 ST.E.64 desc[UR6][R6.64], R102 ;  /* 0x0000006606008985 */ /* 0x0001e2000c101b06 */
[----:B------:R-:W-:Y:S02]  /*bf60*/  ISETP.GE.AND P0, PT, R0, UR4, PT ;  /* 0x0000000400007c0c */ /* 0x000fe4000bf06270 */
[----:B------:R-:W-:Y:S01]  /*bf70*/  @!P3 IMAD.WIDE R10, R13, 0x4, R4 ;  /* 0x000000040d0ab825 */ /* 0x000fe200078e0204 */
[----:B------:R1:W-:Y:S01]  /*bf80*/  @!P4 ST.E.64 desc[UR6][R8.64], R106 ;  /* 0x0000006a0800c985 */ /* 0x0003e2000c101b06 */
[----:B------:R-:W-:-:S02]  /*bf90*/  ISETP.GE.AND P4, PT, R20, UR4, PT ;  /* 0x0000000414007c0c */ /* 0x000fc4000bf86270 */
[--C-:B------:R-:W-:Y:S01]  /*bfa0*/  @!P2 IMAD.WIDE R12, R17, 0x4, R4.reuse ;  /* 0x00000004110ca825 */ /* 0x100fe200078e0204 */
[----:B------:R2:W-:Y:S01]  /*bfb0*/  @!P3 ST.E.64 desc[UR6][R10.64], R110 ;  /* 0x0000006e0a00b985 */ /* 0x0005e2000c101b06 */
[----:B------:R-:W-:Y:S02]  /*bfc0*/  @!P5 LEA.HI R18, R18, R18, RZ, 0x1 ;  /* 0x000000121212d211 */ /* 0x000fe400078f08ff */
[----:B------:R-:W-:Y:S01]  /*bfd0*/  @!P1 IMAD.WIDE R14, R15, 0x4, R4 ;  /* 0x000000040f0e9825 */ /* 0x000fe200078e0204 */
[----:B------:R-:W-:Y:S01]  /*bfe0*/  @!P2 ST.E.64 desc[UR6][R12.64], R114 ;  /* 0x000000720c00a985 */ /* 0x000fe2000c101b06 */
[----:B------:R-:W-:Y:S02]  /*bff0*/  ISETP.GE.AND P2, PT, R16, UR4, PT ;  /* 0x0000000410007c0c */ /* 0x000fe4000bf46270 */
[C---:B------:R-:W-:Y:S01]  /*c000*/  VIADD R17, R2.reuse, 0xe8 ;  /* 0x000000e802117836 */ /* 0x040fe20000000000 */
[----:B------:R-:W-:Y:S01]  /*c010*/  @!P1 ST.E.64 desc[UR6][R14.64], R118 ;  /* 0x000000760e009985 */ /* 0x000fe2000c101b06 */
[----:B------:R-:W-:Y:S01]  /*c020*/  ISETP.GE.AND P1, PT, R3, UR4, PT ;  /* 0x0000000403007c0c */ /* 0x000fe2000bf26270 */
[----:B------:R-:W-:Y:S01]  /*c030*/  VIADD R2, R2, 0xf8 ;  /* 0x000000f802027836 */ /* 0x000fe20000000000 */
[----:B0-----:R-:W-:-:S02]  /*c040*/  @!P5 LOP3.LUT R7, R18, 0xfffffffe, RZ, 0xc0, !PT ;  /* 0xfffffffe1207d812 */ /* 0x001fc400078ec0ff */
[----:B------:R-:W-:Y:S02]  /*c050*/  @!P6 LEA.HI R19, R19, R19, RZ, 0x1 ;  /* 0x000000131313e211 */ /* 0x000fe400078f08ff */
[----:B------:R-:W-:Y:S01]  /*c060*/  ISETP.GE.AND P3, PT, R17, UR4, PT ;  /* 0x0000000411007c0c */ /* 0x000fe2000bf66270 */
[--C-:B------:R-:W-:Y:S01]  /*c070*/  @!P5 IMAD.WIDE R6, R7, 0x4, R4.reuse ;  /* 0x000000040706d825 */ /* 0x100fe200078e0204 */
[----:B------:R-:W-:Y:S02]  /*c080*/  @!P0 LEA.HI R0, R0, R0, RZ, 0x1 ;  /* 0x0000000000008211 */ /* 0x000fe400078f08ff */
[----:B-1----:R-:W-:Y:S02]  /*c090*/  @!P6 LOP3.LUT R9, R19, 0xfffffffe, RZ, 0xc0, !PT ;  /* 0xfffffffe1309e812 */ /* 0x002fe400078ec0ff */
[----:B------:R0:W-:Y:S01]  /*c0a0*/  @!P5 ST.E.64 desc[UR6][R6.64], R122 ;  /* 0x0000007a0600d985 */ /* 0x0001e2000c101b06 */
[----:B--2---:R-:W-:Y:S02]  /*c0b0*/  @!P1 LEA.HI R10, R3, R3, RZ, 0x1 ;  /* 0x00000003030a9211 */ /* 0x004fe400078f08ff */
[----:B------:R-:W-:Y:S01]  /*c0c0*/  @!P0 LOP3.LUT R3, R0, 0xfffffffe, RZ, 0xc0, !PT ;  /* 0xfffffffe00038812 */ /* 0x000fe200078ec0ff */
[----:B------:R-:W-:Y:S01]  /*c0d0*/  @!P6 IMAD.WIDE R8, R9, 0x4, R4 ;  /* 0x000000040908e825 */ /* 0x000fe200078e0204 */
[----:B------:R-:W-:-:S02]  /*c0e0*/  @!P2 LEA.HI R16, R16, R16, RZ, 0x1 ;  /* 0x000000101010a211 */ /* 0x000fc400078f08ff */
[----:B------:R-:W-:Y:S02]  /*c0f0*/  @!P3 LEA.HI R17, R17, R17, RZ, 0x1 ;  /* 0x000000111111b211 */ /* 0x000fe400078f08ff */
[----:B------:R1:W-:Y:S01]  /*c100*/  @!P6 ST.E.64 desc[UR6][R8.64], R126 ;  /* 0x0000007e0800e985 */ /* 0x0003e2000c101b06 */
[----:B------:R-:W-:Y:S02]  /*c110*/  @!P4 LEA.HI R20, R20, R20, RZ, 0x1 ;  /* 0x000000141414c211 */ /* 0x000fe400078f08ff */
[----:B------:R-:W-:Y:S01]  /*c120*/  @!P1 LOP3.LUT R11, R10, 0xfffffffe, RZ, 0xc0, !PT ;  /* 0xfffffffe0a0b9812 */ /* 0x000fe200078ec0ff */
[----:B0-----:R-:W-:Y:S01]  /*c130*/  @!P0 IMAD.WIDE R6, R3, 0x4, R4 ;  /* 0x0000000403068825 */ /* 0x001fe200078e0204 */
[----:B------:R-:W-:Y:S02]  /*c140*/  @!P2 LOP3.LUT R13, R16, 0xfffffffe, RZ, 0xc0, !PT ;  /* 0xfffffffe100da812 */ /* 0x000fe400078ec0ff */
[----:B------:R-:W-:Y:S02]  /*c150*/  @!P3 LOP3.LUT R17, R17, 0xfffffffe, RZ, 0xc0, !PT ;  /* 0xfffffffe1111b812 */ /* 0x000fe400078ec0ff */
[----:B------:R0:W-:Y:S01]  /*c160*/  @!P0 ST.E.64 desc[UR6][R6.64], R130 ;  /* 0x0000008206008985 */ /* 0x0001e2000c101b06 */
[----:B------:R-:W-:-:S02]  /*c170*/  ISETP.GE.AND P0, PT, R2, UR4, PT ;  /* 0x0000000402007c0c */ /* 0x000fc4000bf06270 */
[----:B------:R-:W-:Y:S01]  /*c180*/  @!P4 LOP3.LUT R15, R20, 0xfffffffe, RZ, 0xc0, !PT ;  /* 0xfffffffe140fc812 */ /* 0x000fe200078ec0ff */
[----:B-1----:R-:W-:-:S04]  /*c190*/  @!P1 IMAD.WIDE R8, R11, 0x4, R4 ;  /* 0x000000040b089825 */ /* 0x002fc800078e0204 */
[--C-:B------:R-:W-:Y:S01]  /*c1a0*/  @!P2 IMAD.WIDE R10, R13, 0x4, R4.reuse ;  /* 0x000000040d0aa825 */ /* 0x100fe200078e0204 */
[----:B------:R0:W-:Y:S03]  /*c1b0*/  @!P1 ST.E.64 desc[UR6][R8.64], R134 ;  /* 0x0000008608009985 */ /* 0x0001e6000c101b06 */
[--C-:B------:R-:W-:Y:S01]  /*c1c0*/  @!P3 IMAD.WIDE R12, R17, 0x4, R4.reuse ;  /* 0x00000004110cb825 */ /* 0x100fe200078e0204 */
[----:B------:R0:W-:Y:S03]  /*c1d0*/  @!P2 ST.E.64 desc[UR6][R10.64], R138 ;  /* 0x0000008a0a00a985 */ /* 0x0001e6000c101b06 */
[----:B------:R-:W-:Y:S01]  /*c1e0*/  @!P4 IMAD.WIDE R14, R15, 0x4, R4 ;  /* 0x000000040f0ec825 */ /* 0x000fe200078e0204 */
[----:B------:R0:W-:Y:S04]  /*c1f0*/  @!P3 ST.E.64 desc[UR6][R12.64], R142 ;  /* 0x0000008e0c00b985 */ /* 0x0001e8000c101b06 */
[----:B------:R0:W-:Y:S01]  /*c200*/  @!P4 ST.E.64 desc[UR6][R14.64], R146 ;  /* 0x000000920e00c985 */ /* 0x0001e2000c101b06 */
[----:B------:R-:W-:Y:S05]  /*c210*/  @P0 BRA `(.L_x_10) ;  /* 0x0000004800f00947 */ /* 0x000fea0003800000 */
[----:B------:R-:W-:Y:S01]  /*c220*/  LEA.HI R2, R2, R2, RZ, 0x1 ;  /* 0x0000000202027211 */ /* 0x000fe200078f08ff */
[----:B------:R-:W-:-:S03]  /*c230*/  ULDC.64 UR4, c[0x0][0x208] ;  /* 0x0000820000047ab9 */ /* 0x000fc60000000a00 */
[----:B------:R-:W-:-:S05]  /*c240*/  LOP3.LUT R3, R2, 0xfffffffe, RZ, 0xc0, !PT ;  /* 0xfffffffe02037812 */ /* 0x000fca00078ec0ff */
[----:B------:R-:W-:-:S05]  /*c250*/  IMAD.WIDE R4, R3, 0x4, R4 ;  /* 0x0000000403047825 */ /* 0x000fca00078e0204 */
[----:B------:R1:W-:Y:S01]  /*c260*/  ST.E.64 desc[UR4][R4.64], R150 ;  /* 0x0000009604007985 */ /* 0x0003e2000c101b04 */
[----:B------:R-:W-:Y:S05]  /*c270*/  BRA `(.L_x_10) ;  /* 0x0000004800d87947 */ /* 0x000fea0003800000 */
.L_x_33:
[----:B------:R-:W0:Y:S02]  /*c280*/  S2R R0, SR_TID.X ;  /* 0x0000000000007919 */ /* 0x000e240000002100 */
[----:B0-----:R-:W-:-:S05]  /*c290*/  VIADD R2, R0, 0xffffff80 ;  /* 0xffffff8000027836 */ /* 0x001fca0000000000 */
[----:B------:R-:W-:-:S13]  /*c2a0*/  ISETP.GT.AND P0, PT, R2, 0x7f, PT ;  /* 0x0000007f0200780c */ /* 0x000fda0003f04270 */
[----:B------:R-:W-:Y:S05]  /*c2b0*/  @P0 BRA `(.L_x_10) ;  /* 0x0000004800c80947 */ /* 0x000fea0003800000 */
[----:B------:R-:W0:Y:S01]  /*c2c0*/  S2R R3, SR_CTAID.X ;  /* 0x0000000000037919 */ /* 0x000e220000002500 */
[----:B------:R-:W1:Y:S01]  /*c2d0*/  LDC R6, c[0x0][0xbe8] ;  /* 0x0002fa00ff067b82 */ /* 0x000e620000000800 */
[----:B------:R-:W-:Y:S01]  /*c2e0*/  ULDC UR4, c[0x0][0xa88] ;  /* 0x0002a20000047ab9 */ /* 0x000fe20000000800 */
[----:B0-----:R-:W-:Y:S02]  /*c2f0*/  IMAD R0, R3, 0x80, R0 ;  /* 0x0000008003007824 */ /* 0x001fe400078e0200 */
[----:B-1----:R-:W-:-:S03]  /*c300*/  IMAD R3, R6, UR4, RZ ;  /* 0x0000000406037c24 */ /* 0x002fc6000f8e02ff */
[----:B------:R-:W-:-:S04]  /*c310*/  IADD3 R0, R0, -0x80, RZ ;  /* 0xffffff8000007810 */ /* 0x000fc80007ffe0ff */
[----:B------:R-:W-:-:S13]  /*c320*/  ISETP.GE.AND P0, PT, R0, R3, PT ;  /* 0x000000030000720c */ /* 0x000fda0003f06270 */
[----:B------:R-:W-:Y:S05]  /*c330*/  @P0 BRA `(.L_x_10) ;  /* 0x0000004800a80947 */ /* 0x000fea0003800000 */
[----:B------:R-:W-:Y:S01]  /*c340*/  ISETP.NE.AND P0, PT, R6, 0x1, PT ;  /* 0x000000010600780c */ /* 0x000fe20003f05270 */
[----:B------:R-:W0:Y:S01]  /*c350*/  S2UR UR4, SR_CTAID.Z ;  /* 0x00000000000479c3 */ /* 0x000e220000002700 */
[----:B------:R-:W-:Y:S01]  /*c360*/  SHF.R.S32.HI R5, RZ, 0x1f, R18 ;  /* 0x0000001fff057819 */ /* 0x000fe20000011412 */
[----:B------:R-:W-:Y:S01]  /*c370*/  ULDC.64 UR6, c[0x0][0xbd0] ;  /* 0x0002f40000067ab9 */ /* 0x000fe20000000a00 */
[----:B------:R-:W-:Y:S01]  /*c380*/  ULDC.64 UR10, c[0x0][0x208] ;  /* 0x00008200000a7ab9 */ /* 0x000fe20000000a00 */
[----:B------:R-:W-:-:S04]  /*c390*/  IMAD.WIDE.U32 R2, R18, UR6, RZ ;  /* 0x0000000612027c25 */ /* 0x000fc8000f8e00ff */
[----:B------:R-:W1:Y:S01]  /*c3a0*/  LDC.64 R12, c[0x0][0xbd8] ;  /* 0x0002f600ff0c7b82 */ /* 0x000e620000000a00 */
[----:B------:R-:W-:-:S04]  /*c3b0*/  IMAD R5, R5, UR6, RZ ;  /* 0x0000000605057c24 */ /* 0x000fc8000f8e02ff */
[----:B------:R-:W-:Y:S02]  /*c3c0*/  IMAD R5, R18, UR7, R5 ;  /* 0x0000000712057c24 */ /* 0x000fe4000f8e0205 */
[----:B------:R-:W-:Y:S01]  /*c3d0*/  IMAD.MOV R18, RZ, RZ, -R18 ;  /* 0x000000ffff127224 */ /* 0x000fe200078e0a12 */
[----:B------:R-:W2:Y:S01]  /*c3e0*/  @P0 LDC R9, c[0x0][0xbec] ;  /* 0x0002fb00ff090b82 */ /* 0x000ea20000000800 */
[----:B------:R-:W-:Y:S02]  /*c3f0*/  IMAD.IADD R3, R3, 0x1, R5 ;  /* 0x0000000103037824 */ /* 0x000fe400078e0205 */
[----:B------:R-:W-:-:S05]  /*c400*/  IMAD.MOV.U32 R5, RZ, RZ, R0 ;  /* 0x000000ffff057224 */ /* 0x000fca00078e0000 */
[----:B------:R-:W3:Y:S01]  /*c410*/  S2UR UR8, SR_CTAID.Y ;  /* 0x00000000000879c3 */ /* 0x000ee20000002600 */
[----:B0-----:R-:W-:-:S07]  /*c420*/  USHF.R.S32.HI UR5, URZ, 0x1f, UR4 ;  /* 0x0000001f3f057899 */ /* 0x001fce0008011404 */
[----:B------:R-:W3:Y:S01]  /*c430*/  LDC R7, c[0x0][0xc50] ;  /* 0x00031400ff077b82 */ /* 0x000ee20000000800 */
[C---:B-1----:R-:W-:Y:S02]  /*c440*/  IMAD R8, R12.reuse, UR5, RZ ;  /* 0x000000050c087c24 */ /* 0x042fe4000f8e02ff */
[----:B------:R-:W-:-:S04]  /*c450*/  IMAD.WIDE.U32 R2, R12, UR4, R2 ;  /* 0x000000040c027c25 */ /* 0x000fc8000f8e0002 */
[----:B------:R-:W-:Y:S01]  /*c460*/  IMAD R13, R13, UR4, R8 ;  /* 0x000000040d0d7c24 */ /* 0x000fe2000f8e0208 */
[----:B------:R-:W0:Y:S01]  /*c470*/  @P0 LDC R11, c[0x0][0xbf0] ;  /* 0x0002fc00ff0b0b82 */ /* 0x000e220000000800 */
[----:B--2---:R-:W-:Y:S01]  /*c480*/  @P0 IMAD.HI.U32 R4, R0, R9, RZ ;  /* 0x0000000900040227 */ /* 0x004fe200078e00ff */
[----:B------:R-:W-:-:S03]  /*c490*/  ULDC.64 UR4, c[0x0][0xbe0] ;  /* 0x0002f80000047ab9 */ /* 0x000fc60000000a00 */
[----:B------:R-:W-:Y:S02]  /*c4a0*/  IMAD.IADD R3, R13, 0x1, R3 ;  /* 0x000000010d037824 */ /* 0x000fe400078e0203 */
[----:B---3--:R-:W-:-:S04]  /*c4b0*/  IMAD R9, R7, R18, UR8 ;  /* 0x0000000807097e24 */ /* 0x008fc8000f8e0212 */
[----:B------:R-:W-:Y:S01]  /*c4c0*/  IMAD.WIDE.U32 R2, R9, UR4, R2 ;  /* 0x0000000409027c25 */ /* 0x000fe2000f8e0002 */
[----:B0-----:R-:W-:Y:S02]  /*c4d0*/  @P0 SHF.R.U32.HI R5, RZ, R11, R4 ;  /* 0x0000000bff050219 */ /* 0x001fe40000011604 */
[----:B------:R-:W-:Y:S02]  /*c4e0*/  SHF.R.S32.HI R4, RZ, 0x1f, R9 ;  /* 0x0000001fff047819 */ /* 0x000fe40000011409 */
[----:B------:R-:W-:Y:S01]  /*c4f0*/  IADD3 R2, P0, R5, R2, RZ ;  /* 0x0000000205027210 */ /* 0x000fe20007f1e0ff */
[----:B------:R-:W-:Y:S02]  /*c500*/  IMAD.MOV R7, RZ, RZ, -R5 ;  /* 0x000000ffff077224 */ /* 0x000fe400078e0a05 */
[----:B------:R-:W-:Y:S02]  /*c510*/  IMAD R4, R4, UR4, RZ ;  /* 0x0000000404047c24 */ /* 0x000fe4000f8e02ff */
[----:B------:R-:W-:-:S02]  /*c520*/  IMAD R7, R6, R7, R0 ;  /* 0x0000000706077224 */ /* 0x000fc400078e0200 */
[----:B------:R-:W-:Y:S01]  /*c530*/  IMAD R4, R9, UR5, R4 ;  /* 0x0000000509047c24 */ /* 0x000fe2000f8e0204 */
[----:B------:R-:W-:Y:S01]  /*c540*/  SHF.R.S32.HI R9, RZ, 0x1f, R5 ;  /* 0x0000001fff097819 */ /* 0x000fe20000011405 */
[----:B------:R-:W-:Y:S01]  /*c550*/  ULDC.64 UR4, c[0x0][0xbc8] ;  /* 0x0002f20000047ab9 */ /* 0x000fe20000000a00 */
[----:B------:R-:W-:Y:S02]  /*c560*/  SHF.R.S32.HI R0, RZ, 0x1f, R7 ;  /* 0x0000001fff007819 */ /* 0x000fe40000011407 */
[----:B------:R-:W-:-:S03]  /*c570*/  IADD3.X R3, R9, R3, R4, P0, !PT ;  /* 0x0000000309037210 */ /* 0x000fc600007fe404 */
[----:B------:R-:W-:Y:S02]  /*c580*/  IMAD R0, R0, UR4, RZ ;  /* 0x0000000400007c24 */ /* 0x000fe4000f8e02ff */
[----:B------:R-:W-:-:S04]  /*c590*/  IMAD.WIDE.U32 R2, R7, UR4, R2 ;  /* 0x0000000407027c25 */ /* 0x000fc8000f8e0002 */
[----:B------:R-:W-:Y:S01]  /*c5a0*/  IMAD R5, R7, UR5, R0 ;  /* 0x0000000507057c24 */ /* 0x000fe2000f8e0200 */
[----:B------:R-:W-:Y:S02]  /*c5b0*/  ULDC.64 UR4, c[0x0][0xba8] ;  /* 0x0002ea0000047ab9 */ /* 0x000fe40000000a00 */
[----:B------:R-:W-:Y:S01]  /*c5c0*/  LEA R4, P0, R2, UR4, 0x2 ;  /* 0x0000000402047c11 */ /* 0x000fe2000f8010ff */
[----:B------:R-:W-:-:S05]  /*c5d0*/  IMAD.IADD R3, R3, 0x1, R5 ;  /* 0x0000000103037824 */ /* 0x000fca00078e0205 */
[----:B------:R-:W-:Y:S02]  /*c5e0*/  LEA.HI.X R5, R2, UR5, R3, 0x2, P0 ;  /* 0x0000000502057c11 */ /* 0x000fe400080f1403 */
[----:B------:R-:W-:-:S05]  /*c5f0*/  MOV R3, 0xff800000 ;  /* 0xff80000000037802 */ /* 0x000fca0000000f00 */
[----:B------:R4:W-:Y:S01]  /*c600*/  STG.E desc[UR10][R4.64], R3 ;  /* 0x0000000304007986 */ /* 0x0009e2000c10190a */
[----:B------:R-:W-:Y:S05]  /*c610*/  BRA `(.L_x_10) ;  /* 0x0000004400f07947 */ /* 0x000fea0003800000 */
.L_x_8:
[----:B------:R-:W-:-:S08]  /*c620*/  NOP ;  /* 0x0000000000007918 */ /* 0x000fd00000000000 */
[----:B0-----:R-:W0:-:S00]  /*c630*/  USETMAXREG.DEALLOC.CTAPOOL 0x18 ;  /* 0x00000018000079c8 */ /* 0x001e0000080e0500 */
[----:B0-----:R-:W-:Y:S01]  /*c640*/  LOP3.LUT R0, R0, 0x3, RZ, 0xc0, !PT ;  /* 0x0000000300007812 */ /* 0x001fe200078ec0ff */
[----:B------:R-:W0:Y:S05]  /*c650*/  S2R R18, SR_CTAID.Z ;  /* 0x0000000000127919 */ /* 0x000e2a0000002700 */
[----:B------:R-:W1:Y:S01]  /*c660*/  S2UR UR6, SR_CTAID.Y ;  /* 0x00000000000679c3 */ /* 0x000e620000002600 */
[----:B------:R-:W2:Y:S02]  /*c670*/  SHFL.IDX PT, R0, R0, RZ, 0x1f ;  /* 0x00001fff00007589 */ /* 0x000ea400000e0000 */
[----:B--2---:R-:W-:-:S13]  /*c680*/  ISETP.NE.AND P0, PT, R0, RZ, PT ;  /* 0x000000ff0000720c */ /* 0x004fda0003f05270 */
[----:B01----:R-:W-:Y:S05]  /*c690*/  @!P0 BRA `(.L_x_36) ;  /* 0x0000000000288947 */ /* 0x003fea0003800000 */
[----:B------:R-:W-:Y:S01]  /*c6a0*/  ULDC UR7, c[0x0][0xc50] ;  /* 0x0003140000077ab9 */ /* 0x000fe20000000800 */
[----:B------:R-:W-:Y:S01]  /*c6b0*/  UMOV UR36, UR6 ;  /* 0x0000000600247c82 */ /* 0x000fe20008000000 */
[----:B------:R-:W-:-:S06]  /*c6c0*/  UISETP.NE.AND UP0, UPT, UR7, 0x1, UPT ;  /* 0x000000010700788c */ /* 0x000fcc000bf05270 */
[----:B------:R-:W-:-:S13]  /*c6d0*/  PLOP3.LUT P0, PT, PT, PT, UP0, 0x80, 0x0 ;  /* 0x000000000000781c */ /* 0x000fda0003f0f008 */
[----:B------:R-:W-:Y:S05]  /*c6e0*/  @!P0 BRA `(.L_x_37) ;  /* 0x0000000000308947 */ /* 0x000fea0003800000 */
[----:B------:R-:W-:Y:S01]  /*c6f0*/  ULDC UR4, c[0x0][0xc54] ;  /* 0x0003150000047ab9 */ /* 0x000fe20000000800 */
[----:B------:R-:W-:Y:S01]  /*c700*/  ULDC UR36, c[0x0][0xc58] ;  /* 0x0003160000247ab9 */ /* 0x000fe20000000800 */
[----:B------:R-:W-:-:S04]  /*c710*/  UIMAD.WIDE.U32 UR4, UR6, UR4, URZ ;  /* 0x00000004060472a5 */ /* 0x000fc8000f8e003f */
[----:B------:R-:W-:Y:S01]  /*c720*/  USHF.R.U32.HI UR36, URZ, UR36, UR5 ;  /* 0x000000243f247299 */ /* 0x000fe20008011605 */
[----:B------:R-:W-:Y:S11]  /*c730*/  BRA `(.L_x_37) ;  /* 0x00000000001c7947 */ /* 0x000ff60003800000 */
.L_x_36:
[----:B------:R-:W-:Y:S01]  /*c740*/  ULDC UR7, c[0x0][0xc50] ;  /* 0x0003140000077ab9 */ /* 0x000fe20000000800 */
[----:B------:R-:W-:Y:S01]  /*c750*/  UMOV UR36, UR6 ;  /* 0x0000000600247c82 */ /* 0x000fe20008000000 */
[----:B------:R-:W-:-:S11]  /*c760*/  UISETP.NE.AND UP0, UPT, UR7, 0x1, UPT ;  /* 0x000000010700788c */ /* 0x000fd6000bf05270 */
[----:B------:R-:W-:Y:S01]  /*c770*/  @UP0 ULDC UR4, c[0x0][0xc54] ;  /* 0x0003150000040ab9 */ /* 0x000fe20000000800 */
[----:B------:R-:W-:Y:S01]  /*c780*/  @UP0 ULDC UR8, c[0x0][0xc58] ;  /* 0x0003160000080ab9 */ /* 0x000fe20000000800 */
[----:B------:R-:W-:-:S04]  /*c790*/  UIMAD.WIDE.U32 UR4, UR6, UR4, URZ ;  /* 0x00000004060472a5 */ /* 0x000fc8000f8e003f */
[----:B------:R-:W-:-:S12]  /*c7a0*/  @UP0 USHF.R.U32.HI UR36, URZ, UR8, UR5 ;  /* 0x000000083f240299 */ /* 0x000fd80008011605 */
.L_x_37:
[----:B------:R-:W-:Y:S01]  /*c7b0*/  ISETP.GE.AND P0, PT, R18, RZ, PT ;  /* 0x000000ff1200720c */ /* 0x000fe20003f06270 */
[----:B------:R-:W-:Y:S01]  /*c7c0*/  UIADD3 UR4, -UR36, URZ, URZ ;  /* 0x0000003f24047290 */ /* 0x000fe2000fffe13f */
[----:B------:R-:W-:Y:S02]  /*c7d0*/  IMAD.MOV.U32 R9, RZ, RZ, 0x1 ;  /* 0x00000001ff097424 */ /* 0x000fe400078e00ff */
[----:B------:R-:W-:Y:S01]  /*c7e0*/  IMAD.MOV.U32 R0, RZ, RZ, RZ ;  /* 0x000000ffff007224 */ /* 0x000fe200078e00ff */
[----:B------:R-:W-:Y:S01]  /*c7f0*/  UIMAD UR6, UR7, UR4, UR6 ;  /* 0x00000004070672a4 */ /* 0x000fe2000f8e0206 */
[----:B------:R-:W-:-:S07]  /*c800*/  IMAD.MOV.U32 R3, RZ, RZ, 0x1 ;  /* 0x00000001ff037424 */ /* 0x000fce00078e00ff */
[----:B------:R-:W-:Y:S05]  /*c810*/  @!P0 BRA `(.L_x_38) ;  /* 0x0000004000b08947 */ /* 0x000fea0003800000 */
[----:B------:R-:W-:Y:S01]  /*c820*/  ULDC.64 UR4, c[0x0][0x418] ;  /* 0x0001060000047ab9 */ /* 0x000fe20000000a00 */
[----:B------:R0:W-:Y:S01]  /*c830*/  STL [R1+0xc], RZ ;  /* 0x00000cff01007387 */ /* 0x0001e20000100800 */
[----:B------:R-:W-:Y:S02]  /*c840*/  UISETP.NE.U32.AND UP0, UPT, UR4, URZ, UPT ;  /* 0x0000003f0400728c */ /* 0x000fe4000bf05070 */
[----:B------:R-:W-:Y:S02]  /*c850*/  ULOP3.LUT UR40, UR6, 0xffff, URZ, 0xc0, !UPT ;  /* 0x0000ffff06287892 */ /* 0x000fe4000f8ec03f */
[----:B------:R-:W-:Y:S01]  /*c860*/  UISETP.NE.AND.EX UP0, UPT, UR5, URZ, UPT, UP0 ;  /* 0x0000003f0500728c */ /* 0x000fe2000bf05300 */
[----:B------:R-:W-:Y:S02]  /*c870*/  ULDC UR4, c[0x0][0x424] ;  /* 0x0001090000047ab9 */ /* 0x000fe40000000800 */
[----:B------:R-:W-:Y:S01]  /*c880*/  ULDC UR5, c[0x0][0x2f0] ;  /* 0x0000bc0000057ab9 */ /* 0x000fe20000000800 */
[----:B------:R-:W-:-:S04]  /*c890*/  USEL UR4, UR4, 0x1, UP0 ;  /* 0x0000000104047887 */ /* 0x000fc80008000000 */
[----:B------:R-:W-:-:S04]  /*c8a0*/  UIMAD UR4, UR4, UR5, URZ ;  /* 0x00000005040472a4 */ /* 0x000fc8000f8e023f */
[----:B------:R-:W-:Y:S02]  /*c8b0*/  UISETP.GE.AND UP0, UPT, UR4, 0x1, UPT ;  /* 0x000000010400788c */ /* 0x000fe4000bf06270 */
[----:B------:R-:W-:-:S04]  /*c8c0*/  UIADD3 UR5, UR4, 0x4f, URZ ;  /* 0x0000004f04057890 */ /* 0x000fc8000fffe03f */
[----:B------:R-:W-:Y:S01]  /*c8d0*/  PLOP3.LUT P0, PT, PT, PT, UP0, 0x80, 0x0 ;  /* 0x000000000000781c */ /* 0x000fe20003f0f008 */
[----:B------:R-:W-:-:S04]  /*c8e0*/  UIMAD.WIDE UR4, UR5, 0x66666667, URZ ;  /* 0x66666667050478a5 */ /* 0x000fc8000f8e023f */
[----:B------:R-:W-:-:S04]  /*c8f0*/  USHF.R.U32.HI UR39, URZ, 0x1f, UR5 ;  /* 0x0000001f3f277899 */ /* 0x000fc80008011605 */
[----:B------:R-:W-:-:S04]  /*c900*/  ULEA.HI.SX32 UR39, UR5, UR39, 0x1b ;  /* 0x0000002705277291 */ /* 0x000fc8000f8fda3f */
[----:B0-----:R-:W-:Y:S08]  /*c910*/  @!P0 BRA `(.L_x_39) ;  /* 0x00000000007c8947 */ /* 0x001ff00003800000 */
[----:B------:R-:W-:-:S04]  /*c920*/  USHF.R.U32.HI UR4, URZ, 0x10, UR6 ;  /* 0x000000103f047899 */ /* 0x000fc80008011606 */
[----:B------:R-:W-:-:S11]  /*c930*/  UISETP.NE.AND UP0, UPT, UR4, URZ, UPT ;  /* 0x0000003f0400728c */ /* 0x000fd6000bf05270 */
[----:B------:R-:W-:Y:S02]  /*c940*/  @!UP0 ULDC UR4, c[0x0][0x9f0] ;  /* 0x00027c0000048ab9 */ /* 0x000fe40000000800 */
[----:B------:R-:W-:Y:S01]  /*c950*/  IMAD.U32 R6, RZ, RZ, UR4 ;  /* 0x00000004ff067e24 */ /* 0x000fe2000f8e00ff */
[----:B------:R-:W-:-:S04]  /*c960*/  UIADD3 UR5, UR39, -0x1, UR4 ;  /* 0xffffffff27057890 */ /* 0x000fc8000fffe004 */
[-C--:B------:R-:W-:Y:S02]  /*c970*/  IABS R0, R6.reuse ;  /* 0x0000000600007213 */ /* 0x080fe40000000000 */
[----:B------:R-:W-:Y:S02]  /*c980*/  IABS R6, R6 ;  /* 0x0000000600067213 */ /* 0x000fe40000000000 */
[----:B------:R-:W0:Y:S08]  /*c990*/  I2F.RP R4, R0 ;  /* 0x0000000000047306 */ /* 0x000e300000209400 */
[----:B0-----:R-:W0:Y:S02]  /*c9a0*/  MUFU.RCP R4, R4 ;  /* 0x0000000400047308 */ /* 0x001e240000001000 */
[----:B0-----:R-:W-:-:S06]  /*c9b0*/  VIADD R2, R4, 0xffffffe ;  /* 0x0ffffffe04027836 */ /* 0x001fcc0000000000 */
[----:B------:R0:W1:Y:S02]  /*c9c0*/  F2I.FTZ.U32.TRUNC.NTZ R3, R2 ;  /* 0x0000000200037305 */ /* 0x000064000021f000 */
[----:B0-----:R-:W-:Y:S01]  /*c9d0*/  MOV R2, RZ ;  /* 0x000000ff00027202 */ /* 0x001fe20000000f00 */
[----:B-1----:R-:W-:-:S04]  /*c9e0*/  IMAD.MOV R5, RZ, RZ, -R3 ;  /* 0x000000ffff057224 */ /* 0x002fc800078e0a03 */
[----:B------:R-:W-:-:S04]  /*c9f0*/  IMAD R5, R5, R0, RZ ;  /* 0x0000000005057224 */ /* 0x000fc800078e02ff */
[----:B------:R-:W-:-:S04]  /*ca00*/  IMAD.HI.U32 R3, R3, R5, R2 ;  /* 0x0000000503037227 */ /* 0x000fc800078e0002 */
[----:B------:R-:W-:Y:S01]  /*ca10*/  IMAD.U32 R5, RZ, RZ, UR5 ;  /* 0x00000005ff057e24 */ /* 0x000fe2000f8e00ff */
[----:B------:R-:W-:-:S04]  /*ca20*/  ULOP3.LUT UR5, UR5, UR4, URZ, 0x3c, !UPT ;  /* 0x0000000405057292 */ /* 0x000fc8000f8e3c3f */
[----:B------:R-:W-:Y:S01]  /*ca30*/  IABS R2, R5 ;  /* 0x0000000500027213 */ /* 0x000fe20000000000 */
[----:B------:R-:W-:Y:S01]  /*ca40*/  IMAD.MOV R5, RZ, RZ, -R6 ;  /* 0x000000ffff057224 */ /* 0x000fe200078e0a06 */
[----:B------:R-:W-:-:S03]  /*ca50*/  ISETP.LE.AND P2, PT, RZ, UR5, PT ;  /* 0x00000005ff007c0c */ /* 0x000fc6000bf43270 */
[----:B------:R-:W-:-:S04]  /*ca60*/  IMAD.HI.U32 R3, R3, R2, RZ ;  /* 0x0000000203037227 */ /* 0x000fc800078e00ff */
[----:B------:R-:W-:-:S05]  /*ca70*/  IMAD R5, R3, R5, R2 ;  /* 0x0000000503057224 */ /* 0x000fca00078e0202 */
[----:B------:R-:W-:-:S13]  /*ca80*/  ISETP.GT.U32.AND P1, PT, R0, R5, PT ;  /* 0x000000050000720c */ /* 0x000fda0003f24070 */
[----:B------:R-:W-:Y:S02]  /*ca90*/  @!P1 IMAD.IADD R5, R5, 0x1, -R0 ;  /* 0x0000000105059824 */ /* 0x000fe400078e0a00 */
[----:B------:R-:W-:Y:S01]  /*caa0*/  @!P1 VIADD R3, R3, 0x1 ;  /* 0x0000000103039836 */ /* 0x000fe20000000000 */
[----:B------:R-:W-:Y:S02]  /*cab0*/  ISETP.NE.AND P1, PT, RZ, UR4, PT ;  /* 0x00000004ff007c0c */ /* 0x000fe4000bf25270 */
[----:B------:R-:W-:-:S13]  /*cac0*/  ISETP.GE.U32.AND P0, PT, R5, R0, PT ;  /* 0x000000000500720c */ /* 0x000fda0003f06070 */
[----:B------:R-:W-:-:S05]  /*cad0*/  @P0 VIADD R3, R3, 0x1 ;  /* 0x0000000103030836 */ /* 0x000fca0000000000 */
[----:B------:R-:W-:Y:S02]  /*cae0*/  @!P2 IADD3 R3, -R3, RZ, RZ ;  /* 0x000000ff0303a210 */ /* 0x000fe40007ffe1ff */
[----:B------:R-:W-:-:S05]  /*caf0*/  @!P1 LOP3.LUT R3, RZ, UR4, RZ, 0x33, !PT ;  /* 0x00000004ff039c12 */ /* 0x000fca000f8e33ff */
[----:B------:R0:W-:Y:S02]  /*cb00*/  STL [R1+0xc], R3 ;  /* 0x00000c0301007387 */ /* 0x0001e40000100800 */
.L_x_39:
[----:B------:R-:W2:Y:S01]  /*cb10*/  LDL R2, [R1+0xc] ;  /* 0x00000c0001027983 */ /* 0x000ea20000100800 */
[----:B0-----:R-:W-:Y:S02]  /*cb20*/  IMAD.MOV.U32 R3, RZ, RZ, 0x1 ;  /* 0x00000001ff037424 */ /* 0x001fe400078e00ff */
[----:B--2---:R-:W-:-:S05]  /*cb30*/  IMAD R0, R2, UR40, RZ ;  /* 0x0000002802007c24 */ /* 0x004fca000f8e02ff */
[----:B------:R-:W-:Y:S01]  /*cb40*/  VIADDMNMX R17, R0, R2, UR39, PT ;  /* 0x0000002700117e46 */ /* 0x000fe2000b800102 */
[----:B------:R0:W-:Y:S03]  /*cb50*/  STL [R1+0x8], R0 ;  /* 0x0000080001007387 */ /* 0x0001e60000100800 */
[----:B------:R-:W-:Y:S01]  /*cb60*/  ISETP.GT.AND P0, PT, R17, R0, PT ;  /* 0x000000001100720c */ /* 0x000fe20003f04270 */
[----:B------:R1:W-:Y:S01]  /*cb70*/  STL [R1+0x10], R17 ;  /* 0x0000101101007387 */ /* 0x0003e20000100800 */
[----:B0-----:R-:W-:-:S11]  /*cb80*/  IMAD.MOV.U32 R0, RZ, RZ, RZ ;  /* 0x000000ffff007224 */ /* 0x001fd600078e00ff */
[----:B-1----:R-:W-:Y:S05]  /*cb90*/  @!P0 BRA `(.L_x_38) ;  /* 0x0000003c00d08947 */ /* 0x002fea0003800000 */
[----:B------:R-:W0:Y:S01]  /*cba0*/  S2UR UR4, SR_CgaCtaId ;  /* 0x00000000000479c3 */ /* 0x000e220000008800 */
[----:B------:R-:W-:Y:S02]  /*cbb0*/  UMOV UR38, 0x400 ;  /* 0x0000040000267882 */ /* 0x000fe40000000000 */
[----:B0-----:R-:W-:-:S04]  /*cbc0*/  ULEA UR38, UR4, UR38, 0x18 ;  /* 0x0000002604267291 */ /* 0x001fc8000f8ec03f */
[----:B------:R-:W-:-:S04]  /*cbd0*/  UIADD3 UR4, UR38, 0x24400, URZ ;  /* 0x0002440026047890 */ /* 0x000fc8000fffe03f */
[----:B------:R-:W-:-:S06]  /*cbe0*/  ULOP3.LUT UP0, URZ, UR4, 0x3ff, URZ, 0xc0, !UPT ;  /* 0x000003ff043f7892 */ /* 0x000fcc000f80c03f */
[----:B------:R-:W-:-:S13]  /*cbf0*/  PLOP3.LUT P0, PT, PT, PT, UP0, 0x80, 0x0 ;  /* 0x000000000000781c */ /* 0x000fda0003f0f008 */
[----:B------:R-:W-:Y:S05]  /*cc00*/  @!P0 BRA `(.L_x_40) ;  /* 0x0000000000408947 */ /* 0x000fea0003800000 */
[----:B------:R-:W-:Y:S01]  /*cc10*/  MOV R2, 0x0 ;  /* 0x0000000000027802 */ /* 0x000fe20000000f00 */
[----:B------:R-:W-:Y:S01]  /*cc20*/  ULDC.64 UR6, c[0x4][0xa8] ;  /* 0x01002a0000067ab9 */ /* 0x000fe20000000a00 */
[----:B------:R-:W-:Y:S01]  /*cc30*/  ULDC.64 UR8, c[0x4][0xb0] ;  /* 0x01002c0000087ab9 */ /* 0x000fe20000000a00 */
[----:B------:R-:W-:Y:S01]  /*cc40*/  ULDC.64 UR4, c[0x4][0x8] ;  /* 0x0100020000047ab9 */ /* 0x000fe20000000a00 */
[----:B------:R-:W-:Y:S01]  /*cc50*/  IMAD.U32 R4, RZ, RZ, UR6 ;  /* 0x00000006ff047e24 */ /* 0x000fe2000f8e00ff */
[----:B------:R-:W-:Y:S01]  /*cc60*/  MOV R7, UR9 ;  /* 0x0000000900077c02 */ /* 0x000fe20008000f00 */
[----:B------:R-:W0:Y:S01]  /*cc70*/  LDC.64 R2, c[0x4][R2] ;  /* 0x0100000002027b82 */ /* 0x000e220000000a00 */
[----:B------:R-:W-:Y:S02]  /*cc80*/  IMAD.U32 R5, RZ, RZ, UR7 ;  /* 0x00000007ff057e24 */ /* 0x000fe4000f8e00ff */
[----:B------:R-:W-:Y:S02]  /*cc90*/  IMAD.U32 R6, RZ, RZ, UR8 ;  /* 0x00000008ff067e24 */ /* 0x000fe4000f8e00ff */
[----:B------:R-:W-:-:S02]  /*cca0*/  IMAD.U32 R10, RZ, RZ, UR4 ;  /* 0x00000004ff0a7e24 */ /* 0x000fc4000f8e00ff */
[----:B------:R-:W-:Y:S02]  /*ccb0*/  IMAD.U32 R11, RZ, RZ, UR5 ;  /* 0x00000005ff0b7e24 */ /* 0x000fe4000f8e00ff */
[----:B------:R-:W-:Y:S02]  /*ccc0*/  IMAD.MOV.U32 R8, RZ, RZ, 0x70 ;  /* 0x00000070ff087424 */ /* 0x000fe400078e00ff */
[----:B------:R-:W-:Y:S02]  /*ccd0*/  IMAD.MOV.U32 R12, RZ, RZ, 0x1 ;  /* 0x00000001ff0c7424 */ /* 0x000fe400078e00ff */
[----:B------:R-:W-:-:S07]  /*cce0*/  IMAD.MOV.U32 R13, RZ, RZ, RZ ;  /* 0x000000ffff0d7224 */ /* 0x000fce00078e00ff */
[----:B------:R-:W-:-:S07]  /*ccf0*/  LEPC R20, `(.L_x_40) ;  /* 0x000000001014794e */ /* 0x000fce0000000000 */
[----:B0-----:R-:W-:Y:S05]  /*cd00*/  CALL.ABS.NOINC R2 ;  /* 0x0000000002007343 */ /* 0x001fea0003c00000 */
.L_x_40:
        /* <DEDUP_REMOVED lines=8> */
[----:B------:R0:W1:Y:S01]  /*cd90*/  LDC.64 R2, c[0x4][R16] ;  /* 0x0100000010027b82 */ /* 0x0000620000000a00 */
[----:B------:R-:W-:Y:S01]  /*cda0*/  MOV R4, UR6 ;  /* 0x0000000600047c02 */ /* 0x000fe20008000f00 */
[----:B------:R-:W-:Y:S01]  /*cdb0*/  IMAD.U32 R5, RZ, RZ, UR7 ;  /* 0x00000007ff057e24 */ /* 0x000fe2000f8e00ff */
[----:B------:R-:W-:Y:S01]  /*cdc0*/  MOV R8, 0x70 ;  /* 0x0000007000087802 */ /* 0x000fe20000000f00 */
[----:B------:R-:W-:Y:S02]  /*cdd0*/  IMAD.U32 R6, RZ, RZ, UR8 ;  /* 0x00000008ff067e24 */ /* 0x000fe4000f8e00ff */
[----:B------:R-:W-:-:S02]  /*cde0*/  IMAD.U32 R7, RZ, RZ, UR9 ;  /* 0x00000009ff077e24 */ /* 0x000fc4000f8e00ff */
[----:B------:R-:W-:Y:S02]  /*cdf0*/  IMAD.U32 R10, RZ, RZ, UR4 ;  /* 0x00000004ff0a7e24 */ /* 0x000fe4000f8e00ff */
[----:B------:R-:W-:Y:S02]  /*ce00*/  IMAD.U32 R11, RZ, RZ, UR5 ;  /* 0x00000005ff0b7e24 */ /* 0x000fe4000f8e00ff */
[----:B------:R-:W-:Y:S02]  /*ce10*/  IMAD.MOV.U32 R12, RZ, RZ, 0x1 ;  /* 0x00000001ff0c7424 */ /* 0x000fe400078e00ff */
[----:B0-----:R-:W-:-:S07]  /*ce20*/  IMAD.MOV.U32 R13, RZ, RZ, RZ ;  /* 0x000000ffff0d7224 */ /* 0x001fce00078e00ff */
[----:B------:R-:W-:-:S07]  /*ce30*/  LEPC R20, `(.L_x_42) ;  /* 0x000000001014794e */ /* 0x000fce0000000000 */
[----:B-1----:R-:W-:Y:S05]  /*ce40*/  CALL.ABS.NOINC R2 ;  /* 0x0000000002007343 */ /* 0x002fea0003c00000 */
.L_x_42:
[----:B------:R0:W1:Y:S01]  /*ce50*/  LDC.64 R2, c[0x4][R16] ;  /* 0x0100000010027b82 */ /* 0x0000620000000a00 */
[----:B------:R-:W-:Y:S01]  /*ce60*/  ULDC.64 UR6, c[0x4][0xa8] ;  /* 0x01002a0000067ab9 */ /* 0x000fe20000000a00 */
[----:B------:R-:W-:Y:S01]  /*ce70*/  ULDC.64 UR8, c[0x4][0xb0] ;  /* 0x01002c0000087ab9 */ /* 0x000fe20000000a00 */
[----:B------:R-:W-:Y:S01]  /*ce80*/  ULDC.64 UR4, c[0x4][0x18] ;  /* 0x0100060000047ab9 */ /* 0x000fe20000000a00 */
[----:B------:R-:W-:Y:S01]  /*ce90*/  IMAD.U32 R4, RZ, RZ, UR6 ;  /* 0x00000006ff047e24 */ /* 0x000fe2000f8e00ff */
[----:B------:R-:W-:Y:S01]  /*cea0*/  MOV R7, UR9 ;  /* 0x0000000900077c02 */ /* 0x000fe20008000f00 */
[----:B------:R-:W-:Y:S02]  /*ceb0*/  IMAD.U32 R5, RZ, RZ, UR7 ;  /* 0x00000007ff057e24 */ /* 0x000fe4000f8e00ff */
[----:B------:R-:W-:Y:S02]  /*cec0*/  IMAD.U32 R6, RZ, RZ, UR8 ;  /* 0x00000008ff067e24 */ /* 0x000fe4000f8e00ff */
[----:B------:R-:W-:-:S02]  /*ced0*/  IMAD.U32 R10, RZ, RZ, UR4 ;  /* 0x00000004ff0a7e24 */ /* 0x000fc4000f8e00ff */
[----:B------:R-:W-:Y:S02]  /*cee0*/  IMAD.U32 R11, RZ, RZ, UR5 ;  /* 0x00000005ff0b7e24 */ /* 0x000fe4000f8e00ff */
[----:B------:R-:W-:Y:S02]  /*cef0*/  IMAD.MOV.U32 R8, RZ, RZ, 0x70 ;  /* 0x00000070ff087424 */ /* 0x000fe400078e00ff */
[----:B------:R-:W-:Y:S02]  /*cf00*/  IMAD.MOV.U32 R12, RZ, RZ, 0x1 ;  /* 0x00000001ff0c7424 */ /* 0x000fe400078e00ff */
[----:B0-----:R-:W-:-:S07]  /*cf10*/  IMAD.MOV.U32 R13, RZ, RZ, RZ ;  /* 0x000000ffff0d7224 */ /* 0x001fce00078e00ff */
[----:B------:R-:W-:-:S07]  /*cf20*/  LEPC R20, `(.L_x_41) ;  /* 0x000000001014794e */ /* 0x000fce0000000000 */
[----:B-1----:R-:W-:Y:S05]  /*cf30*/  CALL.ABS.NOINC R2 ;  /* 0x0000000002007343 */ /* 0x002fea0003c00000 */
.L_x_41:
[----:B------:R-:W0:Y:S01]  /*cf40*/  LDC.64 R2, c[0x0][0x9f8] ;  /* 0x00027e00ff027b82 */ /* 0x000e220000000a00 */
[----:B------:R-:W-:Y:S01]  /*cf50*/  ULDC.64 UR4, c[0x0][0x208] ;  /* 0x0000820000047ab9 */ /* 0x000fe20000000a00 */
[----:B0-----:R-:W-:-:S04]  /*cf60*/  ISETP.NE.U32.AND P0, PT, R2, RZ, PT ;  /* 0x000000ff0200720c */ /* 0x001fc80003f05070 */
[----:B------:R-:W-:-:S13]  /*cf70*/  ISETP.NE.AND.EX P0, PT, R3, RZ, PT, P0 ;  /* 0x000000ff0300720c */ /* 0x000fda0003f05300 */
[----:B------:R-:W0:Y:S02]  /*cf80*/  @P0 LDC.64 R2, c[0x0][0x9f8] ;  /* 0x00027e00ff020b82 */ /* 0x000e240000000a00 */
[----:B0-----:R-:W-:-:S05]  /*cf90*/  @P0 IMAD.WIDE R2, R18, 0x4, R2 ;  /* 0x0000000412020825 */ /* 0x001fca00078e0202 */
[----:B------:R0:W2:Y:S01]  /*cfa0*/  @P0 LDG.E R18, desc[UR4][R2.64] ;  /* 0x0000000402120981 */ /* 0x0000a2000c1e1900 */
[----:B------:R-:W-:Y:S01]  /*cfb0*/  UMOV UR4, 0xffffffff ;  /* 0xffffffff00047882 */ /* 0x000fe20000000000 */
[----:B------:R-:W-:Y:S01]  /*cfc0*/  IADD3 R17, R17, -0x1, RZ ;  /* 0xffffffff11117810 */ /* 0x000fe20007ffe0ff */
[----:B------:R-:W1:Y:S01]  /*cfd0*/  S2R R16, SR_TID.X ;  /* 0x0000000000107919 */ /* 0x000e620000002100 */
[----:B0-----:R-:W0:Y:S02]  /*cfe0*/  LDC.64 R2, c[0x0][0x418] ;  /* 0x00010600ff027b82 */ /* 0x001e240000000a00 */
[----:B0-----:R-:W-:Y:S02]  /*cff0*/  ISETP.NE.U32.AND P0, PT, R2, RZ, PT ;  /* 0x000000ff0200720c */ /* 0x001fe40003f05070 */
[----:B-1----:R-:W-:Y:S02]  /*d000*/  SHF.R.U32.HI R0, RZ, 0x5, R16 ;  /* 0x00000005ff007819 */ /* 0x002fe40000011610 */
[----:B------:R-:W-:-:S02]  /*d010*/  ISETP.NE.AND.EX P1, PT, R3, RZ, PT, P0 ;  /* 0x000000ff0300720c */ /* 0x000fc40003f25300 */
[----:B------:R-:W-:Y:S02]  /*d020*/  LOP3.LUT R0, R0, 0x3, RZ, 0xc0, !PT ;  /* 0x0000000300007812 */ /* 0x000fe400078ec0ff */
[----:B------:R-:W-:-:S05]  /*d030*/  P2R R4, PR, RZ, 0x2 ;  /* 0x00000002ff047803 */ /* 0x000fca0000000000 */
[----:B------:R0:W-:Y:S01]  /*d040*/  STL [R1+0x4], R4 ;  /* 0x0000040401007387 */ /* 0x0001e20000100800 */
[----:B--2---:R-:W-:Y:S02]  /*d050*/  SHF.R.S32.HI R19, RZ, 0x1f, R18 ;  /* 0x0000001fff137819 */ /* 0x004fe40000011412 */
[----:B------:R-:W-:Y:S01]  /*d060*/  SEL R16, R18, RZ, !P1 ;  /* 0x000000ff12107207 */ /* 0x000fe20004800000 */
[----:B0-----:R-:W-:Y:S06]  /*d070*/  BRA.DIV UR4, `(.L_x_43) ;  /* 0x0000003e04e07947 */ /* 0x001fec000b800000 */
[----:B------:R0:W1:Y:S02]  /*d080*/  SHFL.IDX PT, R14, R0, RZ, 0x1f ;  /* 0x00001fff000e7589 */ /* 0x00006400000e0000 */
.L_x_134:
[----:B------:R-:W-:Y:S02]  /*d090*/  PLOP3.LUT P2, PT, PT, PT, PT, 0x8, 0x0 ;  /* 0x000000000000781c */ /* 0x000fe40003f4e170 */
[----:B-1----:R-:W-:Y:S02]  /*d0a0*/  ISETP.NE.AND P0, PT, R14, RZ, PT ;  /* 0x000000ff0e00720c */ /* 0x002fe40003f05270 */
[----:B0-----:R-:W-:-:S05]  /*d0b0*/  P2R R0, PR, RZ, 0x4 ;  /* 0x00000004ff007803 */ /* 0x001fca0000000000 */
[----:B------:R0:W-:Y:S06]  /*d0c0*/  STL [R1], R0 ;  /* 0x0000000001007387 */ /* 0x0001ec0000100800 */
[----:B------:R-:W-:Y:S05]  /*d0d0*/  @P0 BRA `(.L_x_44) ;  /* 0x00000004002c0947 */ /* 0x000fea0003800000 */
[----:B------:R-:W-:-:S03]  /*d0e0*/  UMOV UR4, 0xffffffff ;  /* 0xffffffff00047882 */ /* 0x000fc60000000000 */
[----:B------:R-:W-:Y:S05]  /*d0f0*/  BRA.DIV UR4, `(.L_x_45) ;  /* 0x0000003e04e07947 */ /* 0x000fea000b800000 */
[----:B------:R-:W-:-:S13]  /*d100*/  ELECT P6, URZ, PT ;  /* 0x00000000003f782f */ /* 0x000fda00038c0000 */
.L_x_137:
[----:B------:R-:W-:Y:S05]  /*d110*/  @!P6 BRA `(.L_x_44) ;  /* 0x00000004001ce947 */ /* 0x000fea0003800000 */
[----:B------:R-:W-:Y:S01]  /*d120*/  IMAD.MOV.U32 R16, RZ, RZ, R18 ;  /* 0x000000ffff107224 */ /* 0x000fe200078e0012 */
[----:B------:R-:W-:Y:S06]  /*d130*/  @!P1 BRA `(.L_x_46) ;  /* 0x0000000000489947 */ /* 0x000fec0003800000 */
[----:B------:R-:W1:Y:S01]  /*d140*/  LDC R6, c[0x0][0x43c] ;  /* 0x00010f00ff067b82 */ /* 0x000e620000000800 */
[----:B------:R-:W-:Y:S01]  /*d150*/  ULDC.64 UR4, c[0x0][0x428] ;  /* 0x00010a0000047ab9 */ /* 0x000fe20000000a00 */
[----:B------:R-:W-:Y:S01]  /*d160*/  ULDC.64 UR6, c[0x0][0x208] ;  /* 0x0000820000067ab9 */ /* 0x000fe20000000a00 */
[----:B------:R-:W-:-:S04]  /*d170*/  IMAD R7, R19, UR4, RZ ;  /* 0x0000000413077c24 */ /* 0x000fc8000f8e02ff */
[----:B------:R-:W-:Y:S01]  /*d180*/  IMAD R7, R18, UR5, R7 ;  /* 0x0000000512077c24 */ /* 0x000fe2000f8e0207 */
[----:B-1----:R-:W-:-:S13]  /*d190*/  ISETP.NE.AND P0, PT, R6, 0x1, PT ;  /* 0x000000010600780c */ /* 0x002fda0003f05270 */
[----:B------:R-:W0:Y:S02]  /*d1a0*/  @P0 LDC.64 R4, c[0x0][0x440] ;  /* 0x00011000ff040b82 */ /* 0x000e240000000a00 */
[----:B0-----:R-:W-:-:S04]  /*d1b0*/  @P0 IMAD.HI.U32 R0, R17, R4, RZ ;  /* 0x0000000411000227 */ /* 0x001fc800078e00ff */
[----:B------:R-:W-:Y:S01]  /*d1c0*/  IMAD.MOV.U32 R4, RZ, RZ, R17 ;  /* 0x000000ffff047224 */ /* 0x000fe200078e0011 */
[----:B------:R-:W-:-:S04]  /*d1d0*/  @P0 SHF.R.U32.HI R4, RZ, R5, R0 ;  /* 0x00000005ff040219 */ /* 0x000fc80000011600 */
[--C-:B------:R-:W-:Y:S01]  /*d1e0*/  SHF.R.S32.HI R5, RZ, 0x1f, R4.reuse ;  /* 0x0000001fff057819 */ /* 0x100fe20000011404 */
[--C-:B------:R-:W-:Y:S02]  /*d1f0*/  IMAD.MOV R0, RZ, RZ, -R4.reuse ;  /* 0x000000ffff007224 */ /* 0x100fe400078e0a04 */
[----:B------:R-:W-:-:S04]  /*d200*/  IMAD.WIDE.U32 R4, R18, UR4, R4 ;  /* 0x0000000412047c25 */ /* 0x000fc8000f8e0004 */
[----:B------:R-:W-:Y:S01]  /*d210*/  IMAD R17, R6, R0, R17 ;  /* 0x0000000006117224 */ /* 0x000fe200078e0211 */
[----:B------:R-:W-:Y:S01]  /*d220*/  LEA R2, P0, R4, R2, 0x2 ;  /* 0x0000000204027211 */ /* 0x000fe200078010ff */
[----:B------:R-:W-:-:S05]  /*d230*/  IMAD.IADD R0, R5, 0x1, R7 ;  /* 0x0000000105007824 */ /* 0x000fca00078e0207 */
[----:B------:R-:W-:-:S05]  /*d240*/  LEA.HI.X R3, R4, R3, R0, 0x2, P0 ;  /* 0x0000000304037211 */ /* 0x000fca00000f1400 */
[----:B------:R1:W5:Y:S02]  /*d250*/  LDG.E R16, desc[UR6][R2.64] ;  /* 0x0000000602107981 */ /* 0x000364000c1e1900 */
.L_x_46:
[----:B0-----:R-:W-:Y:S01]  /*d260*/  IMAD.MOV.U32 R0, RZ, RZ, 0x1 ;  /* 0x00000001ff007424 */ /* 0x001fe200078e00ff */
[----:B------:R-:W1:Y:S04]  /*d270*/  S2R R8, SR_TID.X ;  /* 0x0000000000087919 */ /* 0x000e680000002100 */
[----:B------:R-:W-:-:S04]  /*d280*/  SHF.L.U32 R0, R0, 0x1f, RZ ;  /* 0x0000001f00007819 */ /* 0x000fc800000006ff */
[----:B------:R-:W0:Y:S01]  /*d290*/  SYNCS.PHASECHK.TRANS64.TRYWAIT P0, [UR38+0x38840], R0 ;  /* 0x03884000ff0075a7 */ /* 0x000e220008000166 */
[----:B-1----:R-:W-:-:S04]  /*d2a0*/  LOP3.LUT R2, R8, 0x7f, RZ, 0xc0, !PT ;  /* 0x0000007f08027812 */ /* 0x002fc800078ec0ff */
[----:B------:R-:W-:Y:S01]  /*d2b0*/  ISETP.NE.AND P1, PT, R2, RZ, PT ;  /* 0x000000ff0200720c */ /* 0x000fe20003f25270 */
[----:B0-----:R-:W-:-:S12]  /*d2c0*/  @!P0 BRA `(.L_x_47) ;  /* 0x0000003c008c8947 */ /* 0x001fd80003800000 */
.L_x_138:
[----:B------:R-:W-:Y:S05]  /*d2d0*/  @P1 BRA `(.L_x_48) ;  /* 0x0000000000181947 */ /* 0x000fea0003800000 */
[----:B------:R-:W1:Y:S01]  /*d2e0*/  S2R R2, SR_TID.X ;  /* 0x0000000000027919 */ /* 0x000e620000002100 */
[----:B0-----:R-:W-:-:S04]  /*d2f0*/  MOV R0, 0xa000 ;  /* 0x0000a00000007802 */ /* 0x001fc80000000f00 */
[----:B------:R2:W-:Y:S01]  /*d300*/  SYNCS.ARRIVE.TRANS64 RZ, [UR38+0x38830], R0 ;  /* 0x03883000ffff79a7 */ /* 0x0005e20008000026 */
[----:B-1----:R-:W-:-:S13]  /*d310*/  LOP3.LUT P0, RZ, R2, 0x1f, RZ, 0xc0, !PT ;  /* 0x0000001f02ff7812 */ /* 0x002fda000780c0ff */
[----:B--2---:R-:W-:Y:S05]  /*d320*/  @!P0 BRA `(.L_x_48) ;  /* 0x0000000000048947 */ /* 0x004fea0003800000 */
[----:B------:R-:W-:Y:S01]  /*d330*/  BPT.TRAP 0x1 ;  /* 0x000000040000795c */ /* 0x000fe20000300000 */
.L_x_48:
[----:B------:R-:W-:Y:S01]  /*d340*/  R2UR UR11, R17 ;  /* 0x00000000110b72ca */ /* 0x000fe200000e0000 */
[----:B------:R-:W-:Y:S01]  /*d350*/  ULDC.64 UR4, c[0x0][0x198] ;  /* 0x0000660000047ab9 */ /* 0x000fe20000000a00 */
[----:B-----5:R-:W-:Y:S01]  /*d360*/  R2UR UR13, R16 ;  /* 0x00000000100d72ca */ /* 0x020fe200000e0000 */
[----:B------:R-:W-:Y:S01]  /*d370*/  UIADD3 UR4, UP0, UR4, 0x370, URZ ;  /* 0x0000037004047890 */ /* 0x000fe2000ff1e03f */
[----:B------:R-:W-:Y:S01]  /*d380*/  PLOP3.LUT P0, PT, PT, PT, PT, 0x80, 0x0 ;  /* 0x000000000000781c */ /* 0x000fe20003f0f070 */
[----:B------:R-:W-:Y:S02]  /*d390*/  UIADD3 UR8, UR38, 0x24400, URZ ;  /* 0x0002440026087890 */ /* 0x000fe4000fffe03f */
[----:B------:R-:W-:Y:S01]  /*d3a0*/  UIADD3 UR9, UR38, 0x38830, URZ ;  /* 0x0003883026097890 */ /* 0x000fe2000fffe03f */
[----:B0-----:R-:W-:Y:S01]  /*d3b0*/  P2R R0, PR, RZ, 0x1 ;  /* 0x00000001ff007803 */ /* 0x001fe20000000000 */
[----:B------:R-:W-:Y:S02]  /*d3c0*/  UIADD3.X UR5, URZ, UR5, URZ, UP0, !UPT ;  /* 0x000000053f057290 */ /* 0x000fe400087fe43f */
[----:B------:R-:W-:-:S02]  /*d3d0*/  UIADD3 UR24, UR38, 0x26c00, URZ ;  /* 0x00026c0026187890 */ /* 0x000fc4000fffe03f */
[----:B------:R-:W-:Y:S01]  /*d3e0*/  UIMAD UR11, UR11, 0x50, URZ ;  /* 0x000000500b0b78a4 */ /* 0x000fe2000f8e023f */
[----:B------:R1:W-:Y:S01]  /*d3f0*/  STL [R1], R0 ;  /* 0x0000000001007387 */ /* 0x0003e20000100800 */
[----:B------:R-:W-:Y:S02]  /*d400*/  UIADD3 UR16, UR38, 0x29400, URZ ;  /* 0x0002940026107890 */ /* 0x000fe4000fffe03f */
[----:B------:R-:W-:Y:S01]  /*d410*/  UIADD3 UR32, UR38, 0x2bc00, URZ ;  /* 0x0002bc0026207890 */ /* 0x000fe2000fffe03f */
[----:B------:R-:W-:Y:S01]  /*d420*/  UMOV UR6, 0x0 ;  /* 0x0000000000067882 */ /* 0x000fe20000000000 */
[----:B------:R-:W-:Y:S01]  /*d430*/  UMOV UR7, 0x14f00000 ;  /* 0x14f0000000077882 */ /* 0x000fe20000000000 */
[----:B------:R-:W-:Y:S01]  /*d440*/  UMOV UR10, URZ ;  /* 0x0000003f000a7c82 */ /* 0x000fe20008000000 */
[----:B------:R-:W-:Y:S01]  /*d450*/  UMOV UR12, UR36 ;  /* 0x00000024000c7c82 */ /* 0x000fe20008000000 */
[----:B------:R-:W-:Y:S01]  /*d460*/  UMOV UR26, 0x40 ;  /* 0x00000040001a7882 */ /* 0x000fe20000000000 */
[----:B------:R-:W-:Y:S01]  /*d470*/  UMOV UR28, UR36 ;  /* 0x00000024001c7c82 */ /* 0x000fe20008000000 */
[----:B------:R-:W-:Y:S01]  /*d480*/  UMOV UR25, UR9 ;  /* 0x0000000900197c82 */ /* 0x000fe20008000000 */
[----:B------:R-:W-:Y:S01]  /*d490*/  UMOV UR29, UR13 ;  /* 0x0000000d001d7c82 */ /* 0x000fe20008000000 */
[----:B------:R-:W-:Y:S01]  /*d4a0*/  UMOV UR27, UR11 ;  /* 0x0000000b001b7c82 */ /* 0x000fe20008000000 */
[----:B------:R-:W-:Y:S01]  /*d4b0*/  UMOV UR18, 0x80 ;  /* 0x0000008000127882 */ /* 0x000fe20000000000 */
[----:B------:R-:W-:Y:S01]  /*d4c0*/  UMOV UR20, UR36 ;  /* 0x0000002400147c82 */ /* 0x000fe20008000000 */
[----:B------:R1:W-:Y:S01]  /*d4d0*/  UTMALDG.4D [UR8], [UR4], desc[UR6] ;  /* 0x00000608040075b4 */ /* 0x0003e20008019000 */
[----:B------:R-:W-:Y:S01]  /*d4e0*/  UMOV UR17, UR9 ;  /* 0x0000000900117c82 */ /* 0x000fe20008000000 */
[----:B------:R-:W-:Y:S01]  /*d4f0*/  UMOV UR21, UR13 ;  /* 0x0000000d00157c82 */ /* 0x000fe20008000000 */
[----:B------:R-:W-:Y:S01]  /*d500*/  UMOV UR19, UR11 ;  /* 0x0000000b00137c82 */ /* 0x000fe20008000000 */
[----:B------:R-:W-:Y:S01]  /*d510*/  UMOV UR34, 0xc0 ;  /* 0x000000c000227882 */ /* 0x000fe20000000000 */
[----:B------:R-:W-:Y:S01]  /*d520*/  UMOV UR33, UR9 ;  /* 0x0000000900217c82 */ /* 0x000fe20008000000 */
[----:B------:R-:W-:Y:S01]  /*d530*/  UMOV UR37, UR13 ;  /* 0x0000000d00257c82 */ /* 0x000fe20008000000 */
[----:B------:R-:W-:Y:S01]  /*d540*/  UMOV UR35, UR11 ;  /* 0x0000000b00237c82 */ /* 0x000fe20008000000 */
[----:B------:R1:W-:Y:S01]  /*d550*/  UTMALDG.4D [UR24], [UR4], desc[UR6] ;  /* 0x00000618040075b4 */ /* 0x0003e20008019000 */
[----:B------:R1:W-:Y:S01]  /*d560*/  UTMALDG.4D [UR16], [UR4], desc[UR6] ;  /* 0x00000610040075b4 */ /* 0x0003e20008019000 */
[----:B------:R1:W-:Y:S02]  /*d570*/  UTMALDG.4D [UR32], [UR4], desc[UR6] ;  /* 0x00000620040075b4 */ /* 0x0003e40008019000 */
[----:B-1----:R-:W-:Y:S01]  /*d580*/  NOP ;  /* 0x0000000000007918 */ /* 0x002fe20000000000 */
.L_x_44:
[----:B------:R-:W-:Y:S05]  /*d590*/  WARPSYNC.ALL ;  /* 0x0000000000007948 */ /* 0x000fea0003800000 */
[----:B------:R-:W-:Y:S01]  /*d5a0*/  UIADD3 UR4, UR38, 0x14400, URZ ;  /* 0x0001440026047890 */ /* 0x000fe2000fffe03f */
[----:B------:R-:W-:Y:S03]  /*d5b0*/  BAR.SYNC.DEFER_BLOCKING 0x8, 0x180 ;  /* 0x0206000000007b1d */ /* 0x000fe60000010000 */
        /* <DEDUP_REMOVED lines=9> */
[----:B------:R-:W1:Y:S01]  /*d650*/  LDC.64 R2, c[0x4][R2] ;  /* 0x0100000002027b82 */ /* 0x000e620000000a00 */
        /* <DEDUP_REMOVED lines=8> */
[----:B01----:R-:W-:Y:S05]  /*d6e0*/  CALL.ABS.NOINC R2 ;  /* 0x0000000002007343 */ /* 0x003fea0003c00000 */
.L_x_49:
[----:B------:R-:W1:Y:S01]  /*d6f0*/  S2R R4, SR_CTAID.Z ;  /* 0x0000000000047919 */ /* 0x000e620000002700 */
[----:B------:R-:W2:Y:S01]  /*d700*/  LDC R20, c[0x0][0x448] ;  /* 0x00011200ff147b82 */ /* 0x000ea20000000800 */
[----:B------:R-:W-:Y:S01]  /*d710*/  USHF.R.S32.HI UR4, URZ, 0x1f, UR36 ;  /* 0x0000001f3f047899 */ /* 0x000fe20008011424 */
[----:B------:R-:W3:Y:S01]  /*d720*/  S2R R12, SR_TID.X ;  /* 0x00000000000c7919 */ /* 0x000ee20000002100 */
[----:B------:R-:W-:Y:S02]  /*d730*/  ULDC.64 UR8, c[0x0][0x2d8] ;  /* 0x0000b60000087ab9 */ /* 0x000fe40000000a00 */
[----:B------:R-:W-:Y:S01]  /*d740*/  UIMAD UR6, UR4, UR8, URZ ;  /* 0x00000008040672a4 */ /* 0x000fe2000f8e023f */
[----:B------:R-:W4:Y:S02]  /*d750*/  S2R R11, SR_CTAID.X ;  /* 0x00000000000b7919 */ /* 0x000f240000002500 */
[----:B------:R-:W0:Y:S01]  /*d760*/  LDC.64 R2, c[0x0][0x2e0] ;  /* 0x0000b800ff027b82 */ /* 0x000e220000000a00 */
[----:B------:R-:W-:-:S02]  /*d770*/  UIMAD.WIDE.U32 UR4, UR36, UR8, URZ ;  /* 0x00000008240472a5 */ /* 0x000fc4000f8e003f */
[----:B------:R-:W-:-:S04]  /*d780*/  UIMAD UR6, UR36, UR9, UR6 ;  /* 0x00000009240672a4 */ /* 0x000fc8000f8e0206 */
[----:B------:R-:W-:Y:S01]  /*d790*/  UIADD3 UR5, UR5, UR6, URZ ;  /* 0x0000000605057290 */ /* 0x000fe2000fffe03f */
[----:B--2---:R-:W-:Y:S02]  /*d7a0*/  ISETP.NE.AND P0, PT, R20, 0x1, PT ;  /* 0x000000011400780c */ /* 0x004fe40003f05270 */
[----:B-1----:R-:W-:Y:S02]  /*d7b0*/  SHF.R.S32.HI R5, RZ, 0x1f, R4 ;  /* 0x0000001fff057819 */ /* 0x002fe40000011404 */
[----:B---3--:R-:W-:-:S03]  /*d7c0*/  LOP3.LUT R9, R12, 0x7f, RZ, 0xc0, !PT ;  /* 0x0000007f0c097812 */ /* 0x008fc600078ec0ff */
[----:B0-----:R-:W-:-:S06]  /*d7d0*/  IMAD R0, R5, R2, RZ ;  /* 0x0000000205007224 */ /* 0x001fcc00078e02ff */
[----:B------:R-:W0:Y:S01]  /*d7e0*/  @P0 LDC R6, c[0x0][0x44c] ;  /* 0x00011300ff060b82 */ /* 0x000e220000000800 */
[----:B------:R-:W-:Y:S01]  /*d7f0*/  SHF.R.U32.HI R8, RZ, 0x3, R9 ;  /* 0x00000003ff087819 */ /* 0x000fe20000011609 */
[C---:B------:R-:W-:Y:S01]  /*d800*/  IMAD R5, R4.reuse, R3, R0 ;  /* 0x0000000304057224 */ /* 0x040fe200078e0200 */
[----:B------:R-:W-:Y:S01]  /*d810*/  SHF.L.U32 R9, R9, 0x3, RZ ;  /* 0x0000000309097819 */ /* 0x000fe200000006ff */
[----:B------:R-:W-:Y:S01]  /*d820*/  IMAD.WIDE.U32 R2, R4, R2, UR4 ;  /* 0x0000000404027e25 */ /* 0x000fe2000f8e0002 */
[----:B------:R-:W-:-:S03]  /*d830*/  ULDC.64 UR4, c[0x0][0x2d0] ;  /* 0x0000b40000047ab9 */ /* 0x000fc60000000a00 */
[----:B------:R-:W1:Y:S01]  /*d840*/  @P0 LDC R0, c[0x0][0x450] ;  /* 0x00011400ff000b82 */ /* 0x000e620000000800 */
[----:B------:R-:W-:Y:S02]  /*d850*/  IMAD.IADD R3, R3, 0x1, R5 ;  /* 0x0000000103037824 */ /* 0x000fe400078e0205 */
[----:B------:R-:W-:-:S05]  /*d860*/  IMAD.SHL.U32 R5, R12, 0x10, RZ ;  /* 0x000000100c057824 */ /* 0x000fca00078e00ff */
[----:B------:R-:W-:-:S04]  /*d870*/  LOP3.LUT R5, R8, 0x70, R5, 0xf8, !PT ;  /* 0x0000007008057812 */ /* 0x000fc800078ef805 */
[----:B----4-:R-:W-:-:S05]  /*d880*/  LEA R5, R11, R5, 0x7 ;  /* 0x000000050b057211 */ /* 0x010fca00078e38ff */
[----:B0-----:R-:W-:-:S04]  /*d890*/  @P0 IMAD.HI.U32 R6, R5, R6, RZ ;  /* 0x0000000605060227 */ /* 0x001fc800078e00ff */
[----:B------:R-:W-:Y:S01]  /*d8a0*/  IMAD.MOV.U32 R4, RZ, RZ, R5 ;  /* 0x000000ffff047224 */ /* 0x000fe200078e0005 */
[----:B-1----:R-:W-:-:S05]  /*d8b0*/  @P0 SHF.R.U32.HI R4, RZ, R0, R6 ;  /* 0x00000000ff040219 */ /* 0x002fca0000011606 */
[----:B------:R-:W-:Y:S02]  /*d8c0*/  IMAD.MOV R0, RZ, RZ, -R4 ;  /* 0x000000ffff007224 */ /* 0x000fe400078e0a04 */
[----:B------:R-:W-:-:S04]  /*d8d0*/  IMAD.WIDE.U32 R2, R4, UR4, R2 ;  /* 0x0000000404027c25 */ /* 0x000fc8000f8e0002 */
[----:B------:R-:W-:Y:S01]  /*d8e0*/  IMAD R0, R20, R0, R5 ;  /* 0x0000000014007224 */ /* 0x000fe200078e0205 */
[----:B------:R-:W-:-:S05]  /*d8f0*/  SHF.R.S32.HI R5, RZ, 0x1f, R4 ;  /* 0x0000001fff057819 */ /* 0x000fca0000011404 */
[----:B------:R-:W-:-:S04]  /*d900*/  IMAD R5, R5, UR4, RZ ;  /* 0x0000000405057c24 */ /* 0x000fc8000f8e02ff */
[----:B------:R-:W-:Y:S01]  /*d910*/  IMAD R5, R4, UR5, R5 ;  /* 0x0000000504057c24 */ /* 0x000fe2000f8e0205 */
[----:B------:R-:W-:Y:S01]  /*d920*/  SHF.R.S32.HI R4, RZ, 0x1f, R0 ;  /* 0x0000001fff047819 */ /* 0x000fe20000011400 */
[----:B------:R-:W-:Y:S02]  /*d930*/  ULDC.64 UR4, c[0x0][0x2c8] ;  /* 0x0000b20000047ab9 */ /* 0x000fe40000000a00 */
[----:B------:R-:W-:Y:S02]  /*d940*/  IMAD.IADD R3, R3, 0x1, R5 ;  /* 0x0000000103037824 */ /* 0x000fe400078e0205 */
[----:B------:R-:W-:Y:S02]  /*d950*/  IMAD R5, R4, UR4, RZ ;  /* 0x0000000404057c24 */ /* 0x000fe4000f8e02ff */
[----:B------:R-:W-:-:S04]  /*d960*/  IMAD.WIDE.U32 R2, R0, UR4, R2 ;  /* 0x0000000400027c25 */ /* 0x000fc8000f8e0002 */
[----:B------:R-:W-:Y:S01]  /*d970*/  IMAD R4, R0, UR5, R5 ;  /* 0x0000000500047c24 */ /* 0x000fe2000f8e0205 */
[----:B------:R-:W-:Y:S01]  /*d980*/  ULDC.64 UR4, c[0x0][0x280] ;  /* 0x0000a00000047ab9 */ /* 0x000fe20000000a00 */
[----:B------:R-:W-:Y:S01]  /*d990*/  IMAD.SHL.U32 R0, R12, 0x8, RZ ;  /* 0x000000080c007824 */ /* 0x000fe200078e00ff */
[----:B------:R-:W-:Y:S01]  /*d9a0*/  LEA R7, P0, R2, UR4, 0x1 ;  /* 0x0000000402077c11 */ /* 0x000fe2000f8008ff */
[----:B------:R-:W-:Y:S01]  /*d9b0*/  IMAD.IADD R3, R3, 0x1, R4 ;  /* 0x0000000103037824 */ /* 0x000fe200078e0204 */
[----:B------:R-:W-:Y:S02]  /*d9c0*/  ULDC UR4, c[0x0][0x2b8] ;  /* 0x0000ae0000047ab9 */ /* 0x000fe40000000800 */
[----:B------:R-:W-:Y:S02]  /*d9d0*/  LOP3.LUT R10, R0, 0x38, RZ, 0xc0, !PT ;  /* 0x00000038000a7812 */ /* 0x000fe400078ec0ff */
[----:B------:R-:W-:Y:S02]  /*d9e0*/  LEA.HI.X R6, R2, UR5, R3, 0x1, P0 ;  /* 0x0000000502067c11 */ /* 0x000fe400080f0c03 */
[----:B------:R-:W-:-:S02]  /*d9f0*/  LOP3.LUT R2, R10, 0x40, RZ, 0xfc, !PT ;  /* 0x000000400a027812 */ /* 0x000fc400078efcff */
[----:B------:R-:W-:Y:S02]  /*da00*/  LOP3.LUT R3, R0, 0x1c0, RZ, 0xc0, !PT ;  /* 0x000001c000037812 */ /* 0x000fe400078ec0ff */
[----:B------:R-:W-:Y:S02]  /*da10*/  ISETP.GE.AND P0, PT, R2, UR4, PT ;  /* 0x0000000402007c0c */ /* 0x000fe4000bf06270 */
[----:B------:R-:W-:Y:S02]  /*da20*/  LOP3.LUT R2, R10, 0x80, RZ, 0xfc, !PT ;  /* 0x000000800a027812 */ /* 0x000fe400078efcff */
[----:B------:R-:W-:Y:S02]  /*da30*/  LOP3.LUT R3, R3, 0x38, R0, 0xf8, !PT ;  /* 0x0000003803037812 */ /* 0x000fe400078ef800 */
[----:B------:R-:W-:Y:S02]  /*da40*/  ISETP.GE.AND P1, PT, R2, UR4, PT ;  /* 0x0000000402007c0c */ /* 0x000fe4000bf26270 */
[----:B------:R-:W-:-:S02]  /*da50*/  LOP3.LUT R2, R10, 0xc0, RZ, 0xfc, !PT ;  /* 0x000000c00a027812 */ /* 0x000fc400078efcff */
[----:B------:R-:W-:Y:S02]  /*da60*/  ISETP.GE.AND P3, PT, R10, UR4, PT ;  /* 0x000000040a007c0c */ /* 0x000fe4000bf66270 */
[----:B------:R-:W-:Y:S01]  /*da70*/  ISETP.GE.AND P2, PT, R2, UR4, PT ;  /* 0x0000000402007c0c */ /* 0x000fe2000bf46270 */
[----:B------:R-:W-:Y:S01]  /*da80*/  UMOV UR4, 0xffffffff ;  /* 0xffffffff00047882 */ /* 0x000fe20000000000 */
[----:B------:R-:W-:-:S04]  /*da90*/  LOP3.LUT R0, R3, 0x38, R12, 0x78, !PT ;  /* 0x0000003803007812 */ /* 0x000fc800078e780c */
[----:B------:R-:W-:Y:S01]  /*daa0*/  LOP3.LUT R9, R0, 0x200, R9, 0xf8, !PT ;  /* 0x0000020000097812 */ /* 0x000fe200078ef809 */
[----:B------:R-:W-:Y:S06]  /*dab0*/  BRA.DIV UR4, `(.L_x_50) ;  /* 0x0000003604a87947 */ /* 0x000fec000b800000 */
[----:B------:R-:W0:Y:S01]  /*dac0*/  S2R R2, SR_CTAID.X ;  /* 0x0000000000027919 */ /* 0x000e220000002500 */
[----:B------:R-:W-:Y:S01]  /*dad0*/  ULDC UR4, c[0x0][0x288] ;  /* 0x0000a20000047ab9 */ /* 0x000fe20000000800 */
[----:B------:R-:W-:Y:S01]  /*dae0*/  ULDC.64 UR6, c[0x0][0x208] ;  /* 0x0000820000067ab9 */ /* 0x000fe20000000a00 */
[----:B------:R-:W-:Y:S01]  /*daf0*/  IMAD R0, R20, UR4, RZ ;  /* 0x0000000414007c24 */ /* 0x000fe2000f8e02ff */
[----:B------:R-:W-:Y:S04]  /*db00*/  SHFL.IDX PT, R3, R7, RZ, 0x181f ;  /* 0x00181fff07037589 */ /* 0x000fe800000e0000 */
[----:B------:R-:W-:Y:S04]  /*db10*/  SHFL.IDX PT, R4, R7, 0x1, 0x181f ;  /* 0x00381f0007047f89 */ /* 0x000fe800000e0000 */
[----:B------:R-:W-:Y:S01]  /*db20*/  SHFL.IDX PT, R14, R7, 0x7, 0x181f ;  /* 0x00f81f00070e7f89 */ /* 0x000fe200000e0000 */
[----:B0-----:R-:W-:-:S03]  /*db30*/  IMAD R8, R2, 0x80, R8 ;  /* 0x0000008002087824 */ /* 0x001fc600078e0208 */
[----:B------:R-:W0:Y:S01]  /*db40*/  SHFL.IDX PT, R2, R6, RZ, 0x181f ;  /* 0x00181fff06027589 */ /* 0x000e2200000e0000 */
[C---:B------:R-:W-:Y:S01]  /*db50*/  VIADD R5, R8.reuse, 0x10 ;  /* 0x0000001008057836 */ /* 0x040fe20000000000 */
[----:B------:R-:W-:-:S13]  /*db60*/  ISETP.GE.AND P4, PT, R8, R0, PT ;  /* 0x000000000800720c */ /* 0x000fda0003f86270 */
[----:B------:R-:W-:Y:S02]  /*db70*/  @!P4 LEA R21, R9, UR38, 0x1 ;  /* 0x000000260915cc11 */ /* 0x000fe4000f8e08ff */
[----:B0-----:R-:W-:-:S04]  /*db80*/  LOP3.LUT R3, R3, R2, RZ, 0x3c, !PT ;  /* 0x0000000203037212 */ /* 0x001fc800078e3cff */
[----:B------:R-:W-:-:S04]  /*db90*/  LOP3.LUT R2, R3, R2, RZ, 0x3c, !PT ;  /* 0x0000000203027212 */ /* 0x000fc800078e3cff */
[----:B------:R-:W-:-:S03]  /*dba0*/  LOP3.LUT R3, R3, R2, RZ, 0x3c, !PT ;  /* 0x0000000203037212 */ /* 0x000fc600078e3cff */
[----:B------:R-:W-:-:S05]  /*dbb0*/  @!P4 IMAD.WIDE.U32 R2, R10, 0x2, R2 ;  /* 0x000000020a02c825 */ /* 0x000fca00078e0002 */
[----:B------:R-:W-:Y:S04]  /*dbc0*/  @!P4 LDGSTS.E.BYPASS.LTC128B.128 [R21+0x14400], desc[UR6][R2.64], !P3 ;  /* 0x144000000215cfae */ /* 0x000fe8000d901d46 */
[----:B------:R-:W-:Y:S04]  /*dbd0*/  @!P4 LDGSTS.E.BYPASS.LTC128B.128 [R21+0x18400], desc[UR6][R2.64+0x80], !P0 ;  /* 0x184000800215cfae */ /* 0x000fe8000c101d46 */
[----:B------:R-:W-:Y:S04]  /*dbe0*/  @!P4 LDGSTS.E.BYPASS.LTC128B.128 [R21+0x1c400], desc[UR6][R2.64+0x100], !P1 ;  /* 0x1c4001000215cfae */ /* 0x000fe8000c901d46 */
[----:B------:R0:W-:Y:S01]  /*dbf0*/  @!P4 LDGSTS.E.BYPASS.LTC128B.128 [R21+0x20400], desc[UR6][R2.64+0x180], !P2 ;  /* 0x204001800215cfae */ /* 0x0001e2000d101d46 */
[----:B------:R-:W-:-:S03]  /*dc00*/  ISETP.GE.AND P4, PT, R5, R0, PT ;  /* 0x000000000500720c */ /* 0x000fc60003f86270 */
[----:B------:R-:W1:Y:S01]  /*dc10*/  SHFL.IDX PT, R5, R6, 0x1, 0x181f ;  /* 0x00381f0006057f89 */ /* 0x000e6200000e0000 */
[----:B0-----:R-:W-:-:S03]  /*dc20*/  VIADD R3, R8, 0x20 ;  /* 0x0000002008037836 */ /* 0x001fc60000000000 */
[----:B------:R-:W-:Y:S06]  /*dc30*/  SHFL.IDX PT, R2, R7, 0x2, 0x181f ;  /* 0x00581f0007027f89 */ /* 0x000fec00000e0000 */
[----:B------:R-:W-:Y:S01]  /*dc40*/  @!P4 LEA R20, R9, UR38, 0x1 ;  /* 0x000000260914cc11 */ /* 0x000fe2000f8e08ff */
[----:B-1----:R-:W-:-:S05]  /*dc50*/  @!P4 IMAD.WIDE.U32 R4, R10, 0x2, R4 ;  /* 0x000000020a04c825 */ /* 0x002fca00078e0004 */
        /* <DEDUP_REMOVED lines=26> */
[----:B0-----:R-:W-:-:S03]  /*de00*/  IADD3 R5, R8, 0x50, RZ ;  /* 0x0000005008057810 */ /* 0x001fc60007ffe0ff */
        /* <DEDUP_REMOVED lines=18> */
[----:B------:R-:W1:Y:S04]  /*df30*/  SHFL.IDX PT, R3, R6, 0x6, 0x181f ;  /* 0x00d81f0006037f89 */ /* 0x000e6800000e0000 */
[----:B0-----:R0:W2:Y:S06]  /*df40*/  SHFL.IDX PT, R4, R6, 0x7, 0x181f ;  /* 0x00f81f0006047f89 */ /* 0x0010ac00000e0000 */
[----:B------:R-:W-:Y:S01]  /*df50*/  @!P4 LEA R21, R9, UR38, 0x1 ;  /* 0x000000260915cc11 */ /* 0x000fe2000f8e08ff */
[----:B-1----:R-:W-:-:S05]  /*df60*/  @!P4 IMAD.WIDE.U32 R2, R10, 0x2, R2 ;  /* 0x000000020a02c825 */ /* 0x002fca00078e0002 */
[----:B------:R0:W-:Y:S04]  /*df70*/  @!P4 LDGSTS.E.BYPASS.LTC128B.128 [R21+0x17400], desc[UR6][R2.64], !P3 ;  /* 0x174000000215cfae */ /* 0x0001e8000d901d46 */
[----:B------:R0:W-:Y:S04]  /*df80*/  @!P4 LDGSTS.E.BYPASS.LTC128B.128 [R21+0x1b400], desc[UR6][R2.64+0x80], !P0 ;  /* 0x1b4000800215cfae */ /* 0x0001e8000c101d46 */
[----:B------:R0:W-:Y:S04]  /*df90*/  @!P4 LDGSTS.E.BYPASS.LTC128B.128 [R21+0x1f400], desc[UR6][R2.64+0x100], !P1 ;  /* 0x1f4001000215cfae */ /* 0x0001e8000c901d46 */
[----:B--2---:R0:W-:Y:S02]  /*dfa0*/  @!P4 LDGSTS.E.BYPASS.LTC128B.128 [R21+0x23400], desc[UR6][R2.64+0x180], !P2 ;  /* 0x234001800215cfae */ /* 0x0041e4000d101d46 */
.L_x_155:
[----:B0-----:R-:W-:Y:S01]  /*dfb0*/  VIADD R3, R8, 0x70 ;  /* 0x0000007008037836 */ /* 0x001fe20000000000 */
[----:B------:R-:W-:Y:S01]  /*dfc0*/  BSSY B0, `(.L_x_51) ;  /* 0x000000f000007945 */ /* 0x000fe20003800000 */
[----:B------:R-:W-:-:S03]  /*dfd0*/  IMAD.MOV.U32 R2, RZ, RZ, R14 ;  /* 0x000000ffff027224 */ /* 0x000fc600078e000e */
[----:B------:R-:W-:Y:S01]  /*dfe0*/  ISETP.GE.AND P4, PT, R3, R0, PT ;  /* 0x000000000300720c */ /* 0x000fe20003f86270 */
[----:B------:R-:W-:-:S12]  /*dff0*/  IMAD.MOV.U32 R3, RZ, RZ, R4 ;  /* 0x000000ffff037224 */ /* 0x000fd800078e0004 */
[----:B------:R-:W-:Y:S05]  /*e000*/  @P4 BRA `(.L_x_52) ;  /* 0x0000000000284947 */ /* 0x000fea0003800000 */
[----:B------:R-:W-:Y:S01]  /*e010*/  IMAD.WIDE.U32 R10, R10, 0x2, R2 ;  /* 0x000000020a0a7825 */ /* 0x000fe200078e0002 */
[----:B------:R-:W-:Y:S01]  /*e020*/  LEA R9, R9, UR38, 0x1 ;  /* 0x0000002609097c11 */ /* 0x000fe2000f8e08ff */
[----:B------:R-:W-:-:S04]  /*e030*/  ULDC.64 UR4, c[0x0][0x208] ;  /* 0x0000820000047ab9 */ /* 0x000fc80000000a00 */
[----:B------:R-:W-:Y:S01]  /*e040*/  @!PT LDS RZ, [RZ] ;  /* 0x00000000fffff984 */ /* 0x000fe20000000800 */
[----:B------:R-:W-:Y:S01]  /*e050*/  @!PT LDS RZ, [RZ] ;  /* 0x00000000fffff984 */ /* 0x000fe20000000800 */
[----:B------:R-:W-:Y:S01]  /*e060*/  @!PT LDS RZ, [RZ] ;  /* 0x00000000fffff984 */ /* 0x000fe20000000800 */
[----:B------:R0:W-:Y:S04]  /*e070*/  LDGSTS.E.BYPASS.LTC128B.128 [R9+0x17c00], desc[UR4][R10.64], !P3 ;  /* 0x17c000000a097fae */ /* 0x0001e8000d901d44 */
[----:B------:R0:W-:Y:S04]  /*e080*/  LDGSTS.E.BYPASS.LTC128B.128 [R9+0x1bc00], desc[UR4][R10.64+0x80], !P0 ;  /* 0x1bc000800a097fae */ /* 0x0001e8000c101d44 */
[----:B------:R0:W-:Y:S04]  /*e090*/  LDGSTS.E.BYPASS.LTC128B.128 [R9+0x1fc00], desc[UR4][R10.64+0x100], !P1 ;  /* 0x1fc001000a097fae */ /* 0x0001e8000c901d44 */
[----:B------:R0:W-:Y:S02]  /*e0a0*/  LDGSTS.E.BYPASS.LTC128B.128 [R9+0x23c00], desc[UR4][R10.64+0x180], !P2 ;  /* 0x23c001800a097fae */ /* 0x0001e4000d101d44 */
.L_x_52:
[----:B------:R-:W-:Y:S05]  /*e0b0*/  BSYNC B0 ;  /* 0x0000000000007941 */ /* 0x000fea0003800000 */
.L_x_51:
[----:B------:R-:W-:Y:S01]  /*e0c0*/  NOP ;  /* 0x0000000000007918 */ /* 0x000fe20000000000 */
[----:B------:R-:W-:Y:S01]  /*e0d0*/  SYNCS.ARRIVE.TRANS64.RED.A0T1 RZ, [UR38+0x38800], RZ ;  /* 0x038800ffffff79a7 */ /* 0x000fe20008200426 */
[----:B------:R-:W-:Y:S01]  /*e0e0*/  IMAD.MOV.U32 R2, RZ, RZ, 0x1 ;  /* 0x00000001ff027424 */ /* 0x000fe200078e00ff */
[----:B------:R-:W-:Y:S04]  /*e0f0*/  ARRIVES.LDGSTSBAR.64.TRANSCNT [UR38+0x38800] ;  /* 0x03880000ff0079b0 */ /* 0x000fe80008000aa6 */
[----:B------:R-:W-:Y:S01]  /*e100*/  SHF.L.U32 R2, R2, 0x1f, RZ ;  /* 0x0000001f02027819 */ /* 0x000fe200000006ff */
[----:B------:R-:W-:Y:S01]  /*e110*/  NOP ;  /* 0x0000000000007918 */ /* 0x000fe20000000000 */
[----:B------:R-:W2:Y:S01]  /*e120*/  LDL.LU R4, [R1+0x10] ;  /* 0x0000100001047983 */ /* 0x000ea20000300800 */
[----:B------:R-:W-:Y:S03]  /*e130*/  SYNCS.ARRIVE.TRANS64.A1T0 RZ, [UR38+0x38800], RZ ;  /* 0x038800ffffff79a7 */ /* 0x000fe60008100026 */
[----:B------:R-:W3:Y:S01]  /*e140*/  LDL R3, [R1+0x8] ;  /* 0x0000080001037983 */ /* 0x000ee20000100800 */
[----:B------:R-:W1:Y:S01]  /*e150*/  SYNCS.PHASECHK.TRANS64.TRYWAIT P0, [UR38+0x38820], R2 ;  /* 0x03882002ff0075a7 */ /* 0x000e620008000166 */
[----:B--2---:R-:W-:-:S04]  /*e160*/  IADD3 R0, R4, -0x2, RZ ;  /* 0xfffffffe04007810 */ /* 0x004fc80007ffe0ff */
[----:B---3--:R-:W-:Y:S01]  /*e170*/  ISETP.GE.AND P1, PT, R0, R3, PT ;  /* 0x000000030000720c */ /* 0x008fe20003f26270 */
[----:B-1----:R-:W-:-:S12]  /*e180*/  @!P0 BRA `(.L_x_53) ;  /* 0x0000003800c08947 */ /* 0x002fd80003800000 */
.L_x_156:
[----:B0-----:R-:W-:Y:S02]  /*e190*/  IMAD.MOV.U32 R9, RZ, RZ, 0x1 ;  /* 0x00000001ff097424 */ /* 0x001fe400078e00ff */
[----:B------:R-:W-:Y:S01]  /*e1a0*/  IMAD.MOV.U32 R8, RZ, RZ, RZ ;  /* 0x000000ffff087224 */ /* 0x000fe200078e00ff */
[----:B------:R-:W-:Y:S06]  /*e1b0*/  @!P1 BRA `(.L_x_54) ;  /* 0x0000002000e49947 */ /* 0x000fec0003800000 */
[----:B------:R-:W2:Y:S04]  /*e1c0*/  LDL.LU R4, [R1+0xc] ;  /* 0x00000c0001047983 */ /* 0x000ea80000300800 */
[----:B-1----:R-:W3:Y:S01]  /*e1d0*/  LDL.LU R3, [R1+0x8] ;  /* 0x0000080001037983 */ /* 0x002ee20000300800 */
[----:B------:R-:W-:Y:S01]  /*e1e0*/  UIADD3 UR4, UR40, 0x1, URZ ;  /* 0x0000000128047890 */ /* 0x000fe2000fffe03f */
[----:B------:R-:W-:Y:S01]  /*e1f0*/  MOV R9, 0x1 ;  /* 0x0000000100097802 */ /* 0x000fe20000000f00 */
[----:B------:R-:W0:Y:S02]  /*e200*/  S2R R6, SR_TID.X ;  /* 0x0000000000067919 */ /* 0x000e240000002100 */
[----:B0-----:R-:W-:Y:S02]  /*e210*/  LOP3.LUT R10, R6, 0x1f, RZ, 0xc0, !PT ;  /* 0x0000001f060a7812 */ /* 0x001fe400078ec0ff */
[----:B--2---:R-:W-:Y:S01]  /*e220*/  IMAD R2, R4, UR4, RZ ;  /* 0x0000000404027c24 */ /* 0x004fe2000f8e02ff */
[----:B---3--:R-:W-:-:S04]  /*e230*/  LOP3.LUT R3, RZ, R3, RZ, 0x33, !PT ;  /* 0x00000003ff037212 */ /* 0x008fc800078e33ff */
[----:B------:R-:W-:-:S05]  /*e240*/  VIMNMX R2, R2, UR39, PT ;  /* 0x0000002702027c48 */ /* 0x000fca000bfe0100 */
[----:B------:R-:W-:-:S05]  /*e250*/  IMAD.MOV R4, RZ, RZ, -R2 ;  /* 0x000000ffff047224 */ /* 0x000fca00078e0a02 */
[----:B------:R-:W-:Y:S02]  /*e260*/  VIADDMNMX R5, R4, 0x1, R3, !PT ;  /* 0x0000000104057846 */ /* 0x000fe40007800103 */
[----:B------:R-:W-:-:S03]  /*e270*/  LOP3.LUT R3, RZ, R2, RZ, 0x33, !PT ;  /* 0x00000002ff037212 */ /* 0x000fc600078e33ff */
[----:B------:R-:W-:Y:S02]  /*e280*/  VIADD R4, R5, 0xfffffffe ;  /* 0xfffffffe05047836 */ /* 0x000fe40000000000 */
[----:B------:R-:W-:-:S03]  /*e290*/  IMAD.IADD R5, R2, 0x1, R5 ;  /* 0x0000000102057824 */ /* 0x000fc600078e0205 */
[----:B------:R-:W-:Y:S01]  /*e2a0*/  ISETP.NE.AND P0, PT, R4, R3, PT ;  /* 0x000000030400720c */ /* 0x000fe20003f05270 */
[----:B------:R-:W-:Y:S01]  /*e2b0*/  IMAD.MOV.U32 R4, RZ, RZ, R16 ;  /* 0x000000ffff047224 */ /* 0x000fe200078e0010 */
[----:B------:R-:W-:-:S11]  /*e2c0*/  LOP3.LUT R12, R5, 0x1, RZ, 0xc0, !PT ;  /* 0x00000001050c7812 */ /* 0x000fd600078ec0ff */
[----:B------:R-:W-:Y:S05]  /*e2d0*/  @!P0 BRA `(.L_x_55) ;  /* 0x0000001400c88947 */ /* 0x000fea0003800000 */
[----:B------:R-:W-:Y:S01]  /*e2e0*/  BSSY B0, `(.L_x_55) ;  /* 0x0000171000007945 */ /* 0x000fe20003800000 */
[----:B------:R-:W-:Y:S02]  /*e2f0*/  IMAD.IADD R6, R5, 0x1, -R12 ;  /* 0x0000000105067824 */ /* 0x000fe400078e0a0c */
[----:B------:R-:W-:Y:S02]  /*e300*/  IMAD.MOV.U32 R7, RZ, RZ, 0x1 ;  /* 0x00000001ff077424 */ /* 0x000fe400078e00ff */
[----:B------:R-:W-:-:S07]  /*e310*/  IMAD.MOV.U32 R4, RZ, RZ, R16 ;  /* 0x000000ffff047224 */ /* 0x000fce00078e0010 */
.L_x_94:
[----:B------:R-:W2:Y:S01]  /*e320*/  LDL R2, [R1] ;  /* 0x0000000001027983 */ /* 0x000ea20000100800 */
[----:B------:R-:W-:Y:S01]  /*e330*/  VIADD R6, R6, 0xfffffffe ;  /* 0xfffffffe06067836 */ /* 0x000fe20000000000 */
[----:B------:R-:W-:Y:S04]  /*e340*/  BSSY B1, `(.L_x_56) ;  /* 0x00000b3000017945 */ /* 0x000fe80003800000 */
[----:B------:R-:W-:Y:S02]  /*e350*/  ISETP.NE.AND P2, PT, R6, RZ, PT ;  /* 0x000000ff0600720c */ /* 0x000fe40003f45270 */
[----:B--2---:R-:W-:-:S13]  /*e360*/  ISETP.NE.AND P0, PT, R2, RZ, PT ;  /* 0x000000ff0200720c */ /* 0x004fda0003f05270 */
[----:B------:R-:W-:Y:S05]  /*e370*/  @!P0 BRA `(.L_x_57) ;  /* 0x0000000800bc8947 */ /* 0x000fea0003800000 */
[----:B------:R-:W2:Y:S01]  /*e380*/  LDL R2, [R1+0x4] ;  /* 0x0000040001027983 */ /* 0x000ea20000100800 */
[----:B------:R-:W-:Y:S02]  /*e390*/  MOV R9, R0 ;  /* 0x0000000000097202 */ /* 0x000fe40000000f00 */
[----:B--2---:R-:W-:-:S13]  /*e3a0*/  ISETP.NE.AND P0, PT, R2, RZ, PT ;  /* 0x000000ff0200720c */ /* 0x004fda0003f05270 */
[----:B------:R-:W-:Y:S05]  /*e3b0*/  @!P0 BRA `(.L_x_58) ;  /* 0x00000000004c8947 */ /* 0x000fea0003800000 */
[----:B------:R-:W0:Y:S01]  /*e3c0*/  LDC R9, c[0x0][0x43c] ;  /* 0x00010f00ff097b82 */ /* 0x000e220000000800 */
[----:B------:R-:W-:Y:S01]  /*e3d0*/  ULDC.64 UR4, c[0x0][0x428] ;  /* 0x00010a0000047ab9 */ /* 0x000fe20000000a00 */
[----:B------:R-:W-:Y:S01]  /*e3e0*/  ULDC.64 UR6, c[0x0][0x208] ;  /* 0x0000820000067ab9 */ /* 0x000fe20000000a00 */
[----:B------:R-:W-:Y:S01]  /*e3f0*/  IMAD R5, R19, UR4, RZ ;  /* 0x0000000413057c24 */ /* 0x000fe2000f8e02ff */
[----:B0-----:R-:W-:-:S13]  /*e400*/  ISETP.NE.AND P0, PT, R9, 0x1, PT ;  /* 0x000000010900780c */ /* 0x001fda0003f05270 */
[----:B------:R-:W0:Y:S02]  /*e410*/  @P0 LDC.64 R2, c[0x0][0x440] ;  /* 0x00011000ff020b82 */ /* 0x000e240000000a00 */
[----:B0-----:R-:W-:-:S04]  /*e420*/  @P0 IMAD.HI.U32 R4, R0, R2, RZ ;  /* 0x0000000200040227 */ /* 0x001fc800078e00ff */
[----:B------:R-:W-:Y:S01]  /*e430*/  IMAD.MOV.U32 R2, RZ, RZ, R0 ;  /* 0x000000ffff027224 */ /* 0x000fe200078e0000 */
[----:B------:R-:W-:Y:S01]  /*e440*/  @P0 SHF.R.U32.HI R2, RZ, R3, R4 ;  /* 0x00000003ff020219 */ /* 0x000fe20000011604 */
[----:B------:R-:W-:-:S04]  /*e450*/  IMAD R4, R18, UR5, R5 ;  /* 0x0000000512047c24 */ /* 0x000fc8000f8e0205 */
[----:B------:R-:W-:-:S04]  /*e460*/  IMAD.MOV R3, RZ, RZ, -R2 ;  /* 0x000000ffff037224 */ /* 0x000fc800078e0a02 */
[----:B------:R-:W-:Y:S01]  /*e470*/  IMAD R9, R9, R3, R0 ;  /* 0x0000000309097224 */ /* 0x000fe200078e0200 */
[----:B------:R-:W-:-:S03]  /*e480*/  SHF.R.S32.HI R3, RZ, 0x1f, R2 ;  /* 0x0000001fff037819 */ /* 0x000fc60000011402 */
[----:B------:R-:W-:Y:S01]  /*e490*/  IMAD.WIDE.U32 R2, R18, UR4, R2 ;  /* 0x0000000412027c25 */ /* 0x000fe2000f8e0002 */
[----:B------:R-:W-:-:S03]  /*e4a0*/  ULDC.64 UR4, c[0x0][0x418] ;  /* 0x0001060000047ab9 */ /* 0x000fc60000000a00 */
[----:B------:R-:W-:Y:S01]  /*e4b0*/  IMAD.IADD R3, R4, 0x1, R3 ;  /* 0x0000000104037824 */ /* 0x000fe200078e0203 */
[----:B------:R-:W-:-:S04]  /*e4c0*/  LEA R4, P0, R2, UR4, 0x2 ;  /* 0x0000000402047c11 */ /* 0x000fc8000f8010ff */
[----:B------:R-:W-:-:S05]  /*e4d0*/  LEA.HI.X R5, R2, UR5, R3, 0x2, P0 ;  /* 0x0000000502057c11 */ /* 0x000fca00080f1403 */
[----:B------:R0:W5:Y:S04]  /*e4e0*/  LDG.E R4, desc[UR6][R4.64] ;  /* 0x0000000604047981 */ /* 0x000168000c1e1900 */
.L_x_58:
[----:B------:R-:W1:Y:S01]  /*e4f0*/  S2R R2, SR_TID.X ;  /* 0x0000000000027919 */ /* 0x000e620000002100 */
[----:B------:R-:W-:Y:S01]  /*e500*/  BSSY B2, `(.L_x_59) ;  /* 0x0000006000027945 */ /* 0x000fe20003800000 */
[----:B-1----:R-:W-:Y:S02]  /*e510*/  LOP3.LUT R3, R2, 0x7f, RZ, 0xc0, !PT ;  /* 0x0000007f02037812 */ /* 0x002fe400078ec0ff */
[----:B------:R-:W-:Y:S02]  /*e520*/  SHF.L.U32 R2, R7, 0x1f, RZ ;  /* 0x0000001f07027819 */ /* 0x000fe400000006ff */
[----:B------:R-:W-:Y:S02]  /*e530*/  ISETP.NE.AND P1, PT, R3, RZ, PT ;  /* 0x000000ff0300720c */ /* 0x000fe40003f25270 */
[----:B------:R-:W1:Y:S02]  /*e540*/  SYNCS.PHASECHK.TRANS64.TRYWAIT P0, [UR38+0x38848], R2 ;  /* 0x03884802ff0075a7 */ /* 0x000e640008000166 */
[----:B-1----:R-:W-:Y:S09]  /*e550*/  @!P0 BRA `(.L_x_60) ;  /* 0x0000003400e48947 */ /* 0x002ff20003800000 */
.L_x_157:
[----:B------:R-:W-:Y:S05]  /*e560*/  BSYNC B2 ;  /* 0x0000000000027941 */ /* 0x000fea0003800000 */
.L_x_59:
[----:B------:R-:W-:Y:S04]  /*e570*/  BSSY B2, `(.L_x_61) ;  /* 0x0000007000027945 */ /* 0x000fe80003800000 */
[----:B------:R-:W-:Y:S05]  /*e580*/  @P1 BRA `(.L_x_62) ;  /* 0x0000000000141947 */ /* 0x000fea0003800000 */
[----:B------:R-:W-:Y:S01]  /*e590*/  ISETP.NE.AND P0, PT, R10, RZ, PT ;  /* 0x000000ff0a00720c */ /* 0x000fe20003f05270 */
[----:B-1----:R-:W-:-:S04]  /*e5a0*/  IMAD.MOV.U32 R3, RZ, RZ, 0xa000 ;  /* 0x0000a000ff037424 */ /* 0x002fc800078e00ff */
[----:B------:R2:W-:Y:S08]  /*e5b0*/  SYNCS.ARRIVE.TRANS64 RZ, [UR38+0x38838], R3 ;  /* 0x03883803ffff79a7 */ /* 0x0005f00008000026 */
[----:B--2---:R-:W-:Y:S05]  /*e5c0*/  @!P0 BRA `(.L_x_62) ;  /* 0x0000000000048947 */ /* 0x004fea0003800000 */
[----:B------:R-:W-:Y:S01]  /*e5d0*/  BPT.TRAP 0x1 ;  /* 0x000000040000795c */ /* 0x000fe20000300000 */
.L_x_62:
[----:B------:R-:W-:Y:S05]  /*e5e0*/  BSYNC B2 ;  /* 0x0000000000027941 */ /* 0x000fea0003800000 */
.L_x_61:
[----:B------:R-:W-:Y:S01]  /*e5f0*/  IMAD.MOV.U32 R14, RZ, RZ, RZ ;  /* 0x000000ffff0e7224 */ /* 0x000fe200078e00ff */
[----:B------:R-:W-:Y:S01]  /*e600*/  ULDC.64 UR4, c[0x0][0x198] ;  /* 0x0000660000047ab9 */ /* 0x000fe20000000a00 */
[----:B------:R-:W-:Y:S01]  /*e610*/  PLOP3.LUT P0, PT, PT, PT, PT, 0x80, 0x0 ;  /* 0x000000000000781c */ /* 0x000fe20003f0f070 */
[----:B------:R-:W-:Y:S01]  /*e620*/  UIADD3 UR4, UP0, UR4, 0x370, URZ ;  /* 0x0000037004047890 */ /* 0x000fe2000ff1e03f */
[----:B-1----:R-:W-:Y:S01]  /*e630*/  IMAD R3, R9, 0x50, RZ ;  /* 0x0000005009037824 */ /* 0x002fe200078e02ff */
[----:B------:R-:W-:Y:S01]  /*e640*/  R2UR UR34, R14 ;  /* 0x000000000e2272ca */ /* 0x000fe200000e0000 */
[----:B------:R-:W-:Y:S02]  /*e650*/  UIADD3 UR32, UR38, 0x2e400, URZ ;  /* 0x0002e40026207890 */ /* 0x000fe4000fffe03f */
[----:B------:R-:W-:Y:S02]  /*e660*/  UIADD3 UR33, UR38, 0x38838, URZ ;  /* 0x0003883826217890 */ /* 0x000fe4000fffe03f */
[----:B------:R-:W-:Y:S01]  /*e670*/  UIADD3.X UR5, URZ, UR5, URZ, UP0, !UPT ;  /* 0x000000053f057290 */ /* 0x000fe200087fe43f */
[----:B------:R-:W-:Y:S01]  /*e680*/  UMOV UR6, 0x0 ;  /* 0x0000000000067882 */ /* 0x000fe20000000000 */
[----:B------:R-:W-:-:S10]  /*e690*/  UMOV UR7, 0x14f00000 ;  /* 0x14f0000000077882 */ /* 0x000fd40000000000 */
.L_x_63:
[----:B------:R-:W-:-:S13]  /*e6a0*/  @P0 ELECT P3, URZ, PT ;  /* 0x00000000003f082f */ /* 0x000fda0003860000 */
[----:B-----5:R-:W-:Y:S02]  /*e6b0*/  @P3 R2UR UR37, R4 ;  /* 0x00000000042532ca */ /* 0x020fe400000e0000 */
[----:B------:R-:W-:Y:S02]  /*e6c0*/  @P3 R2UR UR35, R3 ;  /* 0x00000000032332ca */ /* 0x000fe400000e0000 */
[----:B------:R-:W-:Y:S02]  /*e6d0*/  @P3 PLOP3.LUT P0, PT, P3, PT, PT, 0x8, 0x0 ;  /* 0x000000000000381c */ /* 0x000fe40001f0e170 */
[----:B------:R-:W-:-:S09]  /*e6e0*/  PLOP3.LUT P3, PT, PT, PT, PT, 0x8, 0x0 ;  /* 0x000000000000781c */ /* 0x000fd20003f6e170 */
[----:B------:R1:W-:Y:S02]  /*e6f0*/  UTMALDG.4D [UR32], [UR4], desc[UR6] ;  /* 0x00000620040075b4 */ /* 0x0003e40008019000 */
[----:B-1----:R-:W-:Y:S05]  /*e700*/  @P0 BRA.U.ANY `(.L_x_63) ;  /* 0xfffffffd00e40947 */ /* 0x002fea000393ffff */
[----:B0-----:R-:W-:Y:S01]  /*e710*/  MOV R5, 0x40 ;  /* 0x0000004000057802 */ /* 0x001fe20000000f00 */
[----:B------:R-:W-:Y:S01]  /*e720*/  UIADD3 UR8, UR38, 0x30c00, URZ ;  /* 0x00030c0026087890 */ /* 0x000fe2000fffe03f */
[----:B------:R-:W-:Y:S01]  /*e730*/  PLOP3.LUT P0, PT, PT, PT, PT, 0x80, 0x0 ;  /* 0x000000000000781c */ /* 0x000fe20003f0f070 */
[----:B------:R-:W-:Y:S01]  /*e740*/  UMOV UR6, 0x0 ;  /* 0x0000000000067882 */ /* 0x000fe20000000000 */
[----:B------:R-:W-:Y:S01]  /*e750*/  R2UR UR10, R5 ;  /* 0x00000000050a72ca */ /* 0x000fe200000e0000 */
[----:B------:R-:W-:-:S14]  /*e760*/  UMOV UR7, 0x14f00000 ;  /* 0x14f0000000077882 */ /* 0x000fdc0000000000 */
.L_x_64:
[----:B------:R-:W-:-:S13]  /*e770*/  @P0 ELECT P3, URZ, PT ;  /* 0x00000000003f082f */ /* 0x000fda0003860000 */
[----:B------:R-:W-:Y:S01]  /*e780*/  @P3 R2UR UR13, R4 ;  /* 0x00000000040d32ca */ /* 0x000fe200000e0000 */
[----:B------:R-:W-:Y:S01]  /*e790*/  UMOV UR9, UR33 ;  /* 0x0000002100097c82 */ /* 0x000fe20008000000 */
[----:B------:R-:W-:Y:S01]  /*e7a0*/  @P3 R2UR UR11, R3 ;  /* 0x00000000030b32ca */ /* 0x000fe200000e0000 */
[----:B------:R-:W-:Y:S01]  /*e7b0*/  UMOV UR12, UR36 ;  /* 0x00000024000c7c82 */ /* 0x000fe20008000000 */
[----:B------:R-:W-:Y:S02]  /*e7c0*/  @P3 PLOP3.LUT P0, PT, P3, PT, PT, 0x8, 0x0 ;  /* 0x000000000000381c */ /* 0x000fe40001f0e170 */
[----:B------:R-:W-:-:S09]  /*e7d0*/  PLOP3.LUT P3, PT, PT, PT, PT, 0x8, 0x0 ;  /* 0x000000000000781c */ /* 0x000fd20003f6e170 */
[----:B------:R0:W-:Y:S02]  /*e7e0*/  UTMALDG.4D [UR8], [UR4], desc[UR6] ;  /* 0x00000608040075b4 */ /* 0x0001e40008019000 */
[----:B0-----:R-:W-:Y:S05]  /*e7f0*/  @P0 BRA.U.ANY `(.L_x_64) ;  /* 0xfffffffd00dc0947 */ /* 0x001fea000393ffff */
[----:B------:R-:W-:Y:S01]  /*e800*/  IMAD.MOV.U32 R11, RZ, RZ, 0x80 ;  /* 0x00000080ff0b7424 */ /* 0x000fe200078e00ff */
[----:B------:R-:W-:Y:S01]  /*e810*/  PLOP3.LUT P0, PT, PT, PT, PT, 0x80, 0x0 ;  /* 0x000000000000781c */ /* 0x000fe20003f0f070 */
[----:B------:R-:W-:Y:S01]  /*e820*/  UIADD3 UR8, UR38, 0x33400, URZ ;  /* 0x0003340026087890 */ /* 0x000fe2000fffe03f */
[----:B------:R-:W-:Y:S02]  /*e830*/  UMOV UR6, 0x0 ;  /* 0x0000000000067882 */ /* 0x000fe40000000000 */
[----:B------:R-:W-:Y:S01]  /*e840*/  R2UR UR10, R11 ;  /* 0x000000000b0a72ca */ /* 0x000fe200000e0000 */
[----:B------:R-:W-:-:S14]  /*e850*/  UMOV UR7, 0x14f00000 ;  /* 0x14f0000000077882 */ /* 0x000fdc0000000000 */
.L_x_65:
        /* <DEDUP_REMOVED lines=15> */
.L_x_66:
        /* <DEDUP_REMOVED lines=9> */
[----:B------:R-:W0:Y:S01]  /*e9e0*/  SYNCS.PHASECHK.TRANS64.TRYWAIT P0, [UR38+0x38860], R2 ;  /* 0x03886002ff0075a7 */ /* 0x000e220008000166 */
[----:B------:R-:W-:Y:S04]  /*e9f0*/  BSSY B2, `(.L_x_67) ;  /* 0x0000002000027945 */ /* 0x000fe80003800000 */
[----:B0-----:R-:W-:Y:S05]  /*ea00*/  @!P0 BRA `(.L_x_68) ;  /* 0x0000003000d08947 */ /* 0x001fea0003800000 */
.L_x_158:
[----:B------:R-:W-:Y:S05]  /*ea10*/  BSYNC B2 ;  /* 0x0000000000027941 */ /* 0x000fea0003800000 */
.L_x_67:
[----:B------:R-:W-:Y:S01]  /*ea20*/  BSSY B2, `(.L_x_69) ;  /* 0x0000009000027945 */ /* 0x000fe20003800000 */
[----:B0-----:R-:W-:Y:S02]  /*ea30*/  IMAD.MOV.U32 R2, RZ, RZ, 0x0 ;  /* 0x00000000ff027424 */ /* 0x001fe400078e00ff */
[----:B------:R-:W-:Y:S01]  /*ea40*/  IMAD.MOV.U32 R3, RZ, RZ, 0x14f00000 ;  /* 0x14f00000ff037424 */ /* 0x000fe200078e00ff */
[----:B------:R-:W-:Y:S06]  /*ea50*/  @P1 BRA `(.L_x_70) ;  /* 0x0000000000141947 */ /* 0x000fec0003800000 */
[----:B------:R-:W-:Y:S01]  /*ea60*/  ISETP.NE.AND P0, PT, R10, RZ, PT ;  /* 0x000000ff0a00720c */ /* 0x000fe20003f05270 */
[----:B------:R-:W-:-:S04]  /*ea70*/  IMAD.MOV.U32 R15, RZ, RZ, 0xa000 ;  /* 0x0000a000ff0f7424 */ /* 0x000fc800078e00ff */
[----:B------:R0:W-:Y:S08]  /*ea80*/  SYNCS.ARRIVE.TRANS64 RZ, [UR38+0x38850], R15 ;  /* 0x0388500fffff79a7 */ /* 0x0001f00008000026 */
[----:B0-----:R-:W-:Y:S05]  /*ea90*/  @!P0 BRA `(.L_x_70) ;  /* 0x0000000000048947 */ /* 0x001fea0003800000 */
[----:B------:R-:W-:Y:S01]  /*eaa0*/  BPT.TRAP 0x1 ;  /* 0x000000040000795c */ /* 0x000fe20000300000 */
.L_x_70:
[----:B------:R-:W-:Y:S05]  /*eab0*/  BSYNC B2 ;  /* 0x0000000000027941 */ /* 0x000fea0003800000 */
.L_x_69:
[----:B------:R-:W-:Y:S01]  /*eac0*/  R2UR UR6, R2 ;  /* 0x00000000020672ca */ /* 0x000fe200000e0000 */
[----:B------:R-:W-:Y:S01]  /*ead0*/  ULDC.64 UR4, c[0x0][0x198] ;  /* 0x0000660000047ab9 */ /* 0x000fe20000000a00 */
[----:B------:R-:W-:Y:S01]  /*eae0*/  R2UR UR7, R3 ;  /* 0x00000000030772ca */ /* 0x000fe200000e0000 */
[----:B------:R-:W-:Y:S01]  /*eaf0*/  UIADD3 UR4, UP0, UR4, 0x470, URZ ;  /* 0x0000047004047890 */ /* 0x000fe2000ff1e03f */
[----:B------:R-:W-:Y:S01]  /*eb00*/  R2UR UR10, R14 ;  /* 0x000000000e0a72ca */ /* 0x000fe200000e0000 */
[----:B------:R-:W-:Y:S01]  /*eb10*/  IMAD R14, R17, 0x50, RZ ;  /* 0x00000050110e7824 */ /* 0x000fe200078e02ff */
[----:B------:R-:W-:Y:S01]  /*eb20*/  PLOP3.LUT P0, PT, PT, PT, PT, 0x80, 0x0 ;  /* 0x000000000000781c */ /* 0x000fe20003f0f070 */
[----:B------:R-:W-:Y:S02]  /*eb30*/  UIADD3 UR8, UR38, 0x400, URZ ;  /* 0x0000040026087890 */ /* 0x000fe4000fffe03f */
[----:B------:R-:W-:Y:S02]  /*eb40*/  UIADD3 UR9, UR38, 0x38850, URZ ;  /* 0x0003885026097890 */ /* 0x000fe4000fffe03f */
[----:B------:R-:W-:-:S12]  /*eb50*/  UIADD3.X UR5, URZ, UR5, URZ, UP0, !UPT ;  /* 0x000000053f057290 */ /* 0x000fd800087fe43f */
.L_x_71:
[----:B------:R-:W-:-:S13]  /*eb60*/  @P0 ELECT P1, URZ, PT ;  /* 0x00000000003f082f */ /* 0x000fda0003820000 */
[----:B------:R-:W-:Y:S01]  /*eb70*/  @P1 R2UR UR13, R16 ;  /* 0x00000000100d12ca */ /* 0x000fe200000e0000 */
[----:B------:R-:W-:Y:S01]  /*eb80*/  UMOV UR12, UR36 ;  /* 0x00000024000c7c82 */ /* 0x000fe20008000000 */
[----:B------:R-:W-:Y:S02]  /*eb90*/  @P1 R2UR UR11, R14 ;  /* 0x000000000e0b12ca */ /* 0x000fe400000e0000 */
[----:B------:R-:W-:Y:S02]  /*eba0*/  @P1 PLOP3.LUT P0, PT, P1, PT, PT, 0x8, 0x0 ;  /* 0x000000000000181c */ /* 0x000fe40000f0e170 */
[----:B------:R-:W-:-:S09]  /*ebb0*/  PLOP3.LUT P1, PT, PT, PT, PT, 0x8, 0x0 ;  /* 0x000000000000781c */ /* 0x000fd20003f2e170 */
[----:B------:R0:W-:Y:S02]  /*ebc0*/  UTMALDG.4D [UR8], [UR4], desc[UR6] ;  /* 0x00000608040075b4 */ /* 0x0001e40008019000 */
[----:B0-----:R-:W-:Y:S05]  /*ebd0*/  @P0 BRA.U.ANY `(.L_x_71) ;  /* 0xfffffffd00e00947 */ /* 0x001fea000393ffff */
[----:B------:R-:W-:Y:S01]  /*ebe0*/  R2UR UR10, R5 ;  /* 0x00000000050a72ca */ /* 0x000fe200000e0000 */
[----:B------:R-:W-:Y:S01]  /*ebf0*/  UIADD3 UR8, UR38, 0x2c00, URZ ;  /* 0x00002c0026087890 */ /* 0x000fe2000fffe03f */
[----:B------:R-:W-:Y:S02]  /*ec00*/  R2UR UR6, R2 ;  /* 0x00000000020672ca */ /* 0x000fe400000e0000 */
[----:B------:R-:W-:Y:S02]  /*ec10*/  R2UR UR7, R3 ;  /* 0x00000000030772ca */ /* 0x000fe400000e0000 */
[----:B------:R-:W-:-:S13]  /*ec20*/  PLOP3.LUT P0, PT, PT, PT, PT, 0x80, 0x0 ;  /* 0x000000000000781c */ /* 0x000fda0003f0f070 */
.L_x_72:
        /* <DEDUP_REMOVED lines=13> */
.L_x_73:
        /* <DEDUP_REMOVED lines=13> */
.L_x_74:
        /* <DEDUP_REMOVED lines=8> */
[----:B------:R-:W-:Y:S01]  /*ee50*/  MOV R17, R9 ;  /* 0x0000000900117202 */ /* 0x000fe20000000f00 */
[----:B------:R-:W-:-:S07]  /*ee60*/  IMAD.MOV.U32 R16, RZ, RZ, R4 ;  /* 0x000000ffff107224 */ /* 0x000fce00078e0004 */
.L_x_57:
[----:B------:R-:W-:Y:S05]  /*ee70*/  BSYNC B1 ;  /* 0x0000000000017941 */ /* 0x000fea0003800000 */
.L_x_56:
[----:B------:R-:W2:Y:S01]  /*ee80*/  LDL R2, [R1] ;  /* 0x0000000001027983 */ /* 0x000ea20000100800 */
[----:B------:R-:W-:Y:S01]  /*ee90*/  BSSY B1, `(.L_x_75) ;  /* 0x00000b2000017945 */ /* 0x000fe20003800000 */
[----:B------:R-:W-:Y:S02]  /*eea0*/  LOP3.LUT R9, R7, 0x1, RZ, 0x3c, !PT ;  /* 0x0000000107097812 */ /* 0x000fe400078e3cff */
[----:B--2---:R-:W-:-:S13]  /*eeb0*/  ISETP.NE.AND P0, PT, R2, RZ, PT ;  /* 0x000000ff0200720c */ /* 0x004fda0003f05270 */
[----:B------:R-:W-:Y:S05]  /*eec0*/  @!P0 BRA `(.L_x_76) ;  /* 0x0000000800b88947 */ /* 0x000fea0003800000 */
[----:B------:R-:W2:Y:S01]  /*eed0*/  LDL R2, [R1+0x4] ;  /* 0x0000040001027983 */ /* 0x000ea20000100800 */
[----:B------:R-:W-:Y:S01]  /*eee0*/  VIADD R11, R0, 0xffffffff ;  /* 0xffffffff000b7836 */ /* 0x000fe20000000000 */
[----:B--2---:R-:W-:-:S13]  /*eef0*/  ISETP.NE.AND P0, PT, R2, RZ, PT ;  /* 0x000000ff0200720c */ /* 0x004fda0003f05270 */
[----:B------:R-:W-:Y:S05]  /*ef00*/  @!P0 BRA `(.L_x_77) ;  /* 0x00000000004c8947 */ /* 0x000fea0003800000 */
[----:B------:R-:W0:Y:S01]  /*ef10*/  LDC R4, c[0x0][0x43c] ;  /* 0x00010f00ff047b82 */ /* 0x000e220000000800 */
[----:B------:R-:W-:Y:S01]  /*ef20*/  ULDC.64 UR4, c[0x0][0x428] ;  /* 0x00010a0000047ab9 */ /* 0x000fe20000000a00 */
[----:B------:R-:W-:Y:S01]  /*ef30*/  ULDC.64 UR6, c[0x0][0x208] ;  /* 0x0000820000067ab9 */ /* 0x000fe20000000a00 */
[----:B0-----:R-:W-:-:S13]  /*ef40*/  ISETP.NE.AND P0, PT, R4, 0x1, PT ;  /* 0x000000010400780c */ /* 0x001fda0003f05270 */
[----:B------:R-:W0:Y:S02]  /*ef50*/  @P0 LDC.64 R2, c[0x0][0x440] ;  /* 0x00011000ff020b82 */ /* 0x000e240000000a00 */
[----:B0-----:R-:W-:-:S04]  /*ef60*/  @P0 IMAD.HI.U32 R5, R11, R2, RZ ;  /* 0x000000020b050227 */ /* 0x001fc800078e00ff */
[----:B------:R-:W-:Y:S01]  /*ef70*/  IMAD.MOV.U32 R2, RZ, RZ, R11 ;  /* 0x000000ffff027224 */ /* 0x000fe200078e000b */
[----:B------:R-:W-:-:S05]  /*ef80*/  @P0 SHF.R.U32.HI R2, RZ, R3, R5 ;  /* 0x00000003ff020219 */ /* 0x000fca0000011605 */
[----:B------:R-:W-:-:S04]  /*ef90*/  IMAD.MOV R3, RZ, RZ, -R2 ;  /* 0x000000ffff037224 */ /* 0x000fc800078e0a02 */
[----:B------:R-:W-:Y:S01]  /*efa0*/  IMAD R11, R4, R3, R11 ;  /* 0x00000003040b7224 */ /* 0x000fe200078e020b */
[----:B------:R-:W-:Y:S01]  /*efb0*/  SHF.R.S32.HI R3, RZ, 0x1f, R2 ;  /* 0x0000001fff037819 */ /* 0x000fe20000011402 */
[----:B------:R-:W-:-:S04]  /*efc0*/  IMAD R4, R19, UR4, RZ ;  /* 0x0000000413047c24 */ /* 0x000fc8000f8e02ff */
[C---:B------:R-:W-:Y:S02]  /*efd0*/  IMAD R4, R18.reuse, UR5, R4 ;  /* 0x0000000512047c24 */ /* 0x040fe4000f8e0204 */
[----:B------:R-:W-:Y:S01]  /*efe0*/  IMAD.WIDE.U32 R2, R18, UR4, R2 ;  /* 0x0000000412027c25 */ /* 0x000fe2000f8e0002 */
[----:B------:R-:W-:-:S03]  /*eff0*/  ULDC.64 UR4, c[0x0][0x418] ;  /* 0x0001060000047ab9 */ /* 0x000fc60000000a00 */
[----:B------:R-:W-:Y:S01]  /*f000*/  IMAD.IADD R3, R4, 0x1, R3 ;  /* 0x0000000104037824 */ /* 0x000fe200078e0203 */
[----:B------:R-:W-:-:S04]  /*f010*/  LEA R4, P0, R2, UR4, 0x2 ;  /* 0x0000000402047c11 */ /* 0x000fc8000f8010ff */
[----:B------:R-:W-:-:S05]  /*f020*/  LEA.HI.X R5, R2, UR5, R3, 0x2, P0 ;  /* 0x0000000502057c11 */ /* 0x000fca00080f1403 */
[----:B------:R0:W5:Y:S04]  /*f030*/  LDG.E R4, desc[UR6][R4.64] ;  /* 0x0000000604047981 */ /* 0x000168000c1e1900 */
.L_x_77:
[----:B------:R-:W1:Y:S01]  /*f040*/  S2R R2, SR_TID.X ;  /* 0x0000000000027919 */ /* 0x000e620000002100 */
[----:B------:R-:W-:Y:S01]  /*f050*/  BSSY B2, `(.L_x_78) ;  /* 0x0000006000027945 */ /* 0x000fe20003800000 */
[----:B-1----:R-:W-:Y:S02]  /*f060*/  LOP3.LUT R3, R2, 0x7f, RZ, 0xc0, !PT ;  /* 0x0000007f02037812 */ /* 0x002fe400078ec0ff */
[----:B------:R-:W-:Y:S02]  /*f070*/  SHF.L.U32 R2, R9, 0x1f, RZ ;  /* 0x0000001f09027819 */ /* 0x000fe400000006ff */
[----:B------:R-:W-:Y:S02]  /*f080*/  ISETP.NE.AND P1, PT, R3, RZ, PT ;  /* 0x000000ff0300720c */ /* 0x000fe40003f25270 */
[----:B------:R-:W1:Y:S02]  /*f090*/  SYNCS.PHASECHK.TRANS64.TRYWAIT P0, [UR38+0x38840], R2 ;  /* 0x03884002ff0075a7 */ /* 0x000e640008000166 */
[----:B-1----:R-:W-:Y:S09]  /*f0a0*/  @!P0 BRA `(.L_x_79) ;  /* 0x0000002c00408947 */ /* 0x002ff20003800000 */
.L_x_159:
[----:B------:R-:W-:Y:S05]  /*f0b0*/  BSYNC B2 ;  /* 0x0000000000027941 */ /* 0x000fea0003800000 */
.L_x_78:
[----:B------:R-:W-:Y:S04]  /*f0c0*/  BSSY B2, `(.L_x_80) ;  /* 0x0000007000027945 */ /* 0x000fe80003800000 */
[----:B------:R-:W-:Y:S05]  /*f0d0*/  @P1 BRA `(.L_x_81) ;  /* 0x0000000000141947 */ /* 0x000fea0003800000 */
[----:B------:R-:W-:Y:S02]  /*f0e0*/  ISETP.NE.AND P0, PT, R10, RZ, PT ;  /* 0x000000ff0a00720c */ /* 0x000fe40003f05270 */
[----:B-1----:R-:W-:-:S04]  /*f0f0*/  MOV R2, 0xa000 ;  /* 0x0000a00000027802 */ /* 0x002fc80000000f00 */
[----:B------:R2:W-:Y:S07]  /*f100*/  SYNCS.ARRIVE.TRANS64 RZ, [UR38+0x38830], R2 ;  /* 0x03883002ffff79a7 */ /* 0x0005ee0008000026 */
[----:B------:R-:W-:Y:S05]  /*f110*/  @!P0 BRA `(.L_x_81) ;  /* 0x0000000000048947 */ /* 0x000fea0003800000 */
[----:B------:R-:W-:Y:S01]  /*f120*/  BPT.TRAP 0x1 ;  /* 0x000000040000795c */ /* 0x000fe20000300000 */
.L_x_81:
[----:B------:R-:W-:Y:S05]  /*f130*/  BSYNC B2 ;  /* 0x0000000000027941 */ /* 0x000fea0003800000 */
.L_x_80:
[----:B------:R-:W-:Y:S01]  /*f140*/  IMAD.MOV.U32 R15, RZ, RZ, RZ ;  /* 0x000000ffff0f7224 */ /* 0x000fe200078e00ff */
[----:B------:R-:W-:Y:S01]  /*f150*/  ULDC.64 UR4, c[0x0][0x198] ;  /* 0x0000660000047ab9 */ /* 0x000fe20000000a00 */
[----:B------:R-:W-:Y:S01]  /*f160*/  PLOP3.LUT P0, PT, PT, PT, PT, 0x80, 0x0 ;  /* 0x000000000000781c */ /* 0x000fe20003f0f070 */
[----:B------:R-:W-:Y:S01]  /*f170*/  UIADD3 UR4, UP0, UR4, 0x370, URZ ;  /* 0x0000037004047890 */ /* 0x000fe2000ff1e03f */
[----:B-12---:R-:W-:Y:S01]  /*f180*/  IMAD R2, R11, 0x50, RZ ;  /* 0x000000500b027824 */ /* 0x006fe200078e02ff */
[----:B------:R-:W-:Y:S01]  /*f190*/  R2UR UR10, R15 ;  /* 0x000000000f0a72ca */ /* 0x000fe200000e0000 */
[----:B------:R-:W-:Y:S02]  /*f1a0*/  UIADD3 UR8, UR38, 0x24400, URZ ;  /* 0x0002440026087890 */ /* 0x000fe4000fffe03f */
[----:B------:R-:W-:Y:S02]  /*f1b0*/  UIADD3 UR9, UR38, 0x38830, URZ ;  /* 0x0003883026097890 */ /* 0x000fe4000fffe03f */
[----:B------:R-:W-:Y:S01]  /*f1c0*/  UIADD3.X UR5, URZ, UR5, URZ, UP0, !UPT ;  /* 0x000000053f057290 */ /* 0x000fe200087fe43f */
[----:B------:R-:W-:Y:S01]  /*f1d0*/  UMOV UR6, 0x0 ;  /* 0x0000000000067882 */ /* 0x000fe20000000000 */
[----:B------:R-:W-:-:S10]  /*f1e0*/  UMOV UR7, 0x14f00000 ;  /* 0x14f0000000077882 */ /* 0x000fd40000000000 */
.L_x_82:
[----:B------:R-:W-:-:S13]  /*f1f0*/  @P0 ELECT P3, URZ, PT ;  /* 0x00000000003f082f */ /* 0x000fda0003860000 */
[----:B-----5:R-:W-:Y:S01]  /*f200*/  @P3 R2UR UR13, R4 ;  /* 0x00000000040d32ca */ /* 0x020fe200000e0000 */
[----:B------:R-:W-:Y:S01]  /*f210*/  UMOV UR12, UR36 ;  /* 0x00000024000c7c82 */ /* 0x000fe20008000000 */
[----:B------:R-:W-:Y:S02]  /*f220*/  @P3 R2UR UR11, R2 ;  /* 0x00000000020b32ca */ /* 0x000fe400000e0000 */
[----:B------:R-:W-:Y:S02]  /*f230*/  @P3 PLOP3.LUT P0, PT, P3, PT, PT, 0x8, 0x0 ;  /* 0x000000000000381c */ /* 0x000fe40001f0e170 */
[----:B------:R-:W-:-:S09]  /*f240*/  PLOP3.LUT P3, PT, PT, PT, PT, 0x8, 0x0 ;  /* 0x000000000000781c */ /* 0x000fd20003f6e170 */
[----:B------:R1:W-:Y:S02]  /*f250*/  UTMALDG.4D [UR8], [UR4], desc[UR6] ;  /* 0x00000608040075b4 */ /* 0x0003e40008019000 */
[----:B-1----:R-:W-:Y:S05]  /*f260*/  @P0 BRA.U.ANY `(.L_x_82) ;  /* 0xfffffffd00e00947 */ /* 0x002fea000393ffff */
[----:B------:R-:W-:Y:S01]  /*f270*/  IMAD.MOV.U32 R14, RZ, RZ, 0x40 ;  /* 0x00000040ff0e7424 */ /* 0x000fe200078e00ff */
[----:B------:R-:W-:Y:S01]  /*f280*/  PLOP3.LUT P0, PT, PT, PT, PT, 0x80, 0x0 ;  /* 0x000000000000781c */ /* 0x000fe20003f0f070 */
[----:B------:R-:W-:Y:S01]  /*f290*/  UIADD3 UR8, UR38, 0x26c00, URZ ;  /* 0x00026c0026087890 */ /* 0x000fe2000fffe03f */
[----:B------:R-:W-:Y:S02]  /*f2a0*/  UMOV UR6, 0x0 ;  /* 0x0000000000067882 */ /* 0x000fe40000000000 */
[----:B------:R-:W-:Y:S01]  /*f2b0*/  R2UR UR10, R14 ;  /* 0x000000000e0a72ca */ /* 0x000fe200000e0000 */
[----:B------:R-:W-:-:S14]  /*f2c0*/  UMOV UR7, 0x14f00000 ;  /* 0x14f0000000077882 */ /* 0x000fdc0000000000 */
.L_x_83:
[----:B------:R-:W-:-:S13]  /*f2d0*/  @P0 ELECT P3, URZ, PT ;  /* 0x00000000003f082f */ /* 0x000fda0003860000 */
[----:B------:R-:W-:Y:S01]  /*f2e0*/  @P3 R2UR UR13, R4 ;  /* 0x00000000040d32ca */ /* 0x000fe200000e0000 */
[----:B------:R-:W-:Y:S01]  /*f2f0*/  UMOV UR12, UR36 ;  /* 0x00000024000c7c82 */ /* 0x000fe20008000000 */
[----:B------:R-:W-:Y:S02]  /*f300*/  @P3 R2UR UR11, R2 ;  /* 0x00000000020b32ca */ /* 0x000fe400000e0000 */
[----:B------:R-:W-:Y:S02]  /*f310*/  @P3 PLOP3.LUT P0, PT, P3, PT, PT, 0x8, 0x0 ;  /* 0x000000000000381c */ /* 0x000fe40001f0e170 */
[----:B------:R-:W-:-:S09]  /*f320*/  PLOP3.LUT P3, PT, PT, PT, PT, 0x8, 0x0 ;  /* 0x000000000000781c */ /* 0x000fd20003f6e170 */
[----:B------:R1:W-:Y:S02]  /*f330*/  UTMALDG.4D [UR8], [UR4], desc[UR6] ;  /* 0x00000608040075b4 */ /* 0x0003e40008019000 */
[----:B-1----:R-:W-:Y:S05]  /*f340*/  @P0 BRA.U.ANY `(.L_x_83) ;  /* 0xfffffffd00e00947 */ /* 0x002fea000393ffff */
[----:B0-----:R-:W-:Y:S01]  /*f350*/  IMAD.MOV.U32 R5, RZ, RZ, 0x80 ;  /* 0x00000080ff057424 */ /* 0x001fe200078e00ff */
[----:B------:R-:W-:Y:S01]  /*f360*/  PLOP3.LUT P0, PT, PT, PT, PT, 0x80, 0x0 ;  /* 0x000000000000781c */ /* 0x000fe20003f0f070 */
[----:B------:R-:W-:Y:S01]  /*f370*/  UIADD3 UR8, UR38, 0x29400, URZ ;  /* 0x0002940026087890 */ /* 0x000fe2000fffe03f */
[----:B------:R-:W-:Y:S02]  /*f380*/  UMOV UR6, 0x0 ;  /* 0x0000000000067882 */ /* 0x000fe40000000000 */
[----:B------:R-:W-:Y:S01]  /*f390*/  R2UR UR10, R5 ;  /* 0x00000000050a72ca */ /* 0x000fe200000e0000 */
[----:B------:R-:W-:-:S14]  /*f3a0*/  UMOV UR7, 0x14f00000 ;  /* 0x14f0000000077882 */ /* 0x000fdc0000000000 */
.L_x_84:
        /* <DEDUP_REMOVED lines=14> */
.L_x_85:
        /* <DEDUP_REMOVED lines=8> */
[----:B------:R-:W-:Y:S01]  /*f510*/  SHF.L.U32 R2, R7, 0x1f, RZ ;  /* 0x0000001f07027819 */ /* 0x000fe200000006ff */
[----:B------:R-:W-:Y:S03]  /*f520*/  BSSY B2, `(.L_x_86) ;  /* 0x0000003000027945 */ /* 0x000fe60003800000 */
[----:B------:R-:W0:Y:S02]  /*f530*/  SYNCS.PHASECHK.TRANS64.TRYWAIT P0, [UR38+0x38868], R2 ;  /* 0x03886802ff0075a7 */ /* 0x000e240008000166 */
[----:B0-----:R-:W-:Y:S05]  /*f540*/  @!P0 BRA `(.L_x_87) ;  /* 0x0000002800308947 */ /* 0x001fea0003800000 */
.L_x_160:
[----:B------:R-:W-:Y:S05]  /*f550*/  BSYNC B2 ;  /* 0x0000000000027941 */ /* 0x000fea0003800000 */
.L_x_86:
[----:B------:R-:W-:Y:S01]  /*f560*/  BSSY B2, `(.L_x_88) ;  /* 0x0000009000027945 */ /* 0x000fe20003800000 */
[----:B0-----:R-:W-:Y:S01]  /*f570*/  IMAD.MOV.U32 R2, RZ, RZ, 0x0 ;  /* 0x00000000ff027424 */ /* 0x001fe200078e00ff */
[----:B------:R-:W-:Y:S02]  /*f580*/  MOV R3, 0x14f00000 ;  /* 0x14f0000000037802 */ /* 0x000fe40000000f00 */
[----:B------:R-:W-:Y:S05]  /*f590*/  @P1 BRA `(.L_x_89) ;  /* 0x0000000000141947 */ /* 0x000fea0003800000 */
[----:B------:R-:W-:Y:S01]  /*f5a0*/  ISETP.NE.AND P0, PT, R10, RZ, PT ;  /* 0x000000ff0a00720c */ /* 0x000fe20003f05270 */
[----:B------:R-:W-:-:S04]  /*f5b0*/  IMAD.MOV.U32 R7, RZ, RZ, 0xa000 ;  /* 0x0000a000ff077424 */ /* 0x000fc800078e00ff */
[----:B------:R0:W-:Y:S08]  /*f5c0*/  SYNCS.ARRIVE.TRANS64 RZ, [UR38+0x38858], R7 ;  /* 0x03885807ffff79a7 */ /* 0x0001f00008000026 */
[----:B0-----:R-:W-:Y:S05]  /*f5d0*/  @!P0 BRA `(.L_x_89) ;  /* 0x0000000000048947 */ /* 0x001fea0003800000 */
[----:B------:R-:W-:Y:S01]  /*f5e0*/  BPT.TRAP 0x1 ;  /* 0x000000040000795c */ /* 0x000fe20000300000 */
.L_x_89:
[----:B------:R-:W-:Y:S05]  /*f5f0*/  BSYNC B2 ;  /* 0x0000000000027941 */ /* 0x000fea0003800000 */
.L_x_88:
        /* <DEDUP_REMOVED lines=10> */
.L_x_90:
        /* <DEDUP_REMOVED lines=13> */
.L_x_91:
        /* <DEDUP_REMOVED lines=13> */
.L_x_92:
        /* <DEDUP_REMOVED lines=13> */
.L_x_93:
        /* <DEDUP_REMOVED lines=8> */
[----:B------:R-:W-:Y:S02]  /*f990*/  IMAD.MOV.U32 R17, RZ, RZ, R11 ;  /* 0x000000ffff117224 */ /* 0x000fe400078e000b */
[----:B------:R-:W-:-:S07]  /*f9a0*/  IMAD.MOV.U32 R16, RZ, RZ, R4 ;  /* 0x000000ffff107224 */ /* 0x000fce00078e0004 */
.L_x_76:
[----:B------:R-:W-:Y:S05]  /*f9b0*/  BSYNC B1 ;  /* 0x0000000000017941 */ /* 0x000fea0003800000 */
.L_x_75:
[----:B------:R-:W-:Y:S02]  /*f9c0*/  VIADD R0, R0, 0xfffffffe ;  /* 0xfffffffe00007836 */ /* 0x000fe40000000000 */
[----:B------:R-:W-:Y:S01]  /*f9d0*/  IMAD.MOV.U32 R7, RZ, RZ, R9 ;  /* 0x000000ffff077224 */ /* 0x000fe200078e0009 */
[----:B------:R-:W-:Y:S06]  /*f9e0*/  @P2 BRA `(.L_x_94) ;  /* 0xffffffe8004c2947 */ /* 0x000fec000383ffff */
[----:B------:R-:W-:Y:S05]  /*f9f0*/  BSYNC B0 ;  /* 0x0000000000007941 */ /* 0x000fea0003800000 */
.L_x_55:
[----:B------:R-:W-:Y:S01]  /*fa00*/  ISETP.NE.AND P0, PT, R12, RZ, PT ;  /* 0x000000ff0c00720c */ /* 0x000fe20003f05270 */
[----:B------:R-:W-:-:S12]  /*fa10*/  BSSY B0, `(.L_x_54) ;  /* 0x00000b3000007945 */ /* 0x000fd80003800000 */
[----:B------:R-:W-:Y:S05]  /*fa20*/  @!P0 BRA `(.L_x_95) ;  /* 0x0000000800c48947 */ /* 0x000fea0003800000 */
[----:B------:R-:W2:Y:S01]  /*fa30*/  LDL R2, [R1] ;  /* 0x0000000001027983 */ /* 0x000ea20000100800 */
[----:B------:R-:W-:Y:S02]  /*fa40*/  MOV R8, 0x1 ;  /* 0x0000000100087802 */ /* 0x000fe40000000f00 */
[----:B--2---:R-:W-:-:S13]  /*fa50*/  ISETP.NE.AND P1, PT, R2, RZ, PT ;  /* 0x000000ff0200720c */ /* 0x004fda0003f25270 */
[----:B------:R-:W-:Y:S05]  /*fa60*/  @!P1 BRA `(.L_x_95) ;  /* 0x0000000800b49947 */ /* 0x000fea0003800000 */
[----:B------:R-:W2:Y:S02]  /*fa70*/  LDL.LU R2, [R1+0x4] ;  /* 0x0000040001027983 */ /* 0x000ea40000300800 */
[----:B--2---:R-:W-:-:S13]  /*fa80*/  ISETP.NE.AND P1, PT, R2, RZ, PT ;  /* 0x000000ff0200720c */ /* 0x004fda0003f25270 */
[----:B------:R-:W-:Y:S05]  /*fa90*/  @!P1 BRA `(.L_x_96) ;  /* 0x0000000000509947 */ /* 0x000fea0003800000 */
[----:B------:R-:W0:Y:S01]  /*faa0*/  LDC R7, c[0x0][0x43c] ;  /* 0x00010f00ff077b82 */ /* 0x000e220000000800 */
[----:B------:R-:W-:Y:S01]  /*fab0*/  IMAD.MOV.U32 R6, RZ, RZ, R0 ;  /* 0x000000ffff067224 */ /* 0x000fe200078e0000 */
[----:B------:R-:W-:Y:S01]  /*fac0*/  ULDC.64 UR4, c[0x0][0x428] ;  /* 0x00010a0000047ab9 */ /* 0x000fe20000000a00 */
[----:B------:R-:W-:Y:S01]  /*fad0*/  ULDC.64 UR6, c[0x0][0x208] ;  /* 0x0000820000067ab9 */ /* 0x000fe20000000a00 */
[----:B------:R-:W-:-:S04]  /*fae0*/  IMAD R19, R19, UR4, RZ ;  /* 0x0000000413137c24 */ /* 0x000fc8000f8e02ff */
[----:B------:R-:W-:Y:S01]  /*faf0*/  IMAD R19, R18, UR5, R19 ;  /* 0x0000000512137c24 */ /* 0x000fe2000f8e0213 */
[----:B0-----:R-:W-:-:S13]  /*fb00*/  ISETP.NE.AND P0, PT, R7, 0x1, PT ;  /* 0x000000010700780c */ /* 0x001fda0003f05270 */
[----:B------:R-:W0:Y:S02]  /*fb10*/  @P0 LDC.64 R2, c[0x0][0x440] ;  /* 0x00011000ff020b82 */ /* 0x000e240000000a00 */
[----:B0-----:R-:W-:-:S05]  /*fb20*/  @P0 IMAD.HI.U32 R2, R0, R2, RZ ;  /* 0x0000000200020227 */ /* 0x001fca00078e00ff */
[----:B------:R-:W-:-:S04]  /*fb30*/  @P0 SHF.R.U32.HI R6, RZ, R3, R2 ;  /* 0x00000003ff060219 */ /* 0x000fc80000011602 */
[--C-:B------:R-:W-:Y:S01]  /*fb40*/  SHF.R.S32.HI R3, RZ, 0x1f, R6.reuse ;  /* 0x0000001fff037819 */ /* 0x100fe20000011406 */
[----:B------:R-:W-:-:S04]  /*fb50*/  IMAD.MOV.U32 R2, RZ, RZ, R6 ;  /* 0x000000ffff027224 */ /* 0x000fc800078e0006 */
[----:B------:R-:W-:Y:S01]  /*fb60*/  IMAD.WIDE.U32 R2, R18, UR4, R2 ;  /* 0x0000000412027c25 */ /* 0x000fe2000f8e0002 */
[----:B------:R-:W-:-:S03]  /*fb70*/  ULDC.64 UR4, c[0x0][0x418] ;  /* 0x0001060000047ab9 */ /* 0x000fc60000000a00 */
[----:B------:R-:W-:Y:S01]  /*fb80*/  IMAD.IADD R3, R19, 0x1, R3 ;  /* 0x0000000113037824 */ /* 0x000fe200078e0203 */
[----:B------:R-:W-:-:S04]  /*fb90*/  LEA R4, P0, R2, UR4, 0x2 ;  /* 0x0000000402047c11 */ /* 0x000fc8000f8010ff */
[----:B------:R-:W-:-:S05]  /*fba0*/  LEA.HI.X R5, R2, UR5, R3, 0x2, P0 ;  /* 0x0000000502057c11 */ /* 0x000fca00080f1403 */
[----:B------:R0:W5:Y:S01]  /*fbb0*/  LDG.E R4, desc[UR6][R4.64] ;  /* 0x0000000604047981 */ /* 0x000162000c1e1900 */
[----:B------:R-:W-:-:S04]  /*fbc0*/  IMAD.MOV R2, RZ, RZ, -R6 ;  /* 0x000000ffff027224 */ /* 0x000fc800078e0a06 */
[----:B------:R-:W-:-:S07]  /*fbd0*/  IMAD R0, R7, R2, R0 ;  /* 0x0000000207007224 */ /* 0x000fce00078e0200 */
.L_x_96:
[----:B------:R-:W1:Y:S01]  /*fbe0*/  S2R R2, SR_TID.X ;  /* 0x0000000000027919 */ /* 0x000e620000002100 */
[----:B------:R-:W-:Y:S01]  /*fbf0*/  BSSY B1, `(.L_x_97) ;  /* 0x0000006000017945 */ /* 0x000fe20003800000 */
[----:B-1----:R-:W-:Y:S02]  /*fc00*/  LOP3.LUT R3, R2, 0x7f, RZ, 0xc0, !PT ;  /* 0x0000007f02037812 */ /* 0x002fe400078ec0ff */
[----:B------:R-:W-:Y:S02]  /*fc10*/  SHF.L.U32 R2, R9, 0x1f, RZ ;  /* 0x0000001f09027819 */ /* 0x000fe400000006ff */
[----:B------:R-:W-:Y:S02]  /*fc20*/  ISETP.NE.AND P1, PT, R3, RZ, PT ;  /* 0x000000ff0300720c */ /* 0x000fe40003f25270 */
[----:B------:R-:W1:Y:S02]  /*fc30*/  SYNCS.PHASECHK.TRANS64.TRYWAIT P0, [UR38+0x38848], R2 ;  /* 0x03884802ff0075a7 */ /* 0x000e640008000166 */
[----:B-1----:R-:W-:Y:S09]  /*fc40*/  @!P0 BRA `(.L_x_98) ;  /* 0x0000002000888947 */ /* 0x002ff20003800000 */
.L_x_161:
[----:B------:R-:W-:Y:S05]  /*fc50*/  BSYNC B1 ;  /* 0x0000000000017941 */ /* 0x000fea0003800000 */
.L_x_97:
[----:B------:R-:W-:Y:S04]  /*fc60*/  BSSY B1, `(.L_x_99) ;  /* 0x0000007000017945 */ /* 0x000fe80003800000 */
[----:B------:R-:W-:Y:S05]  /*fc70*/  @P1 BRA `(.L_x_100) ;  /* 0x0000000000141947 */ /* 0x000fea0003800000 */
[----:B------:R-:W-:Y:S01]  /*fc80*/  ISETP.NE.AND P0, PT, R10, RZ, PT ;  /* 0x000000ff0a00720c */ /* 0x000fe20003f05270 */
[----:B-1----:R-:W-:-:S04]  /*fc90*/  IMAD.MOV.U32 R3, RZ, RZ, 0xa000 ;  /* 0x0000a000ff037424 */ /* 0x002fc800078e00ff */
[----:B------:R2:W-:Y:S08]  /*fca0*/  SYNCS.ARRIVE.TRANS64 RZ, [UR38+0x38838], R3 ;  /* 0x03883803ffff79a7 */ /* 0x0005f00008000026 */
[----:B--2---:R-:W-:Y:S05]  /*fcb0*/  @!P0 BRA `(.L_x_100) ;  /* 0x0000000000048947 */ /* 0x004fea0003800000 */
[----:B------:R-:W-:Y:S01]  /*fcc0*/  BPT.TRAP 0x1 ;  /* 0x000000040000795c */ /* 0x000fe20000300000 */
.L_x_100:
[----:B------:R-:W-:Y:S05]  /*fcd0*/  BSYNC B1 ;  /* 0x0000000000017941 */ /* 0x000fea0003800000 */
.L_x_99:
[----:B0-----:R-:W-:Y:S01]  /*fce0*/  MOV R5, RZ ;  /* 0x000000ff00057202 */ /* 0x001fe20000000f00 */
[----:B------:R-:W-:Y:S01]  /*fcf0*/  ULDC.64 UR4, c[0x0][0x198] ;  /* 0x0000660000047ab9 */ /* 0x000fe20000000a00 */
[----:B------:R-:W-:Y:S01]  /*fd00*/  PLOP3.LUT P0, PT, PT, PT, PT, 0x80, 0x0 ;  /* 0x000000000000781c */ /* 0x000fe20003f0f070 */
[----:B------:R-:W-:Y:S01]  /*fd10*/  UIADD3 UR4, UP0, UR4, 0x370, URZ ;  /* 0x0000037004047890 */ /* 0x000fe2000ff1e03f */
[----:B------:R-:W-:Y:S01]  /*fd20*/  R2UR UR10, R5 ;  /* 0x00000000050a72ca */ /* 0x000fe200000e0000 */
[----:B-1----:R-:W-:Y:S01]  /*fd30*/  IMAD R3, R0, 0x50, RZ ;  /* 0x0000005000037824 */ /* 0x002fe200078e02ff */
[----:B------:R-:W-:Y:S02]  /*fd40*/  UIADD3 UR8, UR38, 0x2e400, URZ ;  /* 0x0002e40026087890 */ /* 0x000fe4000fffe03f */
[----:B------:R-:W-:Y:S02]  /*fd50*/  UIADD3 UR9, UR38, 0x38838, URZ ;  /* 0x0003883826097890 */ /* 0x000fe4000fffe03f */
[----:B------:R-:W-:Y:S01]  /*fd60*/  UIADD3.X UR5, URZ, UR5, URZ, UP0, !UPT ;  /* 0x000000053f057290 */ /* 0x000fe200087fe43f */
[----:B------:R-:W-:Y:S01]  /*fd70*/  UMOV UR6, 0x0 ;  /* 0x0000000000067882 */ /* 0x000fe20000000000 */
[----:B------:R-:W-:-:S10]  /*fd80*/  UMOV UR7, 0x14f00000 ;  /* 0x14f0000000077882 */ /* 0x000fd40000000000 */
.L_x_101:
[----:B------:R-:W-:-:S13]  /*fd90*/  @P0 ELECT P2, URZ, PT ;  /* 0x00000000003f082f */ /* 0x000fda0003840000 */
[----:B-----5:R-:W-:Y:S01]  /*fda0*/  @P2 R2UR UR13, R4 ;  /* 0x00000000040d22ca */ /* 0x020fe200000e0000 */
        /* <DEDUP_REMOVED lines=12> */
.L_x_102:
        /* <DEDUP_REMOVED lines=14> */
.L_x_103:
        /* <DEDUP_REMOVED lines=14> */
.L_x_104:
        /* <DEDUP_REMOVED lines=8> */
[----:B------:R-:W0:Y:S01]  /*100b0*/  SYNCS.PHASECHK.TRANS64.TRYWAIT P0, [UR38+0x38860], R2 ;  /* 0x03886002ff0075a7 */ /* 0x000e220008000166 */
[----:B------:R-:W-:Y:S04]  /*100c0*/  BSSY B1, `(.L_x_105) ;  /* 0x0000002000017945 */ /* 0x000fe80003800000 */
[----:B0-----:R-:W-:Y:S05]  /*100d0*/  @!P0 BRA `(.L_x_106) ;  /* 0x0000001c007c8947 */ /* 0x001fea0003800000 */
.L_x_162:
[----:B------:R-:W-:Y:S05]  /*100e0*/  BSYNC B1 ;  /* 0x0000000000017941 */ /* 0x000fea0003800000 */
.L_x_105:
[----:B------:R-:W-:Y:S01]  /*100f0*/  BSSY B1, `(.L_x_107) ;  /* 0x0000009000017945 */ /* 0x000fe20003800000 */
[----:B0-----:R-:W-:Y:S02]  /*10100*/  IMAD.MOV.U32 R2, RZ, RZ, 0x0 ;  /* 0x00000000ff027424 */ /* 0x001fe400078e00ff */
[----:B------:R-:W-:Y:S01]  /*10110*/  IMAD.MOV.U32 R3, RZ, RZ, 0x14f00000 ;  /* 0x14f00000ff037424 */ /* 0x000fe200078e00ff */
[----:B------:R-:W-:Y:S06]  /*10120*/  @P1 BRA `(.L_x_108) ;  /* 0x0000000000141947 */ /* 0x000fec0003800000 */
[----:B------:R-:W-:Y:S02]  /*10130*/  ISETP.NE.AND P0, PT, R10, RZ, PT ;  /* 0x000000ff0a00720c */ /* 0x000fe40003f05270 */
[----:B------:R-:W-:-:S04]  /*10140*/  MOV R12, 0xa000 ;  /* 0x0000a000000c7802 */ /* 0x000fc80000000f00 */
[----:B------:R0:W-:Y:S07]  /*10150*/  SYNCS.ARRIVE.TRANS64 RZ, [UR38+0x38850], R12 ;  /* 0x0388500cffff79a7 */ /* 0x0001ee0008000026 */
[----:B------:R-:W-:Y:S05]  /*10160*/  @!P0 BRA `(.L_x_108) ;  /* 0x0000000000048947 */ /* 0x000fea0003800000 */
[----:B------:R-:W-:Y:S01]  /*10170*/  BPT.TRAP 0x1 ;  /* 0x000000040000795c */ /* 0x000fe20000300000 */
.L_x_108:
[----:B------:R-:W-:Y:S05]  /*10180*/  BSYNC B1 ;  /* 0x0000000000017941 */ /* 0x000fea0003800000 */
.L_x_107:
        /* <DEDUP_REMOVED lines=10> */
.L_x_109:
        /* <DEDUP_REMOVED lines=8> */
[----:B------:R-:W-:Y:S01]  /*102b0*/  R2UR UR10, R6 ;  /* 0x00000000060a72ca */ /* 0x000fe200000e0000 */
[----:B------:R-:W-:Y:S01]  /*102c0*/  UIADD3 UR8, UR38, 0x2c00, URZ ;  /* 0x00002c0026087890 */ /* 0x000fe2000fffe03f */
[----:B------:R-:W-:Y:S02]  /*102d0*/  R2UR UR6, R2 ;  /* 0x00000000020672ca */ /* 0x000fe400000e0000 */
[----:B------:R-:W-:Y:S02]  /*102e0*/  R2UR UR7, R3 ;  /* 0x00000000030772ca */ /* 0x000fe400000e0000 */
[----:B------:R-:W-:-:S13]  /*102f0*/  PLOP3.LUT P0, PT, PT, PT, PT, 0x80, 0x0 ;  /* 0x000000000000781c */ /* 0x000fda0003f0f070 */
.L_x_110:
        /* <DEDUP_REMOVED lines=13> */
.L_x_111:
        /* <DEDUP_REMOVED lines=13> */
.L_x_112:
        /* <DEDUP_REMOVED lines=8> */
[----:B------:R-:W-:Y:S02]  /*10520*/  IMAD.MOV.U32 R17, RZ, RZ, R0 ;  /* 0x000000ffff117224 */ /* 0x000fe400078e0000 */
[----:B------:R-:W-:-:S07]  /*10530*/  IMAD.MOV.U32 R16, RZ, RZ, R4 ;  /* 0x000000ffff107224 */ /* 0x000fce00078e0004 */
.L_x_95:
[----:B------:R-:W-:Y:S05]  /*10540*/  BSYNC B0 ;  /* 0x0000000000007941 */ /* 0x000fea0003800000 */
.L_x_54:
[----:B------:R-:W2:Y:S01]  /*10550*/  LDL.LU R0, [R1] ;  /* 0x0000000001007983 */ /* 0x000ea20000300800 */
[----:B------:R-:W-:Y:S01]  /*10560*/  BSSY B0, `(.L_x_113) ;  /* 0x0000051000007945 */ /* 0x000fe20003800000 */
[----:B--2---:R-:W-:-:S13]  /*10570*/  ISETP.NE.AND P0, PT, R0, RZ, PT ;  /* 0x000000ff0000720c */ /* 0x004fda0003f05270 */
[----:B------:R-:W-:Y:S05]  /*10580*/  @!P0 BRA `(.L_x_114) ;  /* 0x0000000400388947 */ /* 0x000fea0003800000 */
[----:B------:R-:W2:Y:S01]  /*10590*/  S2R R0, SR_TID.X ;  /* 0x0000000000007919 */ /* 0x000ea20000002100 */
[----:B-1----:R-:W-:Y:S01]  /*105a0*/  LEA R3, R8, UR38, 0x3 ;  /* 0x0000002608037c11 */ /* 0x002fe2000f8e18ff */
[----:B------:R-:W-:Y:S01]  /*105b0*/  BSSY B1, `(.L_x_115) ;  /* 0x0000006000017945 */ /* 0x000fe20003800000 */
[----:B--2---:R-:W-:Y:S02]  /*105c0*/  LOP3.LUT R2, R0, 0x7f, RZ, 0xc0, !PT ;  /* 0x0000007f00027812 */ /* 0x004fe400078ec0ff */
[----:B------:R-:W-:Y:S02]  /*105d0*/  SHF.L.U32 R0, R9, 0x1f, RZ ;  /* 0x0000001f09007819 */ /* 0x000fe400000006ff */
[----:B------:R-:W-:Y:S02]  /*105e0*/  ISETP.NE.AND P1, PT, R2, RZ, PT ;  /* 0x000000ff0200720c */ /* 0x000fe40003f25270 */
[----:B------:R-:W1:Y:S02]  /*105f0*/  SYNCS.PHASECHK.TRANS64.TRYWAIT P0, [R3+URZ+0x38860], R0 ;  /* 0x03886000030075a7 */ /* 0x000e64000800017f */
[----:B-1----:R-:W-:Y:S09]  /*10600*/  @!P0 BRA `(.L_x_116) ;  /* 0x0000001800488947 */ /* 0x002ff20003800000 */
.L_x_163:
[----:B------:R-:W-:Y:S05]  /*10610*/  BSYNC B1 ;  /* 0x0000000000017941 */ /* 0x000fea0003800000 */
.L_x_115:
[----:B------:R-:W-:Y:S04]  /*10620*/  BSSY B1, `(.L_x_117) ;  /* 0x0000008000017945 */ /* 0x000fe80003800000 */
[----:B------:R-:W-:Y:S05]  /*10630*/  @P1 BRA `(.L_x_118) ;  /* 0x0000000000181947 */ /* 0x000fea0003800000 */
[----:B------:R-:W2:Y:S01]  /*10640*/  S2R R2, SR_TID.X ;  /* 0x0000000000027919 */ /* 0x000ea20000002100 */
[----:B-1----:R-:W-:-:S04]  /*10650*/  IMAD.MOV.U32 R0, RZ, RZ, 0xa000 ;  /* 0x0000a000ff007424 */ /* 0x002fc800078e00ff */
[----:B------:R3:W-:Y:S01]  /*10660*/  SYNCS.ARRIVE.TRANS64 RZ, [R3+URZ+0x38850], R0 ;  /* 0x0388500003ff79a7 */ /* 0x0007e2000800003f */
[----:B--2---:R-:W-:-:S13]  /*10670*/  LOP3.LUT P0, RZ, R2, 0x1f, RZ, 0xc0, !PT ;  /* 0x0000001f02ff7812 */ /* 0x004fda000780c0ff */
[----:B---3--:R-:W-:Y:S05]  /*10680*/  @!P0 BRA `(.L_x_118) ;  /* 0x0000000000048947 */ /* 0x008fea0003800000 */
[----:B------:R-:W-:Y:S01]  /*10690*/  BPT.TRAP 0x1 ;  /* 0x000000040000795c */ /* 0x000fe20000300000 */
.L_x_118:
[----:B------:R-:W-:Y:S05]  /*106a0*/  BSYNC B1 ;  /* 0x0000000000017941 */ /* 0x000fea0003800000 */
.L_x_117:
[----:B------:R-:W-:Y:S01]  /*106b0*/  R2UR UR4, R8 ;  /* 0x00000000080472ca */ /* 0x000fe200000e0000 */
[----:B------:R-:W-:Y:S01]  /*106c0*/  ULDC.64 UR6, c[0x0][0x198] ;  /* 0x0000660000067ab9 */ /* 0x000fe20000000a00 */
[----:B------:R-:W-:Y:S01]  /*106d0*/  R2UR UR9, R3 ;  /* 0x00000000030972ca */ /* 0x000fe200000e0000 */
[----:B------:R-:W-:Y:S01]  /*106e0*/  UIADD3 UR6, UP0, UR6, 0x470, URZ ;  /* 0x0000047006067890 */ /* 0x000fe2000ff1e03f */
[----:B------:R-:W-:Y:S01]  /*106f0*/  PLOP3.LUT P0, PT, PT, PT, PT, 0x80, 0x0 ;  /* 0x000000000000781c */ /* 0x000fe20003f0f070 */
[----:B------:R-:W-:Y:S01]  /*10700*/  IMAD R17, R17, 0x50, RZ ;  /* 0x0000005011117824 */ /* 0x000fe200078e02ff */
[----:B------:R-:W-:Y:S01]  /*10710*/  UMOV UR14, 0x0 ;  /* 0x00000000000e7882 */ /* 0x000fe20000000000 */
[----:B------:R-:W-:Y:S01]  /*10720*/  UIADD3.X UR7, URZ, UR7, URZ, UP0, !UPT ;  /* 0x000000073f077290 */ /* 0x000fe200087fe43f */
[----:B------:R-:W-:Y:S01]  /*10730*/  UMOV UR15, 0x14f00000 ;  /* 0x14f00000000f7882 */ /* 0x000fe20000000000 */
[----:B------:R-:W-:-:S04]  /*10740*/  UMOV UR10, URZ ;  /* 0x0000003f000a7c82 */ /* 0x000fc80008000000 */
[----:B------:R-:W-:Y:S02]  /*10750*/  UIMAD UR4, UR4, 0xa000, UR38 ;  /* 0x0000a000040478a4 */ /* 0x000fe4000f8e0226 */
[----:B------:R-:W-:Y:S02]  /*10760*/  UIADD3 UR9, UR9, 0x38850, URZ ;  /* 0x0003885009097890 */ /* 0x000fe4000fffe03f */
[----:B------:R-:W-:-:S12]  /*10770*/  UIADD3 UR8, UR4, 0x400, URZ ;  /* 0x0000040004087890 */ /* 0x000fd8000fffe03f */
.L_x_119:
[----:B------:R-:W-:-:S13]  /*10780*/  @P0 ELECT P1, URZ, PT ;  /* 0x00000000003f082f */ /* 0x000fda0003820000 */
[----:B------:R-:W-:Y:S01]  /*10790*/  @P1 R2UR UR13, R16 ;  /* 0x00000000100d12ca */ /* 0x000fe200000e0000 */
[----:B------:R-:W-:Y:S01]  /*107a0*/  UMOV UR12, UR36 ;  /* 0x00000024000c7c82 */ /* 0x000fe20008000000 */
[----:B------:R-:W-:Y:S02]  /*107b0*/  @P1 R2UR UR11, R17 ;  /* 0x00000000110b12ca */ /* 0x000fe400000e0000 */
[----:B------:R-:W-:Y:S02]  /*107c0*/  @P1 PLOP3.LUT P0, PT, P1, PT, PT, 0x8, 0x0 ;  /* 0x000000000000181c */ /* 0x000fe40000f0e170 */
[----:B------:R-:W-:-:S09]  /*107d0*/  PLOP3.LUT P1, PT, PT, PT, PT, 0x8, 0x0 ;  /* 0x000000000000781c */ /* 0x000fd20003f2e170 */
[----:B------:R2:W-:Y:S02]  /*107e0*/  UTMALDG.4D [UR8], [UR6], desc[UR14] ;  /* 0x00000e08060075b4 */ /* 0x0005e40008019000 */
[----:B--2---:R-:W-:Y:S05]  /*107f0*/  @P0 BRA.U.ANY `(.L_x_119) ;  /* 0xfffffffd00e00947 */ /* 0x004fea000393ffff */
[----:B------:R-:W-:Y:S01]  /*10800*/  PLOP3.LUT P0, PT, PT, PT, PT, 0x80, 0x0 ;  /* 0x000000000000781c */ /* 0x000fe20003f0f070 */
[----:B------:R-:W-:Y:S01]  /*10810*/  UIADD3 UR8, UR4, 0x2c00, URZ ;  /* 0x00002c0004087890 */ /* 0x000fe2000fffe03f */
[----:B------:R-:W-:Y:S01]  /*10820*/  UMOV UR14, 0x0 ;  /* 0x00000000000e7882 */ /* 0x000fe20000000000 */
[----:B------:R-:W-:Y:S01]  /*10830*/  UMOV UR15, 0x14f00000 ;  /* 0x14f00000000f7882 */ /* 0x000fe20000000000 */
[----:B------:R-:W-:-:S09]  /*10840*/  UMOV UR10, 0x40 ;  /* 0x00000040000a7882 */ /* 0x000fd20000000000 */
.L_x_120:
        /* <DEDUP_REMOVED lines=13> */
.L_x_121:
        /* <DEDUP_REMOVED lines=10> */
[----:B------:R-:W-:Y:S02]  /*109c0*/  UMOV UR5, 0x14f00000 ;  /* 0x14f0000000057882 */ /* 0x000fe40000000000 */
[----:B------:R-:W-:Y:S01]  /*109d0*/  UMOV UR4, 0x0 ;  /* 0x0000000000047882 */ /* 0x000fe20000000000 */
[----:B------:R-:W-:-:S08]  /*109e0*/  UMOV UR10, 0xc0 ;  /* 0x000000c0000a7882 */ /* 0x000fd00000000000 */
.L_x_122:
        /* <DEDUP_REMOVED lines=8> */
.L_x_114:
[----:B------:R-:W-:Y:S05]  /*10a70*/  BSYNC B0 ;  /* 0x0000000000007941 */ /* 0x000fea0003800000 */
.L_x_113:
[----:B-1----:R-:W-:Y:S02]  /*10a80*/  VIADD R0, R8, 0x1 ;  /* 0x0000000108007836 */ /* 0x002fe40000000000 */
[----:B------:R-:W-:-:S03]  /*10a90*/  IMAD.MOV.U32 R3, RZ, RZ, RZ ;  /* 0x000000ffff037224 */ /* 0x000fc600078e00ff */
[----:B------:R-:W-:-:S04]  /*10aa0*/  ISETP.NE.AND P0, PT, R0, 0x2, PT ;  /* 0x000000020000780c */ /* 0x000fc80003f05270 */
[----:B------:R-:W-:Y:S02]  /*10ab0*/  SEL R2, RZ, 0x1, P0 ;  /* 0x00000001ff027807 */ /* 0x000fe40000000000 */
[----:B------:R-:W-:Y:S02]  /*10ac0*/  SEL R0, R0, RZ, P0 ;  /* 0x000000ff00007207 */ /* 0x000fe40000000000 */
[----:B------:R-:W-:-:S07]  /*10ad0*/  LOP3.LUT R9, R9, R2, RZ, 0x3c, !PT ;  /* 0x0000000209097212 */ /* 0x000fce00078e3cff */
.L_x_38:
[----:B------:R-:W1:Y:S01]  /*10ae0*/  S2R R5, SR_CgaCtaId ;  /* 0x0000000000057919 */ /* 0x000e620000008800 */
[----:B------:R-:W-:Y:S02]  /*10af0*/  MOV R2, 0x400 ;  /* 0x0000040000027802 */ /* 0x000fe40000000f00 */
[----:B------:R-:W-:Y:S02]  /*10b00*/  SHF.L.U32 R3, R3, 0x1f, RZ ;  /* 0x0000001f03037819 */ /* 0x000fe400000006ff */
[----:B-1----:R-:W-:-:S04]  /*10b10*/  LEA R2, R5, R2, 0x18 ;  /* 0x0000000205027211 */ /* 0x002fc800078ec0ff */
[----:B------:R-:W1:Y:S02]  /*10b20*/  SYNCS.PHASECHK.TRANS64.TRYWAIT P0, [R2+URZ+0x38820], R3 ;  /* 0x03882003020075a7 */ /* 0x000e64000800017f */
[----:B-1----:R-:W-:Y:S05]  /*10b30*/  @!P0 BRA `(.L_x_123) ;  /* 0x0000001400108947 */ /* 0x002fea0003800000 */
.L_x_164:
[----:B------:R-:W-:-:S03]  /*10b40*/  UMOV UR4, 0xffffffff ;  /* 0xffffffff00047882 */ /* 0x000fc60000000000 */
[----:B------:R-:W-:Y:S05]  /*10b50*/  BRA.DIV UR4, `(.L_x_124) ;  /* 0x00000016041c7947 */ /* 0x000fea000b800000 */
[----:B-1----:R-:W1:Y:S02]  /*10b60*/  S2R R3, SR_TID.X ;  /* 0x0000000000037919 */ /* 0x002e640000002100 */
[----:B-1----:R-:W-:-:S04]  /*10b70*/  SHF.R.U32.HI R3, RZ, 0x5, R3 ;  /* 0x00000005ff037819 */ /* 0x002fc80000011603 */
[----:B------:R-:W-:-:S05]  /*10b80*/  LOP3.LUT R3, R3, 0x3, RZ, 0xc0, !PT ;  /* 0x0000000303037812 */ /* 0x000fca00078ec0ff */
[----:B------:R1:W2:Y:S02]  /*10b90*/  SHFL.IDX PT, R14, R3, RZ, 0x1f ;  /* 0x00001fff030e7589 */ /* 0x0002a400000e0000 */
.L_x_167:
[----:B--2---:R-:W-:-:S13]  /*10ba0*/  ISETP.NE.AND P0, PT, R14, RZ, PT ;  /* 0x000000ff0e00720c */ /* 0x004fda0003f05270 */
[----:B------:R-:W-:Y:S05]  /*10bb0*/  @P0 BRA `(.L_x_10) ;  /* 0x0000000000880947 */ /* 0x000fea0003800000 */
[----:B------:R-:W-:-:S03]  /*10bc0*/  UMOV UR4, 0xffffffff ;  /* 0xffffffff00047882 */ /* 0x000fc60000000000 */
[----:B------:R-:W-:Y:S05]  /*10bd0*/  BRA.DIV UR4, `(.L_x_125) ;  /* 0x0000001604307947 */ /* 0x000fea000b800000 */
[----:B------:R-:W-:-:S13]  /*10be0*/  ELECT P6, URZ, PT ;  /* 0x00000000003f782f */ /* 0x000fda00038c0000 */
.L_x_170:
[----:B------:R-:W-:Y:S05]  /*10bf0*/  @!P6 BRA `(.L_x_10) ;  /* 0x000000000078e947 */ /* 0x000fea0003800000 */
[----:B-1----:R-:W2:Y:S02]  /*10c00*/  LDL.LU R3, [R1+0x14] ;  /* 0x0000140001037983 */ /* 0x002ea40000300800 */
[----:B--2---:R-:W-:-:S04]  /*10c10*/  LOP3.LUT R3, R3, 0x2, RZ, 0xfc, !PT ;  /* 0x0000000203037812 */ /* 0x004fc800078efcff */
[----:B------:R-:W-:-:S13]  /*10c20*/  ISETP.NE.AND P2, PT, R3, 0x3, PT ;  /* 0x000000030300780c */ /* 0x000fda0003f45270 */
[----:B------:R-:W-:Y:S05]  /*10c30*/  @!P2 BRA `(.L_x_126) ;  /* 0x000000000004a947 */ /* 0x000fea0003800000 */
[----:B------:R-:W-:Y:S01]  /*10c40*/  BPT.TRAP 0x1 ;  /* 0x000000040000795c */ /* 0x000fe20000300000 */
.L_x_126:
[----:B------:R-:W-:Y:S01]  /*10c50*/  IADD3 R7, R2, 0x38840, RZ ;  /* 0x0003884002077810 */ /* 0x000fe20007ffe0ff */
[----:B------:R-:W-:Y:S01]  /*10c60*/  VIADD R3, R0, 0x1 ;  /* 0x0000000100037836 */ /* 0x000fe20000000000 */
[----:B------:R-:W-:-:S03]  /*10c70*/  SHF.L.U32 R5, R9, 0x1f, RZ ;  /* 0x0000001f09057819 */ /* 0x000fc600000006ff */
[----:B------:R-:W-:Y:S01]  /*10c80*/  IMAD R6, R0, 0x8, R7 ;  /* 0x0000000800067824 */ /* 0x000fe200078e0207 */
[----:B------:R-:W-:-:S03]  /*10c90*/  ISETP.NE.AND P1, PT, R3, 0x2, PT ;  /* 0x000000020300780c */ /* 0x000fc60003f25270 */
[----:B------:R-:W1:Y:S01]  /*10ca0*/  SYNCS.PHASECHK.TRANS64.TRYWAIT P0, [R6+URZ], R5 ;  /* 0x00000005060075a7 */ /* 0x000e62000800017f */
[----:B------:R-:W-:Y:S02]  /*10cb0*/  SEL R4, RZ, 0x1, P1 ;  /* 0x00000001ff047807 */ /* 0x000fe40000800000 */
[----:B------:R-:W-:Y:S02]  /*10cc0*/  SEL R8, R3, RZ, P1 ;  /* 0x000000ff03087207 */ /* 0x000fe40000800000 */
[----:B------:R-:W-:-:S03]  /*10cd0*/  LOP3.LUT R4, R9, R4, RZ, 0x3c, !PT ;  /* 0x0000000409047212 */ /* 0x000fc600078e3cff */
[----:B------:R-:W-:Y:S01]  /*10ce0*/  IMAD R3, R8, 0x8, R7 ;  /* 0x0000000808037824 */ /* 0x000fe200078e0207 */
[----:B------:R-:W-:Y:S01]  /*10cf0*/  SHF.L.U32 R4, R4, 0x1f, RZ ;  /* 0x0000001f04047819 */ /* 0x000fe200000006ff */
[----:B-1----:R-:W-:Y:S06]  /*10d00*/  @!P0 BRA `(.L_x_127) ;  /* 0x0000001400048947 */ /* 0x002fec0003800000 */
.L_x_171:
[----:B------:R-:W2:Y:S02]  /*10d10*/  SYNCS.PHASECHK.TRANS64.TRYWAIT P0, [R3+URZ], R4 ;  /* 0x00000004030075a7 */ /* 0x000ea4000800017f */
[----:B--2---:R-:W-:Y:S05]  /*10d20*/  @!P0 BRA `(.L_x_128) ;  /* 0x0000001400108947 */ /* 0x004fea0003800000 */
.L_x_172:
[----:B------:R-:W-:Y:S05]  /*10d30*/  @!P2 BRA `(.L_x_129) ;  /* 0x000000000004a947 */ /* 0x000fea0003800000 */
[----:B------:R-:W-:Y:S01]  /*10d40*/  BPT.TRAP 0x1 ;  /* 0x000000040000795c */ /* 0x000fe20000300000 */
.L_x_129:
[----:B--2---:R-:W-:-:S04]  /*10d50*/  VIADD R3, R2, 0x38860 ;  /* 0x0003886002037836 */ /* 0x004fc80000000000 */
[----:B------:R-:W-:-:S04]  /*10d60*/  IMAD R0, R0, 0x8, R3 ;  /* 0x0000000800007824 */ /* 0x000fc800078e0203 */
[----:B------:R-:W2:Y:S02]  /*10d70*/  SYNCS.PHASECHK.TRANS64.TRYWAIT P0, [R0+URZ], R5 ;  /* 0x00000005000075a7 */ /* 0x000ea4000800017f */
[----:B--2---:R-:W-:Y:S05]  /*10d80*/  @!P0 BRA `(.L_x_130) ;  /* 0x00000014000c8947 */ /* 0x004fea0003800000 */
.L_x_173:
[----:B------:R-:W-:-:S07]  /*10d90*/  LEA R3, R8, R3, 0x3 ;  /* 0x0000000308037211 */ /* 0x000fce00078e18ff */
.L_x_131:
[----:B---3--:R3:W4:Y:S02]  /*10da0*/  SYNCS.PHASECHK.TRANS64.TRYWAIT P0, [R3+URZ], R4 ;  /* 0x00000004030075a7 */ /* 0x008724000800017f */
[----:B----4-:R-:W-:Y:S05]  /*10db0*/  @!P0 NANOSLEEP.SYNCS 0x989680 ;  /* 0x009896800000895d */ /* 0x010fea0003900000 */
[----:B------:R-:W4:Y:S02]  /*10dc0*/  @!P0 SYNCS.PHASECHK.TRANS64 P0, [R3+URZ], R4 ;  /* 0x00000004030085a7 */ /* 0x000f24000800007f */
[----:B----4-:R-:W-:Y:S05]  /*10dd0*/  @!P0 BRA `(.L_x_131) ;  /* 0xfffffffc00f08947 */ /* 0x010fea000383ffff */
.L_x_10:
[----:B------:R-:W-:Y:S05]  /*10de0*/  BSYNC B6 ;  /* 0x0000000000067941 */ /* 0x000fea0003800000 */
.L_x_7:
[----:B------:R-:W-:Y:S05]  /*10df0*/  EXIT ;  /* 0x000000000000794d */ /* 0x000fea0003800000 */
.L_x_14:
[----:B------:R-:W-:-:S13]  /*10e00*/  R2UR UR4, R16 ;  /* 0x00000000100472ca */ /* 0x000fda00000e0000 */
[----:B0-----:R-:W-:-:S04]  /*10e10*/  IMAD.U32 R3, RZ, RZ, UR4 ;  /* 0x00000004ff037e24 */ /* 0x001fc8000f8e00ff */
[----:B------:R0:W1:Y:S03]  /*10e20*/  SYNCS.PHASECHK.TRANS64.TRYWAIT P1, [R3+URZ+0x38800], R2 ;  /* 0x03880002030075a7 */ /* 0x000066000802017f */
[----:B-1----:R-:W-:Y:S05]  /*10e30*/  @!P1 NANOSLEEP.SYNCS 0x989680 ;  /* 0x009896800000995d */ /* 0x002fea0003900000 */
[----:B------:R-:W1:Y:S02]  /*10e40*/  @!P1 SYNCS.PHASECHK.TRANS64 P1, [R3+URZ+0x38800], R2 ;  /* 0x03880002030095a7 */ /* 0x000e64000802007f */
[----:B-1----:R-:W-:Y:S05]  /*10e50*/  @!P1 BRA `(.L_x_14) ;  /* 0xfffffffc00e89947 */ /* 0x002fea000383ffff */
[----:B------:R-:W-:Y:S05]  /*10e60*/  BRA `(.L_x_132) ;  /* 0xffffff0400847947 */ /* 0x000fea000383ffff */
.L_x_18:
[----:B------:R-:W-:-:S13]  /*10e70*/  R2UR UR4, R16 ;  /* 0x00000000100472ca */ /* 0x000fda00000e0000 */
[----:B0-----:R-:W-:-:S04]  /*10e80*/  IMAD.U32 R3, RZ, RZ, UR4 ;  /* 0x00000004ff037e24 */ /* 0x001fc8000f8e00ff */
[----:B------:R0:W2:Y:S03]  /*10e90*/  SYNCS.PHASECHK.TRANS64.TRYWAIT P2, [R3+URZ+0x38830], R2 ;  /* 0x03883002030075a7 */ /* 0x0000a6000804017f */
[----:B--2---:R-:W-:Y:S05]  /*10ea0*/  @!P2 NANOSLEEP.SYNCS 0x989680 ;  /* 0x009896800000a95d */ /* 0x004fea0003900000 */
[----:B------:R-:W2:Y:S02]  /*10eb0*/  @!P2 SYNCS.PHASECHK.TRANS64 P2, [R3+URZ+0x38830], R2 ;  /* 0x038830020300a5a7 */ /* 0x000ea4000804007f */
[----:B--2---:R-:W-:Y:S05]  /*10ec0*/  @!P2 BRA `(.L_x_18) ;  /* 0xfffffffc00e8a947 */ /* 0x004fea000383ffff */
[----:B------:R-:W-:Y:S05]  /*10ed0*/  BRA `(.L_x_17) ;  /* 0xffffff0400a07947 */ /* 0x000fea000383ffff */
.L_x_23:
[----:B------:R-:W-:-:S13]  /*10ee0*/  R2UR UR6, R215 ;  /* 0x00000000d70672ca */ /* 0x000fda00000e0000 */
[----:B-1----:R-:W-:-:S04]  /*10ef0*/  IMAD.U32 R7, RZ, RZ, UR6 ;  /* 0x00000006ff077e24 */ /* 0x002fc8000f8e00ff */
[----:B------:R1:W2:Y:S03]  /*10f00*/  SYNCS.PHASECHK.TRANS64.TRYWAIT P2, [R7+URZ+0x38830], R2 ;  /* 0x03883002070075a7 */ /* 0x0002a6000804017f */
[----:B--2---:R-:W-:Y:S05]  /*10f10*/  @!P2 NANOSLEEP.SYNCS 0x989680 ;  /* 0x009896800000a95d */ /* 0x004fea0003900000 */
[----:B------:R-:W2:Y:S02]  /*10f20*/  @!P2 SYNCS.PHASECHK.TRANS64 P2, [R7+URZ+0x38830], R2 ;  /* 0x038830020700a5a7 */ /* 0x000ea4000804007f */
[----:B--2---:R-:W-:Y:S05]  /*10f30*/  @!P2 BRA `(.L_x_23) ;  /* 0xfffffffc00e8a947 */ /* 0x004fea000383ffff */
[----:B------:R-:W-:Y:S05]  /*10f40*/  BRA `(.L_x_22) ;  /* 0xffffff4400287947 */ /* 0x000fea000383ffff */
.L_x_27:
[----:B-1----:R-:W-:-:S04]  /*10f50*/  IMAD.U32 R3, RZ, RZ, UR7 ;  /* 0x00000007ff037e24 */ /* 0x002fc8000f8e00ff */
[----:B------:R1:W2:Y:S03]  /*10f60*/  SYNCS.PHASECHK.TRANS64.TRYWAIT P2, [R3+URZ+0x38850], R0 ;  /* 0x03885000030075a7 */ /* 0x0002a6000804017f */
[----:B--2---:R-:W-:Y:S05]  /*10f70*/  @!P2 NANOSLEEP.SYNCS 0x989680 ;  /* 0x009896800000a95d */ /* 0x004fea0003900000 */
[----:B------:R-:W2:Y:S02]  /*10f80*/  @!P2 SYNCS.PHASECHK.TRANS64 P2, [R3+URZ+0x38850], R0 ;  /* 0x038850000300a5a7 */ /* 0x000ea4000804007f */
[----:B--2---:R-:W-:Y:S05]  /*10f90*/  @!P2 BRA `(.L_x_27) ;  /* 0xfffffffc00eca947 */ /* 0x004fea000383ffff */
[----:B------:R-:W-:Y:S05]  /*10fa0*/  BRA `(.L_x_26) ;  /* 0xffffff6c005c7947 */ /* 0x000fea000383ffff */
.L_x_32:
[----:B-1----:R1:W2:Y:S02]  /*10fb0*/  SYNCS.PHASECHK.TRANS64.TRYWAIT P0, [R11+URZ+0x38850], R8 ;  /* 0x038850080b0075a7 */ /* 0x0022a4000800017f */
[----:B--2---:R-:W-:Y:S05]  /*10fc0*/  @!P0 NANOSLEEP.SYNCS 0x989680 ;  /* 0x009896800000895d */ /* 0x004fea0003900000 */
[----:B------:R-:W2:Y:S02]  /*10fd0*/  @!P0 SYNCS.PHASECHK.TRANS64 P0, [R11+URZ+0x38850], R8 ;  /* 0x038850080b0085a7 */ /* 0x000ea4000800007f */
[----:B--2---:R-:W-:Y:S05]  /*10fe0*/  @!P0 BRA `(.L_x_32) ;  /* 0xfffffffc00f08947 */ /* 0x004fea000383ffff */
[----:B------:R-:W-:Y:S05]  /*10ff0*/  BRA `(.L_x_31) ;  /* 0xffffff84005c7947 */ /* 0x000fea000383ffff */
.L_x_43:
[----:B------:R-:W-:Y:S01]  /*11000*/  IMAD.MOV.U32 R13, RZ, RZ, R0 ;  /* 0x000000ffff0d7224 */ /* 0x000fe200078e0000 */
[----:B------:R-:W-:Y:S01]  /*11010*/  MOV R12, RZ ;  /* 0x000000ff000c7202 */ /* 0x000fe20000000f00 */
[----:B------:R-:W-:Y:S02]  /*11020*/  IMAD.MOV.U32 R11, RZ, RZ, 0x1f ;  /* 0x0000001fff0b7424 */ /* 0x000fe400078e00ff */
[----:B------:R-:W-:-:S07]  /*11030*/  IMAD.MOV.U32 R15, RZ, RZ, -0x1 ;  /* 0xffffffffff0f7424 */ /* 0x000fce00078e00ff */
[----:B------:R-:W-:Y:S05]  /*11040*/  WARPSYNC.COLLECTIVE R15, `(.L_x_133) ;  /* 0x000000000f087348 */ /* 0x000fea0003c00000 */
[----:B------:R0:W1:Y:S02]  /*11050*/  SHFL.IDX P6, R14, R13, R12, R11 ;  /* 0x0000000c0d0e7389 */ /* 0x00006400000c000b */
[----:B01----:R-:W-:Y:S01]  /*11060*/  ENDCOLLECTIVE ;  /* 0x000000000000791b */ /* 0x003fe20003800000 */
.L_x_133:
[----:B------:R-:W-:Y:S05]  /*11070*/  BRA `(.L_x_134) ;  /* 0xffffffc000047947 */ /* 0x000fea000383ffff */
.L_x_45:
[----:B------:R-:W-:Y:S01]  /*11080*/  BSSY B0, `(.L_x_135) ;  /* 0x0000006000007945 */ /* 0x000fe20003800000 */
[----:B------:R-:W-:-:S07]  /*11090*/  IMAD.MOV.U32 R15, RZ, RZ, -0x1 ;  /* 0xffffffffff0f7424 */ /* 0x000fce00078e00ff */
[----:B0-----:R-:W-:Y:S05]  /*110a0*/  WARPSYNC.COLLECTIVE R15, `(.L_x_136) ;  /* 0x000000000f0c7348 */ /* 0x001fea0003c00000 */
[----:B------:R-:W-:Y:S02]  /*110b0*/  ELECT P6, UR62, PT ;  /* 0x00000000003e782f */ /* 0x000fe400038c0000 */
[----:B------:R-:W-:Y:S01]  /*110c0*/  MOV R14, UR62 ;  /* 0x0000003e000e7c02 */ /* 0x000fe20008000f00 */
[----:B0-----:R-:W-:Y:S10]  /*110d0*/  ENDCOLLECTIVE ;  /* 0x000000000000791b */ /* 0x001ff40003800000 */
.L_x_136:
[----:B------:R-:W-:Y:S05]  /*110e0*/  BSYNC B0 ;  /* 0x0000000000007941 */ /* 0x000fea0003800000 */
.L_x_135:
[----:B------:R-:W-:Y:S05]  /*110f0*/  BRA `(.L_x_137) ;  /* 0xffffffc000047947 */ /* 0x000fea000383ffff */
.L_x_47:
[----:B0-----:R-:W-:-:S04]  /*11100*/  IMAD.U32 R3, RZ, RZ, UR38 ;  /* 0x00000026ff037e24 */ /* 0x001fc8000f8e00ff */
[----:B------:R0:W1:Y:S03]  /*11110*/  SYNCS.PHASECHK.TRANS64.TRYWAIT P0, [R3+URZ+0x38840], R0 ;  /* 0x03884000030075a7 */ /* 0x000066000800017f */
[----:B-1----:R-:W-:Y:S05]  /*11120*/  @!P0 NANOSLEEP.SYNCS 0x989680 ;  /* 0x009896800000895d */ /* 0x002fea0003900000 */
[----:B------:R-:W1:Y:S02]  /*11130*/  @!P0 SYNCS.PHASECHK.TRANS64 P0, [R3+URZ+0x38840], R0 ;  /* 0x03884000030085a7 */ /* 0x000e64000800007f */
[----:B-1----:R-:W-:Y:S05]  /*11140*/  @!P0 BRA `(.L_x_47) ;  /* 0xfffffffc00ec8947 */ /* 0x002fea000383ffff */
[----:B------:R-:W-:Y:S05]  /*11150*/  BRA `(.L_x_138) ;  /* 0xffffffc0005c7947 */ /* 0x000fea000383ffff */
.L_x_50:
[----:B------:R-:W-:Y:S01]  /*11160*/  IMAD R8, R11, 0x80, R8 ;  /* 0x000000800b087824 */ /* 0x000fe200078e0208 */
[----:B------:R-:W-:Y:S01]  /*11170*/  MOV R13, R6 ;  /* 0x00000006000d7202 */ /* 0x000fe20000000f00 */
[----:B------:R-:W-:Y:S02]  /*11180*/  IMAD.MOV.U32 R12, RZ, RZ, RZ ;  /* 0x000000ffff0c7224 */ /* 0x000fe400078e00ff */
[----:B------:R-:W-:Y:S02]  /*11190*/  IMAD.MOV.U32 R11, RZ, RZ, 0x181f ;  /* 0x0000181fff0b7424 */ /* 0x000fe400078e00ff */
[----:B------:R-:W-:Y:S02]  /*111a0*/  IMAD.MOV.U32 R15, RZ, RZ, -0x1 ;  /* 0xffffffffff0f7424 */ /* 0x000fe400078e00ff */
[----:B------:R-:W-:-:S07]  /*111b0*/  VIADD R5, R8, 0x10 ;  /* 0x0000001008057836 */ /* 0x000fce0000000000 */
[----:B------:R-:W-:Y:S05]  /*111c0*/  WARPSYNC.COLLECTIVE R15, `(.L_x_139) ;  /* 0x000000000f087348 */ /* 0x000fea0003c00000 */
[----:B------:R0:W1:Y:S02]  /*111d0*/  SHFL.IDX P6, R14, R13, R12, R11 ;  /* 0x0000000c0d0e7389 */ /* 0x00006400000c000b */
[----:B01----:R-:W-:Y:S01]  /*111e0*/  ENDCOLLECTIVE ;  /* 0x000000000000791b */ /* 0x003fe20003800000 */
.L_x_139:
[----:B------:R-:W-:Y:S02]  /*111f0*/  IMAD.MOV.U32 R13, RZ, RZ, R7 ;  /* 0x000000ffff0d7224 */ /* 0x000fe400078e0007 */
[----:B------:R-:W-:-:S07]  /*11200*/  IMAD.MOV.U32 R2, RZ, RZ, R14 ;  /* 0x000000ffff027224 */ /* 0x000fce00078e000e */
[----:B------:R-:W-:Y:S05]  /*11210*/  WARPSYNC.COLLECTIVE R15, `(.L_x_140) ;  /* 0x000000000f087348 */ /* 0x000fea0003c00000 */
[----:B------:R0:W1:Y:S02]  /*11220*/  SHFL.IDX P6, R14, R13, R12, R11 ;  /* 0x0000000c0d0e7389 */ /* 0x00006400000c000b */
[----:B01----:R-:W-:Y:S01]  /*11230*/  ENDCOLLECTIVE ;  /* 0x000000000000791b */ /* 0x003fe20003800000 */
.L_x_140:
[----:B------:R-:W-:Y:S01]  /*11240*/  ULDC UR4, c[0x0][0x288] ;  /* 0x0000a20000047ab9 */ /* 0x000fe20000000800 */
[----:B------:R-:W-:Y:S01]  /*11250*/  ULDC.64 UR6, c[0x0][0x208] ;  /* 0x0000820000067ab9 */ /* 0x000fe20000000a00 */
[----:B------:R-:W-:-:S05]  /*11260*/  IMAD R0, R20, UR4, RZ ;  /* 0x0000000414007c24 */ /* 0x000fca000f8e02ff */
[----:B------:R-:W-:Y:S01]  /*11270*/  ISETP.GE.AND P4, PT, R8, R0, PT ;  /* 0x000000000800720c */ /* 0x000fe20003f86270 */
[----:B------:R-:W-:Y:S02]  /*11280*/  IMAD.MOV.U32 R13, RZ, RZ, R6 ;  /* 0x000000ffff0d7224 */ /* 0x000fe400078e0006 */
[----:B------:R-:W-:-:S10]  /*11290*/  IMAD.MOV.U32 R12, RZ, RZ, 0x1 ;  /* 0x00000001ff0c7424 */ /* 0x000fd400078e00ff */
[----:B------:R-:W-:Y:S02]  /*112a0*/  @!P4 LEA R21, R9, UR38, 0x1 ;  /* 0x000000260915cc11 */ /* 0x000fe4000f8e08ff */
[----:B------:R-:W-:-:S04]  /*112b0*/  MOV R3, R14 ;  /* 0x0000000e00037202 */ /* 0x000fc80000000f00 */
[----:B------:R-:W-:-:S04]  /*112c0*/  LOP3.LUT R3, R3, R2, RZ, 0x3c, !PT ;  /* 0x0000000203037212 */ /* 0x000fc800078e3cff */
[----:B------:R-:W-:-:S04]  /*112d0*/  LOP3.LUT R2, R3, R2, RZ, 0x3c, !PT ;  /* 0x0000000203027212 */ /* 0x000fc800078e3cff */
[----:B------:R-:W-:-:S03]  /*112e0*/  LOP3.LUT R3, R3, R2, RZ, 0x3c, !PT ;  /* 0x0000000203037212 */ /* 0x000fc600078e3cff */
[----:B------:R-:W-:-:S05]  /*112f0*/  @!P4 IMAD.WIDE.U32 R2, R10, 0x2, R2 ;  /* 0x000000020a02c825 */ /* 0x000fca00078e0002 */
[----:B------:R-:W-:Y:S01]  /*11300*/  @!PT LDS RZ, [RZ] ;  /* 0x00000000fffff984 */ /* 0x000fe20000000800 */
[----:B------:R-:W-:Y:S01]  /*11310*/  @!PT LDS RZ, [RZ] ;  /* 0x00000000fffff984 */ /* 0x000fe20000000800 */
[----:B------:R-:W-:Y:S01]  /*11320*/  @!PT LDS RZ, [RZ] ;  /* 0x00000000fffff984 */ /* 0x000fe20000000800 */
[----:B------:R0:W-:Y:S04]  /*11330*/  @!P4 LDGSTS.E.BYPASS.LTC128B.128 [R21+0x14400], desc[UR6][R2.64], !P3 ;  /* 0x144000000215cfae */ /* 0x0001e8000d901d46 */
[----:B------:R0:W-:Y:S04]  /*11340*/  @!P4 LDGSTS.E.BYPASS.LTC128B.128 [R21+0x18400], desc[UR6][R2.64+0x80], !P0 ;  /* 0x184000800215cfae */ /* 0x0001e8000c101d46 */
[----:B------:R0:W-:Y:S04]  /*11350*/  @!P4 LDGSTS.E.BYPASS.LTC128B.128 [R21+0x1c400], desc[UR6][R2.64+0x100], !P1 ;  /* 0x1c4001000215cfae */ /* 0x0001e8000c901d46 */
[----:B------:R0:W-:Y:S01]  /*11360*/  @!P4 LDGSTS.E.BYPASS.LTC128B.128 [R21+0x20400], desc[UR6][R2.64+0x180], !P2 ;  /* 0x204001800215cfae */ /* 0x0001e2000d101d46 */
[----:B------:R-:W-:-:S13]  /*11370*/  ISETP.GE.AND P4, PT, R5, R0, PT ;  /* 0x000000000500720c */ /* 0x000fda0003f86270 */
[----:B0-----:R-:W-:Y:S05]  /*11380*/  WARPSYNC.COLLECTIVE R15, `(.L_x_141) ;  /* 0x000000000f087348 */ /* 0x001fea0003c00000 */
[----:B------:R1:W2:Y:S02]  /*11390*/  SHFL.IDX P6, R14, R13, R12, R11 ;  /* 0x0000000c0d0e7389 */ /* 0x0002a400000c000b */
[----:B012---:R-:W-:Y:S01]  /*113a0*/  ENDCOLLECTIVE ;  /* 0x000000000000791b */ /* 0x007fe20003800000 */
.L_x_141:
[----:B------:R-:W-:Y:S01]  /*113b0*/  VIADD R3, R8, 0x20 ;  /* 0x0000002008037836 */ /* 0x000fe20000000000 */
[----:B------:R-:W-:Y:S01]  /*113c0*/  @!P4 LEA R20, R9, UR38, 0x1 ;  /* 0x000000260914cc11 */ /* 0x000fe2000f8e08ff */
[----:B------:R-:W-:Y:S02]  /*113d0*/  IMAD.MOV.U32 R13, RZ, RZ, R7 ;  /* 0x000000ffff0d7224 */ /* 0x000fe400078e0007 */
[----:B------:R-:W-:-:S07]  /*113e0*/  IMAD.MOV.U32 R5, RZ, RZ, R14 ;  /* 0x000000ffff057224 */ /* 0x000fce00078e000e */
[----:B------:R-:W-:Y:S05]  /*113f0*/  WARPSYNC.COLLECTIVE R15, `(.L_x_142) ;  /* 0x000000000f087348 */ /* 0x000fea0003c00000 */
[----:B------:R0:W1:Y:S02]  /*11400*/  SHFL.IDX P6, R14, R13, R12, R11 ;  /* 0x0000000c0d0e7389 */ /* 0x00006400000c000b */
[----:B01----:R-:W-:Y:S01]  /*11410*/  ENDCOLLECTIVE ;  /* 0x000000000000791b */ /* 0x003fe20003800000 */
.L_x_142:
[----:B------:R-:W-:Y:S01]  /*11420*/  ULDC.64 UR4, c[0x0][0x208] ;  /* 0x0000820000047ab9 */ /* 0x000fe20000000a00 */
[----:B------:R-:W-:Y:S02]  /*11430*/  IMAD.MOV.U32 R13, RZ, RZ, R6 ;  /* 0x000000ffff0d7224 */ /* 0x000fe400078e0006 */
[----:B------:R-:W-:Y:S01]  /*11440*/  IMAD.MOV.U32 R12, RZ, RZ, 0x2 ;  /* 0x00000002ff0c7424 */ /* 0x000fe200078e00ff */
[----:B------:R-:W-:-:S05]  /*11450*/  MOV R4, R14 ;  /* 0x0000000e00047202 */ /* 0x000fca0000000f00 */
        /* <DEDUP_REMOVED lines=12> */
.L_x_143:
[----:B------:R-:W-:Y:S01]  /*11520*/  VIADD R5, R8, 0x30 ;  /* 0x0000003008057836 */ /* 0x000fe20000000000 */
[----:B------:R-:W-:Y:S01]  /*11530*/  @!P4 LEA R21, R9, UR38, 0x1 ;  /* 0x000000260915cc11 */ /* 0x000fe2000f8e08ff */
[----:B------:R-:W-:Y:S02]  /*11540*/  IMAD.MOV.U32 R13, RZ, RZ, R7 ;  /* 0x000000ffff0d7224 */ /* 0x000fe400078e0007 */
[----:B------:R-:W-:-:S07]  /*11550*/  IMAD.MOV.U32 R3, RZ, RZ, R14 ;  /* 0x000000ffff037224 */ /* 0x000fce00078e000e */
[----:B------:R-:W-:Y:S05]  /*11560*/  WARPSYNC.COLLECTIVE R15, `(.L_x_144) ;  /* 0x000000000f087348 */ /* 0x000fea0003c00000 */
[----:B------:R0:W1:Y:S02]  /*11570*/  SHFL.IDX P6, R14, R13, R12, R11 ;  /* 0x0000000c0d0e7389 */ /* 0x00006400000c000b */
[----:B01----:R-:W-:Y:S01]  /*11580*/  ENDCOLLECTIVE ;  /* 0x000000000000791b */ /* 0x003fe20003800000 */
.L_x_144:
        /* <DEDUP_REMOVED lines=16> */
.L_x_145:
[----:B------:R-:W-:Y:S01]  /*11690*/  VIADD R3, R8, 0x40 ;  /* 0x0000004008037836 */ /* 0x000fe20000000000 */
[----:B------:R-:W-:Y:S01]  /*116a0*/  @!P4 LEA R20, R9, UR38, 0x1 ;  /* 0x000000260914cc11 */ /* 0x000fe2000f8e08ff */
[----:B------:R-:W-:Y:S02]  /*116b0*/  IMAD.MOV.U32 R13, RZ, RZ, R7 ;  /* 0x000000ffff0d7224 */ /* 0x000fe400078e0007 */
[----:B------:R-:W-:-:S07]  /*116c0*/  IMAD.MOV.U32 R5, RZ, RZ, R14 ;  /* 0x000000ffff057224 */ /* 0x000fce00078e000e */
[----:B------:R-:W-:Y:S05]  /*116d0*/  WARPSYNC.COLLECTIVE R15, `(.L_x_146) ;  /* 0x000000000f087348 */ /* 0x000fea0003c00000 */
[----:B------:R0:W1:Y:S02]  /*116e0*/  SHFL.IDX P6, R14, R13, R12, R11 ;  /* 0x0000000c0d0e7389 */ /* 0x00006400000c000b */
[----:B01----:R-:W-:Y:S01]  /*116f0*/  ENDCOLLECTIVE ;  /* 0x000000000000791b */ /* 0x003fe20003800000 */
.L_x_146:
        /* <DEDUP_REMOVED lines=16> */
.L_x_147:
[----:B------:R-:W-:Y:S01]  /*11800*/  VIADD R5, R8, 0x50 ;  /* 0x0000005008057836 */ /* 0x000fe20000000000 */
[----:B------:R-:W-:Y:S01]  /*11810*/  @!P4 LEA R21, R9, UR38, 0x1 ;  /* 0x000000260915cc11 */ /* 0x000fe2000f8e08ff */
[----:B------:R-:W-:Y:S02]  /*11820*/  IMAD.MOV.U32 R13, RZ, RZ, R7 ;  /* 0x000000ffff0d7224 */ /* 0x000fe400078e0007 */
[----:B------:R-:W-:-:S07]  /*11830*/  IMAD.MOV.U32 R3, RZ, RZ, R14 ;  /* 0x000000ffff037224 */ /* 0x000fce00078e000e */
[----:B------:R-:W-:Y:S05]  /*11840*/  WARPSYNC.COLLECTIVE R15, `(.L_x_148) ;  /* 0x000000000f087348 */ /* 0x000fea0003c00000 */
[----:B------:R0:W1:Y:S02]  /*11850*/  SHFL.IDX P6, R14, R13, R12, R11 ;  /* 0x0000000c0d0e7389 */ /* 0x00006400000c000b */
[----:B01----:R-:W-:Y:S01]  /*11860*/  ENDCOLLECTIVE ;  /* 0x000000000000791b */ /* 0x003fe20003800000 */
.L_x_148:
        /* <DEDUP_REMOVED lines=16> */
.L_x_149:
[----:B------:R-:W-:Y:S01]  /*11970*/  VIADD R3, R8, 0x60 ;  /* 0x0000006008037836 */ /* 0x000fe20000000000 */
[----:B------:R-:W-:Y:S01]  /*11980*/  @!P4 LEA R20, R9, UR38, 0x1 ;  /* 0x000000260914cc11 */ /* 0x000fe2000f8e08ff */
[----:B------:R-:W-:Y:S02]  /*11990*/  IMAD.MOV.U32 R13, RZ, RZ, R7 ;  /* 0x000000ffff0d7224 */ /* 0x000fe400078e0007 */
[----:B------:R-:W-:-:S07]  /*119a0*/  IMAD.MOV.U32 R5, RZ, RZ, R14 ;  /* 0x000000ffff057224 */ /* 0x000fce00078e000e */
[----:B------:R-:W-:Y:S05]  /*119b0*/  WARPSYNC.COLLECTIVE R15, `(.L_x_150) ;  /* 0x000000000f087348 */ /* 0x000fea0003c00000 */
[----:B------:R0:W1:Y:S02]  /*119c0*/  SHFL.IDX P6, R14, R13, R12, R11 ;  /* 0x0000000c0d0e7389 */ /* 0x00006400000c000b */
[----:B01----:R-:W-:Y:S01]  /*119d0*/  ENDCOLLECTIVE ;  /* 0x000000000000791b */ /* 0x003fe20003800000 */
.L_x_150:
        /* <DEDUP_REMOVED lines=16> */
.L_x_151:
[----:B------:R-:W-:Y:S01]  /*11ae0*/  @!P4 LEA R21, R9, UR38, 0x1 ;  /* 0x000000260915cc11 */ /* 0x000fe2000f8e08ff */
[----:B------:R-:W-:Y:S02]  /*11af0*/  IMAD.MOV.U32 R13, RZ, RZ, R7 ;  /* 0x000000ffff0d7224 */ /* 0x000fe400078e0007 */
[----:B------:R-:W-:-:S07]  /*11b00*/  IMAD.MOV.U32 R3, RZ, RZ, R14 ;  /* 0x000000ffff037224 */ /* 0x000fce00078e000e */
[----:B------:R-:W-:Y:S05]  /*11b10*/  WARPSYNC.COLLECTIVE R15, `(.L_x_152) ;  /* 0x000000000f087348 */ /* 0x000fea0003c00000 */
[----:B------:R0:W1:Y:S02]  /*11b20*/  SHFL.IDX P6, R14, R13, R12, R11 ;  /* 0x0000000c0d0e7389 */ /* 0x00006400000c000b */
[----:B01----:R-:W-:Y:S01]  /*11b30*/  ENDCOLLECTIVE ;  /* 0x000000000000791b */ /* 0x003fe20003800000 */
.L_x_152:
        /* <DEDUP_REMOVED lines=11> */
[----:B------:R0:W-:Y:S02]  /*11bf0*/  @!P4 LDGSTS.E.BYPASS.LTC128B.128 [R21+0x23400], desc[UR4][R2.64+0x180], !P2 ;  /* 0x234001800215cfae */ /* 0x0001e4000d101d44 */
[----:B0-----:R-:W-:Y:S05]  /*11c00*/  WARPSYNC.COLLECTIVE R15, `(.L_x_153) ;  /* 0x000000000f087348 */ /* 0x001fea0003c00000 */
[----:B------:R1:W2:Y:S02]  /*11c10*/  SHFL.IDX P6, R14, R13, R12, R11 ;  /* 0x0000000c0d0e7389 */ /* 0x0002a400000c000b */
[----:B012---:R-:W-:Y:S01]  /*11c20*/  ENDCOLLECTIVE ;  /* 0x000000000000791b */ /* 0x007fe20003800000 */
.L_x_153:
[----:B------:R-:W-:Y:S02]  /*11c30*/  IMAD.MOV.U32 R13, RZ, RZ, R7 ;  /* 0x000000ffff0d7224 */ /* 0x000fe400078e0007 */
[----:B------:R-:W-:-:S07]  /*11c40*/  IMAD.MOV.U32 R4, RZ, RZ, R14 ;  /* 0x000000ffff047224 */ /* 0x000fce00078e000e */
[----:B------:R-:W-:Y:S05]  /*11c50*/  WARPSYNC.COLLECTIVE R15, `(.L_x_154) ;  /* 0x000000000f087348 */ /* 0x000fea0003c00000 */
[----:B------:R0:W1:Y:S02]  /*11c60*/  SHFL.IDX P6, R14, R13, R12, R11 ;  /* 0x0000000c0d0e7389 */ /* 0x00006400000c000b */
[----:B01----:R-:W-:Y:S01]  /*11c70*/  ENDCOLLECTIVE ;  /* 0x000000000000791b */ /* 0x003fe20003800000 */
.L_x_154:
[----:B------:R-:W-:Y:S05]  /*11c80*/  BRA `(.L_x_155) ;  /* 0xffffffc000c87947 */ /* 0x000fea000383ffff */
.L_x_53:
[----:B-1----:R-:W-:-:S04]  /*11c90*/  IMAD.U32 R3, RZ, RZ, UR38 ;  /* 0x00000026ff037e24 */ /* 0x002fc8000f8e00ff */
[----:B------:R1:W2:Y:S03]  /*11ca0*/  SYNCS.PHASECHK.TRANS64.TRYWAIT P0, [R3+URZ+0x38820], R2 ;  /* 0x03882002030075a7 */ /* 0x0002a6000800017f */
[----:B--2---:R-:W-:Y:S05]  /*11cb0*/  @!P0 NANOSLEEP.SYNCS 0x989680 ;  /* 0x009896800000895d */ /* 0x004fea0003900000 */
[----:B------:R-:W2:Y:S02]  /*11cc0*/  @!P0 SYNCS.PHASECHK.TRANS64 P0, [R3+URZ+0x38820], R2 ;  /* 0x03882002030085a7 */ /* 0x000ea4000800007f */
[----:B--2---:R-:W-:Y:S05]  /*11cd0*/  @!P0 BRA `(.L_x_53) ;  /* 0xfffffffc00ec8947 */ /* 0x004fea000383ffff */
[----:B------:R-:W-:Y:S05]  /*11ce0*/  BRA `(.L_x_156) ;  /* 0xffffffc400287947 */ /* 0x000fea000383ffff */
.L_x_60:
[----:B-1----:R-:W-:-:S04]  /*11cf0*/  MOV R3, UR38 ;  /* 0x0000002600037c02 */ /* 0x002fc80008000f00 */
[----:B------:R1:W2:Y:S03]  /*11d00*/  SYNCS.PHASECHK.TRANS64.TRYWAIT P0, [R3+URZ+0x38848], R2 ;  /* 0x03884802030075a7 */ /* 0x0002a6000800017f */
[----:B--2---:R-:W-:Y:S05]  /*11d10*/  @!P0 NANOSLEEP.SYNCS 0x989680 ;  /* 0x009896800000895d */ /* 0x004fea0003900000 */
[----:B------:R-:W2:Y:S02]  /*11d20*/  @!P0 SYNCS.PHASECHK.TRANS64 P0, [R3+URZ+0x38848], R2 ;  /* 0x03884802030085a7 */ /* 0x000ea4000800007f */
[----:B--2---:R-:W-:Y:S05]  /*11d30*/  @!P0 BRA `(.L_x_60) ;  /* 0xfffffffc00ec8947 */ /* 0x004fea000383ffff */
[----:B------:R-:W-:Y:S05]  /*11d40*/  BRA `(.L_x_157) ;  /* 0xffffffc800047947 */ /* 0x000fea000383ffff */
.L_x_68:
[----:B0-----:R-:W-:-:S04]  /*11d50*/  IMAD.U32 R3, RZ, RZ, UR38 ;  /* 0x00000026ff037e24 */ /* 0x001fc8000f8e00ff */
[----:B------:R0:W1:Y:S03]  /*11d60*/  SYNCS.PHASECHK.TRANS64.TRYWAIT P0, [R3+URZ+0x38860], R2 ;  /* 0x03886002030075a7 */ /* 0x000066000800017f */
[----:B-1----:R-:W-:Y:S05]  /*11d70*/  @!P0 NANOSLEEP.SYNCS 0x989680 ;  /* 0x009896800000895d */ /* 0x002fea0003900000 */
[----:B------:R-:W1:Y:S02]  /*11d80*/  @!P0 SYNCS.PHASECHK.TRANS64 P0, [R3+URZ+0x38860], R2 ;  /* 0x03886002030085a7 */ /* 0x000e64000800007f */
[----:B-1----:R-:W-:Y:S05]  /*11d90*/  @!P0 BRA `(.L_x_68) ;  /* 0xfffffffc00ec8947 */ /* 0x002fea000383ffff */
[----:B------:R-:W-:Y:S05]  /*11da0*/  BRA `(.L_x_158) ;  /* 0xffffffcc00187947 */ /* 0x000fea000383ffff */
.L_x_79:
[----:B-1----:R-:W-:-:S04]  /*11db0*/  IMAD.U32 R3, RZ, RZ, UR38 ;  /* 0x00000026ff037e24 */ /* 0x002fc8000f8e00ff */
[----:B------:R1:W2:Y:S03]  /*11dc0*/  SYNCS.PHASECHK.TRANS64.TRYWAIT P0, [R3+URZ+0x38840], R2 ;  /* 0x03884002030075a7 */ /* 0x0002a6000800017f */
[----:B--2---:R-:W-:Y:S05]  /*11dd0*/  @!P0 NANOSLEEP.SYNCS 0x989680 ;  /* 0x009896800000895d */ /* 0x004fea0003900000 */
[----:B------:R-:W2:Y:S02]  /*11de0*/  @!P0 SYNCS.PHASECHK.TRANS64 P0, [R3+URZ+0x38840], R2 ;  /* 0x03884002030085a7 */ /* 0x000ea4000800007f */
[----:B--2---:R-:W-:Y:S05]  /*11df0*/  @!P0 BRA `(.L_x_79) ;  /* 0xfffffffc00ec8947 */ /* 0x004fea000383ffff */
[----:B------:R-:W-:Y:S05]  /*11e00*/  BRA `(.L_x_159) ;  /* 0xffffffd000a87947 */ /* 0x000fea000383ffff */
.L_x_87:
[----:B0-----:R-:W-:-:S04]  /*11e10*/  IMAD.U32 R3, RZ, RZ, UR38 ;  /* 0x00000026ff037e24 */ /* 0x001fc8000f8e00ff */
[----:B------:R0:W1:Y:S03]  /*11e20*/  SYNCS.PHASECHK.TRANS64.TRYWAIT P0, [R3+URZ+0x38868], R2 ;  /* 0x03886802030075a7 */ /* 0x000066000800017f */
[----:B-1----:R-:W-:Y:S05]  /*11e30*/  @!P0 NANOSLEEP.SYNCS 0x989680 ;  /* 0x009896800000895d */ /* 0x002fea0003900000 */
[----:B------:R-:W1:Y:S02]  /*11e40*/  @!P0 SYNCS.PHASECHK.TRANS64 P0, [R3+URZ+0x38868], R2 ;  /* 0x03886802030085a7 */ /* 0x000e64000800007f */
[----:B-1----:R-:W-:Y:S05]  /*11e50*/  @!P0 BRA `(.L_x_87) ;  /* 0xfffffffc00ec8947 */ /* 0x002fea000383ffff */
[----:B------:R-:W-:Y:S05]  /*11e60*/  BRA `(.L_x_160) ;  /* 0xffffffd400b87947 */ /* 0x000fea000383ffff */
.L_x_98:
[----:B-1----:R-:W-:-:S04]  /*11e70*/  IMAD.U32 R3, RZ, RZ, UR38 ;  /* 0x00000026ff037e24 */ /* 0x002fc8000f8e00ff */
[----:B------:R1:W2:Y:S03]  /*11e80*/  SYNCS.PHASECHK.TRANS64.TRYWAIT P0, [R3+URZ+0x38848], R2 ;  /* 0x03884802030075a7 */ /* 0x0002a6000800017f */
[----:B--2---:R-:W-:Y:S05]  /*11e90*/  @!P0 NANOSLEEP.SYNCS 0x989680 ;  /* 0x009896800000895d */ /* 0x004fea0003900000 */
[----:B------:R-:W2:Y:S02]  /*11ea0*/  @!P0 SYNCS.PHASECHK.TRANS64 P0, [R3+URZ+0x38848], R2 ;  /* 0x03884802030085a7 */ /* 0x000ea4000800007f */
[----:B--2---:R-:W-:Y:S05]  /*11eb0*/  @!P0 BRA `(.L_x_98) ;  /* 0xfffffffc00ec8947 */ /* 0x004fea000383ffff */
[----:B------:R-:W-:Y:S05]  /*11ec0*/  BRA `(.L_x_161) ;  /* 0xffffffdc00607947 */ /* 0x000fea000383ffff */
.L_x_106:
[----:B0-----:R-:W-:-:S04]  /*11ed0*/  IMAD.U32 R3, RZ, RZ, UR38 ;  /* 0x00000026ff037e24 */ /* 0x001fc8000f8e00ff */
[----:B------:R0:W1:Y:S03]  /*11ee0*/  SYNCS.PHASECHK.TRANS64.TRYWAIT P0, [R3+URZ+0x38860], R2 ;  /* 0x03886002030075a7 */ /* 0x000066000800017f */
[----:B-1----:R-:W-:Y:S05]  /*11ef0*/  @!P0 NANOSLEEP.SYNCS 0x989680 ;  /* 0x009896800000895d */ /* 0x002fea0003900000 */
[----:B------:R-:W1:Y:S02]  /*11f00*/  @!P0 SYNCS.PHASECHK.TRANS64 P0, [R3+URZ+0x38860], R2 ;  /* 0x03886002030085a7 */ /* 0x000e64000800007f */
[----:B-1----:R-:W-:Y:S05]  /*11f10*/  @!P0 BRA `(.L_x_106) ;  /* 0xfffffffc00ec8947 */ /* 0x002fea000383ffff */
[----:B------:R-:W-:Y:S05]  /*11f20*/  BRA `(.L_x_162) ;  /* 0xffffffe0006c7947 */ /* 0x000fea000383ffff */
.L_x_116:
[----:B-1----:R1:W2:Y:S02]  /*11f30*/  SYNCS.PHASECHK.TRANS64.TRYWAIT P0, [R3+URZ+0x38860], R0 ;  /* 0x03886000030075a7 */ /* 0x0022a4000800017f */
[----:B--2---:R-:W-:Y:S05]  /*11f40*/  @!P0 NANOSLEEP.SYNCS 0x989680 ;  /* 0x009896800000895d */ /* 0x004fea0003900000 */
[----:B------:R-:W2:Y:S02]  /*11f50*/  @!P0 SYNCS.PHASECHK.TRANS64 P0, [R3+URZ+0x38860], R0 ;  /* 0x03886000030085a7 */ /* 0x000ea4000800007f */
[----:B--2---:R-:W-:Y:S05]  /*11f60*/  @!P0 BRA `(.L_x_116) ;  /* 0xfffffffc00f08947 */ /* 0x004fea000383ffff */
[----:B------:R-:W-:Y:S05]  /*11f70*/  BRA `(.L_x_163) ;  /* 0xffffffe400a47947 */ /* 0x000fea000383ffff */
.L_x_123:
[----:B-1----:R1:W2:Y:S02]  /*11f80*/  SYNCS.PHASECHK.TRANS64.TRYWAIT P0, [R2+URZ+0x38820], R3 ;  /* 0x03882003020075a7 */ /* 0x0022a4000800017f */
[----:B--2---:R-:W-:Y:S05]  /*11f90*/  @!P0 NANOSLEEP.SYNCS 0x989680 ;  /* 0x009896800000895d */ /* 0x004fea0003900000 */
[----:B------:R-:W2:Y:S02]  /*11fa0*/  @!P0 SYNCS.PHASECHK.TRANS64 P0, [R2+URZ+0x38820], R3 ;  /* 0x03882003020085a7 */ /* 0x000ea4000800007f */
[----:B--2---:R-:W-:Y:S05]  /*11fb0*/  @!P0 BRA `(.L_x_123) ;  /* 0xfffffffc00f08947 */ /* 0x004fea000383ffff */
[----:B------:R-:W-:Y:S05]  /*11fc0*/  BRA `(.L_x_164) ;  /* 0xffffffe800dc7947 */ /* 0x000fea000383ffff */
.L_x_124:
[----:B------:R-:W2:Y:S01]  /*11fd0*/  S2R R4, SR_TID.X ;  /* 0x0000000000047919 */ /* 0x000ea20000002100 */
[----:B------:R-:W-:Y:S01]  /*11fe0*/  BSSY B0, `(.L_x_165) ;  /* 0x000000a000007945 */ /* 0x000fe20003800000 */
[----:B0-----:R-:W-:Y:S02]  /*11ff0*/  IMAD.MOV.U32 R12, RZ, RZ, RZ ;  /* 0x000000ffff0c7224 */ /* 0x001fe400078e00ff */
[----:B------:R-:W-:Y:S02]  /*12000*/  IMAD.MOV.U32 R11, RZ, RZ, 0x1f ;  /* 0x0000001fff0b7424 */ /* 0x000fe400078e00ff */
[----:B------:R-:W-:Y:S01]  /*12010*/  IMAD.MOV.U32 R15, RZ, RZ, -0x1 ;  /* 0xffffffffff0f7424 */ /* 0x000fe200078e00ff */
[----:B--2---:R-:W-:-:S04]  /*12020*/  SHF.R.U32.HI R4, RZ, 0x5, R4 ;  /* 0x00000005ff047819 */ /* 0x004fc80000011604 */
[----:B------:R-:W-:-:S04]  /*12030*/  LOP3.LUT R4, R4, 0x3, RZ, 0xc0, !PT ;  /* 0x0000000304047812 */ /* 0x000fc800078ec0ff */
[----:B------:R-:W-:-:S07]  /*12040*/  MOV R13, R4 ;  /* 0x00000004000d7202 */ /* 0x000fce0000000f00 */
[----:B-1----:R-:W-:Y:S05]  /*12050*/  WARPSYNC.COLLECTIVE R15, `(.L_x_166) ;  /* 0x000000000f087348 */ /* 0x002fea0003c00000 */
[----:B------:R0:W2:Y:S02]  /*12060*/  SHFL.IDX P6, R14, R13, R12, R11 ;  /* 0x0000000c0d0e7389 */ /* 0x0000a400000c000b */
[----:B012---:R-:W-:Y:S01]  /*12070*/  ENDCOLLECTIVE ;  /* 0x000000000000791b */ /* 0x007fe20003800000 */
.L_x_166:
[----:B------:R-:W-:Y:S05]  /*12080*/  BSYNC B0 ;  /* 0x0000000000007941 */ /* 0x000fea0003800000 */
.L_x_165:
[----:B------:R-:W-:Y:S05]  /*12090*/  BRA `(.L_x_167) ;  /* 0xffffffe800c07947 */ /* 0x000fea000383ffff */
.L_x_125:
[----:B------:R-:W-:Y:S01]  /*120a0*/  BSSY B0, `(.L_x_168) ;  /* 0x0000006000007945 */ /* 0x000fe20003800000 */
[----:B------:R-:W-:-:S07]  /*120b0*/  IMAD.MOV.U32 R15, RZ, RZ, -0x1 ;  /* 0xffffffffff0f7424 */ /* 0x000fce00078e00ff */
[----:B01----:R-:W-:Y:S05]  /*120c0*/  WARPSYNC.COLLECTIVE R15, `(.L_x_169) ;  /* 0x000000000f0c7348 */ /* 0x003fea0003c00000 */
[----:B------:R-:W-:Y:S02]  /*120d0*/  ELECT P6, UR62, PT ;  /* 0x00000000003e782f */ /* 0x000fe400038c0000 */
[----:B------:R-:W-:Y:S01]  /*120e0*/  MOV R14, UR62 ;  /* 0x0000003e000e7c02 */ /* 0x000fe20008000f00 */
[----:B01----:R-:W-:Y:S10]  /*120f0*/  ENDCOLLECTIVE ;  /* 0x000000000000791b */ /* 0x003ff40003800000 */
.L_x_169:
[----:B------:R-:W-:Y:S05]  /*12100*/  BSYNC B0 ;  /* 0x0000000000007941 */ /* 0x000fea0003800000 */
.L_x_168:
[----:B------:R-:W-:Y:S05]  /*12110*/  BRA `(.L_x_170) ;  /* 0xffffffe800b47947 */ /* 0x000fea000383ffff */
.L_x_127:
[----:B-1----:R1:W2:Y:S02]  /*12120*/  SYNCS.PHASECHK.TRANS64.TRYWAIT P0, [R6+URZ], R5 ;  /* 0x00000005060075a7 */ /* 0x0022a4000800017f */
[----:B--2---:R-:W-:Y:S05]  /*12130*/  @!P0 NANOSLEEP.SYNCS 0x989680 ;  /* 0x009896800000895d */ /* 0x004fea0003900000 */
[----:B------:R-:W2:Y:S02]  /*12140*/  @!P0 SYNCS.PHASECHK.TRANS64 P0, [R6+URZ], R5 ;  /* 0x00000005060085a7 */ /* 0x000ea4000800007f */
[----:B--2---:R-:W-:Y:S05]  /*12150*/  @!P0 BRA `(.L_x_127) ;  /* 0xfffffffc00f08947 */ /* 0x004fea000383ffff */
[----:B------:R-:W-:Y:S05]  /*12160*/  BRA `(.L_x_171) ;  /* 0xffffffe800e87947 */ /* 0x000fea000383ffff */
.L_x_128:
[----:B--2---:R2:W3:Y:S02]  /*12170*/  SYNCS.PHASECHK.TRANS64.TRYWAIT P0, [R3+URZ], R4 ;  /* 0x00000004030075a7 */ /* 0x0044e4000800017f */
[----:B---3--:R-:W-:Y:S05]  /*12180*/  @!P0 NANOSLEEP.SYNCS 0x989680 ;  /* 0x009896800000895d */ /* 0x008fea0003900000 */
[----:B------:R-:W3:Y:S02]  /*12190*/  @!P0 SYNCS.PHASECHK.TRANS64 P0, [R3+URZ], R4 ;  /* 0x00000004030085a7 */ /* 0x000ee4000800007f */
[----:B---3--:R-:W-:Y:S05]  /*121a0*/  @!P0 BRA `(.L_x_128) ;  /* 0xfffffffc00f08947 */ /* 0x008fea000383ffff */
[----:B------:R-:W-:Y:S05]  /*121b0*/  BRA `(.L_x_172) ;  /* 0xffffffe800dc7947 */ /* 0x000fea000383ffff */
.L_x_130:
[----:B--2---:R2:W3:Y:S02]  /*121c0*/  SYNCS.PHASECHK.TRANS64.TRYWAIT P0, [R0+URZ], R5 ;  /* 0x00000005000075a7 */ /* 0x0044e4000800017f */
[----:B---3--:R-:W-:Y:S05]  /*121d0*/  @!P0 NANOSLEEP.SYNCS 0x989680 ;  /* 0x009896800000895d */ /* 0x008fea0003900000 */
[----:B------:R-:W3:Y:S02]  /*121e0*/  @!P0 SYNCS.PHASECHK.TRANS64 P0, [R0+URZ], R5 ;  /* 0x00000005000085a7 */ /* 0x000ee4000800007f */
[----:B---3--:R-:W-:Y:S05]  /*121f0*/  @!P0 BRA `(.L_x_130) ;  /* 0xfffffffc00f08947 */ /* 0x008fea000383ffff */
[----:B------:R-:W-:Y:S05]  /*12200*/  BRA `(.L_x_173) ;  /* 0xffffffe800e07947 */ /* 0x000fea000383ffff */
.L_x_174:
[----:B------:R-:W-:-:S00]  /*12210*/  BRA `(.L_x_174) ;  /* 0xfffffffc00fc7947 */ /* 0x000fc0000383ffff */
[----:B------:R-:W-:-:S00]  /*12220*/  NOP ;  /* 0x0000000000007918 */ /* 0x000fc00000000000 */
        /* <DEDUP_REMOVED lines=13> */
.L_x_3200:


//--------------------- .text._ZN7cutlass13device_kernelIN5flash11enable_sm90INS1_16FlashAttnFwdSm90INS1_25CollectiveMainloopFwdSm90ILi2EN4cute5tupleIJNS5_1CILi1EEES8_S8_EEENS6_IJNS7_ILi128EEENS7_ILi80EEENS7_ILi256EEEEEELi256ENS_6half_tEfNS_4arch4Sm90ELb0ELb0ELb0ELb1ELb0ELb0ELb0ELb1ELb1ELb1ELb1ELb0EEENS1_21CollectiveEpilogueFwdINS6_IJSA_SC_SB_EEES9_SE_SG_Li256ELb1ELb1ELb1ELb0EEENS1_36VarlenDynamicPersistentTileSchedulerILi128ELi80ELi256ELi128ELb1ELb1ELb1ELb0ELb1ELb1EEEEEEEEEvNT_6ParamsE --------------------------
	.section	.text._ZN7cutlass13device_kernelIN5flash11enable_sm90INS1_16FlashAttnFwdSm90INS1_25CollectiveMainloopFwdSm90ILi2EN4cute5tupleIJNS5_1CILi1EEES8_S8_EEENS6_IJNS7_ILi128EEENS7_ILi80EEENS7_ILi256EEEEEELi256ENS_6half_tEfNS_4arch4Sm90ELb0ELb0ELb0ELb1ELb0ELb0ELb0ELb1ELb1ELb1ELb1ELb0EEENS1_21CollectiveEpilogueFwdINS6_IJSA_SC_SB_EEES9_SE_SG_Li256ELb1ELb1ELb1ELb0EEENS1_36VarlenDynamicPersistentTileSchedulerILi128ELi80ELi256ELi128ELb1ELb1ELb1ELb0ELb1ELb1EEEEEEEEEvNT_6ParamsE,"ax",@progbits
	.align	128
.text._ZN7cutlass13device_kernelIN5flash11enable_sm90INS1_16FlashAttnFwdSm90INS1_25CollectiveMainloopFwdSm90ILi2EN4cute5tupleIJNS5_1CILi1EEES8_S8_EEENS6_IJNS7_ILi128EEENS7_ILi80EEENS7_ILi256EEEEEELi256ENS_6half_tEfNS_4arch4Sm90ELb0ELb0ELb0ELb1ELb0ELb0ELb0ELb1ELb1ELb1ELb1ELb0EEENS1_21CollectiveEpilogueFwdINS6_IJSA_SC_SB_EEES9_SE_SG_Li256ELb1ELb1ELb1ELb0EEENS1_36VarlenDynamicPersistentTileSchedulerILi128ELi80ELi256ELi128ELb1ELb1ELb1ELb0ELb1ELb1EEEEEEEEEvNT_6ParamsE:
        .type           _ZN7cutlass13device_kernelIN5flash11enable_sm90INS1_16FlashAttnFwdSm90INS1_25CollectiveMainloopFwdSm90ILi2EN4cute5tupleIJNS5_1CILi1EEES8_S8_EEENS6_IJNS7_ILi128EEENS7_ILi80EEENS7_ILi256EEEEEELi256ENS_6half_tEfNS_4arch4Sm90ELb0ELb0ELb0ELb1ELb0ELb0ELb0ELb1ELb1ELb1ELb1ELb0EEENS1_21CollectiveEpilogueFwdINS6_IJSA_SC_SB_EEES9_SE_SG_Li256ELb1ELb1ELb1ELb0EEENS1_36VarlenDynamicPersistentTileSchedulerILi128ELi80ELi256ELi128ELb1ELb1ELb1ELb0ELb1ELb1EEEEEEEEEvNT_6ParamsE,@function
        .size           _ZN7cutlass13device_kernelIN5flash11enable_sm90INS1_16FlashAttnFwdSm90INS1_25CollectiveMainloopFwdSm90ILi2EN4cute5tupleIJNS5_1CILi1EEES8_S8_EEENS6_IJNS7_ILi128EEENS7_ILi80EEENS7_ILi256EEEEEELi256ENS_6half_tEfNS_4arch4Sm90ELb0ELb0ELb0ELb1ELb0ELb0ELb0ELb1ELb1ELb1ELb1ELb0EEENS1_21CollectiveEpilogueFwdINS6_IJSA_SC_SB_EEES9_SE_SG_Li256ELb1ELb1ELb1ELb0EEENS1_36VarlenDynamicPersistentTileSchedulerILi128ELi80ELi256ELi128ELb1ELb1ELb1ELb0ELb1ELb1EEEEEEEEEvNT_6ParamsE,(.L_x_3201 - _ZN7cutlass13device_kernelIN5flash11enable_sm90INS1_16FlashAttnFwdSm90INS1_25CollectiveMainloopFwdSm90ILi2EN4cute5tupleIJNS5_1CILi1EEES8_S8_EEENS6_IJNS7_ILi128EEENS7_ILi80EEENS7_ILi256EEEEEELi256ENS_6half_tEfNS_4arch4Sm90ELb0ELb0ELb0ELb1ELb0ELb0ELb0ELb1ELb1ELb1ELb1ELb0EEENS1_21CollectiveEpilogueFwdINS6_IJSA_SC_SB_EEES9_SE_SG_Li256ELb1ELb1ELb1ELb0EEENS1_36VarlenDynamicPersistentTileSchedulerILi128ELi80ELi256ELi128ELb1ELb1ELb1ELb0ELb1ELb1EEEEEEEEEvNT_6ParamsE)
        .other          _ZN7cutlass13device_kernelIN5flash11enable_sm90INS1_16FlashAttnFwdSm90INS1_25CollectiveMainloopFwdSm90ILi2EN4cute5tupleIJNS5_1CILi1EEES8_S8_EEENS6_IJNS7_ILi128EEENS7_ILi80EEENS7_ILi256EEEEEELi256ENS_6half_tEfNS_4arch4Sm90ELb0ELb0ELb0ELb1ELb0ELb0ELb0ELb1ELb1ELb1ELb1ELb0EEENS1_21CollectiveEpilogueFwdINS6_IJSA_SC_SB_EEES9_SE_SG_Li256ELb1ELb1ELb1ELb0EEENS1_36VarlenDynamicPersistentTileSchedulerILi128ELi80ELi256ELi128ELb1ELb1ELb1ELb0ELb1ELb1EEEEEEEEEvNT_6ParamsE,@"STO_CUDA_ENTRY STV_DEFAULT"
_ZN7cutlass13device_kernelIN5flash11enable_sm90INS1_16FlashAttnFwdSm90INS1_25CollectiveMainloopFwdSm90ILi2EN4cute5tupleIJNS5_1CILi1EEES8_S8_EEENS6_IJNS7_ILi128EEENS7_ILi80EEENS7_ILi256EEEEEELi256ENS_6half_tEfNS_4arch4Sm90ELb0ELb0ELb0ELb1ELb0ELb0ELb0ELb1ELb1ELb1ELb1ELb0EEENS1_21CollectiveEpilogueFwdINS6_IJSA_SC_SB_EEES9_SE_SG_Li256ELb1ELb1ELb1ELb0EEENS1_36VarlenDynamicPersistentTileSchedulerILi128ELi80ELi256ELi128ELb1ELb1ELb1ELb0ELb1ELb1EEEEEEEEEvNT_6ParamsE:
[----:B------:R-:W0:Y:S02]  /*0000*/  LDC R1, c[0x0][0x28] ;  /* 0x00000a00ff017b82 */ /* 0x000e240000000800 */
[----:B0-----:R-:W-:Y:S01]  /*0010*/  VIADD R1, R1, 0xffffff88 ;  /* 0xffffff8801017836 */ /* 0x001fe20000000000 */
[----:B------:R-:W0:Y:S01]  /*0020*/  S2R R6, SR_TID.X ;  /* 0x0000000000067919 */ /* 0x000e220000002100 */
[----:B------:R-:W-:Y:S01]  /*0030*/  ELECT P0, URZ, PT ;  /* 0x00000000003f782f */ /* 0x000fe20003800000 */
[----:B------:R-:W-:Y:S01]  /*0040*/  BSSY B0, `(.L_x_175) ;  /* 0x000000e000007945 */ /* 0x000fe20003800000 */
[----:B0-----:R-:W-:-:S05]  /*0050*/  SHF.R.U32.HI R0, RZ, 0x5, R6 ;  /* 0x00000005ff007819 */ /* 0x001fca0000011606 */
[----:B------:R-:W0:Y:S02]  /*0060*/  SHFL.IDX PT, R2, R0, RZ, 0x1f ;  /* 0x00001fff00027589 */ /* 0x000e2400000e0000 */
[----:B0-----:R-:W-:Y:S02]  /*0070*/  ISETP.EQ.AND P0, PT, R2, RZ, P0 ;  /* 0x000000ff0200720c */ /* 0x001fe40000702270 */
[----:B------:R-:W-:-:S11]  /*0080*/  SHF.R.U32.HI R2, RZ, 0x7, R6 ;  /* 0x00000007ff027819 */ /* 0x000fd60000011606 */
        /* <DEDUP_REMOVED lines=9> */
.L_x_176:
[----:B------:R-:W-:Y:S05]  /*0120*/  BSYNC B0 ;  /* 0x0000000000007941 */ /* 0x000fea0003800000 */
.L_x_175:
[----:B------:R-:W-:Y:S01]  /*0130*/  VOTEU.ANY UP0, P0 ;  /* 0x00000000003f7886 */ /* 0x000fe20000000100 */
[----:B------:R-:W0:Y:S01]  /*0140*/  SHFL.IDX PT, R2, R2, RZ, 0x1f ;  /* 0x00001fff02027589 */ /* 0x000e2200000e0000 */
[----:B------:R-:W-:Y:S01]  /*0150*/  UMOV UR4, 0x80 ;  /* 0x0000008000047882 */ /* 0x000fe20000000000 */
[----:B------:R-:W-:Y:S01]  /*0160*/  UMOV UR7, 0x100 ;  /* 0x0000010000077882 */ /* 0x000fe20000000000 */
[----:B------:R-:W-:Y:S01]  /*0170*/  VOTEU.ANY UP1, P0 ;  /* 0x00000000003f7886 */ /* 0x000fe20000020100 */
[----:B------:R-:W1:Y:S01]  /*0180*/  @UP0 S2UR UR8, SR_CgaCtaId ;  /* 0x00000000000809c3 */ /* 0x000e620000008800 */
[----:B------:R-:W2:Y:S01]  /*0190*/  SHFL.IDX PT, R3, R0, RZ, 0x1f ;  /* 0x00001fff00037589 */ /* 0x000ea200000e0000 */
[----:B------:R-:W-:Y:S01]  /*01a0*/  @UP0 UMOV UR6, 0x400 ;  /* 0x0000040000060882 */ /* 0x000fe20000000000 */
[----:B------:R-:W-:-:S04]  /*01b0*/  @UP0 UIADD3 UR4, -UR4, 0x100000, URZ ;  /* 0x0010000004040890 */ /* 0x000fc8000fffe13f */
[----:B------:R-:W-:Y:S02]  /*01c0*/  @UP0 USHF.L.U32 UR5, UR4, 0xb, URZ ;  /* 0x0000000b04050899 */ /* 0x000fe4000800063f */
[----:B------:R-:W-:Y:S01]  /*01d0*/  @UP0 USHF.L.U32 UR4, UR4, 0x1, URZ ;  /* 0x0000000104040899 */ /* 0x000fe2000800063f */
[----:B------:R-:W-:Y:S01]  /*01e0*/  VOTEU.ANY UP2, P0 ;  /* 0x00000000003f7886 */ /* 0x000fe20000040100 */
[----:B0-----:R-:W-:Y:S01]  /*01f0*/  R2UR UR9, R2 ;  /* 0x00000000020972ca */ /* 0x001fe200000e0000 */
[----:B-1----:R-:W-:Y:S01]  /*0200*/  @UP0 ULEA UR8, UR8, UR6, 0x18 ;  /* 0x0000000608080291 */ /* 0x002fe2000f8ec03f */
[----:B--2---:R-:W-:Y:S01]  /*0210*/  ISETP.NE.AND P1, PT, R3, RZ, PT ;  /* 0x000000ff0300720c */ /* 0x004fe20003f25270 */
[----:B------:R-:W-:-:S04]  /*0220*/  @UP0 UIADD3 UR6, -UR7, 0x100000, URZ ;  /* 0x0010000007060890 */ /* 0x000fc8000fffe13f */
[----:B------:R-:W-:Y:S02]  /*0230*/  @UP0 USHF.L.U32 UR7, UR6, 0xb, URZ ;  /* 0x0000000b06070899 */ /* 0x000fe4000800063f */
[----:B------:R-:W-:-:S04]  /*0240*/  @UP0 USHF.L.U32 UR6, UR6, 0x1, URZ ;  /* 0x0000000106060899 */ /* 0x000fc8000800063f */
[----:B------:R-:W-:Y:S01]  /*0250*/  UISETP.NE.AND UP0, UPT, UR9, URZ, UPT ;  /* 0x0000003f0900728c */ /* 0x000fe2000bf05270 */
[----:B------:R-:W0:Y:S02]  /*0260*/  FENCE.VIEW.ASYNC.S ;  /* 0x00000000000073c6 */ /* 0x000e240000000000 */
[----:B0-----:R0:W1:Y:S05]  /*0270*/  @UP1 SYNCS.EXCH.64 URZ, [UR8+0x38800], UR4 ;  /* 0x03880004083f15b2 */ /* 0x00106a0008000100 */
[----:B------:R0:W2:Y:S01]  /*0280*/  @UP2 SYNCS.EXCH.64 URZ, [UR8+0x38820], UR6 ;  /* 0x03882006083f25b2 */ /* 0x0000a20008000100 */
[----:B------:R-:W-:Y:S05]  /*0290*/  @P1 BRA `(.L_x_177) ;  /* 0x0000000000481947 */ /* 0x000fea0003800000 */
[----:B0-----:R-:W0:Y:S01]  /*02a0*/  S2UR UR5, SR_CgaCtaId ;  /* 0x00000000000579c3 */ /* 0x001e220000008800 */
[----:B------:R-:W-:Y:S01]  /*02b0*/  UMOV UR4, 0x400 ;  /* 0x0000040000047882 */ /* 0x000fe20000000000 */
[----:B------:R-:W-:Y:S01]  /*02c0*/  UMOV UR6, 0x1 ;  /* 0x0000000100067882 */ /* 0x000fe20000000000 */
[----:B------:R-:W-:Y:S01]  /*02d0*/  UMOV UR7, 0x2 ;  /* 0x0000000200077882 */ /* 0x000fe20000000000 */
[----:B------:R-:W-:Y:S01]  /*02e0*/  ELECT P0, URZ, PT ;  /* 0x00000000003f782f */ /* 0x000fe20003800000 */
[----:B0-----:R-:W-:Y:S02]  /*02f0*/  ULEA UR8, UR5, UR4, 0x18 ;  /* 0x0000000405087291 */ /* 0x001fe4000f8ec03f */
[----:B------:R-:W-:-:S04]  /*0300*/  UIADD3 UR4, -UR6, 0x100000, URZ ;  /* 0x0010000006047890 */ /* 0x000fc8000fffe13f */
[----:B------:R-:W-:Y:S02]  /*0310*/  USHF.L.U32 UR5, UR4, 0xb, URZ ;  /* 0x0000000b04057899 */ /* 0x000fe4000800063f */
[----:B------:R-:W-:Y:S02]  /*0320*/  USHF.L.U32 UR4, UR4, 0x1, URZ ;  /* 0x0000000104047899 */ /* 0x000fe4000800063f */
[----:B------:R-:W-:-:S04]  /*0330*/  UIADD3 UR6, -UR7, 0x100000, URZ ;  /* 0x0010000007067890 */ /* 0x000fc8000fffe13f */
[----:B------:R-:W-:Y:S02]  /*0340*/  USHF.L.U32 UR7, UR6, 0xb, URZ ;  /* 0x0000000b06077899 */ /* 0x000fe4000800063f */
[----:B------:R-:W-:Y:S01]  /*0350*/  USHF.L.U32 UR6, UR6, 0x1, URZ ;  /* 0x0000000106067899 */ /* 0x000fe2000800063f */
[----:B------:R-:W0:Y:S03]  /*0360*/  FENCE.VIEW.ASYNC.S ;  /* 0x00000000000073c6 */ /* 0x000e260000000000 */
[----:B0-----:R3:W4:Y:S08]  /*0370*/  SYNCS.EXCH.64 URZ, [UR8+0x38830], UR4 ;  /* 0x03883004083f75b2 */ /* 0x0017300008000100 */
[----:B------:R3:W0:Y:S01]  /*0380*/  SYNCS.EXCH.64 URZ, [UR8+0x38840], UR6 ;  /* 0x03884006083f75b2 */ /* 0x0006220008000100 */
[----:B------:R3:W0:Y:S01]  /*0390*/  SYNCS.EXCH.64 URZ, [UR8+0x38838], UR4 ;  /* 0x03883804083f75b2 */ /* 0x0006220008000100 */
[----:B------:R3:W0:Y:S02]  /*03a0*/  SYNCS.EXCH.64 URZ, [UR8+0x38848], UR6 ;  /* 0x03884806083f75b2 */ /* 0x0006240008000100 */
[----:B---3--:R-:W-:Y:S01]  /*03b0*/  NOP ;  /* 0x0000000000007918 */ /* 0x008fe20000000000 */
.L_x_177:
[----:B------:R-:W3:Y:S01]  /*03c0*/  SHFL.IDX PT, R2, R0, RZ, 0x1f ;  /* 0x00001fff00027589 */ /* 0x000ee200000e0000 */
[----:B------:R-:W-:Y:S01]  /*03d0*/  NOP ;  /* 0x0000000000007918 */ /* 0x000fe20000000000 */
[----:B---3--:R-:W-:-:S13]  /*03e0*/  ISETP.NE.AND P0, PT, R2, RZ, PT ;  /* 0x000000ff0200720c */ /* 0x008fda0003f05270 */
        /* <DEDUP_REMOVED lines=14> */
[----:B0-----:R3:W0:Y:S08]  /*04d0*/  SYNCS.EXCH.64 URZ, [UR8+0x38850], UR4 ;  /* 0x03885004083f75b2 */ /* 0x0016300008000100 */
[----:B------:R3:W0:Y:S01]  /*04e0*/  SYNCS.EXCH.64 URZ, [UR8+0x38860], UR6 ;  /* 0x03886006083f75b2 */ /* 0x0006220008000100 */
[----:B------:R3:W0:Y:S01]  /*04f0*/  SYNCS.EXCH.64 URZ, [UR8+0x38858], UR4 ;  /* 0x03885804083f75b2 */ /* 0x0006220008000100 */
[----:B------:R3:W0:Y:S02]  /*0500*/  SYNCS.EXCH.64 URZ, [UR8+0x38868], UR6 ;  /* 0x03886806083f75b2 */ /* 0x0006240008000100 */
[----:B---3--:R-:W-:Y:S01]  /*0510*/  NOP ;  /* 0x0000000000007918 */ /* 0x008fe20000000000 */
.L_x_178:
[----:B------:R-:W3:Y:S01]  /*0520*/  SHFL.IDX PT, R2, R0, RZ, 0x1f ;  /* 0x00001fff00027589 */ /* 0x000ee200000e0000 */
[----:B------:R-:W-:Y:S01]  /*0530*/  NOP ;  /* 0x0000000000007918 */ /* 0x000fe20000000000 */
[----:B---3--:R-:W-:-:S13]  /*0540*/  ISETP.NE.AND P0, PT, R2, RZ, PT ;  /* 0x000000ff0200720c */ /* 0x008fda0003f05270 */
[----:B------:R-:W-:Y:S05]  /*0550*/  @P0 BRA `(.L_x_179) ;  /* 0x0000000000380947 */ /* 0x000fea0003800000 */
[----:B0-----:R-:W0:Y:S01]  /*0560*/  S2UR UR5, SR_CgaCtaId ;  /* 0x00000000000579c3 */ /* 0x001e220000008800 */
[----:B------:R-:W-:Y:S01]  /*0570*/  UMOV UR4, 0x400 ;  /* 0x0000040000047882 */ /* 0x000fe20000000000 */
[----:B------:R-:W-:Y:S01]  /*0580*/  UMOV UR7, 0x1 ;  /* 0x0000000100077882 */ /* 0x000fe20000000000 */
[----:B------:R-:W-:Y:S01]  /*0590*/  ELECT P0, URZ, PT ;  /* 0x00000000003f782f */ /* 0x000fe20003800000 */
[----:B0-----:R-:W-:Y:S02]  /*05a0*/  ULEA UR6, UR5, UR4, 0x18 ;  /* 0x0000000405067291 */ /* 0x001fe4000f8ec03f */
[----:B------:R-:W-:-:S04]  /*05b0*/  UIADD3 UR4, -UR7, 0x100000, URZ ;  /* 0x0010000007047890 */ /* 0x000fc8000fffe13f */
[----:B------:R-:W-:Y:S02]  /*05c0*/  USHF.L.U32 UR5, UR4, 0xb, URZ ;  /* 0x0000000b04057899 */ /* 0x000fe4000800063f */
[----:B------:R-:W-:Y:S01]  /*05d0*/  USHF.L.U32 UR4, UR4, 0x1, URZ ;  /* 0x0000000104047899 */ /* 0x000fe2000800063f */
[----:B------:R-:W0:Y:S11]  /*05e0*/  FENCE.VIEW.ASYNC.S ;  /* 0x00000000000073c6 */ /* 0x000e360000000000 */
[----:B0-----:R3:W0:Y:S01]  /*05f0*/  SYNCS.EXCH.64 URZ, [UR6+0x38870], UR4 ;  /* 0x03887004063f75b2 */ /* 0x0016220008000100 */
[----:B------:R3:W0:Y:S01]  /*0600*/  SYNCS.EXCH.64 URZ, [UR6+0x38880], UR4 ;  /* 0x03888004063f75b2 */ /* 0x0006220008000100 */
[----:B------:R3:W0:Y:S01]  /*0610*/  SYNCS.EXCH.64 URZ, [UR6+0x38878], UR4 ;  /* 0x03887804063f75b2 */ /* 0x0006220008000100 */
[----:B------:R3:W0:Y:S02]  /*0620*/  SYNCS.EXCH.64 URZ, [UR6+0x38888], UR4 ;  /* 0x03888804063f75b2 */ /* 0x0006240008000100 */
[----:B---3--:R-:W-:Y:S01]  /*0630*/  NOP ;  /* 0x0000000000007918 */ /* 0x008fe20000000000 */
.L_x_179:
        /* <DEDUP_REMOVED lines=22> */
.L_x_180:
        /* <DEDUP_REMOVED lines=22> */
.L_x_181:
[----:B0-----:R-:W-:Y:S01]  /*0900*/  UMOV UR4, 0x1 ;  /* 0x0000000100047882 */ /* 0x001fe20000000000 */
[----:B------:R-:W-:Y:S01]  /*0910*/  PLOP3.LUT P0, PT, PT, PT, UP0, 0x80, 0x0 ;  /* 0x000000000000781c */ /* 0x000fe20003f0f008 */
[----:B------:R-:W-:Y:S01]  /*0920*/  USEL UR4, UR4, 0x2, !UP0 ;  /* 0x0000000204047887 */ /* 0x000fe2000c000000 */
[----:B------:R-:W-:-:S05]  /*0930*/  NOP ;  /* 0x0000000000007918 */ /* 0x000fca0000000000 */
[----:B------:R-:W-:-:S05]  /*0940*/  IMAD.U32 R2, RZ, RZ, UR4 ;  /* 0x00000004ff027e24 */ /* 0x000fca000f8e00ff */
[----:B------:R0:W-:Y:S01]  /*0950*/  STL [R1+0x70], R2 ;  /* 0x0000700201007387 */ /* 0x0001e20000100800 */
[----:B-12-4-:R-:W-:Y:S06]  /*0960*/  BAR.SYNC.DEFER_BLOCKING 0x0 ;  /* 0x0000000000007b1d */ /* 0x016fec0000010000 */
[----:B------:R-:W-:Y:S05]  /*0970*/  @!P0 BRA `(.L_x_182) ;  /* 0x000000f000408947 */ /* 0x000fea0003800000 */
.L_x_183:
[----:B------:R-:W-:-:S08]  /*0980*/  NOP ;  /* 0x0000000000007918 */ /* 0x000fd00000000000 */
[----:B------:R-:W1:Y:S02]  /*0990*/  USETMAXREG.TRY_ALLOC.CTAPOOL UP0, 0xf0 ;  /* 0x000000f0000079c8 */ /* 0x000e640008000600 */
[----:B-1----:R-:W-:-:S13]  /*09a0*/  PLOP3.LUT P0, PT, PT, PT, UP0, 0x80, 0x0 ;  /* 0x000000000000781c */ /* 0x002fda0003f0f008 */
[----:B------:R-:W-:Y:S05]  /*09b0*/  @!P0 BRA `(.L_x_183) ;  /* 0xfffffffc00f08947 */ /* 0x000fea000383ffff */
[----:B------:R-:W1:Y:S08]  /*09c0*/  S2UR UR5, SR_CgaCtaId ;  /* 0x00000000000579c3 */ /* 0x000e700000008800 */
[----:B------:R-:W-:Y:S06]  /*09d0*/  BAR.ARV 0x8, 0x180 ;  /* 0x0206000000007b1d */ /* 0x000fec0000002000 */
[----:B------:R-:W-:-:S02]  /*09e0*/  UMOV UR4, 0x400 ;  /* 0x0000040000047882 */ /* 0x000fc40000000000 */
[----:B------:R-:W-:Y:S01]  /*09f0*/  BAR.SYNC.DEFER_BLOCKING 0x5, 0x180 ;  /* 0x0146000000007b1d */ /* 0x000fe20000010000 */
[----:B-1----:R-:W-:-:S09]  /*0a00*/  ULEA UR4, UR5, UR4, 0x18 ;  /* 0x0000000405047291 */ /* 0x002fd2000f8ec03f */
[----:B------:R-:W1:Y:S01]  /*0a10*/  LDS.128 R8, [UR4+0x388d0] ;  /* 0x0388d004ff087984 */ /* 0x000e620008000c00 */
[----:B------:R-:W-:Y:S01]  /*0a20*/  ULDC UR4, c[0x0][0xc3c] ;  /* 0x00030f0000047ab9 */ /* 0x000fe20000000800 */
[----:B------:R-:W-:Y:S06]  /*0a30*/  BAR.ARV 0x4, 0x180 ;  /* 0x0106000000007b1d */ /* 0x000fec0000002000 */
[----:B-1----:R-:W-:-:S13]  /*0a40*/  ISETP.GE.AND P0, PT, R11, UR4, PT ;  /* 0x000000040b007c0c */ /* 0x002fda000bf06270 */
[----:B------:R-:W-:Y:S05]  /*0a50*/  @P0 EXIT ;  /* 0x000000000000094d */ /* 0x000fea0003800000 */
[----:B------:R-:W2:Y:S01]  /*0a60*/  LDL R0, [R1+0x70] ;  /* 0x0000700001007983 */ /* 0x000ea20000100800 */
[----:B------:R-:W-:Y:S01]  /*0a70*/  VIADD R6, R6, 0xffffff80 ;  /* 0xffffff8006067836 */ /* 0x000fe20000000000 */
[----:B------:R-:W-:Y:S02]  /*0a80*/  R2UR UR6, R9 ;  /* 0x00000000090672ca */ /* 0x000fe400000e0000 */
[----:B------:R-:W-:Y:S02]  /*0a90*/  CS2R R16, SRZ ;  /* 0x0000000000107805 */ /* 0x000fe4000001ff00 */
[----:B------:R-:W-:Y:S02]  /*0aa0*/  R2UR UR5, R10 ;  /* 0x000000000a0572ca */ /* 0x000fe400000e0000 */
[----:B------:R-:W-:Y:S02]  /*0ab0*/  SHF.R.S32.HI R3, RZ, 0x1f, R6 ;  /* 0x0000001fff037819 */ /* 0x000fe40000011406 */
[----:B------:R-:W-:-:S02]  /*0ac0*/  R2UR UR7, R11 ;  /* 0x000000000b0772ca */ /* 0x000fc400000e0000 */
[CC--:B0-----:R-:W-:Y:S02]  /*0ad0*/  LEA.HI R2, R3.reuse, R6.reuse, RZ, 0x4 ;  /* 0x0000000603027211 */ /* 0x0c1fe400078f20ff */
[----:B------:R-:W-:-:S04]  /*0ae0*/  LEA.HI R4, R3, R6, RZ, 0x2 ;  /* 0x0000000603047211 */ /* 0x000fc800078f10ff */
[----:B------:R-:W-:-:S05]  /*0af0*/  LOP3.LUT R7, R4, 0xfffffffc, RZ, 0xc0, !PT ;  /* 0xfffffffc04077812 */ /* 0x000fca00078ec0ff */
[----:B------:R-:W-:Y:S01]  /*0b00*/  IMAD.IADD R10, R6, 0x1, -R7 ;  /* 0x00000001060a7824 */ /* 0x000fe200078e0a07 */
[----:B------:R-:W-:Y:S02]  /*0b10*/  SHF.R.S32.HI R7, RZ, 0x4, R2 ;  /* 0x00000004ff077819 */ /* 0x000fe40000011402 */
[----:B--2---:R-:W-:Y:S02]  /*0b20*/  R2UR UR4, R0 ;  /* 0x00000000000472ca */ /* 0x004fe400000e0000 */
[CC--:B------:R-:W-:Y:S02]  /*0b30*/  LEA.HI R0, R3.reuse, R6.reuse, RZ, 0x7 ;  /* 0x0000000603007211 */ /* 0x0c0fe400078f38ff */
[----:B------:R-:W-:Y:S02]  /*0b40*/  LEA.HI R3, R3, R6, RZ, 0x5 ;  /* 0x0000000603037211 */ /* 0x000fe400078f28ff */
[----:B------:R-:W-:-:S03]  /*0b50*/  LOP3.LUT R5, R0, 0xffffff80, RZ, 0xc0, !PT ;  /* 0xffffff8000057812 */ /* 0x000fc600078ec0ff */
[----:B------:R-:W-:Y:S02]  /*0b60*/  IMAD.SHL.U32 R3, R3, 0x20, RZ ;  /* 0x0000002003037824 */ /* 0x000fe400078e00ff */
[----:B------:R-:W-:Y:S01]  /*0b70*/  IMAD.IADD R12, R6, 0x1, -R5 ;  /* 0x00000001060c7824 */ /* 0x000fe200078e0a05 */
[----:B------:R-:W-:Y:S01]  /*0b80*/  LOP3.LUT R5, R2, 0x3fffff0, RZ, 0xc0, !PT ;  /* 0x03fffff002057812 */ /* 0x000fe200078ec0ff */
[----:B------:R-:W-:Y:S01]  /*0b90*/  ULOP3.LUT UR4, UR4, 0x1, URZ, 0xfc, !UPT ;  /* 0x0000000104047892 */ /* 0x000fe2000f8efc3f */
[----:B------:R-:W-:Y:S02]  /*0ba0*/  LOP3.LUT R4, R3, 0xfffffc00, RZ, 0xc0, !PT ;  /* 0xfffffc0003047812 */ /* 0x000fe400078ec0ff */
[----:B------:R-:W-:Y:S01]  /*0bb0*/  SHF.R.S32.HI R8, RZ, 0x1f, R12 ;  /* 0x0000001fff087819 */ /* 0x000fe2000001140c */
[----:B------:R-:W-:Y:S01]  /*0bc0*/  IMAD.IADD R5, R6, 0x1, -R5 ;  /* 0x0000000106057824 */ /* 0x000fe200078e0a05 */
[----:B------:R-:W-:Y:S01]  /*0bd0*/  SHF.R.S32.HI R3, RZ, 0x7, R0 ;  /* 0x00000007ff037819 */ /* 0x000fe20000011400 */
[----:B------:R-:W-:Y:S01]  /*0be0*/  STL [R1+0x1c], R12 ;  /* 0x00001c0c01007387 */ /* 0x000fe20000100800 */
[----:B------:R-:W-:Y:S01]  /*0bf0*/  LEA.HI R9, R8, R12, RZ, 0x2 ;  /* 0x0000000c08097211 */ /* 0x000fe200078f10ff */
[----:B------:R-:W-:Y:S01]  /*0c00*/  IMAD R5, R5, 0x40, R4 ;  /* 0x0000004005057824 */ /* 0x000fe200078e0204 */
[----:B------:R-:W-:-:S02]  /*0c10*/  LEA.HI R2, R2, R7, RZ, 0x1 ;  /* 0x0000000702027211 */ /* 0x000fc400078f08ff */
[--C-:B------:R-:W-:Y:S02]  /*0c20*/  SHF.R.S32.HI R6, RZ, 0x2, R9.reuse ;  /* 0x00000002ff067819 */ /* 0x100fe40000011409 */
[----:B------:R-:W-:Y:S02]  /*0c30*/  SHF.R.S32.HI R11, RZ, 0x1f, R9 ;  /* 0x0000001fff0b7819 */ /* 0x000fe40000011409 */
[----:B------:R-:W-:Y:S02]  /*0c40*/  LEA.HI R0, R0, R3, RZ, 0x1 ;  /* 0x0000000300007211 */ /* 0x000fe400078f08ff */
[----:B------:R-:W-:Y:S02]  /*0c50*/  LEA.HI R11, R11, R6, RZ, 0x3 ;  /* 0x000000060b0b7211 */ /* 0x000fe400078f18ff */
[----:B------:R-:W-:Y:S02]  /*0c60*/  LEA.HI R8, R8, R12, RZ, 0x5 ;  /* 0x0000000c08087211 */ /* 0x000fe400078f28ff */
[----:B------:R-:W-:-:S02]  /*0c70*/  LOP3.LUT R11, R11, 0xfffffff8, RZ, 0xc0, !PT ;  /* 0xfffffff80b0b7812 */ /* 0x000fc400078ec0ff */
[----:B------:R-:W-:Y:S02]  /*0c80*/  LOP3.LUT R2, R2, 0x1ffffffe, RZ, 0xc0, !PT ;  /* 0x1ffffffe02027812 */ /* 0x000fe400078ec0ff */
[----:B------:R-:W-:Y:S01]  /*0c90*/  LOP3.LUT R0, R0, 0x3fffffe, RZ, 0xc0, !PT ;  /* 0x03fffffe00007812 */ /* 0x000fe200078ec0ff */
[----:B------:R-:W-:Y:S01]  /*0ca0*/  IMAD.IADD R11, R6, 0x1, -R11 ;  /* 0x00000001060b7824 */ /* 0x000fe200078e0a0b */
[----:B------:R-:W-:Y:S01]  /*0cb0*/  SHF.R.S32.HI R8, RZ, 0x5, R8 ;  /* 0x00000005ff087819 */ /* 0x000fe20000011408 */
[----:B------:R-:W-:Y:S01]  /*0cc0*/  IMAD.IADD R2, R7, 0x1, -R2 ;  /* 0x0000000107027824 */ /* 0x000fe200078e0a02 */
[----:B------:R-:W-:Y:S01]  /*0cd0*/  LEA.HI R4, R10, R10, RZ, 0x1 ;  /* 0x0000000a0a047211 */ /* 0x000fe200078f08ff */
[----:B------:R-:W-:Y:S01]  /*0ce0*/  IMAD.IADD R0, R3, 0x1, -R0 ;  /* 0x0000000103007824 */ /* 0x000fe200078e0a00 */
[----:B------:R-:W-:Y:S01]  /*0cf0*/  LOP3.LUT R9, R9, 0x7ffffffc, RZ, 0xc0, !PT ;  /* 0x7ffffffc09097812 */ /* 0x000fe200078ec0ff */
[----:B------:R-:W-:Y:S01]  /*0d00*/  IMAD R11, R8, 0x10, R11 ;  /* 0x00000010080b7824 */ /* 0x000fe200078e020b */
[----:B------:R-:W-:Y:S01]  /*0d10*/  LOP3.LUT R3, R4, 0x1ffffffe, RZ, 0xc0, !PT ;  /* 0x1ffffffe04037812 */ /* 0x000fe200078ec0ff */
[----:B------:R-:W-:-:S02]  /*0d20*/  IMAD R2, R2, 0x8, R5 ;  /* 0x0000000802027824 */ /* 0x000fc400078e0205 */
[----:B------:R-:W-:Y:S02]  /*0d30*/  IMAD R0, R0, 0x40, R11 ;  /* 0x0000004000007824 */ /* 0x000fe400078e020b */
[----:B------:R-:W-:Y:S01]  /*0d40*/  IMAD.IADD R3, R10, 0x1, -R3 ;  /* 0x000000010a037824 */ /* 0x000fe200078e0a03 */
[----:B------:R0:W-:Y:S01]  /*0d50*/  STL [R1+0x68], R2 ;  /* 0x0000680201007387 */ /* 0x0001e20000100800 */
[----:B------:R-:W-:-:S03]  /*0d60*/  IMAD.IADD R9, R12, 0x1, -R9 ;  /* 0x000000010c097824 */ /* 0x000fc600078e0a09 */
[----:B------:R-:W-:Y:S01]  /*0d70*/  STL [R1+0x14], RZ ;  /* 0x000014ff01007387 */ /* 0x000fe20000100800 */
[----:B------:R-:W-:-:S03]  /*0d80*/  IMAD.SHL.U32 R19, R9, 0x2, RZ ;  /* 0x0000000209137824 */ /* 0x000fc600078e00ff */
[----:B------:R1:W-:Y:S01]  /*0d90*/  STL [R1+0x60], R0 ;  /* 0x0000600001007387 */ /* 0x0003e20000100800 */
[C---:B------:R-:W-:Y:S02]  /*0da0*/  VIADD R5, R19.reuse, 0x8 ;  /* 0x0000000813057836 */ /* 0x040fe40000000000 */
[----:B0-----:R-:W-:Y:S02]  /*0db0*/  IMAD.U32 R2, RZ, RZ, UR4 ;  /* 0x00000004ff027e24 */ /* 0x001fe4000f8e00ff */
[C---:B------:R-:W-:Y:S01]  /*0dc0*/  VIADD R4, R19.reuse, 0x10 ;  /* 0x0000001013047836 */ /* 0x040fe20000000000 */
[----:B------:R-:W-:Y:S01]  /*0dd0*/  SHF.R.S32.HI R5, RZ, 0x1f, R5 ;  /* 0x0000001fff057819 */ /* 0x000fe20000011405 */
[C---:B------:R-:W-:Y:S01]  /*0de0*/  VIADD R237, R19.reuse, 0x20 ;  /* 0x0000002013ed7836 */ /* 0x040fe20000000000 */
[----:B------:R0:W-:Y:S01]  /*0df0*/  STL [R1+0x6c], R2 ;  /* 0x00006c0201007387 */ /* 0x0001e20000100800 */
[----:B------:R-:W-:Y:S01]  /*0e00*/  VIADD R236, R19, 0x28 ;  /* 0x0000002813ec7836 */ /* 0x000fe20000000000 */
[----:B------:R-:W-:Y:S01]  /*0e10*/  SHF.R.S32.HI R4, RZ, 0x1f, R4 ;  /* 0x0000001fff047819 */ /* 0x000fe20000011404 */
[----:B-1----:R-:W-:Y:S01]  /*0e20*/  IMAD R0, R3, 0x8, R0 ;  /* 0x0000000803007824 */ /* 0x002fe200078e0200 */
[----:B------:R-:W-:Y:S01]  /*0e30*/  SHF.R.S32.HI R5, RZ, 0x1f, R237 ;  /* 0x0000001fff057819 */ /* 0x000fe200000114ed */
[C---:B------:R-:W-:Y:S01]  /*0e40*/  VIADD R235, R19.reuse, 0x30 ;  /* 0x0000003013eb7836 */ /* 0x040fe20000000000 */
[----:B------:R-:W-:Y:S01]  /*0e50*/  SHF.R.S32.HI R4, RZ, 0x1f, R236 ;  /* 0x0000001fff047819 */ /* 0x000fe200000114ec */
[C---:B------:R-:W-:Y:S01]  /*0e60*/  VIADD R234, R19.reuse, 0x38 ;  /* 0x0000003813ea7836 */ /* 0x040fe20000000000 */
[----:B------:R1:W-:Y:S01]  /*0e70*/  STL [R1+0x64], R0 ;  /* 0x0000640001007387 */ /* 0x0003e20000100800 */
[----:B------:R-:W-:-:S02]  /*0e80*/  VIADD R233, R19, 0x40 ;  /* 0x0000004013e97836 */ /* 0x000fc40000000000 */
[C---:B0-----:R-:W-:Y:S01]  /*0e90*/  VIADD R2, R19.reuse, 0x18 ;  /* 0x0000001813027836 */ /* 0x041fe20000000000 */
[----:B------:R-:W-:Y:S01]  /*0ea0*/  SHF.R.S32.HI R5, RZ, 0x1f, R234 ;  /* 0x0000001fff057819 */ /* 0x000fe200000114ea */
[C---:B------:R-:W-:Y:S01]  /*0eb0*/  VIADD R232, R19.reuse, 0x48 ;  /* 0x0000004813e87836 */ /* 0x040fe20000000000 */
        /* <DEDUP_REMOVED lines=37> */
[----:B------:R-:W-:Y:S01]  /*1110*/  VIADD R23, R19, 0xe0 ;  /* 0x000000e013177836 */ /* 0x000fe20000000000 */
[----:B------:R-:W-:-:S02]  /*1120*/  SHF.R.S32.HI R5, RZ, 0x1f, R216 ;  /* 0x0000001fff057819 */ /* 0x000fc400000114d8 */
[----:B------:R-:W-:Y:S02]  /*1130*/  SHF.R.S32.HI R4, RZ, 0x1f, R215 ;  /* 0x0000001fff047819 */ /* 0x000fe400000114d7 */
[----:B-1----:R-:W-:-:S07]  /*1140*/  SHF.R.S32.HI R2, RZ, 0x1f, R214 ;  /* 0x0000001fff027819 */ /* 0x002fce00000114d6 */
.L_x_230:
[----:B------:R-:W-:Y:S01]  /*1150*/  ULDC.64 UR8, c[0x0][0xc88] ;  /* 0x0003220000087ab9 */ /* 0x000fe20000000a00 */
[----:B------:R-:W-:Y:S01]  /*1160*/  ULDC.64 UR12, c[0x0][0x208] ;  /* 0x00008200000c7ab9 */ /* 0x000fe20000000a00 */
[----:B------:R-:W-:Y:S01]  /*1170*/  UIMAD.WIDE UR8, UR7, 0x4, UR8 ;  /* 0x00000004070878a5 */ /* 0x000fe2000f8e0208 */
[----:B------:R-:W-:Y:S02]  /*1180*/  ULDC.64 UR10, c[0x0][0xa20] ;  /* 0x00028800000a7ab9 */ /* 0x000fe40000000a00 */
[----:B------:R-:W-:-:S03]  /*1190*/  ULDC UR7, c[0x0][0x2f0] ;  /* 0x0000bc0000077ab9 */ /* 0x000fc60000000800 */
[----:B0-23--:R-:W-:Y:S02]  /*11a0*/  IMAD.U32 R2, RZ, RZ, UR8 ;  /* 0x00000008ff027e24 */ /* 0x00dfe4000f8e00ff */
[----:B-1----:R-:W-:Y:S01]  /*11b0*/  IMAD.U32 R3, RZ, RZ, UR9 ;  /* 0x00000009ff037e24 */ /* 0x002fe2000f8e00ff */
[----:B------:R-:W-:-:S04]  /*11c0*/  ULDC.64 UR8, c[0x0][0xa28] ;  /* 0x00028a0000087ab9 */ /* 0x000fc80000000a00 */
[----:B------:R-:W2:Y:S01]  /*11d0*/  LDG.E R2, desc[UR12][R2.64] ;  /* 0x0000000c02027981 */ /* 0x000ea2000c1e1900 */
[----:B------:R-:W-:Y:S02]  /*11e0*/  UISETP.NE.U32.AND UP0, UPT, UR8, URZ, UPT ;  /* 0x0000003f0800728c */ /* 0x000fe4000bf05070 */
[----:B------:R-:W-:Y:S02]  /*11f0*/  UISETP.NE.U32.AND UP1, UPT, UR10, URZ, UPT ;  /* 0x0000003f0a00728c */ /* 0x000fe4000bf25070 */
[----:B------:R-:W-:Y:S02]  /*1200*/  UISETP.NE.AND.EX UP0, UPT, UR9, URZ, UPT, UP0 ;  /* 0x0000003f0900728c */ /* 0x000fe4000bf05300 */
[----:B------:R-:W-:-:S04]  /*1210*/  UISETP.NE.AND.EX UP1, UPT, UR11, URZ, UPT, UP1 ;  /* 0x0000003f0b00728c */ /* 0x000fc8000bf25310 */
[----:B------:R-:W-:Y:S02]  /*1220*/  PLOP3.LUT P0, PT, PT, PT, UP0, 0x80, 0x0 ;  /* 0x000000000000781c */ /* 0x000fe40003f0f008 */
[----:B------:R-:W-:Y:S02]  /*1230*/  PLOP3.LUT P1, PT, PT, PT, UP1, 0x80, 0x0 ;  /* 0x000000000000781c */ /* 0x000fe40003f2f018 */
[----:B--2---:R-:W-:-:S13]  /*1240*/  R2UR UR4, R2 ;  /* 0x00000000020472ca */ /* 0x004fda00000e0000 */
[----:B------:R-:W-:Y:S02]  /*1250*/  USHF.R.S32.HI UR14, URZ, 0x1f, UR4 ;  /* 0x0000001f3f0e7899 */ /* 0x000fe40008011404 */
[----:B-----5:R-:W-:Y:S01]  /*1260*/  IMAD.U32 R0, RZ, RZ, UR4 ;  /* 0x00000004ff007e24 */ /* 0x020fe2000f8e00ff */
[----:B------:R-:W-:-:S04]  /*1270*/  @UP0 ULEA UR8, UP2, UR4, UR8, 0x2 ;  /* 0x0000000804080291 */ /* 0x000fc8000f84103f */
[----:B------:R-:W-:Y:S02]  /*1280*/  @UP0 ULEA.HI.X UR9, UR4, UR9, UR14, 0x2, UP2 ;  /* 0x0000000904090291 */ /* 0x000fe400090f140e */
[----:B------:R-:W-:Y:S01]  /*1290*/  IMAD.U32 R2, RZ, RZ, UR14 ;  /* 0x0000000eff027e24 */ /* 0x000fe2000f8e00ff */
[----:B------:R-:W-:Y:S01]  /*12a0*/  @UP1 ULEA UR10, UP0, UR4, UR10, 0x2 ;  /* 0x0000000a040a1291 */ /* 0x000fe2000f80103f */
[----:B------:R-:W-:Y:S03]  /*12b0*/  STL [R1+0x10], R0 ;  /* 0x0000100001007387 */ /* 0x000fe60000100800 */
[----:B------:R-:W-:Y:S01]  /*12c0*/  @UP1 ULEA.HI.X UR11, UR4, UR11, UR14, 0x2, UP0 ;  /* 0x0000000b040b1291 */ /* 0x000fe200080f140e */
[----:B------:R0:W-:Y:S01]  /*12d0*/  STL [R1+0x18], R2 ;  /* 0x0000180201007387 */ /* 0x0001e20000100800 */
[----:B------:R-:W-:Y:S01]  /*12e0*/  IMAD.U32 R4, RZ, RZ, UR10 ;  /* 0x0000000aff047e24 */ /* 0x000fe2000f8e00ff */
[----:B------:R-:W-:Y:S01]  /*12f0*/  ULDC UR4, c[0x0][0x424] ;  /* 0x0001090000047ab9 */ /* 0x000fe20000000800 */
[----:B------:R-:W-:-:S02]  /*1300*/  IMAD.U32 R3, RZ, RZ, UR9 ;  /* 0x00000009ff037e24 */ /* 0x000fc4000f8e00ff */
[----:B------:R-:W-:Y:S02]  /*1310*/  IMAD.U32 R5, RZ, RZ, UR11 ;  /* 0x0000000bff057e24 */ /* 0x000fe4000f8e00ff */
[----:B0-----:R-:W-:-:S03]  /*1320*/  IMAD.U32 R2, RZ, RZ, UR8 ;  /* 0x00000008ff027e24 */ /* 0x001fc6000f8e00ff */
[----:B------:R-:W2:Y:S01]  /*1330*/  @P1 LDG.E R4, desc[UR12][R4.64] ;  /* 0x0000000c04041981 */ /* 0x000ea2000c1e1900 */
[----:B------:R-:W-:-:S03]  /*1340*/  ULDC.64 UR8, c[0x0][0x418] ;  /* 0x0001060000087ab9 */ /* 0x000fc60000000a00 */
[----:B------:R0:W3:Y:S01]  /*1350*/  @P0 LDG.E R2, desc[UR12][R2.64] ;  /* 0x0000000c02020981 */ /* 0x0000e2000c1e1900 */
[----:B------:R-:W-:Y:S01]  /*1360*/  UISETP.NE.U32.AND UP0, UPT, UR8, URZ, UPT ;  /* 0x0000003f0800728c */ /* 0x000fe2000bf05070 */
[----:B0-----:R-:W-:-:S03]  /*1370*/  IMAD.U32 R3, RZ, RZ, UR6 ;  /* 0x00000006ff037e24 */ /* 0x001fc6000f8e00ff */
[----:B------:R-:W-:Y:S02]  /*1380*/  UISETP.NE.AND.EX UP0, UPT, UR9, URZ, UPT, UP0 ;  /* 0x0000003f0900728c */ /* 0x000fe4000bf05300 */
[----:B------:R0:W-:Y:S02]  /*1390*/  STL [R1+0xc], R3 ;  /* 0x00000c0301007387 */ /* 0x0001e40000100800 */
[----:B------:R-:W-:Y:S02]  /*13a0*/  USEL UR4, UR4, 0x1, UP0 ;  /* 0x0000000104047887 */ /* 0x000fe40008000000 */
[----:B------:R-:W-:Y:S02]  /*13b0*/  ULOP3.LUT UR6, UR5, 0xffff, URZ, 0xc0, !UPT ;  /* 0x0000ffff05067892 */ /* 0x000fe4000f8ec03f */
[----:B------:R-:W-:Y:S01]  /*13c0*/  UIMAD UR4, UR4, UR7, URZ ;  /* 0x00000007040472a4 */ /* 0x000fe2000f8e023f */
[----:B------:R-:W-:Y:S01]  /*13d0*/  UMOV UR54, URZ ;  /* 0x0000003f00367c82 */ /* 0x000fe20008000000 */
[----:B------:R-:W-:-:S02]  /*13e0*/  ULOP3.LUT UR7, UR5, 0xff000000, URZ, 0xc0, !UPT ;  /* 0xff00000005077892 */ /* 0x000fc4000f8ec03f */
[----:B------:R-:W-:Y:S01]  /*13f0*/  IMAD.U32 R213, RZ, RZ, UR6 ;  /* 0x00000006ffd57e24 */ /* 0x000fe2000f8e00ff */
[----:B------:R-:W-:Y:S02]  /*1400*/  ULOP3.LUT UR6, UR5, 0xff0000, URZ, 0xc0, !UPT ;  /* 0x00ff000005067892 */ /* 0x000fe4000f8ec03f */
[----:B--2---:R-:W-:Y:S02]  /*1410*/  @P1 R2UR UR4, R4 ;  /* 0x00000000040412ca */ /* 0x004fe400000e0000 */
[----:B---3--:R-:W-:Y:S01]  /*1420*/  @P0 R2UR UR54, R2 ;  /* 0x00000000023602ca */ /* 0x008fe200000e0000 */
[----:B0---4-:R-:W-:-:S14]  /*1430*/  @P1 BRA `(.L_x_184) ;  /* 0x00000000003c1947 */ /* 0x011fdc0003800000 */
[----:B------:R-:W-:Y:S02]  /*1440*/  ULDC.64 UR8, c[0x0][0xa08] ;  /* 0x0002820000087ab9 */ /* 0x000fe40000000a00 */
[----:B------:R-:W-:-:S04]  /*1450*/  ISETP.NE.U32.AND P0, PT, RZ, UR8, PT ;  /* 0x00000008ff007c0c */ /* 0x000fc8000bf05070 */
[----:B------:R-:W-:-:S13]  /*1460*/  ISETP.NE.AND.EX P0, PT, RZ, UR9, PT, P0 ;  /* 0x00000009ff007c0c */ /* 0x000fda000bf05300 */
[----:B------:R-:W-:Y:S05]  /*1470*/  @!P0 BRA `(.L_x_184) ;  /* 0x00000000002c8947 */ /* 0x000fea0003800000 */
[----:B------:R-:W-:Y:S01]  /*1480*/  R2UR UR10, R0 ;  /* 0x00000000000a72ca */ /* 0x000fe200000e0000 */
[----:B------:R-:W-:Y:S01]  /*1490*/  ULDC.64 UR4, c[0x0][0xa08] ;  /* 0x0002820000047ab9 */ /* 0x000fe20000000a00 */
[----:B------:R-:W-:-:S11]  /*14a0*/  ULDC.64 UR8, c[0x0][0x208] ;  /* 0x0000820000087ab9 */ /* 0x000fd60000000a00 */
[----:B------:R-:W-:-:S06]  /*14b0*/  UIMAD.WIDE UR4, UR10, 0x4, UR4 ;  /* 0x000000040a0478a5 */ /* 0x000fcc000f8e0204 */
[----:B------:R-:W-:Y:S02]  /*14c0*/  IMAD.U32 R2, RZ, RZ, UR4 ;  /* 0x00000004ff027e24 */ /* 0x000fe4000f8e00ff */
[----:B------:R-:W-:-:S05]  /*14d0*/  IMAD.U32 R3, RZ, RZ, UR5 ;  /* 0x00000005ff037e24 */ /* 0x000fca000f8e00ff */
[----:B------:R-:W2:Y:S04]  /*14e0*/  LDG.E R4, desc[UR8][R2.64] ;  /* 0x0000000802047981 */ /* 0x000ea8000c1e1900 */
[----:B------:R-:W3:Y:S01]  /*14f0*/  LDG.E R0, desc[UR8][R2.64+0x4] ;  /* 0x0000040802007981 */ /* 0x000ee2000c1e1900 */
[----:B--2---:R-:W-:Y:S02]  /*1500*/  R2UR UR4, R4 ;  /* 0x00000000040472ca */ /* 0x004fe400000e0000 */
[----:B---3--:R-:W-:-:S13]  /*1510*/  R2UR UR5, R0 ;  /* 0x00000000000572ca */ /* 0x008fda00000e0000 */
[----:B------:R-:W-:-:S12]  /*1520*/  UIADD3 UR4, -UR4, UR5, URZ ;  /* 0x0000000504047290 */ /* 0x000fd8000fffe13f */
.L_x_184:
[----:B------:R-:W-:Y:S02]  /*1530*/  UIADD3 UR54, -UR54, UR4, URZ ;  /* 0x0000000436367290 */ /* 0x000fe4000fffe13f */
[----:B------:R-:W-:Y:S02]  /*1540*/  USHF.R.U32.HI UR7, URZ, 0x8, UR7 ;  /* 0x000000083f077899 */ /* 0x000fe40008011607 */
[----:B------:R-:W-:Y:S02]  /*1550*/  UISETP.GE.AND UP0, UPT, UR54, 0x1, UPT ;  /* 0x000000013600788c */ /* 0x000fe4000bf06270 */
[----:B------:R-:W-:Y:S02]  /*1560*/  UIADD3 UR4, UR54, 0x4f, URZ ;  /* 0x0000004f36047890 */ /* 0x000fe4000fffe03f */
[----:B------:R-:W-:Y:S02]  /*1570*/  ULEA.HI UR7, UR6, UR7, URZ, 0x10 ;  /* 0x0000000706077291 */ /* 0x000fe4000f8f803f */
[----:B------:R-:W-:Y:S01]  /*1580*/  PLOP3.LUT P0, PT, PT, PT, UP0, 0x80, 0x0 ;  /* 0x000000000000781c */ /* 0x000fe20003f0f008 */
[----:B------:R-:W-:-:S02]  /*1590*/  UIMAD.WIDE UR4, UR4, 0x66666667, URZ ;  /* 0x66666667040478a5 */ /* 0x000fc4000f8e023f */
[----:B------:R-:W-:Y:S02]  /*15a0*/  ULOP3.LUT UR8, UR7, 0xff, URZ, 0xc0, !UPT ;  /* 0x000000ff07087892 */ /* 0x000fe4000f8ec03f */
[----:B------:R-:W-:Y:S02]  /*15b0*/  USHF.R.U32.HI UR7, URZ, 0x10, UR7 ;  /* 0x000000103f077899 */ /* 0x000fe40008011607 */
[----:B------:R-:W-:Y:S02]  /*15c0*/  USHF.R.U32.HI UR6, URZ, 0x1f, UR5 ;  /* 0x0000001f3f067899 */ /* 0x000fe40008011605 */
[----:B------:R-:W-:Y:S01]  /*15d0*/  IMAD.U32 R212, RZ, RZ, UR8 ;  /* 0x00000008ffd47e24 */ /* 0x000fe2000f8e00ff */
[----:B------:R-:W-:Y:S01]  /*15e0*/  UMOV UR4, URZ ;  /* 0x0000003f00047c82 */ /* 0x000fe20008000000 */
[----:B------:R-:W-:Y:S01]  /*15f0*/  ULEA.HI.SX32 UR9, UR5, UR6, 0x1b ;  /* 0x0000000605097291 */ /* 0x000fe2000f8fda3f */
[----:B------:R-:W-:Y:S01]  /*1600*/  IMAD.U32 R22, RZ, RZ, UR7 ;  /* 0x00000007ff167e24 */ /* 0x000fe2000f8e00ff */
[----:B------:R-:W-:Y:S10]  /*1610*/  @!P0 BRA `(.L_x_185) ;  /* 0x0000000000948947 */ /* 0x000ff40003800000 */
[----:B------:R-:W-:Y:S01]  /*1620*/  R2UR UR5, R22 ;  /* 0x00000000160572ca */ /* 0x000fe200000e0000 */
[----:B------:R-:W-:-:S12]  /*1630*/  ULDC UR4, c[0x0][0x9f0] ;  /* 0x00027c0000047ab9 */ /* 0x000fd80000000800 */
[----:B------:R-:W-:-:S04]  /*1640*/  UISETP.NE.AND UP0, UPT, UR5, URZ, UPT ;  /* 0x0000003f0500728c */ /* 0x000fc8000bf05270 */
[----:B------:R-:W-:-:S03]  /*1650*/  USEL UR10, UR5, UR4, UP0 ;  /* 0x00000004050a7287 */ /* 0x000fc60008000000 */
[----:B------:R-:W-:Y:S01]  /*1660*/  UMOV UR4, URZ ;  /* 0x0000003f00047c82 */ /* 0x000fe20008000000 */
[----:B------:R-:W-:Y:S02]  /*1670*/  UIADD3 UR6, UR9, -0x1, UR10 ;  /* 0xffffffff09067890 */ /* 0x000fe4000fffe00a */
[----:B------:R-:W-:-:S04]  /*1680*/  IMAD.U32 R3, RZ, RZ, UR10 ;  /* 0x0000000aff037e24 */ /* 0x000fc8000f8e00ff */
[----:B------:R-:W-:Y:S01]  /*1690*/  IMAD.U32 R4, RZ, RZ, UR6 ;  /* 0x00000006ff047e24 */ /* 0x000fe2000f8e00ff */
[-C--:B------:R-:W-:Y:S01]  /*16a0*/  IABS R0, R3.reuse ;  /* 0x0000000300007213 */ /* 0x080fe20000000000 */
[----:B------:R-:W-:Y:S01]  /*16b0*/  ULOP3.LUT UR6, UR6, UR10, URZ, 0x3c, !UPT ;  /* 0x0000000a06067292 */ /* 0x000fe2000f8e3c3f */
[----:B------:R-:W-:Y:S02]  /*16c0*/  IABS R5, R3 ;  /* 0x0000000300057213 */ /* 0x000fe40000000000 */
[----:B------:R-:W-:Y:S02]  /*16d0*/  R2UR UR11, R0 ;  /* 0x00000000000b72ca */ /* 0x000fe400000e0000 */
[----:B------:R-:W-:-:S05]  /*16e0*/  IABS R4, R4 ;  /* 0x0000000400047213 */ /* 0x000fca0000000000 */
[----:B------:R-:W-:-:S05]  /*16f0*/  IMAD.MOV.U32 R3, RZ, RZ, R4 ;  /* 0x000000ffff037224 */ /* 0x000fca00078e0004 */
[----:B------:R-:W-:Y:S01]  /*1700*/  R2UR UR8, R3 ;  /* 0x00000000030872ca */ /* 0x000fe200000e0000 */
[----:B------:R-:W0:Y:S08]  /*1710*/  I2F.RP R0, UR11 ;  /* 0x0000000b00007d06 */ /* 0x000e300008209400 */
[----:B0-----:R-:W0:Y:S02]  /*1720*/  MUFU.RCP R0, R0 ;  /* 0x0000000000007308 */ /* 0x001e240000001000 */
[----:B0-----:R-:W-:-:S02]  /*1730*/  VIADD R2, R0, 0xffffffe ;  /* 0x0ffffffe00027836 */ /* 0x001fc40000000000 */
[----:B------:R-:W-:-:S04]  /*1740*/  IMAD.MOV R0, RZ, RZ, -R5 ;  /* 0x000000ffff007224 */ /* 0x000fc800078e0a05 */
[----:B------:R-:W0:Y:S02]  /*1750*/  F2I.FTZ.U32.TRUNC.NTZ R2, R2 ;  /* 0x0000000200027305 */ /* 0x000e24000021f000 */
[----:B0-----:R-:W-:-:S13]  /*1760*/  R2UR UR5, R2 ;  /* 0x00000000020572ca */ /* 0x001fda00000e0000 */
[----:B------:R-:W-:-:S04]  /*1770*/  UIADD3 UR7, URZ, -UR5, URZ ;  /* 0x800000053f077290 */ /* 0x000fc8000fffe03f */
[----:B------:R-:W-:-:S04]  /*1780*/  UIMAD UR7, UR7, UR11, URZ ;  /* 0x0000000b070772a4 */ /* 0x000fc8000f8e023f */
[----:B------:R-:W-:-:S03]  /*1790*/  UIMAD.WIDE.U32 UR4, UR5, UR7, UR4 ;  /* 0x00000007050472a5 */ /* 0x000fc6000f8e0004 */
[----:B------:R-:W-:Y:S01]  /*17a0*/  R2UR UR7, R0 ;  /* 0x00000000000772ca */ /* 0x000fe200000e0000 */
[----:B------:R-:W-:-:S12]  /*17b0*/  UIMAD.WIDE.U32 UR4, UR5, UR8, URZ ;  /* 0x00000008050472a5 */ /* 0x000fd8000f8e003f */
[----:B------:R-:W-:-:S04]  /*17c0*/  UIMAD UR4, UR5, UR7, UR8 ;  /* 0x00000007050472a4 */ /* 0x000fc8000f8e0208 */
[----:B------:R-:W-:-:S11]  /*17d0*/  UISETP.GT.U32.AND UP1, UPT, UR11, UR4, UPT ;  /* 0x000000040b00728c */ /* 0x000fd6000bf24070 */
[----:B------:R-:W-:Y:S02]  /*17e0*/  @!UP1 UIADD3 UR4, UR4, -UR11, URZ ;  /* 0x8000000b04049290 */ /* 0x000fe4000fffe03f */
[----:B------:R-:W-:Y:S02]  /*17f0*/  @!UP1 UIADD3 UR5, UR5, 0x1, URZ ;  /* 0x0000000105059890 */ /* 0x000fe4000fffe03f */
[----:B------:R-:W-:Y:S02]  /*1800*/  UISETP.GE.U32.AND UP0, UPT, UR4, UR11, UPT ;  /* 0x0000000b0400728c */ /* 0x000fe4000bf06070 */
[----:B------:R-:W-:-:S09]  /*1810*/  UISETP.GE.AND UP1, UPT, UR6, URZ, UPT ;  /* 0x0000003f0600728c */ /* 0x000fd2000bf26270 */
[----:B------:R-:W-:Y:S02]  /*1820*/  @UP0 UIADD3 UR5, UR5, 0x1, URZ ;  /* 0x0000000105050890 */ /* 0x000fe4000fffe03f */
[----:B------:R-:W-:-:S05]  /*1830*/  UISETP.NE.AND UP0, UPT, UR10, URZ, UPT ;  /* 0x0000003f0a00728c */ /* 0x000fca000bf05270 */
[----:B------:R-:W-:Y:S02]  /*1840*/  UMOV UR4, UR5 ;  /* 0x0000000500047c82 */ /* 0x000fe40008000000 */
[----:B------:R-:W-:-:S04]  /*1850*/  @!UP1 UIADD3 UR4, -UR4, URZ, URZ ;  /* 0x0000003f04049290 */ /* 0x000fc8000fffe13f */
[----:B------:R-:W-:-:S12]  /*1860*/  @!UP0 ULOP3.LUT UR4, URZ, UR10, URZ, 0x33, !UPT ;  /* 0x0000000a3f048292 */ /* 0x000fd8000f8e333f */
.L_x_185:
[----:B------:R-:W-:Y:S01]  /*1870*/  R2UR UR5, R212 ;  /* 0x00000000d40572ca */ /* 0x000fe200000e0000 */
[----:B------:R-:W-:Y:S01]  /*1880*/  IMAD.U32 R0, RZ, RZ, UR9 ;  /* 0x00000009ff007e24 */ /* 0x000fe2000f8e00ff */
[----:B------:R-:W-:Y:S01]  /*1890*/  PLOP3.LUT P0, PT, PT, PT, PT, 0x80, 0x0 ;  /* 0x000000000000781c */ /* 0x000fe20003f0f070 */
[----:B------:R-:W-:Y:S01]  /*18a0*/  IMAD.U32 R3, RZ, RZ, UR4 ;  /* 0x00000004ff037e24 */ /* 0x000fe2000f8e00ff */
[----:B------:R-:W-:Y:S01]  /*18b0*/  CS2R R150, SRZ ;  /* 0x0000000000967805 */ /* 0x000fe2000001ff00 */
[----:B------:R-:W-:Y:S01]  /*18c0*/  IMAD.MOV.U32 R2, RZ, RZ, RZ ;  /* 0x000000ffff027224 */ /* 0x000fe200078e00ff */
[----:B------:R-:W-:Y:S02]  /*18d0*/  CS2R R148, SRZ ;  /* 0x0000000000947805 */ /* 0x000fe4000001ff00 */
[----:B------:R-:W-:Y:S02]  /*18e0*/  CS2R R146, SRZ ;  /* 0x0000000000927805 */ /* 0x000fe4000001ff00 */
[----:B------:R-:W-:-:S02]  /*18f0*/  CS2R R144, SRZ ;  /* 0x0000000000907805 */ /* 0x000fc4000001ff00 */
[----:B------:R-:W-:Y:S02]  /*1900*/  CS2R R142, SRZ ;  /* 0x00000000008e7805 */ /* 0x000fe4000001ff00 */
[----:B------:R-:W-:Y:S02]  /*1910*/  CS2R R140, SRZ ;  /* 0x00000000008c7805 */ /* 0x000fe4000001ff00 */
[----:B------:R-:W-:Y:S02]  /*1920*/  CS2R R138, SRZ ;  /* 0x00000000008a7805 */ /* 0x000fe4000001ff00 */
[----:B------:R-:W-:Y:S01]  /*1930*/  CS2R R136, SRZ ;  /* 0x0000000000887805 */ /* 0x000fe2000001ff00 */
[----:B------:R-:W-:Y:S01]  /*1940*/  UIMAD UR5, UR5, UR4, URZ ;  /* 0x00000004050572a4 */ /* 0x000fe2000f8e023f */
[----:B------:R-:W-:Y:S02]  /*1950*/  CS2R R134, SRZ ;  /* 0x0000000000867805 */ /* 0x000fe4000001ff00 */
[----:B------:R-:W-:-:S02]  /*1960*/  CS2R R132, SRZ ;  /* 0x0000000000847805 */ /* 0x000fc4000001ff00 */
[----:B------:R-:W-:Y:S02]  /*1970*/  CS2R R130, SRZ ;  /* 0x0000000000827805 */ /* 0x000fe4000001ff00 */
[----:B------:R-:W-:Y:S02]  /*1980*/  CS2R R128, SRZ ;  /* 0x0000000000807805 */ /* 0x000fe4000001ff00 */
[----:B------:R-:W-:Y:S02]  /*1990*/  CS2R R126, SRZ ;  /* 0x00000000007e7805 */ /* 0x000fe4000001ff00 */
[----:B------:R-:W-:Y:S01]  /*19a0*/  VIADDMNMX R3, R3, UR5, R0, PT ;  /* 0x0000000503037c46 */ /* 0x000fe2000b800100 */
[----:B------:R-:W-:Y:S01]  /*19b0*/  IMAD.U32 R18, RZ, RZ, UR5 ;  /* 0x00000005ff127e24 */ /* 0x000fe2000f8e00ff */
[----:B------:R-:W-:Y:S01]  /*19c0*/  CS2R R124, SRZ ;  /* 0x00000000007c7805 */ /* 0x000fe2000001ff00 */
[----:B------:R-:W-:Y:S01]  /*19d0*/  IMAD.MOV.U32 R0, RZ, RZ, RZ ;  /* 0x000000ffff007224 */ /* 0x000fe200078e00ff */
[----:B------:R-:W-:-:S02]  /*19e0*/  R2UR UR60, R3 ;  /* 0x00000000033c72ca */ /* 0x000fc400000e0000 */
        /* <DEDUP_REMOVED lines=11> */
[----:B------:R-:W-:Y:S01]  /*1aa0*/  CS2R R100, SRZ ;  /* 0x0000000000647805 */ /* 0x000fe2000001ff00 */
[----:B------:R-:W-:Y:S01]  /*1ab0*/  UISETP.GT.AND UP0, UPT, UR60, UR5, UPT ;  /* 0x000000053c00728c */ /* 0x000fe2000bf04270 */
[----:B------:R-:W-:-:S02]  /*1ac0*/  CS2R R98, SRZ ;  /* 0x0000000000627805 */ /* 0x000fc4000001ff00 */
[----:B------:R-:W-:Y:S02]  /*1ad0*/  CS2R R96, SRZ ;  /* 0x0000000000607805 */ /* 0x000fe4000001ff00 */
[----:B------:R-:W-:Y:S02]  /*1ae0*/  CS2R R94, SRZ ;  /* 0x00000000005e7805 */ /* 0x000fe4000001ff00 */
[----:B------:R-:W-:Y:S02]  /*1af0*/  CS2R R92, SRZ ;  /* 0x00000000005c7805 */ /* 0x000fe4000001ff00 */
[----:B------:R-:W-:Y:S02]  /*1b00*/  CS2R R90, SRZ ;  /* 0x00000000005a7805 */ /* 0x000fe4000001ff00 */
[----:B------:R-:W-:Y:S02]  /*1b10*/  PLOP3.LUT P1, PT, PT, PT, UP0, 0x80, 0x0 ;  /* 0x000000000000781c */ /* 0x000fe40003f2f008 */
        /* <DEDUP_REMOVED lines=34> */
[----:B------:R-:W0:Y:S01]  /*1d40*/  S2R R0, SR_TID.X ;  /* 0x0000000000007919 */ /* 0x000e220000002100 */
[----:B------:R-:W1:Y:S01]  /*1d50*/  S2UR UR7, SR_CgaCtaId ;  /* 0x00000000000779c3 */ /* 0x000e620000008800 */
[----:B------:R-:W-:Y:S02]  /*1d60*/  UMOV UR6, 0x400 ;  /* 0x0000040000067882 */ /* 0x000fe40000000000 */
[----:B-1----:R-:W-:-:S04]  /*1d70*/  ULEA UR6, UR7, UR6, 0x18 ;  /* 0x0000000607067291 */ /* 0x002fc8000f8ec03f */
[----:B------:R-:W-:Y:S01]  /*1d80*/  UIADD3 UR6, UR6, 0x14400, URZ ;  /* 0x0001440006067890 */ /* 0x000fe2000fffe03f */
[----:B0-----:R-:W-:-:S03]  /*1d90*/  VIADD R0, R0, 0xffffff80 ;  /* 0xffffff8000007836 */ /* 0x001fc60000000000 */
[----:B------:R-:W-:Y:S02]  /*1da0*/  ULOP3.LUT UP0, URZ, UR6, 0x9f, URZ, 0xc0, !UPT ;  /* 0x0000009f063f7892 */ /* 0x000fe4000f80c03f */
[----:B------:R-:W-:-:S04]  /*1db0*/  SHF.R.S32.HI R3, RZ, 0x1f, R0 ;  /* 0x0000001fff037819 */ /* 0x000fc80000011400 */
[----:B------:R-:W-:Y:S02]  /*1dc0*/  PLOP3.LUT P0, PT, PT, PT, UP0, 0x80, 0x0 ;  /* 0x000000000000781c */ /* 0x000fe40003f0f008 */
[----:B------:R-:W-:-:S04]  /*1dd0*/  LEA.HI R3, R3, R0, RZ, 0x7 ;  /* 0x0000000003037211 */ /* 0x000fc800078f38ff */
[----:B------:R-:W-:-:S06]  /*1de0*/  SHF.R.S32.HI R3, RZ, 0x7, R3 ;  /* 0x00000007ff037819 */ /* 0x000fcc0000011403 */
[----:B------:R-:W0:Y:S02]  /*1df0*/  SHFL.IDX PT, R3, R3, RZ, 0x1f ;  /* 0x00001fff03037589 */ /* 0x000e2400000e0000 */
[----:B0-----:R-:W-:-:S13]  /*1e00*/  R2UR UR4, R3 ;  /* 0x00000000030472ca */ /* 0x001fda00000e0000 */
        /* <DEDUP_REMOVED lines=10> */
[----:B------:R-:W-:Y:S01]  /*1eb0*/  IMAD.U32 R4, RZ, RZ, UR4 ;  /* 0x00000004ff047e24 */ /* 0x000fe2000f8e00ff */
[----:B------:R0:W1:Y:S01]  /*1ec0*/  LDC.64 R2, c[0x4][R0] ;  /* 0x0100000000027b82 */ /* 0x0000620000000a00 */
[----:B------:R-:W-:Y:S01]  /*1ed0*/  IMAD.U32 R5, RZ, RZ, UR5 ;  /* 0x00000005ff057e24 */ /* 0x000fe2000f8e00ff */
[----:B------:R-:W-:Y:S01]  /*1ee0*/  ULDC.64 UR4, c[0x4][0xb0] ;  /* 0x01002c0000047ab9 */ /* 0x000fe20000000a00 */
        /* <DEDUP_REMOVED lines=9> */
.L_x_187:
[----:B------:R-:W2:Y:S04]  /*1f80*/  LDL R2, [R1+0x14] ;  /* 0x0000140001027983 */ /* 0x000ea80000100800 */
[----:B------:R-:W3:Y:S01]  /*1f90*/  LDL R20, [R1+0x6c] ;  /* 0x00006c0001147983 */ /* 0x000ee20000100800 */
[----:B------:R-:W0:Y:S01]  /*1fa0*/  S2UR UR5, SR_CgaCtaId ;  /* 0x00000000000579c3 */ /* 0x000e220000008800 */
[----:B------:R-:W-:Y:S02]  /*1fb0*/  UMOV UR4, 0x400 ;  /* 0x0000040000047882 */ /* 0x000fe40000000000 */
[----:B0-----:R-:W-:-:S06]  /*1fc0*/  ULEA UR4, UR5, UR4, 0x18 ;  /* 0x0000000405047291 */ /* 0x001fcc000f8ec03f */
[----:B------:R-:W-:Y:S01]  /*1fd0*/  IMAD.U32 R5, RZ, RZ, UR4 ;  /* 0x00000004ff057e24 */ /* 0x000fe2000f8e00ff */
[----:B------:R-:W-:Y:S01]  /*1fe0*/  BSSY B0, `(.L_x_188) ;  /* 0x000000a000007945 */ /* 0x000fe20003800000 */
[----:B--2---:R-:W-:-:S04]  /*1ff0*/  LEA.HI R0, R2, R2, RZ, 0x1 ;  /* 0x0000000202007211 */ /* 0x004fc800078f08ff */
[----:B------:R-:W-:-:S05]  /*2000*/  LOP3.LUT R0, R0, 0xfffffffe, RZ, 0xc0, !PT ;  /* 0xfffffffe00007812 */ /* 0x000fca00078ec0ff */
[----:B------:R-:W-:-:S05]  /*2010*/  IMAD.IADD R0, R2, 0x1, -R0 ;  /* 0x0000000102007824 */ /* 0x000fca00078e0a00 */
[----:B------:R-:W-:-:S04]  /*2020*/  SHF.L.U32 R0, R0, 0x1f, RZ ;  /* 0x0000001f00007819 */ /* 0x000fc800000006ff */
[----:B------:R-:W0:Y:S01]  /*2030*/  SYNCS.PHASECHK.TRANS64.TRYWAIT P1, [R5+URZ+0x38800], R0 ;  /* 0x03880000050075a7 */ /* 0x000e22000802017f */
[----:B---3--:R-:W-:-:S13]  /*2040*/  R2UR UR6, R20 ;  /* 0x00000000140672ca */ /* 0x008fda00000e0000 */
[----:B------:R-:W-:-:S05]  /*2050*/  IMAD.U32 R2, RZ, RZ, UR6 ;  /* 0x00000006ff027e24 */ /* 0x000fca000f8e00ff */
[----:B------:R-:W-:Y:S01]  /*2060*/  ISETP.NE.AND P0, PT, R2, 0x3, PT ;  /* 0x000000030200780c */ /* 0x000fe20003f05270 */
[----:B0-----:R-:W-:-:S12]  /*2070*/  @!P1 BRA `(.L_x_189) ;  /* 0x0000014c00989947 */ /* 0x001fd80003800000 */
.L_x_364:
[----:B------:R-:W-:Y:S05]  /*2080*/  BSYNC B0 ;  /* 0x0000000000007941 */ /* 0x000fea0003800000 */
.L_x_188:
[----:B------:R-:W-:Y:S05]  /*2090*/  @!P0 BRA `(.L_x_190) ;  /* 0x0000000000048947 */ /* 0x000fea0003800000 */
[----:B------:R-:W-:Y:S01]  /*20a0*/  BPT.TRAP 0x1 ;  /* 0x000000040000795c */ /* 0x000fe20000300000 */
.L_x_190:
[----:B0-----:R-:W-:Y:S01]  /*20b0*/  IMAD R0, R16, 0x8, R5 ;  /* 0x0000000810007824 */ /* 0x001fe200078e0205 */
[----:B------:R-:W-:-:S04]  /*20c0*/  SHF.L.U32 R3, R17, 0x1f, RZ ;  /* 0x0000001f11037819 */ /* 0x000fc800000006ff */
[----:B------:R0:W1:Y:S01]  /*20d0*/  SYNCS.PHASECHK.TRANS64.TRYWAIT P2, [R0+URZ+0x38830], R3 ;  /* 0x03883003000075a7 */ /* 0x000062000804017f */
[----:B------:R-:W-:Y:S05]  /*20e0*/  @!P0 BRA `(.L_x_191) ;  /* 0x0000000000048947 */ /* 0x000fea0003800000 */
[----:B------:R-:W-:Y:S01]  /*20f0*/  BPT.TRAP 0x1 ;  /* 0x000000040000795c */ /* 0x000fe20000300000 */
.L_x_191:
[----:B------:R-:W2:Y:S01]  /*2100*/  S2R R2, SR_TID.X ;  /* 0x0000000000027919 */ /* 0x000ea20000002100 */
[----:B------:R-:W-:Y:S01]  /*2110*/  IMAD.MOV.U32 R151, RZ, RZ, RZ ;  /* 0x000000ffff977224 */ /* 0x000fe200078e00ff */
[----:B--2---:R-:W-:-:S04]  /*2120*/  LOP3.LUT R2, R2, 0x7f, RZ, 0xc0, !PT ;  /* 0x0000007f02027812 */ /* 0x004fc800078ec0ff */
[----:B------:R-:W-:Y:S01]  /*2130*/  ISETP.NE.AND P1, PT, R2, RZ, PT ;  /* 0x000000ff0200720c */ /* 0x000fe20003f25270 */
[----:B-1----:R-:W-:-:S12]  /*2140*/  @P2 BRA `(.L_x_192) ;  /* 0x0000000000082947 */ /* 0x002fd80003800000 */
[----:B------:R-:W1:Y:S02]  /*2150*/  SYNCS.PHASECHK.TRANS64.TRYWAIT P2, [R0+URZ+0x38830], R3 ;  /* 0x03883003000075a7 */ /* 0x000e64000804017f */
[----:B-1----:R-:W-:Y:S05]  /*2160*/  @!P2 BRA `(.L_x_193) ;  /* 0x0000014c0070a947 */ /* 0x002fea0003800000 */
.L_x_192:
[----:B------:R-:W-:Y:S05]  /*2170*/  WARPSYNC.ALL ;  /* 0x0000000000007948 */ /* 0x000fea0003800000 */
[----:B------:R-:W-:Y:S01]  /*2180*/  R2UR UR4, R5 ;  /* 0x00000000050472ca */ /* 0x000fe200000e0000 */
[----:B------:R-:W-:Y:S01]  /*2190*/  ULOP3.LUT UR53, UR53, 0x10000, URZ, 0xfc, !UPT ;  /* 0x0001000035357892 */ /* 0x000fe2000f8efc3f */
[----:B------:R-:W-:Y:S01]  /*21a0*/  R2UR UR52, R16 ;  /* 0x00000000103472ca */ /* 0x000fe200000e0000 */
[----:B------:R-:W-:Y:S01]  /*21b0*/  WARPGROUP.ARRIVE ;  /* 0x00000000000079c5 */ /* 0x000fe20000000000 */
[----:B------:R-:W-:Y:S01]  /*21c0*/  UMOV UR57, 0x40000040 ;  /* 0x4000004000397882 */ /* 0x000fe20000000000 */
[----:B------:R-:W-:Y:S01]  /*21d0*/  UMOV UR59, 0x40000040 ;  /* 0x40000040003b7882 */ /* 0x000fe20000000000 */
[----:B------:R-:W-:Y:S01]  /*21e0*/  UMOV UR7, 0x40000040 ;  /* 0x4000004000077882 */ /* 0x000fe20000000000 */
[----:B------:R-:W-:Y:S01]  /*21f0*/  UIADD3 UR9, UR53, 0x2, URZ ;  /* 0x0000000235097890 */ /* 0x000fe2000fffe03f */
[----:B------:R-:W-:Y:S01]  /*2200*/  MOV R4, UR57 ;  /* 0x0000003900047c02 */ /* 0x000fe20008000f00 */
[----:B------:R-:W-:Y:S01]  /*2210*/  UMOV UR56, UR53 ;  /* 0x0000003500387c82 */ /* 0x000fe20008000000 */
[----:B------:R-:W-:Y:S01]  /*2220*/  UMOV UR13, 0x40000040 ;  /* 0x40000040000d7882 */ /* 0x000fe20000000000 */
[----:B------:R-:W-:Y:S01]  /*2230*/  UMOV UR15, 0x40000040 ;  /* 0x40000040000f7882 */ /* 0x000fe20000000000 */
[----:B------:R-:W-:Y:S01]  /*2240*/  IMAD.U32 R11, RZ, RZ, UR13 ;  /* 0x0000000dff0b7e24 */ /* 0x000fe2000f8e00ff */
[----:B------:R-:W-:Y:S01]  /*2250*/  UIADD3 UR4, UR4, 0x24400, URZ ;  /* 0x0002440004047890 */ /* 0x000fe2000fffe03f */
[----:B------:R-:W-:Y:S01]  /*2260*/  MOV R12, UR56 ;  /* 0x00000038000c7c02 */ /* 0x000fe20008000f00 */
[----:B------:R-:W-:Y:S01]  /*2270*/  UMOV UR12, UR9 ;  /* 0x00000009000c7c82 */ /* 0x000fe20008000000 */
[----:B------:R-:W-:Y:S01]  /*2280*/  UIADD3 UR9, UR53, 0x4, URZ ;  /* 0x0000000435097890 */ /* 0x000fe2000fffe03f */
[----:B------:R-:W-:Y:S01]  /*2290*/  IMAD.U32 R10, RZ, RZ, UR12 ;  /* 0x0000000cff0a7e24 */ /* 0x000fe2000f8e00ff */
[----:B------:R-:W-:Y:S01]  /*22a0*/  USHF.R.U32.HI UR4, URZ, 0x4, UR4 ;  /* 0x000000043f047899 */ /* 0x000fe20008011604 */
[----:B------:R-:W-:Y:S01]  /*22b0*/  IMAD.U32 R2, RZ, RZ, UR54 ;  /* 0x00000036ff027e24 */ /* 0x000fe2000f8e00ff */
[----:B------:R-:W-:Y:S01]  /*22c0*/  UMOV UR11, 0x40000040 ;  /* 0x40000040000b7882 */ /* 0x000fe20000000000 */
[----:B------:R-:W-:Y:S01]  /*22d0*/  UIADD3 UR16, UR53, 0x404, URZ ;  /* 0x0000040435107890 */ /* 0x000fe2000fffe03f */
[----:B01----:R-:W-:Y:S01]  /*22e0*/  IMAD.U32 R3, RZ, RZ, UR60 ;  /* 0x0000003cff037e24 */ /* 0x003fe2000f8e00ff */
[----:B------:R-:W-:Y:S01]  /*22f0*/  ULOP3.LUT UR4, UR4, 0x3fff, URZ, 0xc0, !UPT ;  /* 0x00003fff04047892 */ /* 0x000fe2000f8ec03f */
[----:B------:R-:W-:Y:S01]  /*2300*/  IADD3 R2, R2, 0x50, -R19 ;  /* 0x0000005002027810 */ /* 0x000fe20007ffe813 */
[----:B------:R-:W-:Y:S01]  /*2310*/  UMOV UR17, 0x40000040 ;  /* 0x4000004000117882 */ /* 0x000fe20000000000 */
[----:B------:R-:W-:Y:S01]  /*2320*/  UMOV UR19, 0x40000040 ;  /* 0x4000004000137882 */ /* 0x000fe20000000000 */
[----:B------:R-:W-:Y:S01]  /*2330*/  ULOP3.LUT UR5, UR4, 0x10000, URZ, 0xfc, !UPT ;  /* 0x0001000004057892 */ /* 0x000fe2000f8efc3f */
[----:B------:R-:W-:Y:S01]  /*2340*/  P2R R20, PR, RZ, 0x1 ;  /* 0x00000001ff147803 */ /* 0x000fe20000000000 */
[----:B------:R-:W-:Y:S01]  /*2350*/  UIADD3 UR20, UR53, 0x406, URZ ;  /* 0x0000040635147890 */ /* 0x000fe2000fffe03f */
[----:B------:R-:W-:Y:S01]  /*2360*/  IMAD R2, R3, -0x50, R2 ;  /* 0xffffffb003027824 */ /* 0x000fe200078e0202 */
[----:B------:R-:W-:Y:S01]  /*2370*/  UIMAD UR52, UR52, 0xa00, UR5 ;  /* 0x00000a00343478a4 */ /* 0x000fe2000f8e0205 */
[----:B------:R-:W-:Y:S01]  /*2380*/  @!P1 VIADD R0, R0, 0x38840 ;  /* 0x0003884000009836 */ /* 0x000fe20000000000 */
[----:B------:R-:W-:Y:S01]  /*2390*/  UMOV UR4, UR56 ;  /* 0x0000003800047c82 */ /* 0x000fe20008000000 */
[----:B------:R-:W-:Y:S01]  /*23a0*/  IMAD.U32 R14, RZ, RZ, UR5 ;  /* 0x00000005ff0e7e24 */ /* 0x000fe2000f8e00ff */
[----:B------:R-:W-:Y:S01]  /*23b0*/  UIADD3 UR6, UR52, 0x80, URZ ;  /* 0x0000008034067890 */ /* 0x000fe2000fffe03f */
[C---:B------:R-:W-:Y:S01]  /*23c0*/  ISETP.GT.AND P6, PT, R2.reuse, RZ, PT ;  /* 0x000000ff0200720c */ /* 0x040fe20003fc4270 */
[----:B------:R-:W-:Y:S01]  /*23d0*/  UMOV UR5, UR57 ;  /* 0x0000003900057c82 */ /* 0x000fe20008000000 */
[----:B------:R-:W-:Y:S01]  /*23e0*/  UMOV UR58, UR52 ;  /* 0x00000034003a7c82 */ /* 0x000fe20008000000 */
[----:B------:R-:W-:Y:S01]  /*23f0*/  UIADD3 UR8, UR52, 0x200, URZ ;  /* 0x0000020034087890 */ /* 0x000fe2000fffe03f */
[----:B------:R-:W-:Y:S01]  /*2400*/  HGMMA.64x16x16.F32 R56, gdesc[UR56], RZ, !UPT, gsb0 ;  /* 0x00200000383879f0 */ /* 0x000fe2000c0008ff */
[----:B------:R-:W-:Y:S01]  /*2410*/  UIADD3 UR10, UR52, 0x2, URZ ;  /* 0x00000002340a7890 */ /* 0x000fe2000fffe03f */
[C---:B------:R-:W-:Y:S01]  /*2420*/  ISETP.GT.AND P5, PT, R2.reuse, 0x1, PT ;  /* 0x000000010200780c */ /* 0x040fe20003fa4270 */
[----:B------:R-:W-:Y:S01]  /*2430*/  UIADD3 UR18, UR52, 0x284, URZ ;  /* 0x0000028434127890 */ /* 0x000fe2000fffe03f */
[C---:B------:R-:W-:Y:S01]  /*2440*/  ISETP.GT.AND P4, PT, R2.reuse, 0x8, PT ;  /* 0x000000080200780c */ /* 0x040fe20003f84270 */
[----:B------:R-:W-:Y:S01]  /*2450*/  UIADD3 UR22, UR52, 0x286, URZ ;  /* 0x0000028634167890 */ /* 0x000fe2000fffe03f */
[C---:B------:R-:W-:Y:S01]  /*2460*/  ISETP.GT.AND P3, PT, R2.reuse, 0x9, PT ;  /* 0x000000090200780c */ /* 0x040fe20003f64270 */
[----:B------:R-:W-:Y:S01]  /*2470*/  UMOV UR21, 0x40000040 ;  /* 0x4000004000157882 */ /* 0x000fe20000000000 */
[----:B------:R-:W-:Y:S01]  /*2480*/  UMOV UR14, UR10 ;  /* 0x0000000a000e7c82 */ /* 0x000fe20008000000 */
[----:B------:R-:W-:Y:S01]  /*2490*/  UIADD3 UR10, UR52, 0x4, URZ ;  /* 0x00000004340a7890 */ /* 0x000fe2000fffe03f */
[----:B------:R-:W-:Y:S01]  /*24a0*/  ISETP.GT.AND P2, PT, R2, 0x10, PT ;  /* 0x000000100200780c */ /* 0x000fe20003f44270 */
[----:B------:R-:W-:Y:S01]  /*24b0*/  UMOV UR23, 0x40000040 ;  /* 0x4000004000177882 */ /* 0x000fe20000000000 */
[----:B------:R-:W-:Y:S01]  /*24c0*/  UIADD3 UR24, UR53, 0x800, URZ ;  /* 0x0000080035187890 */ /* 0x000fe2000fffe03f */
[----:B------:R-:W-:Y:S01]  /*24d0*/  @!P1 PRMT R0, RZ, 0x654, R0 ;  /* 0x00000654ff009816 */ /* 0x000fe20000000000 */
[----:B------:R-:W-:Y:S01]  /*24e0*/  UIADD3 UR26, UR52, 0x500, URZ ;  /* 0x00000500341a7890 */ /* 0x000fe2000fffe03f */
[--C-:B------:R-:W-:Y:S01]  /*24f0*/  IMAD.MOV.U32 R150, RZ, RZ, R151.reuse ;  /* 0x000000ffff967224 */ /* 0x100fe200078e0097 */
[----:B------:R-:W-:Y:S01]  /*2500*/  UMOV UR25, 0x40000040 ;  /* 0x4000004000197882 */ /* 0x000fe20000000000 */
[----:B------:R-:W-:Y:S01]  /*2510*/  UMOV UR27, 0x40000040 ;  /* 0x40000040001b7882 */ /* 0x000fe20000000000 */
[----:B------:R-:W-:Y:S01]  /*2520*/  UIADD3 UR28, UR53, 0x802, URZ ;  /* 0x00000802351c7890 */ /* 0x000fe2000fffe03f */
[--C-:B------:R-:W-:Y:S01]  /*2530*/  IMAD.MOV.U32 R149, RZ, RZ, R151.reuse ;  /* 0x000000ffff957224 */ /* 0x100fe200078e0097 */
        /* <DEDUP_REMOVED lines=31> */
[----:B------:R-:W-:Y:S01]  /*2730*/  IMAD.MOV.U32 R138, RZ, RZ, R151 ;  /* 0x000000ffff8a7224 */ /* 0x000fe200078e0097 */
[----:B------:R-:W-:-:S02]  /*2740*/  WARPGROUP.DEPBAR.LE gsb0, 0x0 ;  /* 0x00008000000079c5 */ /* 0x000fc40000010000 */
[----:B------:R-:W-:Y:S01]  /*2750*/  WARPGROUP.ARRIVE ;  /* 0x00000000000079c5 */ /* 0x000fe20000000000 */
[----:B------:R-:W-:Y:S01]  /*2760*/  UMOV UR49, 0x40000040 ;  /* 0x4000004000317882 */ /* 0x000fe20000000000 */
[----:B------:R-:W-:Y:S01]  /*2770*/  UMOV UR51, 0x40000040 ;  /* 0x4000004000337882 */ /* 0x000fe20000000000 */
[----:B------:R-:W-:Y:S01]  /*2780*/  UMOV UR59, 0x40000040 ;  /* 0x40000040003b7882 */ /* 0x000fe20000000000 */
[----:B------:R-:W-:Y:S01]  /*2790*/  UIADD3 UR54, UR52, 0x986, URZ ;  /* 0x0000098634367890 */ /* 0x000fe2000fffe03f */
[--C-:B------:R-:W-:Y:S01]  /*27a0*/  IMAD.MOV.U32 R137, RZ, RZ, R151.reuse ;  /* 0x000000ffff897224 */ /* 0x100fe200078e0097 */
[----:B------:R-:W-:Y:S01]  /*27b0*/  HGMMA.64x16x16.F32 R48, gdesc[UR4], RZ, !UPT, gsb0 ;  /* 0x00200000043079f0 */ /* 0x000fe2000c0008ff */
[----:B------:R-:W-:Y:S01]  /*27c0*/  UIADD3 UR6, UR52, 0x100, URZ ;  /* 0x0000010034067890 */ /* 0x000fe2000fffe03f */
[--C-:B------:R-:W-:Y:S01]  /*27d0*/  IMAD.MOV.U32 R136, RZ, RZ, R151.reuse ;  /* 0x000000ffff887224 */ /* 0x100fe200078e0097 */
[----:B------:R-:W-:Y:S01]  /*27e0*/  UMOV UR4, UR56 ;  /* 0x0000003800047c82 */ /* 0x000fe20008000000 */
[----:B------:R-:W-:Y:S01]  /*27f0*/  UMOV UR5, UR57 ;  /* 0x0000003900057c82 */ /* 0x000fe20008000000 */
[----:B------:R-:W-:Y:S01]  /*2800*/  UMOV UR7, 0x40000040 ;  /* 0x4000004000077882 */ /* 0x000fe20000000000 */
[----:B------:R-:W-:Y:S01]  /*2810*/  UMOV UR55, 0x40000040 ;  /* 0x4000004000377882 */ /* 0x000fe20000000000 */
[----:B------:R-:W-:Y:S01]  /*2820*/  UIADD3 UR61, UR60, -0x2, URZ ;  /* 0xfffffffe3c3d7890 */ /* 0x000fe2000fffe03f */
        /* <DEDUP_REMOVED lines=21> */
[--C-:B------:R-:W-:Y:S01]  /*2980*/  IMAD.MOV.U32 R114, RZ, RZ, R151.reuse ;  /* 0x000000ffff727224 */ /* 0x100fe200078e0097 */
[----:B------:R-:W-:Y:S02]  /*2990*/  WARPGROUP.DEPBAR.LE gsb0, 0x0 ;  /* 0x00008000000079c5 */ /* 0x000fe40000010000 */
[----:B------:R-:W-:Y:S01]  /*29a0*/  WARPGROUP.ARRIVE ;  /* 0x00000000000079c5 */ /* 0x000fe20000000000 */
[--C-:B------:R-:W-:Y:S02]  /*29b0*/  IMAD.MOV.U32 R113, RZ, RZ, R151.reuse ;  /* 0x000000ffff717224 */ /* 0x100fe400078e0097 */
[----:B------:R-:W-:-:S02]  /*29c0*/  IMAD.MOV.U32 R112, RZ, RZ, R151 ;  /* 0x000000ffff707224 */ /* 0x000fc400078e0097 */
[--C-:B------:R-:W-:Y:S01]  /*29d0*/  IMAD.MOV.U32 R111, RZ, RZ, R151.reuse ;  /* 0x000000ffff6f7224 */ /* 0x100fe200078e0097 */
[----:B------:R-:W-:Y:S01]  /*29e0*/  HGMMA.64x16x16.F32 R40, gdesc[UR4], RZ, !UPT, gsb0 ;  /* 0x00200000042879f0 */ /* 0x000fe2000c0008ff */
[----:B------:R-:W-:Y:S01]  /*29f0*/  UIADD3 UR6, UR52, 0x180, URZ ;  /* 0x0000018034067890 */ /* 0x000fe2000fffe03f */
[--C-:B------:R-:W-:Y:S01]  /*2a00*/  IMAD.MOV.U32 R110, RZ, RZ, R151.reuse ;  /* 0x000000ffff6e7224 */ /* 0x100fe200078e0097 */
[----:B------:R-:W-:Y:S01]  /*2a10*/  UMOV UR4, UR56 ;  /* 0x0000003800047c82 */ /* 0x000fe20008000000 */
[----:B------:R-:W-:Y:S01]  /*2a20*/  UMOV UR5, UR57 ;  /* 0x0000003900057c82 */ /* 0x000fe20008000000 */
[----:B------:R-:W-:Y:S01]  /*2a30*/  UMOV UR7, 0x40000040 ;  /* 0x4000004000077882 */ /* 0x000fe20000000000 */
        /* <DEDUP_REMOVED lines=29> */
[----:B------:R-:W-:Y:S01]  /*2c10*/  UMOV UR4, UR56 ;  /* 0x0000003800047c82 */ /* 0x000fe20008000000 */
[----:B------:R-:W-:Y:S01]  /*2c20*/  UMOV UR5, UR57 ;  /* 0x0000003900057c82 */ /* 0x000fe20008000000 */
[----:B------:R-:W-:Y:S01]  /*2c30*/  UMOV UR6, UR8 ;  /* 0x0000000800067c82 */ /* 0x000fe20008000000 */
[----:B------:R-:W-:Y:S01]  /*2c40*/  UMOV UR7, 0x40000040 ;  /* 0x4000004000077882 */ /* 0x000fe20000000000 */
[----:B------:R-:W-:Y:S01]  /*2c50*/  UIADD3 UR8, UR52, 0x202, URZ ;  /* 0x0000020234087890 */ /* 0x000fe2000fffe03f */
[--C-:B------:R-:W-:Y:S01]  /*2c60*/  IMAD.MOV.U32 R83, RZ, RZ, R151.reuse ;  /* 0x000000ffff537224 */ /* 0x100fe200078e0097 */
[----:B------:R-:W-:Y:S01]  /*2c70*/  UMOV UR57, 0x40000040 ;  /* 0x4000004000397882 */ /* 0x000fe20000000000 */
[----:B------:R-:W-:-:S02]  /*2c80*/  IMAD.MOV.U32 R82, RZ, RZ, R151 ;  /* 0x000000ffff527224 */ /* 0x000fc400078e0097 */
[----:B------:R-:W-:Y:S02]  /*2c90*/  IMAD.U32 R7, RZ, RZ, UR57 ;  /* 0x00000039ff077e24 */ /* 0x000fe4000f8e00ff */
        /* <DEDUP_REMOVED lines=17> */
[----:B------:R-:W-:Y:S01]  /*2db0*/  IMAD.MOV.U32 R64, RZ, RZ, R151 ;  /* 0x000000ffff407224 */ /* 0x000fe200078e0097 */
[----:B------:R-:W-:Y:S02]  /*2dc0*/  WARPGROUP.DEPBAR.LE gsb0, 0x0 ;  /* 0x00008000000079c5 */ /* 0x000fe40000010000 */
        /* <DEDUP_REMOVED lines=34> */
[----:B------:R-:W-:Y:S01]  /*2ff0*/  UMOV UR13, 0x40000040 ;  /* 0x40000040000d7882 */ /* 0x000fe20000000000 */
[----:B------:R-:W-:Y:S01]  /*3000*/  UIADD3 UR8, UR52, 0x204, URZ ;  /* 0x0000020434087890 */ /* 0x000fe2000fffe03f */
[----:B------:R-:W-:Y:S01]  /*3010*/  IMAD.U32 R8, RZ, RZ, UR12 ;  /* 0x0000000cff087e24 */ /* 0x000fe2000f8e00ff */
[----:B------:R-:W-:Y:S01]  /*3020*/  UIADD3 UR9, UR53, 0x6, URZ ;  /* 0x0000000635097890 */ /* 0x000fe2000fffe03f */
[----:B------:R-:W-:Y:S01]  /*3030*/  IMAD.U32 R9, RZ, RZ, UR13 ;  /* 0x0000000dff097e24 */ /* 0x000fe2000f8e00ff */
[----:B------:R-:W-:-:S02]  /*3040*/  WARPGROUP.DEPBAR.LE gsb0, 0x0 ;  /* 0x00008000000079c5 */ /* 0x000fc40000010000 */
        /* <DEDUP_REMOVED lines=33> */
[----:B------:R-:W-:Y:S01]  /*3260*/  UIADD3 UR12, UR52, 0x280, URZ ;  /* 0x00000280340c7890 */ /* 0x000fe2000fffe03f */
[----:B------:R-:W-:Y:S01]  /*3270*/  UMOV UR13, 0x40000040 ;  /* 0x40000040000d7882 */ /* 0x000fe20000000000 */
        /* <DEDUP_REMOVED lines=30> */
[----:B------:R-:W-:Y:S01]  /*3460*/  UMOV UR10, UR12 ;  /* 0x0000000c000a7c82 */ /* 0x000fe20008000000 */
[----:B------:R-:W-:Y:S01]  /*3470*/  UIADD3 UR12, UR53, 0x402, URZ ;  /* 0x00000402350c7890 */ /* 0x000fe2000fffe03f */
[----:B------:R-:W-:Y:S02]  /*3480*/  WARPGROUP.DEPBAR.LE gsb0, 0x0 ;  /* 0x00008000000079c5 */ /* 0x000fe40000010000 */
[----:B------:R-:W-:-:S06]  /*3490*/  WARPGROUP.ARRIVE ;  /* 0x00000000000079c5 */ /* 0x000fcc0000000000 */
[----:B------:R-:W-:Y:S01]  /*34a0*/  HGMMA.64x16x16.F32 R24, gdesc[UR4], R24, gsb0 ;  /* 0x00200000041879f0 */ /* 0x000fe20008000818 */
[----:B------:R-:W-:Y:S02]  /*34b0*/  UIADD3 UR6, UR52, 0x480, URZ ;  /* 0x0000048034067890 */ /* 0x000fe4000fffe03f */
[----:B------:R-:W-:-:S07]  /*34c0*/  UIADD3 UR7, UR53, 0xc06, URZ ;  /* 0x00000c0635077890 */ /* 0x000fce000fffe03f */
[----:B------:R-:W-:Y:S01]  /*34d0*/  UMOV UR56, UR7 ;  /* 0x0000000700387c82 */ /* 0x000fe20008000000 */
[----:B------:R-:W-:Y:S01]  /*34e0*/  R2UR UR7, R18 ;  /* 0x00000000120772ca */ /* 0x000fe200000e0000 */
[----:B------:R-:W-:-:S12]  /*34f0*/  IMAD.U32 R6, RZ, RZ, UR56 ;  /* 0x00000038ff067e24 */ /* 0x000fd8000f8e00ff */
[----:B------:R-:W-:Y:S01]  /*3500*/  UISETP.GE.AND UP0, UPT, UR61, UR7, UPT ;  /* 0x000000073d00728c */ /* 0x000fe2000bf06270 */
        /* <DEDUP_REMOVED lines=25> */
[----:B------:R-:W-:Y:S02]  /*36a0*/  UMOV UR11, UR57 ;  /* 0x00000039000b7c82 */ /* 0x000fe40008000000 */
[----:B------:R-:W-:-:S04]  /*36b0*/  UMOV UR53, UR11 ;  /* 0x0000000b00357c82 */ /* 0x000fc80008000000 */
[----:B------:R-:W-:Y:S01]  /*36c0*/  UMOV UR58, UR10 ;  /* 0x0000000a003a7c82 */ /* 0x000fe20008000000 */
[----:B------:R-:W-:Y:S01]  /*36d0*/  UMOV UR10, UR56 ;  /* 0x00000038000a7c82 */ /* 0x000fe20008000000 */
        /* <DEDUP_REMOVED lines=249> */
[----:B------:R-:W-:Y:S01]  /*4670*/  WARPGROUP.ARRIVE ;  /* 0x00000000000079c5 */ /* 0x000fe20000000000 */
[----:B------:R-:W-:Y:S02]  /*4680*/  FSEL R56, R56, -INF , P6 ;  /* 0xff80000038387808 */ /* 0x000fe40003000000 */
[----:B------:R-:W-:-:S02]  /*4690*/  FSEL R57, R57, -INF , P5 ;  /* 0xff80000039397808 */ /* 0x000fc40002800000 */
[----:B------:R-:W-:Y:S01]  /*46a0*/  FSEL R60, R60, -INF , P4 ;  /* 0xff8000003c3c7808 */ /* 0x000fe20002000000 */
[----:B------:R-:W-:Y:S01]  /*46b0*/  HGMMA.64x16x16.F32 R48, gdesc[UR56], R48, gsb0 ;  /* 0x00200000383079f0 */ /* 0x000fe20008000830 */
[----:B------:R-:W-:Y:S01]  /*46c0*/  UMOV UR56, UR10 ;  /* 0x0000000a00387c82 */ /* 0x000fe20008000000 */
[----:B------:R-:W-:Y:S01]  /*46d0*/  UMOV UR57, UR11 ;  /* 0x0000000b00397c82 */ /* 0x000fe20008000000 */
[----:B------:R-:W-:Y:S01]  /*46e0*/  UMOV UR58, UR6 ;  /* 0x00000006003a7c82 */ /* 0x000fe20008000000 */
[----:B------:R-:W-:Y:S01]  /*46f0*/  UMOV UR59, 0x40000040 ;  /* 0x40000040003b7882 */ /* 0x000fe20000000000 */
[----:B------:R-:W-:Y:S01]  /*4700*/  UIADD3 UR6, UR52, 0x906, URZ ;  /* 0x0000090634067890 */ /* 0x000fe2000fffe03f */
[----:B------:R-:W-:Y:S02]  /*4710*/  FMNMX.FTZ R3, R56, R57, !PT ;  /* 0x0000003938037209 */ /* 0x000fe40007810000 */
[----:B------:R-:W-:Y:S01]  /*4720*/  UMOV UR52, UR10 ;  /* 0x0000000a00347c82 */ /* 0x000fe20008000000 */
[----:B------:R-:W-:-:S02]  /*4730*/  FSEL R61, R61, -INF , P3 ;  /* 0xff8000003d3d7808 */ /* 0x000fc40001800000 */
[----:B------:R-:W-:Y:S02]  /*4740*/  FSEL R58, R58, -INF , P6 ;  /* 0xff8000003a3a7808 */ /* 0x000fe40003000000 */
[C---:B------:R-:W-:Y:S02]  /*4750*/  ISETP.GT.AND P6, PT, R2.reuse, 0x11, PT ;  /* 0x000000110200780c */ /* 0x040fe40003fc4270 */
[----:B------:R-:W-:Y:S02]  /*4760*/  FSEL R59, R59, -INF , P5 ;  /* 0xff8000003b3b7808 */ /* 0x000fe40002800000 */
[----:B------:R-:W-:Y:S02]  /*4770*/  ISETP.GT.AND P5, PT, R2, 0x18, PT ;  /* 0x000000180200780c */ /* 0x000fe40003fa4270 */
[----:B------:R-:W-:Y:S02]  /*4780*/  FSEL R62, R62, -INF , P4 ;  /* 0xff8000003e3e7808 */ /* 0x000fe40002000000 */
[----:B------:R-:W-:-:S02]  /*4790*/  ISETP.GT.AND P4, PT, R2, 0x19, PT ;  /* 0x000000190200780c */ /* 0x000fc40003f84270 */
[----:B------:R-:W-:Y:S02]  /*47a0*/  FSEL R63, R63, -INF , P3 ;  /* 0xff8000003f3f7808 */ /* 0x000fe40001800000 */
[----:B------:R-:W-:Y:S01]  /*47b0*/  ISETP.GT.AND P3, PT, R2, 0x20, PT ;  /* 0x000000200200780c */ /* 0x000fe20003f64270 */
[----:B------:R-:W-:Y:S02]  /*47c0*/  WARPGROUP.DEPBAR.LE gsb0, 0x0 ;  /* 0x00008000000079c5 */ /* 0x000fe40000010000 */
[----:B------:R-:W-:Y:S01]  /*47d0*/  WARPGROUP.ARRIVE ;  /* 0x00000000000079c5 */ /* 0x000fe20000000000 */
[----:B------:R-:W-:Y:S02]  /*47e0*/  FSEL R48, R48, -INF , P2 ;  /* 0xff80000030307808 */ /* 0x000fe40001000000 */
[----:B------:R-:W-:Y:S02]  /*47f0*/  FSEL R49, R49, -INF , P6 ;  /* 0xff80000031317808 */ /* 0x000fe40003000000 */
[----:B------:R-:W-:Y:S01]  /*4800*/  FSEL R52, R52, -INF , P5 ;  /* 0xff80000034347808 */ /* 0x000fe20002800000 */
[----:B------:R-:W-:Y:S01]  /*4810*/  HGMMA.64x16x16.F32 R40, gdesc[UR56], R40, gsb0 ;  /* 0x00200000382879f0 */ /* 0x000fe20008000828 */
[----:B------:R-:W-:Y:S01]  /*4820*/  UMOV UR56, UR10 ;  /* 0x0000000a00387c82 */ /* 0x000fe20008000000 */
[----:B------:R-:W-:Y:S01]  /*4830*/  UMOV UR57, UR11 ;  /* 0x0000000b00397c82 */ /* 0x000fe20008000000 */
[----:B------:R-:W-:Y:S01]  /*4840*/  UMOV UR58, UR6 ;  /* 0x00000006003a7c82 */ /* 0x000fe20008000000 */
[----:B------:R-:W-:Y:S01]  /*4850*/  UMOV UR59, 0x40000040 ;  /* 0x40000040003b7882 */ /* 0x000fe20000000000 */
[----:B------:R-:W-:Y:S01]  /*4860*/  FSEL R53, R53, -INF , P4 ;  /* 0xff80000035357808 */ /* 0x000fe20002000000 */
[----:B------:R-:W-:Y:S01]  /*4870*/  ULDC UR6, c[0x0][0x988] ;  /* 0x0002620000067ab9 */ /* 0x000fe20000000800 */
[----:B------:R-:W-:-:S02]  /*4880*/  FSEL R50, R50, -INF , P2 ;  /* 0xff80000032327808 */ /* 0x000fc40001000000 */
[C---:B------:R-:W-:Y:S02]  /*4890*/  ISETP.GT.AND P2, PT, R2.reuse, 0x21, PT ;  /* 0x000000210200780c */ /* 0x040fe40003f44270 */
[----:B------:R-:W-:Y:S02]  /*48a0*/  FSEL R51, R51, -INF , P6 ;  /* 0xff80000033337808 */ /* 0x000fe40003000000 */
[----:B------:R-:W-:Y:S02]  /*48b0*/  ISETP.GT.AND P6, PT, R2, 0x28, PT ;  /* 0x000000280200780c */ /* 0x000fe40003fc4270 */
[----:B------:R-:W-:Y:S02]  /*48c0*/  FSEL R54, R54, -INF , P5 ;  /* 0xff80000036367808 */ /* 0x000fe40002800000 */
[----:B------:R-:W-:Y:S02]  /*48d0*/  ISETP.GT.AND P5, PT, R2, 0x29, PT ;  /* 0x000000290200780c */ /* 0x000fe40003fa4270 */
[----:B------:R-:W-:-:S02]  /*48e0*/  FSEL R55, R55, -INF , P4 ;  /* 0xff80000037377808 */ /* 0x000fc40002000000 */
[----:B------:R-:W-:Y:S01]  /*48f0*/  ISETP.GT.AND P4, PT, R2, 0x30, PT ;  /* 0x000000300200780c */ /* 0x000fe20003f84270 */
[----:B------:R-:W-:Y:S02]  /*4900*/  WARPGROUP.DEPBAR.LE gsb0, 0x0 ;  /* 0x00008000000079c5 */ /* 0x000fe40000010000 */
[----:B------:R-:W-:Y:S01]  /*4910*/  WARPGROUP.ARRIVE ;  /* 0x00000000000079c5 */ /* 0x000fe20000000000 */
[----:B------:R-:W-:Y:S02]  /*4920*/  FSEL R40, R40, -INF , P3 ;  /* 0xff80000028287808 */ /* 0x000fe40001800000 */
[----:B------:R-:W-:Y:S02]  /*4930*/  FSEL R41, R41, -INF , P2 ;  /* 0xff80000029297808 */ /* 0x000fe40001000000 */
[----:B------:R-:W-:Y:S01]  /*4940*/  FSEL R44, R44, -INF , P6 ;  /* 0xff8000002c2c7808 */ /* 0x000fe20003000000 */
[----:B------:R-:W-:Y:S01]  /*4950*/  HGMMA.64x16x16.F32 R32, gdesc[UR56], R32, gsb0 ;  /* 0x00200000382079f0 */ /* 0x000fe20008000820 */
[----:B------:R-:W-:-:S02]  /*4960*/  R2UR UR57, R4 ;  /* 0x00000000043972ca */ /* 0x000fc400000e0000 */
[----:B------:R-:W-:Y:S02]  /*4970*/  FMNMX.FTZ R4, R60, R3, !PT ;  /* 0x000000033c047209 */ /* 0x000fe40007810000 */
[----:B------:R-:W-:Y:S02]  /*4980*/  FSEL R45, R45, -INF , P5 ;  /* 0xff8000002d2d7808 */ /* 0x000fe40002800000 */
[----:B------:R-:W-:Y:S02]  /*4990*/  FMNMX.FTZ R3, R61, R4, !PT ;  /* 0x000000043d037209 */ /* 0x000fe40007810000 */
[----:B------:R-:W-:Y:S02]  /*49a0*/  FSEL R42, R42, -INF , P3 ;  /* 0xff8000002a2a7808 */ /* 0x000fe40001800000 */
[----:B------:R-:W-:Y:S02]  /*49b0*/  FMNMX.FTZ R4, R48, R3, !PT ;  /* 0x0000000330047209 */ /* 0x000fe40007810000 */
[----:B------:R-:W-:-:S02]  /*49c0*/  ISETP.GT.AND P3, PT, R2, 0x31, PT ;  /* 0x000000310200780c */ /* 0x000fc40003f64270 */
[----:B------:R-:W-:Y:S02]  /*49d0*/  FMNMX.FTZ R3, R49, R4, !PT ;  /* 0x0000000431037209 */ /* 0x000fe40007810000 */
[----:B------:R-:W-:Y:S02]  /*49e0*/  FSEL R43, R43, -INF , P2 ;  /* 0xff8000002b2b7808 */ /* 0x000fe40001000000 */
[----:B------:R-:W-:Y:S02]  /*49f0*/  FMNMX.FTZ R4, R52, R3, !PT ;  /* 0x0000000334047209 */ /* 0x000fe40007810000 */
[----:B------:R-:W-:Y:S02]  /*4a00*/  ISETP.GT.AND P2, PT, R2, 0x38, PT ;  /* 0x000000380200780c */ /* 0x000fe40003f44270 */
[----:B------:R-:W-:Y:S02]  /*4a10*/  FMNMX.FTZ R3, R53, R4, !PT ;  /* 0x0000000435037209 */ /* 0x000fe40007810000 */
[----:B------:R-:W-:-:S02]  /*4a20*/  FSEL R46, R46, -INF , P6 ;  /* 0xff8000002e2e7808 */ /* 0x000fc40003000000 */
[----:B------:R-:W-:Y:S02]  /*4a30*/  FMNMX.FTZ R4, R40, R3, !PT ;  /* 0x0000000328047209 */ /* 0x000fe40007810000 */
[----:B------:R-:W-:Y:S02]  /*4a40*/  ISETP.GT.AND P6, PT, R2, 0x39, PT ;  /* 0x000000390200780c */ /* 0x000fe40003fc4270 */
[----:B------:R-:W-:Y:S02]  /*4a50*/  FMNMX.FTZ R3, R41, R4, !PT ;  /* 0x0000000429037209 */ /* 0x000fe40007810000 */
[----:B------:R-:W-:Y:S02]  /*4a60*/  FSEL R47, R47, -INF , P5 ;  /* 0xff8000002f2f7808 */ /* 0x000fe40002800000 */
[----:B------:R-:W-:Y:S02]  /*4a70*/  FMNMX.FTZ R4, R44, R3, !PT ;  /* 0x000000032c047209 */ /* 0x000fe40007810000 */
[----:B------:R-:W-:-:S02]  /*4a80*/  ISETP.GT.AND P5, PT, R2, 0x40, PT ;  /* 0x000000400200780c */ /* 0x000fc40003fa4270 */
[----:B------:R-:W-:Y:S02]  /*4a90*/  FMNMX.FTZ R3, R45, R4, !PT ;  /* 0x000000042d037209 */ /* 0x000fe40007810000 */
[----:B------:R-:W-:Y:S01]  /*4aa0*/  R2UR UR56, R12 ;  /* 0x000000000c3872ca */ /* 0x000fe200000e0000 */
[----:B------:R-:W-:Y:S02]  /*4ab0*/  WARPGROUP.DEPBAR.LE gsb0, 0x0 ;  /* 0x00008000000079c5 */ /* 0x000fe40000010000 */
[----:B------:R-:W-:Y:S01]  /*4ac0*/  WARPGROUP.ARRIVE ;  /* 0x00000000000079c5 */ /* 0x000fe20000000000 */
[----:B------:R-:W-:Y:S02]  /*4ad0*/  FSEL R32, R32, -INF , P4 ;  /* 0xff80000020207808 */ /* 0x000fe40002000000 */
[----:B------:R-:W-:Y:S02]  /*4ae0*/  FSEL R33, R33, -INF , P3 ;  /* 0xff80000021217808 */ /* 0x000fe40001800000 */
[----:B------:R-:W-:Y:S01]  /*4af0*/  FMNMX.FTZ R4, R32, R3, !PT ;  /* 0x0000000320047209 */ /* 0x000fe20007810000 */
[----:B------:R-:W-:Y:S01]  /*4b00*/  HGMMA.64x16x16.F32 R24, gdesc[UR52], R24, gsb0 ;  /* 0x00200000341879f0 */ /* 0x000fe20008000818 */
        /* <DEDUP_REMOVED lines=9> */
[----:B------:R-:W-:Y:S02]  /*4ba0*/  FSEL R38, R38, -INF , P2 ;  /* 0xff80000026267808 */ /* 0x000fe40001000000 */
[----:B------:R-:W-:Y:S02]  /*4bb0*/  ISETP.GT.AND P2, PT, R2, 0x49, PT ;  /* 0x000000490200780c */ /* 0x000fe40003f44270 */
[----:B------:R-:W-:Y:S01]  /*4bc0*/  FSEL R39, R39, -INF , P6 ;  /* 0xff80000027277808 */ /* 0x000fe20003000000 */
[----:B------:R-:W-:Y:S02]  /*4bd0*/  WARPGROUP.DEPBAR.LE gsb0, 0x0 ;  /* 0x00008000000079c5 */ /* 0x000fe40000010000 */
[----:B------:R-:W-:Y:S01]  /*4be0*/  FSEL R24, R24, -INF , P5 ;  /* 0xff80000018187808 */ /* 0x000fe20002800000 */
[----:B------:R0:W-:Y:S01]  /*4bf0*/  @!P1 SYNCS.ARRIVE.TRANS64.RED.A1T0 RZ, [R0+URZ], RZ ;  /* 0x000000ff00ff99a7 */ /* 0x0001e2000810043f */
[----:B------:R-:W-:-:S02]  /*4c00*/  FSEL R25, R25, -INF , P4 ;  /* 0xff80000019197808 */ /* 0x000fc40002000000 */
[----:B------:R-:W-:Y:S02]  /*4c10*/  FMNMX.FTZ R4, R24, R3, !PT ;  /* 0x0000000318047209 */ /* 0x000fe40007810000 */
[----:B------:R-:W-:Y:S02]  /*4c20*/  FSEL R28, R28, -INF , P3 ;  /* 0xff8000001c1c7808 */ /* 0x000fe40001800000 */
[----:B------:R-:W-:Y:S02]  /*4c30*/  FMNMX.FTZ R3, R25, R4, !PT ;  /* 0x0000000419037209 */ /* 0x000fe40007810000 */
[----:B------:R-:W-:Y:S02]  /*4c40*/  FSEL R29, R29, -INF , P2 ;  /* 0xff8000001d1d7808 */ /* 0x000fe40001000000 */
[----:B------:R-:W-:Y:S02]  /*4c50*/  FMNMX.FTZ R2, R28, R3, !PT ;  /* 0x000000031c027209 */ /* 0x000fe40007810000 */
[----:B------:R-:W-:-:S02]  /*4c60*/  FSEL R26, R26, -INF , P5 ;  /* 0xff8000001a1a7808 */ /* 0x000fc40002800000 */
[----:B------:R-:W-:Y:S02]  /*4c70*/  FMNMX.FTZ R12, R29, R2, !PT ;  /* 0x000000021d0c7209 */ /* 0x000fe40007810000 */
[----:B------:R-:W-:Y:S02]  /*4c80*/  FSEL R27, R27, -INF , P4 ;  /* 0xff8000001b1b7808 */ /* 0x000fe40002000000 */
[----:B------:R-:W-:Y:S01]  /*4c90*/  FSEL R30, R30, -INF , P3 ;  /* 0xff8000001e1e7808 */ /* 0x000fe20001800000 */
[----:B------:R-:W1:Y:S01]  /*4ca0*/  SHFL.BFLY PT, R3, R12, 0x2, 0x1f ;  /* 0x0c401f000c037f89 */ /* 0x000e6200000e0000 */
[----:B------:R-:W-:Y:S02]  /*4cb0*/  FSEL R31, R31, -INF , P2 ;  /* 0xff8000001f1f7808 */ /* 0x000fe40001000000 */
[----:B-1----:R-:W-:Y:S02]  /*4cc0*/  FMNMX.FTZ R13, R12, R3, !PT ;  /* 0x000000030c0d7209 */ /* 0x002fe40007810000 */
[----:B------:R-:W-:-:S03]  /*4cd0*/  FMNMX.FTZ R3, R58, R59, !PT ;  /* 0x0000003b3a037209 */ /* 0x000fc60007810000 */
[----:B------:R-:W1:Y:S02]  /*4ce0*/  SHFL.BFLY PT, R4, R13, 0x1, 0x1f ;  /* 0x0c201f000d047f89 */ /* 0x000e6400000e0000 */
[----:B-1----:R-:W-:-:S04]  /*4cf0*/  FMNMX.FTZ R4, R13, R4, !PT ;  /* 0x000000040d047209 */ /* 0x002fc80007810000 */
[C---:B------:R-:W-:Y:S01]  /*4d00*/  FSETP.NEU.FTZ.AND P0, PT, R4.reuse, -INF , PT ;  /* 0xff8000000400780b */ /* 0x040fe20003f1d000 */
[----:B------:R-:W-:-:S05]  /*4d10*/  FMUL.FTZ R2, R4, UR6 ;  /* 0x0000000604027c20 */ /* 0x000fca0008410000 */
[----:B------:R-:W-:Y:S02]  /*4d20*/  FSEL R15, R2, RZ, P0 ;  /* 0x000000ff020f7208 */ /* 0x000fe40000000000 */
[----:B------:R-:W-:Y:S02]  /*4d30*/  FMNMX.FTZ R2, R62, R3, !PT ;  /* 0x000000033e027209 */ /* 0x000fe40007810000 */
[----:B------:R-:W-:Y:S01]  /*4d40*/  ISETP.NE.AND P0, PT, R20, RZ, PT ;  /* 0x000000ff1400720c */ /* 0x000fe20003f05270 */
[--C-:B------:R-:W-:Y:S01]  /*4d50*/  FFMA.FTZ R208, R56, UR6, -R15.reuse ;  /* 0x0000000638d07c23 */ /* 0x100fe2000801080f */
[----:B------:R-:W-:Y:S01]  /*4d60*/  FMNMX.FTZ R3, R63, R2, !PT ;  /* 0x000000023f037209 */ /* 0x000fe20007810000 */
[--C-:B------:R-:W-:Y:S01]  /*4d70*/  FFMA.FTZ R13, R57, UR6, -R15.reuse ;  /* 0x00000006390d7c23 */ /* 0x100fe2000801080f */
[--C-:B------:R-:W-:Y:S01]  /*4d80*/  FFMA.FTZ R210, R60, UR6, -R15.reuse ;  /* 0x000000063cd27c23 */ /* 0x100fe2000801080f */
[--C-:B------:R-:W-:Y:S01]  /*4d90*/  FFMA.FTZ R61, R61, UR6, -R15.reuse ;  /* 0x000000063d3d7c23 */ /* 0x100fe2000801080f */
[----:B------:R-:W-:Y:S01]  /*4da0*/  FMNMX.FTZ R2, R50, R3, !PT ;  /* 0x0000000332027209 */ /* 0x000fe20007810000 */
[----:B------:R-:W-:Y:S01]  /*4db0*/  MUFU.EX2 R208, R208 ;  /* 0x000000d000d07308 */ /* 0x000fe20000000800 */
[--C-:B------:R-:W-:Y:S01]  /*4dc0*/  FFMA.FTZ R48, R48, UR6, -R15.reuse ;  /* 0x0000000630307c23 */ /* 0x100fe2000801080f */
[--C-:B------:R-:W-:Y:S01]  /*4dd0*/  FFMA.FTZ R49, R49, UR6, -R15.reuse ;  /* 0x0000000631317c23 */ /* 0x100fe2000801080f */
[----:B------:R-:W-:Y:S01]  /*4de0*/  FMNMX.FTZ R3, R51, R2, !PT ;  /* 0x0000000233037209 */ /* 0x000fe20007810000 */
[--C-:B------:R-:W-:Y:S01]  /*4df0*/  FFMA.FTZ R52, R52, UR6, -R15.reuse ;  /* 0x0000000634347c23 */ /* 0x100fe2000801080f */
[--C-:B------:R-:W-:Y:S01]  /*4e00*/  FFMA.FTZ R53, R53, UR6, -R15.reuse ;  /* 0x0000000635357c23 */ /* 0x100fe2000801080f */
[--C-:B------:R-:W-:Y:S01]  /*4e10*/  FFMA.FTZ R40, R40, UR6, -R15.reuse ;  /* 0x0000000628287c23 */ /* 0x100fe2000801080f */
[----:B------:R-:W-:Y:S01]  /*4e20*/  FMNMX.FTZ R2, R54, R3, !PT ;  /* 0x0000000336027209 */ /* 0x000fe20007810000 */
[----:B------:R-:W1:Y:S01]  /*4e30*/  MUFU.EX2 R13, R13 ;  /* 0x0000000d000d7308 */ /* 0x000e620000000800 */
[--C-:B------:R-:W-:Y:S01]  /*4e40*/  FFMA.FTZ R41, R41, UR6, -R15.reuse ;  /* 0x0000000629297c23 */ /* 0x100fe2000801080f */
        /* <DEDUP_REMOVED lines=12> */
[----:B------:R-:W-:Y:S01]  /*4f10*/  FFMA.FTZ R28, R28, UR6, -R15 ;  /* 0x000000061c1c7c23 */ /* 0x000fe2000801080f */
[----:B------:R-:W-:Y:S01]  /*4f20*/  FMNMX.FTZ R2, R46, R3, !PT ;  /* 0x000000032e027209 */ /* 0x000fe20007810000 */
[----:B------:R-:W-:Y:S01]  /*4f30*/  MUFU.EX2 R61, R61 ;  /* 0x0000003d003d7308 */ /* 0x000fe20000000800 */
[----:B-1----:R-:W-:Y:S01]  /*4f40*/  FADD.FTZ R21, R208, R13 ;  /* 0x0000000dd0157221 */ /* 0x002fe20000010000 */
[----:B------:R-:W-:Y:S01]  /*4f50*/  FFMA.FTZ R15, R29, UR6, -R15 ;  /* 0x000000061d0f7c23 */ /* 0x000fe2000801080f */
[----:B------:R-:W-:Y:S01]  /*4f60*/  FMNMX.FTZ R3, R47, R2, !PT ;  /* 0x000000022f037209 */ /* 0x000fe20007810000 */
[--C-:B------:R-:W-:Y:S01]  /*4f70*/  IMAD.MOV.U32 R60, RZ, RZ, R151.reuse ;  /* 0x000000ffff3c7224 */ /* 0x100fe200078e0097 */
[----:B------:R-:W-:Y:S01]  /*4f80*/  F2FP.F16.F32.PACK_AB R208, R13, R208 ;  /* 0x000000d00dd0723e */ /* 0x000fe200000000ff */
[--C-:B------:R-:W-:Y:S01]  /*4f90*/  IMAD.MOV.U32 R57, RZ, RZ, R151.reuse ;  /* 0x000000ffff397224 */ /* 0x100fe200078e0097 */
[----:B------:R-:W-:Y:S01]  /*4fa0*/  FMNMX.FTZ R2, R34, R3, !PT ;  /* 0x0000000322027209 */ /* 0x000fe20007810000 */
[----:B------:R-:W-:Y:S01]  /*4fb0*/  MUFU.EX2 R48, R48 ;  /* 0x0000003000307308 */ /* 0x000fe20000000800 */
[----:B------:R-:W-:-:S02]  /*4fc0*/  IMAD.MOV.U32 R56, RZ, RZ, R151 ;  /* 0x000000ffff387224 */ /* 0x000fc400078e0097 */
[----:B------:R-:W-:-:S04]  /*4fd0*/  FMNMX.FTZ R3, R35, R2, !PT ;  /* 0x0000000223037209 */ /* 0x000fc80007810000 */
[----:B------:R-:W-:Y:S01]  /*4fe0*/  FMNMX.FTZ R2, R38, R3, !PT ;  /* 0x0000000326027209 */ /* 0x000fe20007810000 */
[----:B------:R-:W1:Y:S03]  /*4ff0*/  MUFU.EX2 R49, R49 ;  /* 0x0000003100317308 */ /* 0x000e660000000800 */
[----:B------:R-:W-:-:S04]  /*5000*/  FMNMX.FTZ R3, R39, R2, !PT ;  /* 0x0000000227037209 */ /* 0x000fc80007810000 */
[----:B------:R-:W-:Y:S01]  /*5010*/  FMNMX.FTZ R2, R26, R3, !PT ;  /* 0x000000031a027209 */ /* 0x000fe20007810000 */
[----:B------:R-:W-:Y:S03]  /*5020*/  MUFU.EX2 R52, R52 ;  /* 0x0000003400347308 */ /* 0x000fe60000000800 */
[----:B------:R-:W-:-:S04]  /*5030*/  FMNMX.FTZ R3, R27, R2, !PT ;  /* 0x000000021b037209 */ /* 0x000fc80007810000 */
[----:B------:R-:W-:Y:S01]  /*5040*/  FMNMX.FTZ R2, R30, R3, !PT ;  /* 0x000000031e027209 */ /* 0x000fe20007810000 */
[----:B------:R-:W2:Y:S01]  /*5050*/  MUFU.EX2 R53, R53 ;  /* 0x0000003500357308 */ /* 0x000ea20000000800 */
[----:B-1----:R-:W-:Y:S02]  /*5060*/  F2FP.F16.F32.PACK_AB R204, R49, R48 ;  /* 0x0000003031cc723e */ /* 0x002fe400000000ff */
[----:B------:R-:W-:-:S05]  /*5070*/  FMNMX.FTZ R2, R31, R2, !PT ;  /* 0x000000021f027209 */ /* 0x000fca0007810000 */
[----:B------:R-:W1:Y:S01]  /*5080*/  SHFL.BFLY PT, R3, R2, 0x2, 0x1f ;  /* 0x0c401f0002037f89 */ /* 0x000e6200000e0000 */
[----:B------:R-:W-:Y:S08]  /*5090*/  MUFU.EX2 R40, R40 ;  /* 0x0000002800287308 */ /* 0x000ff00000000800 */
[----:B------:R-:W3:Y:S01]  /*50a0*/  MUFU.EX2 R41, R41 ;  /* 0x0000002900297308 */ /* 0x000ee20000000800 */
[----:B--2---:R-:W-:-:S07]  /*50b0*/  F2FP.F16.F32.PACK_AB R206, R53, R52 ;  /* 0x0000003435ce723e */ /* 0x004fce00000000ff */
[----:B------:R-:W-:Y:S01]  /*50c0*/  MUFU.EX2 R44, R44 ;  /* 0x0000002c002c7308 */ /* 0x000fe20000000800 */
[----:B-1----:R-:W-:-:S07]  /*50d0*/  FMNMX.FTZ R12, R2, R3, !PT ;  /* 0x00000003020c7209 */ /* 0x002fce0007810000 */
[----:B------:R-:W1:Y:S01]  /*50e0*/  MUFU.EX2 R45, R45 ;  /* 0x0000002d002d7308 */ /* 0x000e620000000800 */
[----:B---3--:R-:W-:Y:S01]  /*50f0*/  F2FP.F16.F32.PACK_AB R200, R41, R40 ;  /* 0x0000002829c8723e */ /* 0x008fe200000000ff */
[----:B------:R-:W2:Y:S06]  /*5100*/  SHFL.BFLY PT, R3, R12, 0x1, 0x1f ;  /* 0x0c201f000c037f89 */ /* 0x000eac00000e0000 */
[----:B------:R-:W-:Y:S08]  /*5110*/  MUFU.EX2 R32, R32 ;  /* 0x0000002000207308 */ /* 0x000ff00000000800 */
[----:B------:R-:W3:Y:S01]  /*5120*/  MUFU.EX2 R33, R33 ;  /* 0x0000002100217308 */ /* 0x000ee20000000800 */
[----:B-1----:R-:W-:-:S07]  /*5130*/  F2FP.F16.F32.PACK_AB R202, R45, R44 ;  /* 0x0000002c2dca723e */ /* 0x002fce00000000ff */
[----:B------:R-:W-:Y:S01]  /*5140*/  MUFU.EX2 R36, R36 ;  /* 0x0000002400247308 */ /* 0x000fe20000000800 */
[----:B--2---:R-:W-:Y:S01]  /*5150*/  FMNMX.FTZ R3, R12, R3, !PT ;  /* 0x000000030c037209 */ /* 0x004fe20007810000 */
[----:B------:R-:W-:Y:S01]  /*5160*/  FADD.FTZ R12, R210, R21 ;  /* 0x00000015d20c7221 */ /* 0x000fe20000010000 */
[----:B------:R-:W-:Y:S02]  /*5170*/  F2FP.F16.F32.PACK_AB R210, R61, R210 ;  /* 0x000000d23dd2723e */ /* 0x000fe400000000ff */
[C---:B------:R-:W-:Y:S01]  /*5180*/  FSETP.NEU.FTZ.AND P2, PT, R3.reuse, -INF , PT ;  /* 0xff8000000300780b */ /* 0x040fe20003f5d000 */
[----:B------:R-:W-:Y:S01]  /*5190*/  FMUL.FTZ R2, R3, UR6 ;  /* 0x0000000603027c20 */ /* 0x000fe20008410000 */
[----:B------:R-:W-:Y:S01]  /*51a0*/  FADD.FTZ R21, R61, R12 ;  /* 0x0000000c3d157221 */ /* 0x000fe20000010000 */
[----:B------:R-:W1:Y:S01]  /*51b0*/  MUFU.EX2 R37, R37 ;  /* 0x0000002500257308 */ /* 0x000e620000000800 */
[----:B---3--:R-:W-:Y:S01]  /*51c0*/  F2FP.F16.F32.PACK_AB R196, R33, R32 ;  /* 0x0000002021c4723e */ /* 0x008fe200000000ff */
[----:B------:R-:W-:Y:S01]  /*51d0*/  IMAD.MOV.U32 R61, RZ, RZ, R151 ;  /* 0x000000ffff3d7224 */ /* 0x000fe200078e0097 */
[----:B------:R-:W-:Y:S01]  /*51e0*/  FSEL R2, R2, RZ, P2 ;  /* 0x000000ff02027208 */ /* 0x000fe20001000000 */
[----:B------:R-:W-:Y:S01]  /*51f0*/  FADD.FTZ R12, R48, R21 ;  /* 0x00000015300c7221 */ /* 0x000fe20000010000 */
[----:B------:R-:W-:Y:S01]  /*5200*/  PLOP3.LUT P2, PT, PT, PT, UP0, 0x80, 0x0 ;  /* 0x000000000000781c */ /* 0x000fe20003f4f008 */
[----:B------:R-:W-:-:S02]  /*5210*/  IMAD.MOV.U32 R48, RZ, RZ, R151 ;  /* 0x000000ffff307224 */ /* 0x000fc400078e0097 */
[--C-:B------:R-:W-:Y:S01]  /*5220*/  FFMA.FTZ R58, R58, UR6, -R2.reuse ;  /* 0x000000063a3a7c23 */ /* 0x100fe20008010802 */
[--C-:B------:R-:W-:Y:S01]  /*5230*/  FFMA.FTZ R59, R59, UR6, -R2.reuse ;  /* 0x000000063b3b7c23 */ /* 0x100fe20008010802 */
[--C-:B------:R-:W-:Y:S01]  /*5240*/  FFMA.FTZ R62, R62, UR6, -R2.reuse ;  /* 0x000000063e3e7c23 */ /* 0x100fe20008010802 */
[--C-:B------:R-:W-:Y:S01]  /*5250*/  FFMA.FTZ R63, R63, UR6, -R2.reuse ;  /* 0x000000063f3f7c23 */ /* 0x100fe20008010802 */
[--C-:B------:R-:W-:Y:S01]  /*5260*/  FFMA.FTZ R50, R50, UR6, -R2.reuse ;  /* 0x0000000632327c23 */ /* 0x100fe20008010802 */
[--C-:B------:R-:W-:Y:S01]  /*5270*/  FFMA.FTZ R51, R51, UR6, -R2.reuse ;  /* 0x0000000633337c23 */ /* 0x100fe20008010802 */
[----:B------:R-:W-:Y:S01]  /*5280*/  MUFU.EX2 R58, R58 ;  /* 0x0000003a003a7308 */ /* 0x000fe20000000800 */
[--C-:B------:R-:W-:Y:S01]  /*5290*/  FFMA.FTZ R54, R54, UR6, -R2.reuse ;  /* 0x0000000636367c23 */ /* 0x100fe20008010802 */
[----:B------:R-:W-:Y:S01]  /*52a0*/  FFMA.FTZ R55, R55, UR6, -R2 ;  /* 0x0000000637377c23 */ /* 0x000fe20008010802 */
[----:B------:R-:W-:Y:S01]  /*52b0*/  FADD.FTZ R29, R49, R12 ;  /* 0x0000000c311d7221 */ /* 0x000fe20000010000 */
[--C-:B------:R-:W-:Y:S01]  /*52c0*/  FFMA.FTZ R42, R42, UR6, -R2.reuse ;  /* 0x000000062a2a7c23 */ /* 0x100fe20008010802 */
[--C-:B------:R-:W-:Y:S01]  /*52d0*/  FFMA.FTZ R43, R43, UR6, -R2.reuse ;  /* 0x000000062b2b7c23 */ /* 0x100fe20008010802 */
[--C-:B------:R-:W-:Y:S01]  /*52e0*/  FFMA.FTZ R46, R46, UR6, -R2.reuse ;  /* 0x000000062e2e7c23 */ /* 0x100fe20008010802 */
[----:B------:R-:W-:Y:S01]  /*52f0*/  FADD.FTZ R20, R52, R29 ;  /* 0x0000001d34147221 */ /* 0x000fe20000010000 */
[----:B------:R-:W2:Y:S01]  /*5300*/  MUFU.EX2 R59, R59 ;  /* 0x0000003b003b7308 */ /* 0x000ea20000000800 */
[--C-:B------:R-:W-:Y:S01]  /*5310*/  FFMA.FTZ R47, R47, UR6, -R2.reuse ;  /* 0x000000062f2f7c23 */ /* 0x100fe20008010802 */
[----:B------:R-:W-:Y:S01]  /*5320*/  FFMA.FTZ R34, R34, UR6, -R2 ;  /* 0x0000000622227c23 */ /* 0x000fe20008010802 */
[----:B------:R-:W-:Y:S01]  /*5330*/  FADD.FTZ R29, R53, R20 ;  /* 0x00000014351d7221 */ /* 0x000fe20000010000 */
[--C-:B------:R-:W-:Y:S01]  /*5340*/  FFMA.FTZ R35, R35, UR6, -R2.reuse ;  /* 0x0000000623237c23 */ /* 0x100fe20008010802 */
[--C-:B------:R-:W-:Y:S01]  /*5350*/  FFMA.FTZ R38, R38, UR6, -R2.reuse ;  /* 0x0000000626267c23 */ /* 0x100fe20008010802 */
[--C-:B------:R-:W-:Y:S01]  /*5360*/  FFMA.FTZ R39, R39, UR6, -R2.reuse ;  /* 0x0000000627277c23 */ /* 0x100fe20008010802 */
[----:B------:R-:W-:Y:S01]  /*5370*/  FADD.FTZ R20, R40, R29 ;  /* 0x0000001d28147221 */ /* 0x000fe20000010000 */
[----:B------:R-:W3:Y:S01]  /*5380*/  MUFU.EX2 R62, R62 ;  /* 0x0000003e003e7308 */ /* 0x000ee20000000800 */
[--C-:B------:R-:W-:Y:S01]  /*5390*/  FFMA.FTZ R26, R26, UR6, -R2.reuse ;  /* 0x000000061a1a7c23 */ /* 0x100fe20008010802 */
[----:B------:R-:W-:Y:S01]  /*53a0*/  FFMA.FTZ R27, R27, UR6, -R2 ;  /* 0x000000061b1b7c23 */ /* 0x000fe20008010802 */
[----:B------:R-:W-:Y:S01]  /*53b0*/  FADD.FTZ R29, R41, R20 ;  /* 0x00000014291d7221 */ /* 0x000fe20000010000 */
[--C-:B------:R-:W-:Y:S01]  /*53c0*/  FFMA.FTZ R30, R30, UR6, -R2.reuse ;  /* 0x000000061e1e7c23 */ /* 0x100fe20008010802 */
[----:B------:R-:W-:Y:S01]  /*53d0*/  FFMA.FTZ R2, R31, UR6, -R2 ;  /* 0x000000061f027c23 */ /* 0x000fe20008010802 */
[----:B-1----:R-:W-:Y:S01]  /*53e0*/  F2FP.F16.F32.PACK_AB R198, R37, R36 ;  /* 0x0000002425c6723e */ /* 0x002fe200000000ff */
[----:B0-----:R-:W-:Y:S01]  /*53f0*/  FADD.FTZ R0, R44, R29 ;  /* 0x0000001d2c007221 */ /* 0x001fe20000010000 */
[----:B------:R-:W0:Y:S01]  /*5400*/  MUFU.EX2 R63, R63 ;  /* 0x0000003f003f7308 */ /* 0x000e220000000800 */
[----:B--2---:R-:W-:Y:S01]  /*5410*/  FADD.FTZ R21, R58, R59 ;  /* 0x0000003b3a157221 */ /* 0x004fe20000010000 */
[----:B------:R-:W-:Y:S01]  /*5420*/  F2FP.F16.F32.PACK_AB R209, R59, R58 ;  /* 0x0000003a3bd1723e */ /* 0x000fe200000000ff */
[----:B------:R-:W-:Y:S01]  /*5430*/  FADD.FTZ R29, R45, R0 ;  /* 0x000000002d1d7221 */ /* 0x000fe20000010000 */
[----:B------:R-:W-:-:S02]  /*5440*/  IMAD.MOV.U32 R59, RZ, RZ, R151 ;  /* 0x000000ffff3b7224 */ /* 0x000fc400078e0097 */
[----:B------:R-:W-:Y:S02]  /*5450*/  IMAD.MOV.U32 R58, RZ, RZ, R151 ;  /* 0x000000ffff3a7224 */ /* 0x000fe400078e0097 */
[----:B------:R-:W1:Y:S01]  /*5460*/  MUFU.EX2 R50, R50 ;  /* 0x0000003200327308 */ /* 0x000e620000000800 */
[----:B---3--:R-:W-:Y:S01]  /*5470*/  FADD.FTZ R12, R62, R21 ;  /* 0x000000153e0c7221 */ /* 0x008fe20000010000 */
[--C-:B------:R-:W-:Y:S02]  /*5480*/  IMAD.MOV.U32 R53, RZ, RZ, R151.reuse ;  /* 0x000000ffff357224 */ /* 0x100fe400078e0097 */
[--C-:B------:R-:W-:Y:S02]  /*5490*/  IMAD.MOV.U32 R52, RZ, RZ, R151.reuse ;  /* 0x000000ffff347224 */ /* 0x100fe400078e0097 */
[--C-:B------:R-:W-:Y:S02]  /*54a0*/  IMAD.MOV.U32 R49, RZ, RZ, R151.reuse ;  /* 0x000000ffff317224 */ /* 0x100fe400078e0097 */
[----:B------:R-:W2:Y:S01]  /*54b0*/  MUFU.EX2 R51, R51 ;  /* 0x0000003300337308 */ /* 0x000ea20000000800 */
[C---:B0-----:R-:W-:Y:S01]  /*54c0*/  FADD.FTZ R21, R63.reuse, R12 ;  /* 0x0000000c3f157221 */ /* 0x041fe20000010000 */
[----:B------:R-:W-:Y:S01]  /*54d0*/  F2FP.F16.F32.PACK_AB R211, R63, R62 ;  /* 0x0000003e3fd3723e */ /* 0x000fe200000000ff */
[----:B------:R-:W-:-:S02]  /*54e0*/  IMAD.MOV.U32 R63, RZ, RZ, R151 ;  /* 0x000000ffff3f7224 */ /* 0x000fc400078e0097 */
[--C-:B------:R-:W-:Y:S02]  /*54f0*/  IMAD.MOV.U32 R62, RZ, RZ, R151.reuse ;  /* 0x000000ffff3e7224 */ /* 0x100fe400078e0097 */
[----:B------:R-:W-:Y:S01]  /*5500*/  IMAD.MOV.U32 R45, RZ, RZ, R151 ;  /* 0x000000ffff2d7224 */ /* 0x000fe200078e0097 */
[----:B------:R-:W0:Y:S01]  /*5510*/  MUFU.EX2 R54, R54 ;  /* 0x0000003600367308 */ /* 0x000e220000000800 */
[----:B-1----:R-:W-:Y:S01]  /*5520*/  FADD.FTZ R12, R50, R21 ;  /* 0x00000015320c7221 */ /* 0x002fe20000010000 */
[--C-:B------:R-:W-:Y:S02]  /*5530*/  IMAD.MOV.U32 R44, RZ, RZ, R151.reuse ;  /* 0x000000ffff2c7224 */ /* 0x100fe400078e0097 */
[--C-:B------:R-:W-:Y:S02]  /*5540*/  IMAD.MOV.U32 R41, RZ, RZ, R151.reuse ;  /* 0x000000ffff297224 */ /* 0x100fe400078e0097 */
[--C-:B------:R-:W-:Y:S02]  /*5550*/  IMAD.MOV.U32 R40, RZ, RZ, R151.reuse ;  /* 0x000000ffff287224 */ /* 0x100fe400078e0097 */
[----:B------:R-:W1:Y:S01]  /*5560*/  MUFU.EX2 R55, R55 ;  /* 0x0000003700377308 */ /* 0x000e620000000800 */
[C---:B--2---:R-:W-:Y:S01]  /*5570*/  FADD.FTZ R21, R51.reuse, R12 ;  /* 0x0000000c33157221 */ /* 0x044fe20000010000 */
[----:B------:R-:W-:Y:S01]  /*5580*/  F2FP.F16.F32.PACK_AB R205, R51, R50 ;  /* 0x0000003233cd723e */ /* 0x000fe200000000ff */
[----:B------:R-:W-:-:S02]  /*5590*/  IMAD.MOV.U32 R51, RZ, RZ, R151 ;  /* 0x000000ffff337224 */ /* 0x000fc400078e0097 */
[--C-:B------:R-:W-:Y:S02]  /*55a0*/  IMAD.MOV.U32 R50, RZ, RZ, R151.reuse ;  /* 0x000000ffff327224 */ /* 0x100fe400078e0097 */
[----:B------:R-:W-:Y:S01]  /*55b0*/  IMAD.MOV.U32 R31, RZ, RZ, R151 ;  /* 0x000000ffff1f7224 */ /* 0x000fe200078e0097 */
[----:B------:R-:W2:Y:S01]  /*55c0*/  MUFU.EX2 R42, R42 ;  /* 0x0000002a002a7308 */ /* 0x000ea20000000800 */
[----:B0-----:R-:W-:-:S07]  /*55d0*/  FADD.FTZ R12, R54, R21 ;  /* 0x00000015360c7221 */ /* 0x001fce0000010000 */
[----:B------:R-:W0:Y:S01]  /*55e0*/  MUFU.EX2 R43, R43 ;  /* 0x0000002b002b7308 */ /* 0x000e220000000800 */
[C---:B-1----:R-:W-:Y:S01]  /*55f0*/  FADD.FTZ R21, R55.reuse, R12 ;  /* 0x0000000c37157221 */ /* 0x042fe20000010000 */
[----:B------:R-:W-:Y:S01]  /*5600*/  FADD.FTZ R12, R32, R29 ;  /* 0x0000001d200c7221 */ /* 0x000fe20000010000 */
[----:B------:R-:W-:Y:S01]  /*5610*/  F2FP.F16.F32.PACK_AB R207, R55, R54 ;  /* 0x0000003637cf723e */ /* 0x000fe200000000ff */
[--C-:B------:R-:W-:Y:S02]  /*5620*/  IMAD.MOV.U32 R55, RZ, RZ, R151.reuse ;  /* 0x000000ffff377224 */ /* 0x100fe400078e0097 */
[----:B------:R-:W-:Y:S01]  /*5630*/  FADD.FTZ R29, R33, R12 ;  /* 0x0000000c211d7221 */ /* 0x000fe20000010000 */
[----:B------:R-:W-:Y:S01]  /*5640*/  IMAD.MOV.U32 R54, RZ, RZ, R151 ;  /* 0x000000ffff367224 */ /* 0x000fe200078e0097 */
[----:B------:R-:W1:Y:S01]  /*5650*/  MUFU.EX2 R46, R46 ;  /* 0x0000002e002e7308 */ /* 0x000e620000000800 */
[----:B--2---:R-:W-:Y:S01]  /*5660*/  FADD.FTZ R0, R42, R21 ;  /* 0x000000152a007221 */ /* 0x004fe20000010000 */
[----:B------:R-:W-:Y:S01]  /*5670*/  FADD.FTZ R12, R36, R29 ;  /* 0x0000001d240c7221 */ /* 0x000fe20000010000 */
[----:B------:R-:W-:-:S02]  /*5680*/  IMAD.MOV.U32 R36, RZ, RZ, R151 ;  /* 0x000000ffff247224 */ /* 0x000fc400078e0097 */
[--C-:B------:R-:W-:Y:S02]  /*5690*/  IMAD.MOV.U32 R33, RZ, RZ, R151.reuse ;  /* 0x000000ffff217224 */ /* 0x100fe400078e0097 */
[--C-:B------:R-:W-:Y:S01]  /*56a0*/  IMAD.MOV.U32 R32, RZ, RZ, R151.reuse ;  /* 0x000000ffff207224 */ /* 0x100fe200078e0097 */
[----:B------:R-:W2:Y:S01]  /*56b0*/  MUFU.EX2 R47, R47 ;  /* 0x0000002f002f7308 */ /* 0x000ea20000000800 */
[C---:B0-----:R-:W-:Y:S01]  /*56c0*/  FADD.FTZ R21, R43.reuse, R0 ;  /* 0x000000002b157221 */ /* 0x041fe20000010000 */
[----:B------:R-:W-:Y:S01]  /*56d0*/  F2FP.F16.F32.PACK_AB R201, R43, R42 ;  /* 0x0000002a2bc9723e */ /* 0x000fe200000000ff */
[--C-:B------:R-:W-:Y:S02]  /*56e0*/  IMAD.MOV.U32 R43, RZ, RZ, R151.reuse ;  /* 0x000000ffff2b7224 */ /* 0x100fe400078e0097 */
[--C-:B------:R-:W-:Y:S02]  /*56f0*/  IMAD.MOV.U32 R42, RZ, RZ, R151.reuse ;  /* 0x000000ffff2a7224 */ /* 0x100fe400078e0097 */
[----:B------:R-:W-:Y:S01]  /*5700*/  IMAD.MOV.U32 R29, RZ, RZ, R151 ;  /* 0x000000ffff1d7224 */ /* 0x000fe200078e0097 */
[----:B------:R-:W0:Y:S01]  /*5710*/  MUFU.EX2 R34, R34 ;  /* 0x0000002200227308 */ /* 0x000e220000000800 */
[----:B-1----:R-:W-:Y:S01]  /*5720*/  FADD.FTZ R0, R46, R21 ;  /* 0x000000152e007221 */ /* 0x002fe20000010000 */
[----:B------:R-:W-:Y:S01]  /*5730*/  FADD.FTZ R21, R37, R12 ;  /* 0x0000000c25157221 */ /* 0x000fe20000010000 */
[----:B------:R-:W-:-:S05]  /*5740*/  IMAD.MOV.U32 R37, RZ, RZ, R151 ;  /* 0x000000ffff257224 */ /* 0x000fca00078e0097 */
[----:B------:R-:W1:Y:S01]  /*5750*/  MUFU.EX2 R24, R24 ;  /* 0x0000001800187308 */ /* 0x000e620000000800 */
[C---:B--2---:R-:W-:Y:S01]  /*5760*/  FADD.FTZ R13, R47.reuse, R0 ;  /* 0x000000002f0d7221 */ /* 0x044fe20000010000 */
[----:B------:R-:W-:Y:S01]  /*5770*/  F2FP.F16.F32.PACK_AB R203, R47, R46 ;  /* 0x0000002e2fcb723e */ /* 0x000fe200000000ff */
[--C-:B------:R-:W-:Y:S02]  /*5780*/  IMAD.MOV.U32 R47, RZ, RZ, R151.reuse ;  /* 0x000000ffff2f7224 */ /* 0x100fe400078e0097 */
[----:B------:R-:W-:-:S03]  /*5790*/  IMAD.MOV.U32 R46, RZ, RZ, R151 ;  /* 0x000000ffff2e7224 */ /* 0x000fc600078e0097 */
[----:B------:R-:W2:Y:S01]  /*57a0*/  MUFU.EX2 R35, R35 ;  /* 0x0000002300237308 */ /* 0x000ea20000000800 */
[----:B0-----:R-:W-:-:S07]  /*57b0*/  FADD.FTZ R0, R34, R13 ;  /* 0x0000000d22007221 */ /* 0x001fce0000010000 */
[----:B------:R-:W0:Y:S01]  /*57c0*/  MUFU.EX2 R25, R25 ;  /* 0x0000001900197308 */ /* 0x000e220000000800 */
[----:B-1----:R-:W-:-:S07]  /*57d0*/  FADD.FTZ R12, R24, R21 ;  /* 0x00000015180c7221 */ /* 0x002fce0000010000 */
[----:B------:R-:W1:Y:S01]  /*57e0*/  MUFU.EX2 R38, R38 ;  /* 0x0000002600267308 */ /* 0x000e620000000800 */
[C---:B--2---:R-:W-:Y:S01]  /*57f0*/  FADD.FTZ R13, R35.reuse, R0 ;  /* 0x00000000230d7221 */ /* 0x044fe20000010000 */
[----:B------:R-:W-:Y:S01]  /*5800*/  F2FP.F16.F32.PACK_AB R197, R35, R34 ;  /* 0x0000002223c5723e */ /* 0x000fe200000000ff */
[--C-:B------:R-:W-:Y:S02]  /*5810*/  IMAD.MOV.U32 R35, RZ, RZ, R151.reuse ;  /* 0x000000ffff237224 */ /* 0x100fe400078e0097 */
[----:B------:R-:W-:-:S03]  /*5820*/  IMAD.MOV.U32 R34, RZ, RZ, R151 ;  /* 0x000000ffff227224 */ /* 0x000fc600078e0097 */
[----:B------:R-:W2:Y:S01]  /*5830*/  MUFU.EX2 R28, R28 ;  /* 0x0000001c001c7308 */ /* 0x000ea20000000800 */
[C---:B0-----:R-:W-:Y:S01]  /*5840*/  FADD.FTZ R21, R25.reuse, R12 ;  /* 0x0000000c19157221 */ /* 0x041fe20000010000 */
[----:B------:R-:W-:Y:S01]  /*5850*/  F2FP.F16.F32.PACK_AB R192, R25, R24 ;  /* 0x0000001819c0723e */ /* 0x000fe200000000ff */
[--C-:B------:R-:W-:Y:S02]  /*5860*/  IMAD.MOV.U32 R25, RZ, RZ, R151.reuse ;  /* 0x000000ffff197224 */ /* 0x100fe400078e0097 */
[----:B------:R-:W-:-:S03]  /*5870*/  IMAD.MOV.U32 R24, RZ, RZ, R151 ;  /* 0x000000ffff187224 */ /* 0x000fc600078e0097 */
[----:B------:R-:W0:Y:S01]  /*5880*/  MUFU.EX2 R39, R39 ;  /* 0x0000002700277308 */ /* 0x000e220000000800 */
[----:B-1----:R-:W-:-:S07]  /*5890*/  FADD.FTZ R0, R38, R13 ;  /* 0x0000000d26007221 */ /* 0x002fce0000010000 */
[----:B------:R-:W1:Y:S01]  /*58a0*/  MUFU.EX2 R26, R26 ;  /* 0x0000001a001a7308 */ /* 0x000e620000000800 */
[----:B--2---:R-:W-:-:S07]  /*58b0*/  FADD.FTZ R12, R28, R21 ;  /* 0x000000151c0c7221 */ /* 0x004fce0000010000 */
        /* <DEDUP_REMOVED lines=8> */
[C---:B--2---:R-:W-:Y:S01]  /*5940*/  FADD.FTZ R13, R15.reuse, R12 ;  /* 0x0000000c0f0d7221 */ /* 0x044fe20000010000 */
[----:B------:R-:W-:Y:S01]  /*5950*/  F2FP.F16.F32.PACK_AB R194, R15, R28 ;  /* 0x0000001c0fc2723e */ /* 0x000fe200000000ff */
[----:B------:R-:W-:-:S05]  /*5960*/  IMAD.MOV.U32 R28, RZ, RZ, R151 ;  /* 0x000000ffff1c7224 */ /* 0x000fca00078e0097 */
[----:B------:R2:W3:Y:S01]  /*5970*/  MUFU.EX2 R195, R2 ;  /* 0x0000000200c37308 */ /* 0x0004e20000000800 */
[C---:B0-----:R-:W-:Y:S01]  /*5980*/  FADD.FTZ R15, R27.reuse, R0 ;  /* 0x000000001b0f7221 */ /* 0x041fe20000010000 */
[----:B------:R-:W-:Y:S01]  /*5990*/  F2FP.F16.F32.PACK_AB R193, R27, R26 ;  /* 0x0000001a1bc1723e */ /* 0x000fe200000000ff */
[----:B------:R-:W-:Y:S02]  /*59a0*/  IMAD.MOV.U32 R0, RZ, RZ, 0x3f800000 ;  /* 0x3f800000ff007424 */ /* 0x000fe400078e00ff */
[--C-:B------:R-:W-:Y:S02]  /*59b0*/  IMAD.MOV.U32 R27, RZ, RZ, R151.reuse ;  /* 0x000000ffff1b7224 */ /* 0x100fe400078e0097 */
[----:B------:R-:W-:Y:S02]  /*59c0*/  IMAD.MOV.U32 R26, RZ, RZ, R151 ;  /* 0x000000ffff1a7224 */ /* 0x000fe400078e0097 */
[----:B-1----:R-:W-:Y:S01]  /*59d0*/  FADD.FTZ R12, R30, R15 ;  /* 0x0000000f1e0c7221 */ /* 0x002fe20000010000 */
[----:B--2---:R-:W-:-:S03]  /*59e0*/  IMAD.MOV.U32 R2, RZ, RZ, 0x3f800000 ;  /* 0x3f800000ff027424 */ /* 0x004fc600078e00ff */
[C---:B---3--:R-:W-:Y:S01]  /*59f0*/  FADD.FTZ R12, R195.reuse, R12 ;  /* 0x0000000cc30c7221 */ /* 0x048fe20000010000 */
[----:B------:R-:W-:Y:S01]  /*5a00*/  F2FP.F16.F32.PACK_AB R195, R195, R30 ;  /* 0x0000001ec3c3723e */ /* 0x000fe200000000ff */
[----:B------:R-:W-:Y:S01]  /*5a10*/  IMAD.MOV.U32 R30, RZ, RZ, R151 ;  /* 0x000000ffff1e7224 */ /* 0x000fe200078e0097 */
[----:B------:R-:W-:Y:S06]  /*5a20*/  @!P2 BRA `(.L_x_194) ;  /* 0x0000003c0098a947 */ /* 0x000fec0003800000 */
[----:B------:R-:W-:Y:S01]  /*5a30*/  R2UR UR7, R16 ;  /* 0x00000000100772ca */ /* 0x000fe200000e0000 */
[----:B------:R-:W-:Y:S01]  /*5a40*/  IMAD.MOV.U32 R20, RZ, RZ, R3 ;  /* 0x000000ffff147224 */ /* 0x000fe200078e0003 */
[----:B------:R-:W-:Y:S01]  /*5a50*/  CS2R R150, SRZ ;  /* 0x0000000000967805 */ /* 0x000fe2000001ff00 */
[----:B------:R-:W-:Y:S01]  /*5a60*/  IMAD.MOV.U32 R15, RZ, RZ, R4 ;  /* 0x000000ffff0f7224 */ /* 0x000fe200078e0004 */
[----:B------:R-:W-:Y:S01]  /*5a70*/  CS2R R146, SRZ ;  /* 0x0000000000927805 */ /* 0x000fe2000001ff00 */
[----:B------:R-:W-:Y:S01]  /*5a80*/  IMAD.MOV.U32 R21, RZ, RZ, R17 ;  /* 0x000000ffff157224 */ /* 0x000fe200078e0011 */
[----:B------:R-:W-:Y:S01]  /*5a90*/  CS2R R142, SRZ ;  /* 0x00000000008e7805 */ /* 0x000fe2000001ff00 */
[----:B------:R-:W-:Y:S01]  /*5aa0*/  IMAD.MOV.U32 R0, RZ, RZ, 0x3f800000 ;  /* 0x3f800000ff007424 */ /* 0x000fe200078e00ff */
        /* <DEDUP_REMOVED lines=60> */
[----:B------:R-:W-:-:S07]  /*5e70*/  CS2R R24, SRZ ;  /* 0x0000000000187805 */ /* 0x000fce000001ff00 */
.L_x_203:
[----:B------:R-:W-:-:S04]  /*5e80*/  UIADD3 UR6, UR7, 0x1, URZ ;  /* 0x0000000107067890 */ /* 0x000fc8000fffe03f */
[----:B------:R-:W-:-:S04]  /*5e90*/  UISETP.NE.AND UP0, UPT, UR6, 0x2, UPT ;  /* 0x000000020600788c */ /* 0x000fc8000bf05270 */
[----:B------:R-:W-:Y:S02]  /*5ea0*/  USEL UR10, URZ, 0x1, UP0 ;  /* 0x000000013f0a7887 */ /* 0x000fe40008000000 */
[----:B------:R-:W-:-:S04]  /*5eb0*/  USEL UR6, UR6, URZ, UP0 ;  /* 0x0000003f06067287 */ /* 0x000fc80008000000 */
[----:B------:R-:W-:Y:S02]  /*5ec0*/  LOP3.LUT R17, R21, UR10, RZ, 0x3c, !PT ;  /* 0x0000000a15117c12 */ /* 0x000fe4000f8e3cff */
[----:B------:R-:W-:Y:S01]  /*5ed0*/  IMAD.U32 R16, RZ, RZ, UR6 ;  /* 0x00000006ff107e24 */ /* 0x000fe2000f8e00ff */
[----:B------:R-:W-:Y:S06]  /*5ee0*/  @!P0 BRA `(.L_x_195) ;  /* 0x0000000000048947 */ /* 0x000fec0003800000 */
[----:B------:R-:W-:Y:S01]  /*5ef0*/  BPT.TRAP 0x1 ;  /* 0x000000040000795c */ /* 0x000fe20000300000 */
.L_x_195:
[----:B------:R-:W0:Y:S01]  /*5f00*/  S2UR UR11, SR_CgaCtaId ;  /* 0x00000000000b79c3 */ /* 0x000e220000008800 */
[----:B------:R-:W-:Y:S01]  /*5f10*/  UMOV UR10, 0x400 ;  /* 0x00000400000a7882 */ /* 0x000fe20000000000 */
[----:B------:R-:W-:Y:S01]  /*5f20*/  SHF.L.U32 R3, R17, 0x1f, RZ ;  /* 0x0000001f11037819 */ /* 0x000fe200000006ff */
[----:B0-----:R-:W-:-:S06]  /*5f30*/  ULEA UR10, UR11, UR10, 0x18 ;  /* 0x0000000a0b0a7291 */ /* 0x001fcc000f8ec03f */
[----:B------:R-:W-:-:S05]  /*5f40*/  IMAD.U32 R5, RZ, RZ, UR10 ;  /* 0x0000000aff057e24 */ /* 0x000fca000f8e00ff */
[----:B------:R-:W-:-:S13]  /*5f50*/  R2UR UR60, R5 ;  /* 0x00000000053c72ca */ /* 0x000fda00000e0000 */
[----:B------:R-:W-:-:S09]  /*5f60*/  ULEA UR60, UR6, UR60, 0x3 ;  /* 0x0000003c063c7291 */ /* 0x000fd2000f8e183f */
[----:B------:R0:W1:Y:S01]  /*5f70*/  SYNCS.PHASECHK.TRANS64.TRYWAIT P2, [UR60+0x38830], R3 ;  /* 0x03883003ff0075a7 */ /* 0x000062000804017c */
[----:B------:R-:W-:Y:S05]  /*5f80*/  @!P0 BRA `(.L_x_196) ;  /* 0x0000000000048947 */ /* 0x000fea0003800000 */
[----:B------:R-:W-:Y:S01]  /*5f90*/  BPT.TRAP 0x1 ;  /* 0x000000040000795c */ /* 0x000fe20000300000 */
.L_x_196:
[----:B-1----:R-:W-:Y:S05]  /*5fa0*/  @P2 BRA `(.L_x_197) ;  /* 0x0000000000082947 */ /* 0x002fea0003800000 */
[----:B------:R-:W1:Y:S02]  /*5fb0*/  SYNCS.PHASECHK.TRANS64.TRYWAIT P2, [UR60+0x38830], R3 ;  /* 0x03883003ff0075a7 */ /* 0x000e64000804017c */
[----:B-1----:R-:W-:Y:S05]  /*5fc0*/  @!P2 BRA `(.L_x_198) ;  /* 0x0000010c00eca947 */ /* 0x002fea0003800000 */
.L_x_197:
[----:B------:R-:W-:Y:S01]  /*5fd0*/  R2UR UR10, R14 ;  /* 0x000000000e0a72ca */ /* 0x000fe200000e0000 */
[----:B------:R-:W-:Y:S01]  /*5fe0*/  WARPGROUP.ARRIVE ;  /* 0x00000000000079c5 */ /* 0x000fe20000000000 */
[----:B------:R-:W-:Y:S01]  /*5ff0*/  R2UR UR6, R16 ;  /* 0x00000000100672ca */ /* 0x000fe200000e0000 */
[----:B------:R-:W-:Y:S01]  /*6000*/  UMOV UR51, 0x40000040 ;  /* 0x4000004000337882 */ /* 0x000fe20000000000 */
[----:B01----:R-:W-:Y:S01]  /*6010*/  MOV R3, UR49 ;  /* 0x0000003100037c02 */ /* 0x003fe20008000f00 */
[----:B------:R-:W-:Y:S01]  /*6020*/  UMOV UR49, UR57 ;  /* 0x0000003900317c82 */ /* 0x000fe20008000000 */
[----:B------:R-:W-:Y:S01]  /*6030*/  MOV R4, UR48 ;  /* 0x0000003000047c02 */ /* 0x000fe20008000f00 */
[----:B------:R-:W-:Y:S01]  /*6040*/  UMOV UR48, UR56 ;  /* 0x0000003800307c82 */ /* 0x000fe20008000000 */
[----:B------:R-:W-:Y:S01]  /*6050*/  UMOV UR52, UR56 ;  /* 0x0000003800347c82 */ /* 0x000fe20008000000 */
[----:B------:R-:W-:Y:S01]  /*6060*/  UMOV UR53, UR57 ;  /* 0x0000003900357c82 */ /* 0x000fe20008000000 */
[----:B------:R-:W-:Y:S01]  /*6070*/  UMOV UR55, 0x40000040 ;  /* 0x4000004000377882 */ /* 0x000fe20000000000 */
[----:B------:R-:W-:Y:S01]  /*6080*/  UMOV UR59, 0x40000040 ;  /* 0x40000040003b7882 */ /* 0x000fe20000000000 */
[----:B------:R-:W-:Y:S01]  /*6090*/  R2UR UR18, R10 ;  /* 0x000000000a1272ca */ /* 0x000fe200000e0000 */
[----:B------:R-:W-:Y:S01]  /*60a0*/  UMOV UR23, 0x40000040 ;  /* 0x4000004000177882 */ /* 0x000fe20000000000 */
[----:B------:R-:W-:Y:S01]  /*60b0*/  R2UR UR19, R11 ;  /* 0x000000000b1372ca */ /* 0x000fe200000e0000 */
[----:B------:R-:W-:Y:S01]  /*60c0*/  UIMAD UR6, UR6, 0xa00, UR10 ;  /* 0x00000a00060678a4 */ /* 0x000fe2000f8e020a */
[----:B------:R-:W-:Y:S01]  /*60d0*/  R2UR UR14, R8 ;  /* 0x00000000080e72ca */ /* 0x000fe200000e0000 */
[----:B------:R-:W-:Y:S01]  /*60e0*/  UMOV UR27, 0x40000040 ;  /* 0x40000040001b7882 */ /* 0x000fe20000000000 */
[----:B------:R-:W-:Y:S01]  /*60f0*/  R2UR UR15, R9 ;  /* 0x00000000090f72ca */ /* 0x000fe200000e0000 */
[----:B------:R-:W-:Y:S01]  /*6100*/  UIADD3 UR54, UR6, 0x80, URZ ;  /* 0x0000008006367890 */ /* 0x000fe2000fffe03f */
[-C--:B------:R-:W-:Y:S01]  /*6110*/  FMUL.FTZ R24, R24, R2.reuse ;  /* 0x0000000218187220 */ /* 0x080fe20000410000 */
[----:B------:R-:W-:Y:S01]  /*6120*/  UIADD3 UR58, UR6, 0x100, URZ ;  /* 0x00000100063a7890 */ /* 0x000fe2000fffe03f */
[-C--:B------:R-:W-:Y:S01]  /*6130*/  FMUL.FTZ R25, R25, R2.reuse ;  /* 0x0000000219197220 */ /* 0x080fe20000410000 */
[----:B------:R-:W-:Y:S01]  /*6140*/  UMOV UR50, UR6 ;  /* 0x0000000600327c82 */ /* 0x000fe20008000000 */
[----:B------:R-:W-:Y:S01]  /*6150*/  UIADD3 UR10, UR6, 0x180, URZ ;  /* 0x00000180060a7890 */ /* 0x000fe2000fffe03f */
[----:B------:R-:W-:Y:S01]  /*6160*/  HGMMA.64x16x16.F32 R184, gdesc[UR48], RZ, !UPT, gsb0 ;  /* 0x0020000030b879f0 */ /* 0x000fe2000c0008ff */
[----:B------:R-:W-:Y:S01]  /*6170*/  UIADD3 UR11, UR6, 0x200, URZ ;  /* 0x00000200060b7890 */ /* 0x000fe2000fffe03f */
[----:B------:R-:W-:Y:S01]  /*6180*/  R2UR UR49, R3 ;  /* 0x00000000033172ca */ /* 0x000fe200000e0000 */
[----:B------:R-:W-:Y:S01]  /*6190*/  UIADD3 UR22, UR6, 0x286, URZ ;  /* 0x0000028606167890 */ /* 0x000fe2000fffe03f */
[----:B------:R-:W-:Y:S01]  /*61a0*/  R2UR UR48, R4 ;  /* 0x00000000043072ca */ /* 0x000fe200000e0000 */
[----:B------:R-:W-:Y:S01]  /*61b0*/  UIADD3 UR26, UR6, 0x500, URZ ;  /* 0x00000500061a7890 */ /* 0x000fe2000fffe03f */
[-C--:B------:R-:W-:Y:S01]  /*61c0*/  FMUL.FTZ R28, R28, R2.reuse ;  /* 0x000000021c1c7220 */ /* 0x080fe20000410000 */
        /* <DEDUP_REMOVED lines=53> */
[----:B------:R-:W-:Y:S01]  /*6520*/  UMOV UR52, UR56 ;  /* 0x0000003800347c82 */ /* 0x000fe20008000000 */
[----:B------:R-:W-:Y:S01]  /*6530*/  UMOV UR53, UR57 ;  /* 0x0000003900357c82 */ /* 0x000fe20008000000 */
[----:B------:R-:W-:Y:S01]  /*6540*/  UMOV UR54, UR10 ;  /* 0x0000000a00367c82 */ /* 0x000fe20008000000 */
[----:B------:R-:W-:Y:S01]  /*6550*/  UMOV UR55, 0x40000040 ;  /* 0x4000004000377882 */ /* 0x000fe20000000000 */
[----:B------:R-:W-:Y:S01]  /*6560*/  UIADD3 UR10, UR6, 0x82, URZ ;  /* 0x00000082060a7890 */ /* 0x000fe2000fffe03f */
        /* <DEDUP_REMOVED lines=102> */
[----:B------:R-:W-:Y:S01]  /*6bd0*/  HGMMA.64x16x16.F32 R152, gdesc[UR56], RZ, !UPT, gsb0 ;  /* 0x00200000389879f0 */ /* 0x000fe2000c0008ff */
        /* <DEDUP_REMOVED lines=458> */
.L_x_199:
[----:B------:R-:W-:Y:S01]  /*8880*/  IMAD.U32 R2, RZ, RZ, UR7 ;  /* 0x00000007ff027e24 */ /* 0x000fe2000f8e00ff */
[----:B------:R-:W-:-:S03]  /*8890*/  SHF.L.U32 R0, R21, 0x1f, RZ ;  /* 0x0000001f15007819 */ /* 0x000fc600000006ff */
[----:B------:R-:W-:-:S04]  /*88a0*/  IMAD R21, R2, 0x8, R5 ;  /* 0x0000000802157824 */ /* 0x000fc800078e0205 */
[----:B------:R0:W1:Y:S01]  /*88b0*/  SYNCS.PHASECHK.TRANS64.TRYWAIT P2, [R21+URZ+0x38850], R0 ;  /* 0x03885000150075a7 */ /* 0x000062000804017f */
[----:B------:R-:W-:Y:S05]  /*88c0*/  @!P0 BRA `(.L_x_200) ;  /* 0x0000000000048947 */ /* 0x000fea0003800000 */
[----:B------:R-:W-:Y:S01]  /*88d0*/  BPT.TRAP 0x1 ;  /* 0x000000040000795c */ /* 0x000fe20000300000 */
.L_x_200:
[----:B-1----:R-:W-:Y:S05]  /*88e0*/  @P2 BRA `(.L_x_201) ;  /* 0x0000000000082947 */ /* 0x002fea0003800000 */
[----:B------:R-:W1:Y:S02]  /*88f0*/  SYNCS.PHASECHK.TRANS64.TRYWAIT P2, [R21+URZ+0x38850], R0 ;  /* 0x03885000150075a7 */ /* 0x000e64000804017f */
[----:B-1----:R-:W-:Y:S05]  /*8900*/  @!P2 BRA `(.L_x_202) ;  /* 0x000000e400b4a947 */ /* 0x002fea0003800000 */
.L_x_201:
[----:B------:R-:W-:Y:S01]  /*8910*/  R2UR UR6, R5 ;  /* 0x00000000050672ca */ /* 0x000fe200000e0000 */
[----:B------:R-:W-:Y:S01]  /*8920*/  WARPGROUP.ARRIVE ;  /* 0x00000000000079c5 */ /* 0x000fe20000000000 */
[----:B01----:R-:W-:Y:S01]  /*8930*/  FMNMX.FTZ R0, R184, R15, !PT ;  /* 0x0000000fb8007209 */ /* 0x003fe20007810000 */
[----:B------:R-:W-:Y:S01]  /*8940*/  ULDC UR11, c[0x0][0x988] ;  /* 0x00026200000b7ab9 */ /* 0x000fe20000000800 */
[----:B------:R-:W-:Y:S01]  /*8950*/  @!P1 VIADD R21, R21, 0x38860 ;  /* 0x0003886015159836 */ /* 0x000fe20000000000 */
[----:B------:R-:W-:Y:S01]  /*8960*/  VOTEU.ALL UP0, P1 ;  /* 0x00000000003f7886 */ /* 0x000fe20000800000 */
[----:B------:R-:W-:-:S04]  /*8970*/  FMNMX.FTZ R0, R185, R0, !PT ;  /* 0x00000000b9007209 */ /* 0x000fc80007810000 */
[----:B------:R-:W-:Y:S01]  /*8980*/  FMNMX.FTZ R0, R188, R0, !PT ;  /* 0x00000000bc007209 */ /* 0x000fe20007810000 */
[----:B------:R-:W-:Y:S02]  /*8990*/  @!UP0 UIADD3 UR60, UR60, 0x38840, URZ ;  /* 0x000388403c3c8890 */ /* 0x000fe4000fffe03f */
[----:B------:R-:W-:Y:S01]  /*89a0*/  UIADD3 UR6, UR6, 0x400, URZ ;  /* 0x0000040006067890 */ /* 0x000fe2000fffe03f */
[----:B------:R-:W-:Y:S01]  /*89b0*/  FMNMX.FTZ R0, R189, R0, !PT ;  /* 0x00000000bd007209 */ /* 0x000fe20007810000 */
[----:B------:R-:W-:Y:S02]  /*89c0*/  @!UP0 UPRMT UR60, URZ, 0x654, UR60 ;  /* 0x000006543f3c8896 */ /* 0x000fe4000800003c */
[----:B------:R-:W-:Y:S01]  /*89d0*/  USHF.R.U32.HI UR6, URZ, 0x4, UR6 ;  /* 0x000000043f067899 */ /* 0x000fe20008011606 */
[----:B------:R-:W-:-:S03]  /*89e0*/  FMNMX.FTZ R0, R176, R0, !PT ;  /* 0x00000000b0007209 */ /* 0x000fc60007810000 */
[----:B------:R-:W-:Y:S01]  /*89f0*/  ULOP3.LUT UR6, UR6, 0x3fff, URZ, 0xc0, !UPT ;  /* 0x00003fff06067892 */ /* 0x000fe2000f8ec03f */
[----:B------:R-:W-:-:S03]  /*8a00*/  FMNMX.FTZ R0, R177, R0, !PT ;  /* 0x00000000b1007209 */ /* 0x000fc60007810000 */
[----:B------:R-:W-:Y:S01]  /*8a10*/  ULOP3.LUT UR6, UR6, 0x2800000, URZ, 0xfc, !UPT ;  /* 0x0280000006067892 */ /* 0x000fe2000f8efc3f */
[----:B------:R-:W-:-:S03]  /*8a20*/  FMNMX.FTZ R0, R180, R0, !PT ;  /* 0x00000000b4007209 */ /* 0x000fc60007810000 */
[----:B------:R-:W-:Y:S01]  /*8a30*/  UIMAD UR10, UR7, 0xa00, UR6 ;  /* 0x00000a00070a78a4 */ /* 0x000fe2000f8e0206 */
[----:B------:R-:W-:Y:S02]  /*8a40*/  FMNMX.FTZ R0, R181, R0, !PT ;  /* 0x00000000b5007209 */ /* 0x000fe40007810000 */
[----:B------:R-:W-:Y:S02]  /*8a50*/  UMOV UR7, 0x40000040 ;  /* 0x4000004000077882 */ /* 0x000fe40000000000 */
[----:B------:R-:W-:Y:S02]  /*8a60*/  FMNMX.FTZ R0, R168, R0, !PT ;  /* 0x00000000a8007209 */ /* 0x000fe40007810000 */
[----:B------:R-:W-:Y:S02]  /*8a70*/  UMOV UR6, UR10 ;  /* 0x0000000a00067c82 */ /* 0x000fe40008000000 */
[----:B------:R-:W-:Y:S01]  /*8a80*/  HGMMA.64x256x16.F32 R24, R208, gdesc[UR4].tnspB, R24, gsb0 ;  /* 0x43e00004d0187df0 */ /* 0x000fe20008000818 */
[----:B------:R-:W-:Y:S01]  /*8a90*/  UIADD3 UR6, UR10, 0x80, URZ ;  /* 0x000000800a067890 */ /* 0x000fe2000fffe03f */
[----:B------:R-:W-:Y:S01]  /*8aa0*/  FMNMX.FTZ R0, R169, R0, !PT ;  /* 0x00000000a9007209 */ /* 0x000fe20007810000 */
[----:B------:R-:W-:-:S03]  /*8ab0*/  UMOV UR7, 0x40000040 ;  /* 0x4000004000077882 */ /* 0x000fc60000000000 */
        /* <DEDUP_REMOVED lines=9> */
[----:B------:R-:W-:-:S05]  /*8b50*/  FMNMX.FTZ R0, R157, R0, !PT ;  /* 0x000000009d007209 */ /* 0x000fca0007810000 */
[----:B------:R-:W0:Y:S02]  /*8b60*/  SHFL.BFLY PT, R2, R0, 0x2, 0x1f ;  /* 0x0c401f0000027f89 */ /* 0x000e2400000e0000 */
[----:B0-----:R-:W-:Y:S02]  /*8b70*/  FMNMX.FTZ R2, R0, R2, !PT ;  /* 0x0000000200027209 */ /* 0x001fe40007810000 */
[----:B------:R-:W-:-:S03]  /*8b80*/  FMNMX.FTZ R0, R186, R20, !PT ;  /* 0x00000014ba007209 */ /* 0x000fc60007810000 */
[----:B------:R-:W0:Y:S01]  /*8b90*/  SHFL.BFLY PT, R4, R2, 0x1, 0x1f ;  /* 0x0c201f0002047f89 */ /* 0x000e2200000e0000 */
[----:B------:R-:W-:-:S04]  /*8ba0*/  FMNMX.FTZ R0, R187, R0, !PT ;  /* 0x00000000bb007209 */ /* 0x000fc80007810000 */
[----:B------:R-:W-:-:S04]  /*8bb0*/  FMNMX.FTZ R0, R190, R0, !PT ;  /* 0x00000000be007209 */ /* 0x000fc80007810000 */
[----:B------:R-:W-:-:S04]  /*8bc0*/  FMNMX.FTZ R3, R191, R0, !PT ;  /* 0x00000000bf037209 */ /* 0x000fc80007810000 */
[----:B------:R-:W-:-:S04]  /*8bd0*/  FMNMX.FTZ R3, R178, R3, !PT ;  /* 0x00000003b2037209 */ /* 0x000fc80007810000 */
[----:B------:R-:W-:-:S04]  /*8be0*/  FMNMX.FTZ R3, R179, R3, !PT ;  /* 0x00000003b3037209 */ /* 0x000fc80007810000 */
[----:B------:R-:W-:Y:S02]  /*8bf0*/  FMNMX.FTZ R3, R182, R3, !PT ;  /* 0x00000003b6037209 */ /* 0x000fe40007810000 */
[----:B0-----:R-:W-:Y:S02]  /*8c00*/  FMNMX.FTZ R4, R2, R4, !PT ;  /* 0x0000000402047209 */ /* 0x001fe40007810000 */
[----:B------:R-:W-:-:S03]  /*8c10*/  FMNMX.FTZ R3, R183, R3, !PT ;  /* 0x00000003b7037209 */ /* 0x000fc60007810000 */
[----:B------:R-:W-:Y:S01]  /*8c20*/  FADD.FTZ R2, -R4, R15 ;  /* 0x0000000f04027221 */ /* 0x000fe20000010100 */
        /* <DEDUP_REMOVED lines=33> */
[----:B------:R-:W-:Y:S01]  /*8e40*/  UMOV UR6, UR11 ;  /* 0x0000000b00067c82 */ /* 0x000fe20008000000 */
[----:B------:R-:W-:Y:S01]  /*8e50*/  R2UR UR7, R18 ;  /* 0x00000000120772ca */ /* 0x000fe200000e0000 */
[----:B------:R-:W-:Y:S01]  /*8e60*/  FMUL.FTZ R0, R4, UR6 ;  /* 0x0000000604007c20 */ /* 0x000fe20008410000 */
[----:B------:R-:W-:-:S03]  /*8e70*/  FMUL.FTZ R2, R2, UR6 ;  /* 0x0000000602027c20 */ /* 0x000fc60008410000 */
[--C-:B------:R-:W-:Y:S01]  /*8e80*/  FFMA.FTZ R206, R180, UR6, -R0.reuse ;  /* 0x00000006b4ce7c23 */ /* 0x100fe20008010800 */
[--C-:B------:R-:W-:Y:S01]  /*8e90*/  FFMA.FTZ R202, R172, UR6, -R0.reuse ;  /* 0x00000006acca7c23 */ /* 0x100fe20008010800 */
[----:B------:R-:W0:Y:S01]  /*8ea0*/  SHFL.BFLY PT, R180, R3, 0x2, 0x1f ;  /* 0x0c401f0003b47f89 */ /* 0x000e2200000e0000 */
[--C-:B------:R-:W-:Y:S01]  /*8eb0*/  FFMA.FTZ R204, R176, UR6, -R0.reuse ;  /* 0x00000006b0cc7c23 */ /* 0x100fe20008010800 */
        /* <DEDUP_REMOVED lines=12> */
[----:B------:R-:W-:Y:S01]  /*8f80*/  FFMA.FTZ R161, R165, UR6, -R0 ;  /* 0x00000006a5a17c23 */ /* 0x000fe20008010800 */
[----:B------:R-:W-:Y:S01]  /*8f90*/  MUFU.EX2 R2, R2 ;  /* 0x0000000200027308 */ /* 0x000fe20000000800 */
[----:B------:R-:W-:Y:S01]  /*8fa0*/  UISETP.GT.AND UP0, UPT, UR61, UR7, UPT ;  /* 0x000000073d00728c */ /* 0x000fe2000bf04270 */
[----:B------:R-:W-:Y:S01]  /*8fb0*/  R2UR UR7, R16 ;  /* 0x00000000100772ca */ /* 0x000fe200000e0000 */
[----:B------:R-:W-:-:S04]  /*8fc0*/  UIADD3 UR61, UR61, -0x1, URZ ;  /* 0xffffffff3d3d7890 */ /* 0x000fc8000fffe03f */
[----:B------:R-:W-:Y:S01]  /*8fd0*/  PLOP3.LUT P2, PT, PT, PT, UP0, 0x80, 0x0 ;  /* 0x000000000000781c */ /* 0x000fe20003f4f008 */
[----:B------:R-:W1:Y:S01]  /*8fe0*/  MUFU.EX2 R208, R208 ;  /* 0x000000d000d07308 */ /* 0x000e620000000800 */
[----:B0-----:R-:W-:-:S05]  /*8ff0*/  FMNMX.FTZ R3, R3, R180, !PT ;  /* 0x000000b403037209 */ /* 0x001fca0007810000 */
[----:B------:R-:W0:Y:S02]  /*9000*/  SHFL.BFLY PT, R172, R3, 0x1, 0x1f ;  /* 0x0c201f0003ac7f89 */ /* 0x000e2400000e0000 */
[----:B------:R-:W2:Y:S08]  /*9010*/  MUFU.EX2 R15, R15 ;  /* 0x0000000f000f7308 */ /* 0x000eb00000000800 */
[----:B------:R-:W-:Y:S01]  /*9020*/  MUFU.EX2 R210, R210 ;  /* 0x000000d200d27308 */ /* 0x000fe20000000800 */
[----:B-1----:R-:W-:-:S07]  /*9030*/  FFMA.FTZ R13, R2, R13, R208 ;  /* 0x0000000d020d7223 */ /* 0x002fce00000100d0 */
[----:B------:R-:W-:Y:S01]  /*9040*/  MUFU.EX2 R184, R184 ;  /* 0x000000b800b87308 */ /* 0x000fe20000000800 */
[C---:B--2---:R-:W-:Y:S01]  /*9050*/  FADD.FTZ R13, R15.reuse, R13 ;  /* 0x0000000d0f0d7221 */ /* 0x044fe20000010000 */
[----:B------:R-:W-:Y:S01]  /*9060*/  F2FP.F16.F32.PACK_AB R208, R15, R208 ;  /* 0x000000d00fd0723e */ /* 0x000fe200000000ff */
[----:B------:R-:W-:Y:S01]  /*9070*/  IMAD.MOV.U32 R15, RZ, RZ, R4 ;  /* 0x000000ffff0f7224 */ /* 0x000fe200078e0004 */
[----:B0-----:R-:W-:-:S04]  /*9080*/  FMNMX.FTZ R3, R3, R172, !PT ;  /* 0x000000ac03037209 */ /* 0x001fc80007810000 */
[----:B------:R-:W-:Y:S08]  /*9090*/  MUFU.EX2 R204, R204 ;  /* 0x000000cc00cc7308 */ /* 0x000ff00000000800 */
        /* <DEDUP_REMOVED lines=10> */
[----:B------:R-:W-:Y:S01]  /*9140*/  MUFU.EX2 R161, R161 ;  /* 0x000000a100a17308 */ /* 0x000fe20000000800 */
[----:B------:R-:W-:-:S02]  /*9150*/  WARPGROUP.DEPBAR.LE gsb0, 0x0 ;  /* 0x00008000000079c5 */ /* 0x000fc40000010000 */
[--C-:B------:R-:W-:Y:S01]  /*9160*/  FFMA.FTZ R192, R152, UR6, -R0.reuse ;  /* 0x0000000698c07c23 */ /* 0x100fe20008010800 */
[----:B------:R-:W-:Y:S01]  /*9170*/  FFMA.FTZ R152, R153, UR6, -R0 ;  /* 0x0000000699987c23 */ /* 0x000fe20008010800 */
[----:B------:R-:W-:Y:S01]  /*9180*/  FADD.FTZ R153, -R3, R20 ;  /* 0x0000001403997221 */ /* 0x000fe20000010100 */
[--C-:B------:R-:W-:Y:S01]  /*9190*/  FFMA.FTZ R194, R156, UR6, -R0.reuse ;  /* 0x000000069cc27c23 */ /* 0x100fe20008010800 */
[----:B------:R-:W-:Y:S01]  /*91a0*/  FFMA.FTZ R0, R157, UR6, -R0 ;  /* 0x000000069d007c23 */ /* 0x000fe20008010800 */
[----:B------:R-:W-:Y:S01]  /*91b0*/  @!P1 SYNCS.ARRIVE.TRANS64.RED.A1T0 RZ, [UR60], RZ ;  /* 0x000000ffffff99a7 */ /* 0x000fe2000810043c */
[----:B------:R-:W-:Y:S01]  /*91c0*/  FMUL.FTZ R153, R153, UR6 ;  /* 0x0000000699997c20 */ /* 0x000fe20008410000 */
[----:B------:R-:W-:Y:S08]  /*91d0*/  MUFU.EX2 R192, R192 ;  /* 0x000000c000c07308 */ /* 0x000ff00000000800 */
[----:B------:R-:W-:Y:S08]  /*91e0*/  MUFU.EX2 R20, R0 ;  /* 0x0000000000147308 */ /* 0x000ff00000000800 */
[----:B------:R0:W-:Y:S08]  /*91f0*/  MUFU.EX2 R0, R153 ;  /* 0x0000009900007308 */ /* 0x0001f00000000800 */
[----:B------:R-:W-:Y:S01]  /*9200*/  MUFU.EX2 R152, R152 ;  /* 0x0000009800987308 */ /* 0x000fe20000000800 */
[----:B0-----:R-:W-:-:S04]  /*9210*/  FMUL.FTZ R153, R3, UR6 ;  /* 0x0000000603997c20 */ /* 0x001fc80008410000 */
[--C-:B------:R-:W-:Y:S01]  /*9220*/  FFMA.FTZ R209, R186, UR6, -R153.reuse ;  /* 0x00000006bad17c23 */ /* 0x100fe20008010899 */
[--C-:B------:R-:W-:Y:S01]  /*9230*/  FFMA.FTZ R156, R187, UR6, -R153.reuse ;  /* 0x00000006bb9c7c23 */ /* 0x100fe20008010899 */
[--C-:B------:R-:W-:Y:S01]  /*9240*/  FFMA.FTZ R211, R190, UR6, -R153.reuse ;  /* 0x00000006bed37c23 */ /* 0x100fe20008010899 */
[--C-:B------:R-:W-:Y:S01]  /*9250*/  FFMA.FTZ R164, R191, UR6, -R153.reuse ;  /* 0x00000006bfa47c23 */ /* 0x100fe20008010899 */
[--C-:B------:R-:W-:Y:S01]  /*9260*/  FFMA.FTZ R205, R178, UR6, -R153.reuse ;  /* 0x00000006b2cd7c23 */ /* 0x100fe20008010899 */
[--C-:B------:R-:W-:Y:S01]  /*9270*/  FFMA.FTZ R157, R179, UR6, -R153.reuse ;  /* 0x00000006b39d7c23 */ /* 0x100fe20008010899 */
[----:B------:R-:W0:Y:S01]  /*9280*/  MUFU.EX2 R209, R209 ;  /* 0x000000d100d17308 */ /* 0x000e220000000800 */
[--C-:B------:R-:W-:Y:S01]  /*9290*/  FFMA.FTZ R207, R182, UR6, -R153.reuse ;  /* 0x00000006b6cf7c23 */ /* 0x100fe20008010899 */
[--C-:B------:R-:W-:Y:S01]  /*92a0*/  FFMA.FTZ R197, R162, UR6, -R153.reuse ;  /* 0x00000006a2c57c23 */ /* 0x100fe20008010899 */
[--C-:B------:R-:W-:Y:S01]  /*92b0*/  FFMA.FTZ R165, R183, UR6, -R153.reuse ;  /* 0x00000006b7a57c23 */ /* 0x100fe20008010899 */
[--C-:B------:R-:W-:Y:S01]  /*92c0*/  FFMA.FTZ R201, R170, UR6, -R153.reuse ;  /* 0x00000006aac97c23 */ /* 0x100fe20008010899 */
[--C-:B------:R-:W-:Y:S01]  /*92d0*/  FFMA.FTZ R171, R171, UR6, -R153.reuse ;  /* 0x00000006abab7c23 */ /* 0x100fe20008010899 */
[--C-:B------:R-:W-:Y:S01]  /*92e0*/  FFMA.FTZ R203, R174, UR6, -R153.reuse ;  /* 0x00000006aecb7c23 */ /* 0x100fe20008010899 */
[--C-:B------:R-:W-:Y:S01]  /*92f0*/  FFMA.FTZ R175, R175, UR6, -R153.reuse ;  /* 0x00000006afaf7c23 */ /* 0x100fe20008010899 */
[----:B------:R-:W1:Y:S01]  /*9300*/  MUFU.EX2 R156, R156 ;  /* 0x0000009c009c7308 */ /* 0x000e620000000800 */
[--C-:B------:R-:W-:Y:S01]  /*9310*/  FFMA.FTZ R163, R163, UR6, -R153.reuse ;  /* 0x00000006a3a37c23 */ /* 0x100fe20008010899 */
[--C-:B------:R-:W-:Y:S01]  /*9320*/  FFMA.FTZ R199, R166, UR6, -R153.reuse ;  /* 0x00000006a6c77c23 */ /* 0x100fe20008010899 */
[--C-:B------:R-:W-:Y:S01]  /*9330*/  FFMA.FTZ R167, R167, UR6, -R153.reuse ;  /* 0x00000006a7a77c23 */ /* 0x100fe20008010899 */
[--C-:B------:R-:W-:Y:S01]  /*9340*/  FFMA.FTZ R162, R154, UR6, -R153.reuse ;  /* 0x000000069aa27c23 */ /* 0x100fe20008010899 */
[--C-:B------:R-:W-:Y:S01]  /*9350*/  FFMA.FTZ R155, R155, UR6, -R153.reuse ;  /* 0x000000069b9b7c23 */ /* 0x100fe20008010899 */
[--C-:B------:R-:W-:Y:S01]  /*9360*/  FFMA.FTZ R158, R158, UR6, -R153.reuse ;  /* 0x000000069e9e7c23 */ /* 0x100fe20008010899 */
[----:B------:R-:W-:Y:S01]  /*9370*/  FFMA.FTZ R153, R159, UR6, -R153 ;  /* 0x000000069f997c23 */ /* 0x000fe20008010899 */
[----:B------:R-:W2:Y:S01]  /*9380*/  MUFU.EX2 R211, R211 ;  /* 0x000000d300d37308 */ /* 0x000ea20000000800 */
[----:B0-----:R-:W-:Y:S01]  /*9390*/  FFMA.FTZ R12, R0, R12, R209 ;  /* 0x0000000c000c7223 */ /* 0x001fe200000100d1 */
[----:B------:R-:W-:Y:S01]  /*93a0*/  FADD.FTZ R159, R210, R13 ;  /* 0x0000000dd29f7221 */ /* 0x000fe20000010000 */
[----:B------:R-:W-:-:S02]  /*93b0*/  @!P1 PRMT R170, RZ, 0x654, R21 ;  /* 0x00000654ffaa9816 */ /* 0x000fc40000000015 */
[C---:B------:R-:W-:Y:S01]  /*93c0*/  F2FP.F16.F32.PACK_AB R210, R184.reuse, R210 ;  /* 0x000000d2b8d2723e */ /* 0x040fe200000000ff */
[----:B------:R-:W-:Y:S01]  /*93d0*/  FADD.FTZ R159, R184, R159 ;  /* 0x0000009fb89f7221 */ /* 0x000fe20000010000 */
[----:B------:R0:W-:Y:S01]  /*93e0*/  @!P1 SYNCS.ARRIVE.TRANS64.RED.A1T0 RZ, [R170+URZ], RZ ;  /* 0x000000ffaaff99a7 */ /* 0x0001e2000810043f */
[----:B------:R-:W3:Y:S01]  /*93f0*/  MUFU.EX2 R164, R164 ;  /* 0x000000a400a47308 */ /* 0x000ee20000000800 */
[----:B-1----:R-:W-:Y:S01]  /*9400*/  FADD.FTZ R12, R156, R12 ;  /* 0x0000000c9c0c7221 */ /* 0x002fe20000010000 */
[----:B------:R-:W-:Y:S01]  /*9410*/  FADD.FTZ R159, R204, R159 ;  /* 0x0000009fcc9f7221 */ /* 0x000fe20000010000 */
[----:B------:R-:W-:Y:S02]  /*9420*/  F2FP.F16.F32.PACK_AB R209, R156, R209 ;  /* 0x000000d19cd1723e */ /* 0x000fe400000000ff */
[C---:B------:R-:W-:Y:S01]  /*9430*/  F2FP.F16.F32.PACK_AB R204, R176.reuse, R204 ;  /* 0x000000ccb0cc723e */ /* 0x040fe200000000ff */
[----:B------:R-:W-:Y:S02]  /*9440*/  FADD.FTZ R159, R176, R159 ;  /* 0x0000009fb09f7221 */ /* 0x000fe40000010000 */
[----:B------:R-:W1:Y:S01]  /*9450*/  MUFU.EX2 R205, R205 ;  /* 0x000000cd00cd7308 */ /* 0x000e620000000800 */
[----:B--2---:R-:W-:Y:S01]  /*9460*/  FADD.FTZ R13, R211, R12 ;  /* 0x0000000cd30d7221 */ /* 0x004fe20000010000 */
[----:B------:R-:W-:Y:S01]  /*9470*/  FADD.FTZ R159, R206, R159 ;  /* 0x0000009fce9f7221 */ /* 0x000fe20000010000 */
[----:B------:R-:W-:-:S03]  /*9480*/  F2FP.F16.F32.PACK_AB R206, R177, R206 ;  /* 0x000000ceb1ce723e */ /* 0x000fc600000000ff */
[----:B------:R-:W-:Y:S02]  /*9490*/  FADD.FTZ R159, R177, R159 ;  /* 0x0000009fb19f7221 */ /* 0x000fe40000010000 */
[----:B------:R-:W2:Y:S01]  /*94a0*/  MUFU.EX2 R157, R157 ;  /* 0x0000009d009d7308 */ /* 0x000ea20000000800 */
[----:B---3--:R-:W-:Y:S01]  /*94b0*/  FADD.FTZ R13, R164, R13 ;  /* 0x0000000da40d7221 */ /* 0x008fe20000010000 */
[----:B------:R-:W-:Y:S01]  /*94c0*/  FADD.FTZ R159, R200, R159 ;  /* 0x0000009fc89f7221 */ /* 0x000fe20000010000 */
[----:B------:R-:W-:Y:S02]  /*94d0*/  F2FP.F16.F32.PACK_AB R211, R164, R211 ;  /* 0x000000d3a4d3723e */ /* 0x000fe400000000ff */
[C---:B------:R-:W-:Y:S01]  /*94e0*/  F2FP.F16.F32.PACK_AB R200, R168.reuse, R200 ;  /* 0x000000c8a8c8723e */ /* 0x040fe200000000ff */
[----:B------:R-:W-:Y:S02]  /*94f0*/  FADD.FTZ R159, R168, R159 ;  /* 0x0000009fa89f7221 */ /* 0x000fe40000010000 */
[----:B------:R-:W3:Y:S01]  /*9500*/  MUFU.EX2 R207, R207 ;  /* 0x000000cf00cf7308 */ /* 0x000ee20000000800 */
[----:B-1----:R-:W-:Y:S01]  /*9510*/  FADD.FTZ R13, R205, R13 ;  /* 0x0000000dcd0d7221 */ /* 0x002fe20000010000 */
[----:B------:R-:W-:Y:S01]  /*9520*/  FADD.FTZ R159, R202, R159 ;  /* 0x0000009fca9f7221 */ /* 0x000fe20000010000 */
[----:B------:R-:W-:-:S03]  /*9530*/  F2FP.F16.F32.PACK_AB R202, R169, R202 ;  /* 0x000000caa9ca723e */ /* 0x000fc600000000ff */
[----:B------:R-:W-:Y:S02]  /*9540*/  FADD.FTZ R159, R169, R159 ;  /* 0x0000009fa99f7221 */ /* 0x000fe40000010000 */
[----:B------:R-:W1:Y:S01]  /*9550*/  MUFU.EX2 R165, R165 ;  /* 0x000000a500a57308 */ /* 0x000e620000000800 */
[C---:B--2---:R-:W-:Y:S01]  /*9560*/  FADD.FTZ R13, R157.reuse, R13 ;  /* 0x0000000d9d0d7221 */ /* 0x044fe20000010000 */
[----:B------:R-:W-:Y:S01]  /*9570*/  FADD.FTZ R159, R196, R159 ;  /* 0x0000009fc49f7221 */ /* 0x000fe20000010000 */
[----:B------:R-:W-:Y:S02]  /*9580*/  F2FP.F16.F32.PACK_AB R205, R157, R205 ;  /* 0x000000cd9dcd723e */ /* 0x000fe400000000ff */
[C---:B------:R-:W-:Y:S01]  /*9590*/  F2FP.F16.F32.PACK_AB R196, R160.reuse, R196 ;  /* 0x000000c4a0c4723e */ /* 0x040fe200000000ff */
[----:B------:R-:W-:Y:S02]  /*95a0*/  FADD.FTZ R159, R160, R159 ;  /* 0x0000009fa09f7221 */ /* 0x000fe40000010000 */
[----:B------:R-:W2:Y:S01]  /*95b0*/  MUFU.EX2 R201, R201 ;  /* 0x000000c900c97308 */ /* 0x000ea20000000800 */
[----:B---3--:R-:W-:Y:S01]  /*95c0*/  FADD.FTZ R13, R207, R13 ;  /* 0x0000000dcf0d7221 */ /* 0x008fe20000010000 */
[----:B------:R-:W-:Y:S01]  /*95d0*/  FADD.FTZ R159, R198, R159 ;  /* 0x0000009fc69f7221 */ /* 0x000fe20000010000 */
[----:B------:R-:W-:-:S03]  /*95e0*/  F2FP.F16.F32.PACK_AB R198, R161, R198 ;  /* 0x000000c6a1c6723e */ /* 0x000fc600000000ff */
[----:B------:R-:W-:Y:S02]  /*95f0*/  FADD.FTZ R159, R161, R159 ;  /* 0x0000009fa19f7221 */ /* 0x000fe40000010000 */
[----:B------:R-:W3:Y:S01]  /*9600*/  MUFU.EX2 R21, R171 ;  /* 0x000000ab00157308 */ /* 0x000ee20000000800 */
[C---:B-1----:R-:W-:Y:S01]  /*9610*/  FADD.FTZ R13, R165.reuse, R13 ;  /* 0x0000000da50d7221 */ /* 0x042fe20000010000 */
[----:B------:R-:W-:Y:S01]  /*9620*/  FADD.FTZ R159, R192, R159 ;  /* 0x0000009fc09f7221 */ /* 0x000fe20000010000 */
[----:B------:R-:W-:Y:S02]  /*9630*/  F2FP.F16.F32.PACK_AB R207, R165, R207 ;  /* 0x000000cfa5cf723e */ /* 0x000fe400000000ff */
[C---:B------:R-:W-:Y:S01]  /*9640*/  F2FP.F16.F32.PACK_AB R192, R152.reuse, R192 ;  /* 0x000000c098c0723e */ /* 0x040fe200000000ff */
[----:B------:R-:W-:Y:S02]  /*9650*/  FADD.FTZ R159, R152, R159 ;  /* 0x0000009f989f7221 */ /* 0x000fe40000010000 */
[----:B------:R-:W1:Y:S01]  /*9660*/  MUFU.EX2 R203, R203 ;  /* 0x000000cb00cb7308 */ /* 0x000e620000000800 */
[----:B--2---:R-:W-:-:S07]  /*9670*/  FADD.FTZ R13, R201, R13 ;  /* 0x0000000dc90d7221 */ /* 0x004fce0000010000 */
[----:B------:R-:W2:Y:S01]  /*9680*/  MUFU.EX2 R154, R175 ;  /* 0x000000af009a7308 */ /* 0x000ea20000000800 */
[C---:B---3--:R-:W-:Y:S01]  /*9690*/  FADD.FTZ R13, R21.reuse, R13 ;  /* 0x0000000d150d7221 */ /* 0x048fe20000010000 */
[----:B------:R-:W-:Y:S01]  /*96a0*/  F2FP.F16.F32.PACK_AB R201, R21, R201 ;  /* 0x000000c915c9723e */ /* 0x000fe200000000ff */
[----:B------:R-:W-:-:S05]  /*96b0*/  IMAD.MOV.U32 R21, RZ, RZ, R17 ;  /* 0x000000ffff157224 */ /* 0x000fca00078e0011 */
[----:B------:R-:W3:Y:S01]  /*96c0*/  MUFU.EX2 R197, R197 ;  /* 0x000000c500c57308 */ /* 0x000ee20000000800 */
[----:B-1----:R-:W-:-:S07]  /*96d0*/  FADD.FTZ R13, R203, R13 ;  /* 0x0000000dcb0d7221 */ /* 0x002fce0000010000 */
[----:B------:R-:W1:Y:S01]  /*96e0*/  MUFU.EX2 R12, R163 ;  /* 0x000000a3000c7308 */ /* 0x000e620000000800 */
[C---:B--2---:R-:W-:Y:S01]  /*96f0*/  FADD.FTZ R13, R154.reuse, R13 ;  /* 0x0000000d9a0d7221 */ /* 0x044fe20000010000 */
[----:B------:R-:W-:-:S06]  /*9700*/  F2FP.F16.F32.PACK_AB R203, R154, R203 ;  /* 0x000000cb9acb723e */ /* 0x000fcc00000000ff */
[----:B------:R-:W2:Y:S01]  /*9710*/  MUFU.EX2 R199, R199 ;  /* 0x000000c700c77308 */ /* 0x000ea20000000800 */
[----:B---3--:R-:W-:-:S07]  /*9720*/  FADD.FTZ R13, R197, R13 ;  /* 0x0000000dc50d7221 */ /* 0x008fce0000010000 */
[----:B------:R-:W3:Y:S01]  /*9730*/  MUFU.EX2 R167, R167 ;  /* 0x000000a700a77308 */ /* 0x000ee20000000800 */
[C---:B-1----:R-:W-:Y:S01]  /*9740*/  FADD.FTZ R13, R12.reuse, R13 ;  /* 0x0000000d0c0d7221 */ /* 0x042fe20000010000 */
[----:B------:R-:W-:-:S06]  /*9750*/  F2FP.F16.F32.PACK_AB R197, R12, R197 ;  /* 0x000000c50cc5723e */ /* 0x000fcc00000000ff */
[----:B------:R-:W1:Y:S01]  /*9760*/  MUFU.EX2 R162, R162 ;  /* 0x000000a200a27308 */ /* 0x000e620000000800 */
[----:B--2---:R-:W-:-:S07]  /*9770*/  FADD.FTZ R13, R199, R13 ;  /* 0x0000000dc70d7221 */ /* 0x004fce0000010000 */
[----:B------:R-:W2:Y:S01]  /*9780*/  MUFU.EX2 R155, R155 ;  /* 0x0000009b009b7308 */ /* 0x000ea20000000800 */
[C---:B---3--:R-:W-:Y:S01]  /*9790*/  FADD.FTZ R13, R167.reuse, R13 ;  /* 0x0000000da70d7221 */ /* 0x048fe20000010000 */
[----:B------:R-:W-:-:S06]  /*97a0*/  F2FP.F16.F32.PACK_AB R199, R167, R199 ;  /* 0x000000c7a7c7723e */ /* 0x000fcc00000000ff */
[----:B------:R-:W3:Y:S01]  /*97b0*/  MUFU.EX2 R194, R194 ;  /* 0x000000c200c27308 */ /* 0x000ee20000000800 */
[----:B-1----:R-:W-:-:S07]  /*97c0*/  FADD.FTZ R13, R162, R13 ;  /* 0x0000000da20d7221 */ /* 0x002fce0000010000 */
[----:B------:R-:W1:Y:S01]  /*97d0*/  MUFU.EX2 R158, R158 ;  /* 0x0000009e009e7308 */ /* 0x000e620000000800 */
[C---:B--2---:R-:W-:Y:S01]  /*97e0*/  FADD.FTZ R13, R155.reuse, R13 ;  /* 0x0000000d9b0d7221 */ /* 0x044fe20000010000 */
[----:B------:R-:W-:-:S06]  /*97f0*/  F2FP.F16.F32.PACK_AB R193, R155, R162 ;  /* 0x000000a29bc1723e */ /* 0x000fcc00000000ff */
[----:B------:R-:W2:Y:S01]  /*9800*/  MUFU.EX2 R153, R153 ;  /* 0x0000009900997308 */ /* 0x000ea20000000800 */
[----:B---3--:R-:W-:Y:S01]  /*9810*/  FADD.FTZ R159, R194, R159 ;  /* 0x0000009fc29f7221 */ /* 0x008fe20000010000 */
[----:B------:R-:W-:Y:S01]  /*9820*/  F2FP.F16.F32.PACK_AB R194, R20, R194 ;  /* 0x000000c214c2723e */ /* 0x000fe200000000ff */
[----:B-1----:R-:W-:Y:S02]  /*9830*/  FADD.FTZ R12, R158, R13 ;  /* 0x0000000d9e0c7221 */ /* 0x002fe40000010000 */
[----:B------:R-:W-:Y:S01]  /*9840*/  FADD.FTZ R13, R20, R159 ;  /* 0x0000009f140d7221 */ /* 0x000fe20000010000 */
[----:B------:R-:W-:Y:S02]  /*9850*/  IMAD.MOV.U32 R20, RZ, RZ, R3 ;  /* 0x000000ffff147224 */ /* 0x000fe400078e0003 */
[C---:B--2---:R-:W-:Y:S01]  /*9860*/  FADD.FTZ R12, R153.reuse, R12 ;  /* 0x0000000c990c7221 */ /* 0x044fe20000010000 */
[----:B------:R-:W-:Y:S01]  /*9870*/  F2FP.F16.F32.PACK_AB R195, R153, R158 ;  /* 0x0000009e99c3723e */ /* 0x000fe200000000ff */
[----:B0-----:R-:W-:Y:S06]  /*9880*/  @P2 BRA `(.L_x_203) ;  /* 0xffffffc4007c2947 */ /* 0x001fec000383ffff */
.L_x_194:
        /* <DEDUP_REMOVED lines=131> */
.L_x_204:
[----:B------:R-:W-:Y:S01]  /*a0c0*/  IMAD R0, R16, 0x8, R5 ;  /* 0x0000000810007824 */ /* 0x000fe200078e0205 */
[----:B------:R-:W-:-:S04]  /*a0d0*/  SHF.L.U32 R7, R17, 0x1f, RZ ;  /* 0x0000001f11077819 */ /* 0x000fc800000006ff */
[----:B------:R0:W1:Y:S01]  /*a0e0*/  SYNCS.PHASECHK.TRANS64.TRYWAIT P2, [R0+URZ+0x38850], R7 ;  /* 0x03885007000075a7 */ /* 0x000062000804017f */
[----:B------:R-:W-:Y:S05]  /*a0f0*/  @!P0 BRA `(.L_x_205) ;  /* 0x0000000000048947 */ /* 0x000fea0003800000 */
[----:B------:R-:W-:Y:S01]  /*a100*/  BPT.TRAP 0x1 ;  /* 0x000000040000795c */ /* 0x000fe20000300000 */
.L_x_205:
[----:B-1----:R-:W-:Y:S05]  /*a110*/  @P2 BRA `(.L_x_206) ;  /* 0x0000000000082947 */ /* 0x002fea0003800000 */
[----:B------:R-:W1:Y:S02]  /*a120*/  SYNCS.PHASECHK.TRANS64.TRYWAIT P0, [R0+URZ+0x38850], R7 ;  /* 0x03885007000075a7 */ /* 0x000e64000800017f */
[----:B-1----:R-:W-:Y:S05]  /*a130*/  @!P0 BRA `(.L_x_207) ;  /* 0x000000cc00bc8947 */ /* 0x002fea0003800000 */
.L_x_206:
[----:B------:R-:W-:Y:S05]  /*a140*/  WARPSYNC.ALL ;  /* 0x0000000000007948 */ /* 0x000fea0003800000 */
[----:B------:R-:W-:Y:S01]  /*a150*/  VIADD R5, R5, 0x400 ;  /* 0x0000040005057836 */ /* 0x000fe20000000000 */
[----:B------:R-:W2:Y:S01]  /*a160*/  LDL.LU R15, [R1+0x14] ;  /* 0x00001400010f7983 */ /* 0x000ea20000300800 */
[----:B01----:R-:W-:Y:S01]  /*a170*/  IMAD.MOV.U32 R7, RZ, RZ, 0x40000040 ;  /* 0x40000040ff077424 */ /* 0x003fe200078e00ff */
[----:B------:R-:W-:Y:S01]  /*a180*/  WARPGROUP.ARRIVE ;  /* 0x00000000000079c5 */ /* 0x000fe20000000000 */
[----:B------:R-:W-:Y:S01]  /*a190*/  IMAD.MOV.U32 R9, RZ, RZ, 0x40000040 ;  /* 0x40000040ff097424 */ /* 0x000fe200078e00ff */
[----:B------:R-:W-:Y:S01]  /*a1a0*/  SHF.R.U32.HI R5, RZ, 0x4, R5 ;  /* 0x00000004ff057819 */ /* 0x000fe20000011605 */
[----:B------:R-:W0:Y:S01]  /*a1b0*/  SHFL.BFLY PT, R2, R13, 0x2, 0x1f ;  /* 0x0c401f000d027f89 */ /* 0x000e2200000e0000 */
[----:B------:R-:W-:Y:S01]  /*a1c0*/  R2UR UR11, R7 ;  /* 0x00000000070b72ca */ /* 0x000fe200000e0000 */
[----:B------:R-:W-:Y:S01]  /*a1d0*/  IMAD.MOV.U32 R7, RZ, RZ, 0x40000040 ;  /* 0x40000040ff077424 */ /* 0x000fe200078e00ff */
[----:B------:R-:W-:Y:S01]  /*a1e0*/  LOP3.LUT R5, R5, 0x3fff, RZ, 0xc0, !PT ;  /* 0x00003fff05057812 */ /* 0x000fe200078ec0ff */
[----:B------:R-:W-:-:S02]  /*a1f0*/  @!P1 VIADD R11, R0, 0x38860 ;  /* 0x00038860000b9836 */ /* 0x000fc40000000000 */
[----:B------:R-:W-:Y:S01]  /*a200*/  IMAD.MOV.U32 R0, RZ, RZ, -0x800000 ;  /* 0xff800000ff007424 */ /* 0x000fe200078e00ff */
[----:B------:R-:W-:Y:S02]  /*a210*/  LOP3.LUT R5, R5, 0x2800000, RZ, 0xfc, !PT ;  /* 0x0280000005057812 */ /* 0x000fe400078efcff */
[----:B------:R-:W-:-:S03]  /*a220*/  @!P1 PRMT R11, RZ, 0x654, R11 ;  /* 0x00000654ff0b9816 */ /* 0x000fc6000000000b */
[C---:B------:R-:W-:Y:S02]  /*a230*/  IMAD R6, R16.reuse, 0xa00, R5 ;  /* 0x00000a0010067824 */ /* 0x040fe400078e0205 */
[----:B------:R-:W1:Y:S01]  /*a240*/  SHFL.BFLY PT, R5, R12, 0x2, 0x1f ;  /* 0x0c401f000c057f89 */ /* 0x000e6200000e0000 */
[----:B------:R-:W-:Y:S02]  /*a250*/  VIADD R16, R16, 0x1 ;  /* 0x0000000110107836 */ /* 0x000fe40000000000 */
[C---:B------:R-:W-:Y:S01]  /*a260*/  R2UR UR10, R6.reuse ;  /* 0x00000000060a72ca */ /* 0x040fe200000e0000 */
[----:B------:R-:W-:Y:S02]  /*a270*/  VIADD R8, R6, 0x80 ;  /* 0x0000008006087836 */ /* 0x000fe40000000000 */
[----:B------:R-:W-:Y:S01]  /*a280*/  ISETP.NE.AND P2, PT, R16, 0x2, PT ;  /* 0x000000021000780c */ /* 0x000fe20003f45270 */
[----:B0-----:R-:W-:Y:S01]  /*a290*/  FADD.FTZ R2, R2, R13 ;  /* 0x0000000d02027221 */ /* 0x001fe20000010000 */
[----:B------:R-:W-:-:S02]  /*a2a0*/  IMAD.U32 R13, RZ, RZ, UR6 ;  /* 0x00000006ff0d7e24 */ /* 0x000fc4000f8e00ff */
[----:B------:R-:W-:-:S06]  /*a2b0*/  SEL R16, R16, RZ, P2 ;  /* 0x000000ff10107207 */ /* 0x000fcc0001000000 */
[----:B------:R-:W-:Y:S01]  /*a2c0*/  HGMMA.64x256x16.F32 R24, R208, gdesc[UR8].tnspB, R24, gsb0 ;  /* 0x43e00008d0187df0 */ /* 0x000fe20008000818 */
[----:B------:R-:W-:Y:S01]  /*a2d0*/  R2UR UR10, R8 ;  /* 0x00000000080a72ca */ /* 0x000fe200000e0000 */
[----:B------:R-:W-:Y:S01]  /*a2e0*/  VIADD R8, R6, 0x100 ;  /* 0x0000010006087836 */ /* 0x000fe20000000000 */
[----:B------:R-:W-:Y:S01]  /*a2f0*/  R2UR UR11, R9 ;  /* 0x00000000090b72ca */ /* 0x000fe200000e0000 */
[----:B------:R-:W-:Y:S02]  /*a300*/  IMAD.MOV.U32 R9, RZ, RZ, 0x40000040 ;  /* 0x40000040ff097424 */ /* 0x000fe400078e00ff */
[----:B--2---:R-:W-:Y:S01]  /*a310*/  VIADD R15, R15, 0x1 ;  /* 0x000000010f0f7836 */ /* 0x004fe20000000000 */
[----:B------:R-:W-:Y:S02]  /*a320*/  WARPGROUP.DEPBAR.LE gsb0, 0x0 ;  /* 0x00008000000079c5 */ /* 0x000fe40000010000 */
[----:B------:R-:W-:Y:S02]  /*a330*/  WARPGROUP.ARRIVE ;  /* 0x00000000000079c5 */ /* 0x000fe40000000000 */
[----:B------:R-:W-:-:S15]  /*a340*/  STL [R1+0x14], R15 ;  /* 0x0000140f01007387 */ /* 0x000fde0000100800 */
[----:B------:R-:W-:-:S02]  /*a350*/  NOP ;  /* 0x0000000000007918 */ /* 0x000fc40000000000 */
[----:B------:R-:W-:Y:S01]  /*a360*/  HGMMA.64x256x16.F32 R24, R204, gdesc[UR8].tnspB, R24, gsb0 ;  /* 0x43e00008cc187df0 */ /* 0x000fe20008000818 */
[----:B------:R-:W-:Y:S01]  /*a370*/  R2UR UR10, R8 ;  /* 0x00000000080a72ca */ /* 0x000fe200000e0000 */
[C---:B------:R-:W-:Y:S01]  /*a380*/  VIADD R8, R6.reuse, 0x180 ;  /* 0x0000018006087836 */ /* 0x040fe20000000000 */
[----:B------:R-:W-:Y:S01]  /*a390*/  R2UR UR11, R9 ;  /* 0x00000000090b72ca */ /* 0x000fe200000e0000 */
[----:B------:R-:W-:Y:S02]  /*a3a0*/  IMAD.MOV.U32 R9, RZ, RZ, 0x40000040 ;  /* 0x40000040ff097424 */ /* 0x000fe400078e00ff */
[----:B------:R-:W-:Y:S01]  /*a3b0*/  VIADD R6, R6, 0x200 ;  /* 0x0000020006067836 */ /* 0x000fe20000000000 */
[----:B------:R-:W-:Y:S02]  /*a3c0*/  WARPGROUP.DEPBAR.LE gsb0, 0x0 ;  /* 0x00008000000079c5 */ /* 0x000fe40000010000 */
[----:B------:R-:W-:-:S15]  /*a3d0*/  WARPGROUP.ARRIVE ;  /* 0x00000000000079c5 */ /* 0x000fde0000000000 */
[----:B------:R-:W-:-:S04]  /*a3e0*/  NOP ;  /* 0x0000000000007918 */ /* 0x000fc80000000000 */
[----:B------:R-:W-:Y:S01]  /*a3f0*/  HGMMA.64x256x16.F32 R24, R200, gdesc[UR8].tnspB, R24, gsb0 ;  /* 0x43e00008c8187df0 */ /* 0x000fe20008000818 */
[----:B------:R-:W-:Y:S02]  /*a400*/  R2UR UR10, R8 ;  /* 0x00000000080a72ca */ /* 0x000fe400000e0000 */
[----:B------:R-:W-:Y:S01]  /*a410*/  R2UR UR11, R9 ;  /* 0x00000000090b72ca */ /* 0x000fe200000e0000 */
[----:B------:R-:W-:Y:S02]  /*a420*/  WARPGROUP.DEPBAR.LE gsb0, 0x0 ;  /* 0x00008000000079c5 */ /* 0x000fe40000010000 */
[----:B------:R-:W-:-:S15]  /*a430*/  WARPGROUP.ARRIVE ;  /* 0x00000000000079c5 */ /* 0x000fde0000000000 */
[----:B------:R-:W-:-:S07]  /*a440*/  NOP ;  /* 0x0000000000007918 */ /* 0x000fce0000000000 */
[----:B------:R-:W-:Y:S01]  /*a450*/  HGMMA.64x256x16.F32 R24, R196, gdesc[UR8].tnspB, R24, gsb0 ;  /* 0x43e00008c4187df0 */ /* 0x000fe20008000818 */
[----:B------:R-:W-:Y:S02]  /*a460*/  R2UR UR10, R6 ;  /* 0x00000000060a72ca */ /* 0x000fe400000e0000 */
[----:B------:R-:W-:Y:S01]  /*a470*/  R2UR UR11, R7 ;  /* 0x00000000070b72ca */ /* 0x000fe200000e0000 */
[----:B-1----:R-:W-:Y:S02]  /*a480*/  FADD.FTZ R7, R5, R12 ;  /* 0x0000000c05077221 */ /* 0x002fe40000010000 */
[----:B------:R-:W0:Y:S04]  /*a490*/  SHFL.BFLY PT, R5, R2, 0x1, 0x1f ;  /* 0x0c201f0002057f89 */ /* 0x000e2800000e0000 */
[----:B------:R-:W1:Y:S01]  /*a4a0*/  SHFL.BFLY PT, R6, R7, 0x1, 0x1f ;  /* 0x0c201f0007067f89 */ /* 0x000e6200000e0000 */
[----:B0-----:R-:W-:Y:S01]  /*a4b0*/  FADD.FTZ R10, R2, R5 ;  /* 0x00000005020a7221 */ /* 0x001fe20000010000 */
[----:B------:R-:W-:Y:S01]  /*a4c0*/  IMAD.MOV.U32 R5, RZ, RZ, RZ ;  /* 0x000000ffff057224 */ /* 0x000fe200078e00ff */
[----:B------:R-:W-:Y:S01]  /*a4d0*/  SEL R2, RZ, 0x1, P2 ;  /* 0x00000001ff027807 */ /* 0x000fe20001000000 */
[----:B-1----:R-:W-:-:S02]  /*a4e0*/  FADD.FTZ R14, R7, R6 ;  /* 0x00000006070e7221 */ /* 0x002fc40000010000 */
[----:B------:R-:W-:Y:S01]  /*a4f0*/  FSETP.NE.FTZ.AND P0, PT, R10, RZ, PT ;  /* 0x000000ff0a00720b */ /* 0x000fe20003f15000 */
[----:B------:R-:W-:Y:S01]  /*a500*/  IMAD.MOV.U32 R6, RZ, RZ, RZ ;  /* 0x000000ffff067224 */ /* 0x000fe200078e00ff */
[----:B------:R-:W-:Y:S01]  /*a510*/  LOP3.LUT R17, R17, R2, RZ, 0x3c, !PT ;  /* 0x0000000211117212 */ /* 0x000fe200078e3cff */
[----:B------:R-:W-:Y:S01]  /*a520*/  IMAD.U32 R7, RZ, RZ, UR6 ;  /* 0x00000006ff077e24 */ /* 0x000fe2000f8e00ff */
[----:B------:R-:W-:Y:S01]  /*a530*/  FSETP.NE.FTZ.AND P3, PT, R14, RZ, PT ;  /* 0x000000ff0e00720b */ /* 0x000fe20003f75000 */
[----:B------:R-:W-:-:S08]  /*a540*/  IMAD.MOV.U32 R2, RZ, RZ, -0x800000 ;  /* 0xff800000ff027424 */ /* 0x000fd000078e00ff */
[----:B------:R-:W0:Y:S01]  /*a550*/  @P0 MUFU.LG2 R8, R10 ;  /* 0x0000000a00080308 */ /* 0x000e220000000c00 */
[----:B------:R-:W-:-:S03]  /*a560*/  @P0 FMUL.FTZ R7, R7, 0.69314718246459960938 ;  /* 0x3f31721807070820 */ /* 0x000fc60000410000 */
[----:B------:R-:W-:-:S04]  /*a570*/  @P3 FMUL.FTZ R13, R13, 0.69314718246459960938 ;  /* 0x3f3172180d0d3820 */ /* 0x000fc80000410000 */
[----:B------:R-:W1:Y:S08]  /*a580*/  @P3 MUFU.LG2 R9, R14 ;  /* 0x0000000e00093308 */ /* 0x000e700000000c00 */
[----:B------:R1:W2:Y:S01]  /*a590*/  @P0 MUFU.RCP R6, R10 ;  /* 0x0000000a00060308 */ /* 0x0002a20000001000 */
[----:B0-----:R-:W-:-:S04]  /*a5a0*/  @P0 FMUL.FTZ R8, R8, 0.69314718246459960938 ;  /* 0x3f31721808080820 */ /* 0x001fc80000410000 */
[----:B------:R-:W-:Y:S01]  /*a5b0*/  @P0 FFMA.FTZ R2, R7, R4, R8 ;  /* 0x0000000407020223 */ /* 0x000fe20000010008 */
[----:B------:R-:W-:Y:S02]  /*a5c0*/  PLOP3.LUT P0, PT, PT, PT, PT, 0x8, 0x0 ;  /* 0x000000000000781c */ /* 0x000fe40003f0e170 */
[----:B------:R-:W0:Y:S01]  /*a5d0*/  @P3 MUFU.RCP R5, R14 ;  /* 0x0000000e00053308 */ /* 0x000e220000001000 */
[----:B-1----:R-:W-:-:S04]  /*a5e0*/  @P3 FMUL.FTZ R10, R9, 0.69314718246459960938 ;  /* 0x3f317218090a3820 */ /* 0x002fc80000410000 */
[----:B------:R-:W-:Y:S01]  /*a5f0*/  @P3 FFMA.FTZ R0, R13, R3, R10 ;  /* 0x000000030d003223 */ /* 0x000fe2000001000a */
[----:B------:R-:W-:Y:S02]  /*a600*/  WARPGROUP.DEPBAR.LE gsb0, 0x0 ;  /* 0x00008000000079c5 */ /* 0x000fe40000010000 */
[----:B------:R-:W-:-:S06]  /*a610*/  WARPGROUP.ARRIVE ;  /* 0x00000000000079c5 */ /* 0x000fcc0000000000 */
[----:B------:R-:W-:Y:S03]  /*a620*/  HGMMA.64x256x16.F32 R24, R192, gdesc[UR8].tnspB, R24, gsb0 ;  /* 0x43e00008c0187df0 */ /* 0x000fe60008000818 */
[----:B------:R-:W-:Y:S02]  /*a630*/  WARPGROUP.DEPBAR.LE gsb0, 0x0 ;  /* 0x00008000000079c5 */ /* 0x000fe40000010000 */
[----:B------:R1:W-:Y:S01]  /*a640*/  @!P1 SYNCS.ARRIVE.TRANS64.RED.A1T0 RZ, [R11+URZ], RZ ;  /* 0x000000ff0bff99a7 */ /* 0x0003e2000810043f */
        /* <DEDUP_REMOVED lines=64> */
[-C--:B0-----:R-:W-:Y:S01]  /*aa50*/  FMUL.FTZ R26, R26, R5.reuse ;  /* 0x000000051a1a7220 */ /* 0x081fe20000410000 */
        /* <DEDUP_REMOVED lines=62> */
[----:B-1----:R-:W-:-:S07]  /*ae40*/  FMUL.FTZ R151, R151, R5 ;  /* 0x0000000597977220 */ /* 0x002fce0000410000 */
.L_x_186:
[----:B------:R-:W0:Y:S08]  /*ae50*/  S2UR UR4, SR_CgaCtaId ;  /* 0x00000000000479c3 */ /* 0x000e300000008800 */
[----:B------:R-:W-:Y:S06]  /*ae60*/  BAR.SYNC.DEFER_BLOCKING 0x5, 0x180 ;  /* 0x0146000000007b1d */ /* 0x000fec0000010000 */
[----:B------:R-:W-:Y:S01]  /*ae70*/  UMOV UR8, 0x400 ;  /* 0x0000040000087882 */ /* 0x000fe20000000000 */
[----:B------:R-:W-:Y:S01]  /*ae80*/  BSSY B0, `(.L_x_208) ;  /* 0x00004ba000007945 */ /* 0x000fe20003800000 */
[----:B0-----:R-:W-:-:S09]  /*ae90*/  ULEA UR8, UR4, UR8, 0x18 ;  /* 0x0000000804087291 */ /* 0x001fd2000f8ec03f */
[----:B------:R-:W0:Y:S02]  /*aea0*/  LDS.128 R4, [UR8+0x388d0] ;  /* 0x0388d008ff047984 */ /* 0x000e240008000c00 */
[----:B0-----:R-:W-:Y:S02]  /*aeb0*/  R2UR UR6, R5 ;  /* 0x00000000050672ca */ /* 0x001fe400000e0000 */
[----:B------:R-:W-:Y:S02]  /*aec0*/  R2UR UR5, R6 ;  /* 0x00000000060572ca */ /* 0x000fe400000e0000 */
[----:B------:R-:W-:Y:S01]  /*aed0*/  R2UR UR7, R7 ;  /* 0x00000000070772ca */ /* 0x000fe200000e0000 */
[----:B------:R-:W-:Y:S06]  /*aee0*/  BAR.ARV 0x4, 0x180 ;  /* 0x0106000000007b1d */ /* 0x000fec0000002000 */
[----:B------:R-:W-:Y:S08]  /*aef0*/  @P0 BRA `(.L_x_209) ;  /* 0x0000003800900947 */ /* 0x000ff00003800000 */
[----:B------:R-:W2:Y:S01]  /*af00*/  LDL.LU R9, [R1+0x10] ;  /* 0x0000100001097983 */ /* 0x000ea20000300800 */
[----:B------:R-:W0:Y:S01]  /*af10*/  S2UR UR4, SR_SWINHI ;  /* 0x00000000000479c3 */ /* 0x000e220000002f00 */
[----:B------:R-:W-:Y:S01]  /*af20*/  IMAD.MOV.U32 R12, RZ, RZ, 0x2 ;  /* 0x00000002ff0c7424 */ /* 0x000fe200078e00ff */
[----:B------:R-:W-:Y:S01]  /*af30*/  F2FP.F16.F32.PACK_AB R6, R29, R28 ;  /* 0x0000001c1d06723e */ /* 0x000fe200000000ff */
[----:B------:R-:W3:Y:S01]  /*af40*/  LDL.LU R8, [R1+0x18] ;  /* 0x0000180001087983 */ /* 0x000ee20000300800 */
[----:B------:R-:W-:Y:S01]  /*af50*/  F2FP.F16.F32.PACK_AB R7, R31, R30 ;  /* 0x0000001e1f07723e */ /* 0x000fe200000000ff */
[----:B------:R-:W-:Y:S01]  /*af60*/  ULDC.64 UR14, c[0x0][0xc00] ;  /* 0x00030000000e7ab9 */ /* 0x000fe20000000a00 */
[----:B------:R-:W-:Y:S01]  /*af70*/  R2UR UR22, R22 ;  /* 0x00000000161672ca */ /* 0x000fe200000e0000 */
[----:B------:R-:W4:Y:S01]  /*af80*/  LDL R3, [R1+0x68] ;  /* 0x0000680001037983 */ /* 0x000f220000100800 */
[----:B------:R-:W-:Y:S01]  /*af90*/  ULDC.64 UR26, c[0x0][0x208] ;  /* 0x00008200001a7ab9 */ /* 0x000fe20000000a00 */
[----:B------:R-:W-:-:S02]  /*afa0*/  ULDC UR20, c[0x0][0xbe8] ;  /* 0x0002fa0000147ab9 */ /* 0x000fc40000000800 */
[----:B------:R-:W5:Y:S01]  /*afb0*/  LDL R174, [R1+0xc] ;  /* 0x00000c0001ae7983 */ /* 0x000f620000100800 */
[----:B------:R-:W-:Y:S02]  /*afc0*/  R2UR UR21, R212 ;  /* 0x00000000d41572ca */ /* 0x000fe400000e0000 */
[----:B------:R-:W-:Y:S01]  /*afd0*/  R2UR UR24, R213 ;  /* 0x00000000d51872ca */ /* 0x000fe200000e0000 */
[----:B------:R-:W5:Y:S01]  /*afe0*/  LDL R175, [R1+0x64] ;  /* 0x0000640001af7983 */ /* 0x000f620000100800 */
[----:B------:R-:W-:Y:S01]  /*aff0*/  UMOV UR10, UR8 ;  /* 0x00000008000a7c82 */ /* 0x000fe20008000000 */
[----:B0-----:R-:W-:Y:S01]  /*b000*/  UMOV UR11, UR4 ;  /* 0x00000004000b7c82 */ /* 0x001fe20008000000 */
[----:B------:R-:W-:Y:S01]  /*b010*/  BAR.SYNC.DEFER_BLOCKING 0x1, 0x100 ;  /* 0x0044000000007b1d */ /* 0x000fe20000010000 */
[----:B--2---:R-:W-:Y:S02]  /*b020*/  R2UR UR19, R9 ;  /* 0x00000000091372ca */ /* 0x004fe400000e0000 */
[----:B---3--:R-:W-:Y:S01]  /*b030*/  R2UR UR17, R8 ;  /* 0x00000000081172ca */ /* 0x008fe200000e0000 */
[----:B----4-:R-:W-:Y:S01]  /*b040*/  IMAD.WIDE R12, R3, R12, UR10 ;  /* 0x0000000a030c7e25 */ /* 0x010fe2000f8e020c */
[----:B-----5:R-:W-:-:S02]  /*b050*/  R2UR UR18, R174 ;  /* 0x00000000ae1272ca */ /* 0x020fc400000e0000 */
[----:B------:R-:W-:-:S04]  /*b060*/  IADD3 R15, P1, R12, 0x20, RZ ;  /* 0x000000200c0f7810 */ /* 0x000fc80007f3e0ff */
[----:B------:R-:W-:-:S04]  /*b070*/  LOP3.LUT R14, R15, 0x380, RZ, 0xc0, !PT ;  /* 0x000003800f0e7812 */ /* 0x000fc800078ec0ff */
[----:B------:R-:W-:Y:S02]  /*b080*/  SHF.R.U64 R14, R14, 0x3, RZ ;  /* 0x000000030e0e7819 */ /* 0x000fe400000012ff */
[----:B------:R-:W-:Y:S02]  /*b090*/  IADD3 R157, P0, R12, 0x40, RZ ;  /* 0x000000400c9d7810 */ /* 0x000fe40007f1e0ff */
[----:B------:R-:W-:Y:S01]  /*b0a0*/  LOP3.LUT R14, R14, R15, RZ, 0x3c, !PT ;  /* 0x0000000f0e0e7212 */ /* 0x000fe200078e3cff */
[----:B------:R-:W-:Y:S01]  /*b0b0*/  IMAD.X R15, RZ, RZ, R13, P1 ;  /* 0x000000ffff0f7224 */ /* 0x000fe200008e060d */
[C---:B------:R-:W-:Y:S02]  /*b0c0*/  IADD3 R159, P4, R12.reuse, 0x60, RZ ;  /* 0x000000600c9f7810 */ /* 0x040fe40007f9e0ff */
[C---:B------:R-:W-:Y:S02]  /*b0d0*/  IADD3 R161, P3, R12.reuse, 0x4000, RZ ;  /* 0x000040000ca17810 */ /* 0x040fe40007f7e0ff */
[----:B------:R-:W-:-:S02]  /*b0e0*/  IADD3 R163, P6, R12, 0x4020, RZ ;  /* 0x000040200ca37810 */ /* 0x000fc40007fde0ff */
[C---:B------:R-:W-:Y:S02]  /*b0f0*/  IADD3 R165, P5, R12.reuse, 0x4040, RZ ;  /* 0x000040400ca57810 */ /* 0x040fe40007fbe0ff */
[C---:B------:R-:W-:Y:S02]  /*b100*/  IADD3 R167, P2, R12.reuse, 0x4060, RZ ;  /* 0x000040600ca77810 */ /* 0x040fe40007f5e0ff */
[C---:B------:R-:W-:Y:S02]  /*b110*/  IADD3 R169, P1, R12.reuse, 0x8000, RZ ;  /* 0x000080000ca97810 */ /* 0x040fe40007f3e0ff */
[----:B------:R-:W-:Y:S02]  /*b120*/  LOP3.LUT R5, R12, 0x380, RZ, 0xc0, !PT ;  /* 0x000003800c057812 */ /* 0x000fe400078ec0ff */
[----:B------:R-:W-:Y:S02]  /*b130*/  LOP3.LUT R156, R157, 0x380, RZ, 0xc0, !PT ;  /* 0x000003809d9c7812 */ /* 0x000fe400078ec0ff */
[----:B------:R-:W-:-:S02]  /*b140*/  LOP3.LUT R158, R159, 0x380, RZ, 0xc0, !PT ;  /* 0x000003809f9e7812 */ /* 0x000fc400078ec0ff */
[----:B------:R-:W-:Y:S02]  /*b150*/  LOP3.LUT R160, R161, 0x380, RZ, 0xc0, !PT ;  /* 0x00000380a1a07812 */ /* 0x000fe400078ec0ff */
[----:B------:R-:W-:Y:S02]  /*b160*/  LOP3.LUT R162, R163, 0x380, RZ, 0xc0, !PT ;  /* 0x00000380a3a27812 */ /* 0x000fe400078ec0ff */
[----:B------:R-:W-:Y:S02]  /*b170*/  LOP3.LUT R164, R165, 0x380, RZ, 0xc0, !PT ;  /* 0x00000380a5a47812 */ /* 0x000fe400078ec0ff */
[----:B------:R-:W-:Y:S02]  /*b180*/  LOP3.LUT R166, R167, 0x380, RZ, 0xc0, !PT ;  /* 0x00000380a7a67812 */ /* 0x000fe400078ec0ff */
[----:B------:R-:W-:Y:S02]  /*b190*/  LOP3.LUT R168, R169, 0x380, RZ, 0xc0, !PT ;  /* 0x00000380a9a87812 */ /* 0x000fe400078ec0ff */
[----:B------:R-:W-:-:S02]  /*b1a0*/  SHF.R.U64 R5, R5, 0x3, RZ ;  /* 0x0000000305057819 */ /* 0x000fc400000012ff */
[----:B------:R-:W-:Y:S02]  /*b1b0*/  SHF.R.U64 R156, R156, 0x3, RZ ;  /* 0x000000039c9c7819 */ /* 0x000fe400000012ff */
[----:B------:R-:W-:Y:S02]  /*b1c0*/  SHF.R.U64 R158, R158, 0x3, RZ ;  /* 0x000000039e9e7819 */ /* 0x000fe400000012ff */
[----:B------:R-:W-:Y:S02]  /*b1d0*/  SHF.R.U64 R160, R160, 0x3, RZ ;  /* 0x00000003a0a07819 */ /* 0x000fe400000012ff */
[----:B------:R-:W-:Y:S02]  /*b1e0*/  SHF.R.U64 R162, R162, 0x3, RZ ;  /* 0x00000003a2a27819 */ /* 0x000fe400000012ff */
[----:B------:R-:W-:Y:S02]  /*b1f0*/  SHF.R.U64 R164, R164, 0x3, RZ ;  /* 0x00000003a4a47819 */ /* 0x000fe400000012ff */
[----:B------:R-:W-:-:S02]  /*b200*/  SHF.R.U64 R166, R166, 0x3, RZ ;  /* 0x00000003a6a67819 */ /* 0x000fc400000012ff */
[----:B------:R-:W-:Y:S02]  /*b210*/  SHF.R.U64 R168, R168, 0x3, RZ ;  /* 0x00000003a8a87819 */ /* 0x000fe400000012ff */
[----:B------:R-:W-:Y:S01]  /*b220*/  LOP3.LUT R4, R5, R12, RZ, 0x3c, !PT ;  /* 0x0000000c05047212 */ /* 0x000fe200078e3cff */
[--C-:B------:R-:W-:Y:S01]  /*b230*/  IMAD.MOV.U32 R5, RZ, RZ, R13.reuse ;  /* 0x000000ffff057224 */ /* 0x100fe200078e000d */
[----:B------:R-:W-:Y:S01]  /*b240*/  LOP3.LUT R156, R156, R157, RZ, 0x3c, !PT ;  /* 0x0000009d9c9c7212 */ /* 0x000fe200078e3cff */
[--C-:B------:R-:W-:Y:S01]  /*b250*/  IMAD.X R157, RZ, RZ, R13.reuse, P0 ;  /* 0x000000ffff9d7224 */ /* 0x100fe200000e060d */
        /* <DEDUP_REMOVED lines=11> */
[----:B------:R-:W-:Y:S01]  /*b310*/  IMAD.X R169, RZ, RZ, R13, P1 ;  /* 0x000000ffffa97224 */ /* 0x000fe200008e060d */
[----:B------:R-:W-:-:S02]  /*b320*/  IADD3 R171, P0, R12, 0x8020, RZ ;  /* 0x000080200cab7810 */ /* 0x000fc40007f1e0ff */
[C---:B------:R-:W-:Y:S02]  /*b330*/  IADD3 R173, P4, R12.reuse, 0x8040, RZ ;  /* 0x000080400cad7810 */ /* 0x040fe40007f9e0ff */
[C---:B------:R-:W-:Y:S02]  /*b340*/  IADD3 R9, P3, R12.reuse, 0x8060, RZ ;  /* 0x000080600c097810 */ /* 0x040fe40007f7e0ff */
[C---:B------:R-:W-:Y:S02]  /*b350*/  IADD3 R11, P6, R12.reuse, 0xc000, RZ ;  /* 0x0000c0000c0b7810 */ /* 0x040fe40007fde0ff */
[C---:B------:R-:W-:Y:S02]  /*b360*/  IADD3 R153, P5, R12.reuse, 0xc020, RZ ;  /* 0x0000c0200c997810 */ /* 0x040fe40007fbe0ff */
[C---:B------:R-:W-:Y:S02]  /*b370*/  IADD3 R155, P2, R12.reuse, 0xc040, RZ ;  /* 0x0000c0400c9b7810 */ /* 0x040fe40007f5e0ff */
[----:B------:R-:W-:-:S02]  /*b380*/  IADD3 R21, P1, R12, 0xc060, RZ ;  /* 0x0000c0600c157810 */ /* 0x000fc40007f3e0ff */
[----:B------:R-:W-:Y:S02]  /*b390*/  MOV R3, R4 ;  /* 0x0000000400037202 */ /* 0x000fe40000000f00 */
[----:B------:R-:W-:Y:S02]  /*b3a0*/  F2FP.F16.F32.PACK_AB R4, R25, R24 ;  /* 0x000000181904723e */ /* 0x000fe400000000ff */
[----:B------:R-:W-:Y:S02]  /*b3b0*/  F2FP.F16.F32.PACK_AB R5, R27, R26 ;  /* 0x0000001a1b05723e */ /* 0x000fe400000000ff */
[----:B------:R-:W-:Y:S02]  /*b3c0*/  LOP3.LUT R170, R171, 0x380, RZ, 0xc0, !PT ;  /* 0x00000380abaa7812 */ /* 0x000fe400078ec0ff */
[----:B------:R-:W-:Y:S02]  /*b3d0*/  LOP3.LUT R172, R173, 0x380, RZ, 0xc0, !PT ;  /* 0x00000380adac7812 */ /* 0x000fe400078ec0ff */
[----:B------:R-:W-:-:S02]  /*b3e0*/  LOP3.LUT R8, R9, 0x380, RZ, 0xc0, !PT ;  /* 0x0000038009087812 */ /* 0x000fc400078ec0ff */
[----:B------:R-:W-:Y:S02]  /*b3f0*/  LOP3.LUT R10, R11, 0x380, RZ, 0xc0, !PT ;  /* 0x000003800b0a7812 */ /* 0x000fe400078ec0ff */
[----:B------:R-:W-:Y:S02]  /*b400*/  LOP3.LUT R152, R153, 0x380, RZ, 0xc0, !PT ;  /* 0x0000038099987812 */ /* 0x000fe400078ec0ff */
[----:B------:R-:W-:Y:S02]  /*b410*/  LOP3.LUT R154, R155, 0x380, RZ, 0xc0, !PT ;  /* 0x000003809b9a7812 */ /* 0x000fe400078ec0ff */
[----:B------:R-:W-:Y:S01]  /*b420*/  LOP3.LUT R20, R21, 0x380, RZ, 0xc0, !PT ;  /* 0x0000038015147812 */ /* 0x000fe200078ec0ff */
[----:B------:R0:W-:Y:S01]  /*b430*/  STSM.16.M88.4 [R3], R4 ;  /* 0x0000000403007844 */ /* 0x0001e20000000200 */
[----:B------:R-:W-:Y:S02]  /*b440*/  SHF.R.U64 R170, R170, 0x3, RZ ;  /* 0x00000003aaaa7819 */ /* 0x000fe400000012ff */
[----:B------:R-:W-:-:S02]  /*b450*/  SHF.R.U64 R172, R172, 0x3, RZ ;  /* 0x00000003acac7819 */ /* 0x000fc400000012ff */
[----:B------:R-:W-:Y:S02]  /*b460*/  SHF.R.U64 R8, R8, 0x3, RZ ;  /* 0x0000000308087819 */ /* 0x000fe400000012ff */
[----:B------:R-:W-:Y:S02]  /*b470*/  SHF.R.U64 R10, R10, 0x3, RZ ;  /* 0x000000030a0a7819 */ /* 0x000fe400000012ff */
[----:B------:R-:W-:Y:S02]  /*b480*/  SHF.R.U64 R152, R152, 0x3, RZ ;  /* 0x0000000398987819 */ /* 0x000fe400000012ff */
[----:B------:R-:W-:Y:S02]  /*b490*/  SHF.R.U64 R154, R154, 0x3, RZ ;  /* 0x000000039a9a7819 */ /* 0x000fe400000012ff */
[----:B------:R-:W-:Y:S02]  /*b4a0*/  SHF.R.U64 R20, R20, 0x3, RZ ;  /* 0x0000000314147819 */ /* 0x000fe400000012ff */
[----:B------:R-:W-:-:S02]  /*b4b0*/  MOV R14, R14 ;  /* 0x0000000e000e7202 */ /* 0x000fc40000000f00 */
[----:B0-----:R-:W-:Y:S02]  /*b4c0*/  F2FP.F16.F32.PACK_AB R4, R33, R32 ;  /* 0x000000202104723e */ /* 0x001fe400000000ff */
[----:B------:R-:W-:Y:S02]  /*b4d0*/  F2FP.F16.F32.PACK_AB R5, R35, R34 ;  /* 0x000000222305723e */ /* 0x000fe400000000ff */
[----:B------:R-:W-:Y:S02]  /*b4e0*/  F2FP.F16.F32.PACK_AB R6, R37, R36 ;  /* 0x000000242506723e */ /* 0x000fe400000000ff */
[----:B------:R-:W-:Y:S02]  /*b4f0*/  F2FP.F16.F32.PACK_AB R7, R39, R38 ;  /* 0x000000262707723e */ /* 0x000fe400000000ff */
        /* <DEDUP_REMOVED lines=14> */
[----:B------:R0:W-:Y:S01]  /*b5e0*/  STSM.16.M88.4 [R14], R4 ;  /* 0x000000040e007844 */ /* 0x0001e20000000200 */
[----:B------:R-:W-:-:S02]  /*b5f0*/  MOV R156, R156 ;  /* 0x0000009c009c7202 */ /* 0x000fc40000000f00 */
[----:B------:R-:W-:Y:S02]  /*b600*/  F2FP.F16.F32.PACK_AB R12, R41, R40 ;  /* 0x00000028290c723e */ /* 0x000fe400000000ff */
[----:B------:R-:W-:Y:S02]  /*b610*/  F2FP.F16.F32.PACK_AB R13, R43, R42 ;  /* 0x0000002a2b0d723e */ /* 0x000fe400000000ff */
[----:B------:R-:W-:Y:S02]  /*b620*/  F2FP.F16.F32.PACK_AB R15, R47, R46 ;  /* 0x0000002e2f0f723e */ /* 0x000fe400000000ff */
[----:B------:R-:W-:Y:S02]  /*b630*/  MOV R158, R158 ;  /* 0x0000009e009e7202 */ /* 0x000fe40000000f00 */
[----:B------:R-:W-:Y:S02]  /*b640*/  MOV R161, R160 ;  /* 0x000000a000a17202 */ /* 0x000fe40000000f00 */
[----:B0-----:R-:W-:-:S02]  /*b650*/  F2FP.F16.F32.PACK_AB R14, R45, R44 ;  /* 0x0000002c2d0e723e */ /* 0x001fc400000000ff */
[----:B------:R-:W-:Y:S02]  /*b660*/  F2FP.F16.F32.PACK_AB R4, R49, R48 ;  /* 0x000000303104723e */ /* 0x000fe400000000ff */
[----:B------:R-:W-:Y:S02]  /*b670*/  F2FP.F16.F32.PACK_AB R5, R51, R50 ;  /* 0x000000323305723e */ /* 0x000fe400000000ff */
[----:B------:R-:W-:Y:S02]  /*b680*/  F2FP.F16.F32.PACK_AB R6, R53, R52 ;  /* 0x000000343506723e */ /* 0x000fe400000000ff */
[----:B------:R-:W-:Y:S01]  /*b690*/  F2FP.F16.F32.PACK_AB R7, R55, R54 ;  /* 0x000000363707723e */ /* 0x000fe200000000ff */
[----:B------:R0:W-:Y:S01]  /*b6a0*/  STSM.16.M88.4 [R156], R12 ;  /* 0x0000000c9c007844 */ /* 0x0001e20000000200 */
[----:B------:R-:W-:Y:S02]  /*b6b0*/  MOV R160, R8 ;  /* 0x0000000800a07202 */ /* 0x000fe40000000f00 */
[----:B------:R-:W-:-:S02]  /*b6c0*/  MOV R3, R10 ;  /* 0x0000000a00037202 */ /* 0x000fc40000000f00 */
[----:B------:R-:W-:Y:S02]  /*b6d0*/  F2FP.F16.F32.PACK_AB R8, R57, R56 ;  /* 0x000000383908723e */ /* 0x000fe400000000ff */
[----:B------:R-:W-:Y:S02]  /*b6e0*/  F2FP.F16.F32.PACK_AB R9, R59, R58 ;  /* 0x0000003a3b09723e */ /* 0x000fe400000000ff */
[----:B------:R-:W-:Y:S02]  /*b6f0*/  F2FP.F16.F32.PACK_AB R10, R61, R60 ;  /* 0x0000003c3d0a723e */ /* 0x000fe400000000ff */
[----:B------:R-:W-:Y:S02]  /*b700*/  F2FP.F16.F32.PACK_AB R11, R63, R62 ;  /* 0x0000003e3f0b723e */ /* 0x000fe400000000ff */
[----:B------:R-:W-:Y:S01]  /*b710*/  MOV R162, R162 ;  /* 0x000000a200a27202 */ /* 0x000fe20000000f00 */
[----:B------:R1:W-:Y:S01]  /*b720*/  STSM.16.M88.4 [R158], R4 ;  /* 0x000000049e007844 */ /* 0x0003e20000000200 */
[----:B------:R-:W-:-:S02]  /*b730*/  MOV R18, R152 ;  /* 0x0000009800127202 */ /* 0x000fc40000000f00 */
[----:B0-----:R-:W-:Y:S02]  /*b740*/  F2FP.F16.F32.PACK_AB R12, R65, R64 ;  /* 0x00000040410c723e */ /* 0x001fe400000000ff */
[----:B------:R-:W-:Y:S02]  /*b750*/  F2FP.F16.F32.PACK_AB R13, R67, R66 ;  /* 0x00000042430d723e */ /* 0x000fe400000000ff */
[----:B------:R-:W-:Y:S02]  /*b760*/  F2FP.F16.F32.PACK_AB R14, R69, R68 ;  /* 0x00000044450e723e */ /* 0x000fe400000000ff */
[----:B------:R-:W-:Y:S02]  /*b770*/  F2FP.F16.F32.PACK_AB R15, R71, R70 ;  /* 0x00000046470f723e */ /* 0x000fe400000000ff */
[----:B------:R-:W-:Y:S02]  /*b780*/  MOV R22, R154 ;  /* 0x0000009a00167202 */ /* 0x000fe40000000f00 */
[----:B------:R-:W-:-:S02]  /*b790*/  MOV R164, R164 ;  /* 0x000000a400a47202 */ /* 0x000fc40000000f00 */
[----:B------:R-:W-:Y:S02]  /*b7a0*/  F2FP.F16.F32.PACK_AB R152, R73, R72 ;  /* 0x000000484998723e */ /* 0x000fe400000000ff */
[----:B------:R-:W-:Y:S02]  /*b7b0*/  F2FP.F16.F32.PACK_AB R153, R75, R74 ;  /* 0x0000004a4b99723e */ /* 0x000fe400000000ff */
[----:B------:R-:W-:Y:S02]  /*b7c0*/  F2FP.F16.F32.PACK_AB R154, R77, R76 ;  /* 0x0000004c4d9a723e */ /* 0x000fe400000000ff */
[----:B------:R-:W-:Y:S01]  /*b7d0*/  F2FP.F16.F32.PACK_AB R155, R79, R78 ;  /* 0x0000004e4f9b723e */ /* 0x000fe200000000ff */
[----:B------:R0:W-:Y:S01]  /*b7e0*/  STSM.16.M88.4 [R161], R8 ;  /* 0x00000008a1007844 */ /* 0x0001e20000000200 */
[----:B------:R-:W-:Y:S02]  /*b7f0*/  MOV R166, R166 ;  /* 0x000000a600a67202 */ /* 0x000fe40000000f00 */
[----:B------:R-:W-:-:S02]  /*b800*/  F2FP.F16.F32.PACK_AB R156, R81, R80 ;  /* 0x00000050519c723e */ /* 0x000fc400000000ff */
[----:B------:R-:W-:Y:S02]  /*b810*/  F2FP.F16.F32.PACK_AB R157, R83, R82 ;  /* 0x00000052539d723e */ /* 0x000fe400000000ff */
[----:B-1----:R-:W-:Y:S02]  /*b820*/  F2FP.F16.F32.PACK_AB R158, R85, R84 ;  /* 0x00000054559e723e */ /* 0x002fe400000000ff */
[----:B------:R-:W-:Y:S01]  /*b830*/  F2FP.F16.F32.PACK_AB R159, R87, R86 ;  /* 0x00000056579f723e */ /* 0x000fe200000000ff */
[----:B------:R1:W-:Y:S01]  /*b840*/  STSM.16.M88.4 [R162], R12 ;  /* 0x0000000ca2007844 */ /* 0x0003e20000000200 */
[----:B------:R-:W-:Y:S02]  /*b850*/  MOV R168, R168 ;  /* 0x000000a800a87202 */ /* 0x000fe40000000f00 */
[----:B------:R-:W-:Y:S02]  /*b860*/  F2FP.F16.F32.PACK_AB R4, R89, R88 ;  /* 0x000000585904723e */ /* 0x000fe400000000ff */
[----:B------:R-:W-:-:S02]  /*b870*/  F2FP.F16.F32.PACK_AB R5, R91, R90 ;  /* 0x0000005a5b05723e */ /* 0x000fc400000000ff */
[----:B------:R-:W-:Y:S02]  /*b880*/  F2FP.F16.F32.PACK_AB R6, R93, R92 ;  /* 0x0000005c5d06723e */ /* 0x000fe400000000ff */
[----:B------:R-:W-:Y:S02]  /*b890*/  F2FP.F16.F32.PACK_AB R7, R95, R94 ;  /* 0x0000005e5f07723e */ /* 0x000fe400000000ff */
[----:B------:R-:W-:Y:S02]  /*b8a0*/  MOV R170, R170 ;  /* 0x000000aa00aa7202 */ /* 0x000fe40000000f00 */
[----:B0-----:R-:W-:Y:S02]  /*b8b0*/  F2FP.F16.F32.PACK_AB R8, R97, R96 ;  /* 0x000000606108723e */ /* 0x001fe400000000ff */
[----:B------:R-:W-:Y:S02]  /*b8c0*/  F2FP.F16.F32.PACK_AB R9, R99, R98 ;  /* 0x000000626309723e */ /* 0x000fe400000000ff */
[----:B------:R-:W-:-:S02]  /*b8d0*/  F2FP.F16.F32.PACK_AB R10, R101, R100 ;  /* 0x00000064650a723e */ /* 0x000fc400000000ff */
[----:B------:R-:W-:Y:S01]  /*b8e0*/  F2FP.F16.F32.PACK_AB R11, R103, R102 ;  /* 0x00000066670b723e */ /* 0x000fe200000000ff */
[----:B------:R0:W-:Y:S01]  /*b8f0*/  STSM.16.M88.4 [R164], R152 ;  /* 0x00000098a4007844 */ /* 0x0001e20000000200 */
[----:B------:R-:W-:Y:S02]  /*b900*/  MOV R172, R172 ;  /* 0x000000ac00ac7202 */ /* 0x000fe40000000f00 */
[----:B-1----:R-:W-:Y:S02]  /*b910*/  F2FP.F16.F32.PACK_AB R12, R105, R104 ;  /* 0x00000068690c723e */ /* 0x002fe400000000ff */
[----:B------:R-:W-:Y:S02]  /*b920*/  F2FP.F16.F32.PACK_AB R13, R107, R106 ;  /* 0x0000006a6b0d723e */ /* 0x000fe400000000ff */
[----:B------:R-:W-:Y:S02]  /*b930*/  F2FP.F16.F32.PACK_AB R14, R109, R108 ;  /* 0x0000006c6d0e723e */ /* 0x000fe400000000ff */
[----:B------:R-:W-:Y:S01]  /*b940*/  F2FP.F16.F32.PACK_AB R15, R111, R110 ;  /* 0x0000006e6f0f723e */ /* 0x000fe200000000ff */
[----:B------:R1:W-:Y:S01]  /*b950*/  STSM.16.M88.4 [R166], R156 ;  /* 0x0000009ca6007844 */ /* 0x0003e20000000200 */
[----:B------:R-:W-:-:S03]  /*b960*/  MOV R161, R20 ;  /* 0x0000001400a17202 */ /* 0x000fc60000000f00 */
[----:B------:R2:W-:Y:S01]  /*b970*/  STSM.16.M88.4 [R168], R4 ;  /* 0x00000004a8007844 */ /* 0x0005e20000000200 */
[----:B0-----:R-:W-:Y:S02]  /*b980*/  F2FP.F16.F32.PACK_AB R152, R113, R112 ;  /* 0x000000707198723e */ /* 0x001fe400000000ff */
[----:B------:R-:W-:Y:S02]  /*b990*/  F2FP.F16.F32.PACK_AB R153, R115, R114 ;  /* 0x000000727399723e */ /* 0x000fe400000000ff */
[----:B------:R-:W-:Y:S02]  /*b9a0*/  F2FP.F16.F32.PACK_AB R154, R117, R116 ;  /* 0x00000074759a723e */ /* 0x000fe400000000ff */
[----:B------:R-:W-:Y:S01]  /*b9b0*/  F2FP.F16.F32.PACK_AB R155, R119, R118 ;  /* 0x00000076779b723e */ /* 0x000fe200000000ff */
[----:B------:R0:W-:Y:S01]  /*b9c0*/  STSM.16.M88.4 [R170], R8 ;  /* 0x00000008aa007844 */ /* 0x0001e20000000200 */
[----:B-1----:R-:W-:Y:S02]  /*b9d0*/  F2FP.F16.F32.PACK_AB R156, R121, R120 ;  /* 0x00000078799c723e */ /* 0x002fe400000000ff */
[----:B------:R-:W-:-:S02]  /*b9e0*/  F2FP.F16.F32.PACK_AB R157, R123, R122 ;  /* 0x0000007a7b9d723e */ /* 0x000fc400000000ff */
[----:B------:R-:W-:Y:S02]  /*b9f0*/  F2FP.F16.F32.PACK_AB R158, R125, R124 ;  /* 0x0000007c7d9e723e */ /* 0x000fe400000000ff */
[----:B------:R-:W-:Y:S01]  /*ba00*/  F2FP.F16.F32.PACK_AB R159, R127, R126 ;  /* 0x0000007e7f9f723e */ /* 0x000fe200000000ff */
[----:B------:R1:W-:Y:S01]  /*ba10*/  STSM.16.M88.4 [R172], R12 ;  /* 0x0000000cac007844 */ /* 0x0003e20000000200 */
[----:B--2---:R-:W-:Y:S02]  /*ba20*/  F2FP.F16.F32.PACK_AB R4, R129, R128 ;  /* 0x000000808104723e */ /* 0x004fe400000000ff */
[----:B------:R-:W-:Y:S02]  /*ba30*/  F2FP.F16.F32.PACK_AB R5, R131, R130 ;  /* 0x000000828305723e */ /* 0x000fe400000000ff */
[----:B------:R-:W-:Y:S02]  /*ba40*/  F2FP.F16.F32.PACK_AB R6, R133, R132 ;  /* 0x000000848506723e */ /* 0x000fe400000000ff */
[----:B------:R-:W-:-:S02]  /*ba50*/  F2FP.F16.F32.PACK_AB R7, R135, R134 ;  /* 0x000000868707723e */ /* 0x000fc400000000ff */
        /* <DEDUP_REMOVED lines=9> */
[----:B------:R-:W-:Y:S04]  /*baf0*/  STSM.16.M88.4 [R3], R156 ;  /* 0x0000009c03007844 */ /* 0x000fe80000000200 */
[----:B------:R1:W-:Y:S04]  /*bb00*/  STSM.16.M88.4 [R18], R4 ;  /* 0x0000000412007844 */ /* 0x0003e80000000200 */
[----:B------:R2:W-:Y:S04]  /*bb10*/  STSM.16.M88.4 [R22], R8 ;  /* 0x0000000816007844 */ /* 0x0005e80000000200 */
[----:B------:R3:W-:Y:S01]  /*bb20*/  STSM.16.M88.4 [R161], R12 ;  /* 0x0000000ca1007844 */ /* 0x0007e20000000200 */
[----:B------:R-:W-:Y:S01]  /*bb30*/  USHF.L.U32 UR4, UR19, 0x2, URZ ;  /* 0x0000000213047899 */ /* 0x000fe2000800063f */
[----:B------:R-:W-:Y:S01]  /*bb40*/  BAR.SYNC.DEFER_BLOCKING 0x1, 0x100 ;  /* 0x0044000000007b1d */ /* 0x000fe20000010000 */
[----:B------:R-:W-:Y:S01]  /*bb50*/  ISETP.NE.U32.AND P0, PT, RZ, UR14, PT ;  /* 0x0000000eff007c0c */ /* 0x000fe2000bf05070 */
[----:B------:R-:W-:-:S02]  /*bb60*/  USHF.L.U64.HI UR16, UR19, 0x2, UR17 ;  /* 0x0000000213107899 */ /* 0x000fc40008010211 */
[----:B------:R-:W-:Y:S01]  /*bb70*/  UIADD3 UR9, UP0, UR4, UR14, URZ ;  /* 0x0000000e04097290 */ /* 0x000fe2000ff1e03f */
[----:B------:R-:W-:-:S03]  /*bb80*/  ISETP.NE.AND.EX P0, PT, RZ, UR15, PT, P0 ;  /* 0x0000000fff007c0c */ /* 0x000fc6000bf05300 */
[----:B------:R-:W-:Y:S02]  /*bb90*/  UIADD3.X UR12, UR16, UR15, URZ, UP0, !UPT ;  /* 0x0000000f100c7290 */ /* 0x000fe400087fe43f */
[----:B------:R-:W-:-:S04]  /*bba0*/  IMAD.U32 R20, RZ, RZ, UR9 ;  /* 0x00000009ff147e24 */ /* 0x000fc8000f8e00ff */
[----:B------:R-:W-:Y:S01]  /*bbb0*/  IMAD.U32 R21, RZ, RZ, UR12 ;  /* 0x0000000cff157e24 */ /* 0x000fe2000f8e00ff */
[----:B------:R-:W-:-:S04]  /*bbc0*/  ULDC.64 UR12, c[0x0][0xc08] ;  /* 0x00030200000c7ab9 */ /* 0x000fc80000000a00 */
[----:B0-----:R-:W4:Y:S01]  /*bbd0*/  @P0 LDG.E R152, desc[UR26][R20.64] ;  /* 0x0000001a14980981 */ /* 0x001f22000c1e1900 */
[----:B------:R-:W-:-:S04]  /*bbe0*/  UISETP.NE.U32.AND UP0, UPT, UR12, URZ, UPT ;  /* 0x0000003f0c00728c */ /* 0x000fc8000bf05070 */
[----:B------:R-:W-:-:S06]  /*bbf0*/  UISETP.NE.AND.EX UP0, UPT, UR13, URZ, UPT, UP0 ;  /* 0x0000003f0d00728c */ /* 0x000fcc000bf05300 */
[----:B------:R-:W-:-:S05]  /*bc00*/  PLOP3.LUT P4, PT, PT, PT, UP0, 0x80, 0x0 ;  /* 0x000000000000781c */ /* 0x000fca0003f8f008 */
[----:B------:R-:W-:-:S03]  /*bc10*/  @UP0 UIADD3 UR12, UP1, UR4, UR12, URZ ;  /* 0x0000000c040c0290 */ /* 0x000fc6000ff3e03f */
[----:B------:R-:W-:Y:S01]  /*bc20*/  ULDC UR4, c[0x0][0xad4] ;  /* 0x0002b50000047ab9 */ /* 0x000fe20000000800 */
[----:B------:R-:W-:Y:S02]  /*bc30*/  @UP0 UIADD3.X UR13, UR16, UR13, URZ, UP1, !UPT ;  /* 0x0000000d100d0290 */ /* 0x000fe40008ffe43f */
[----:B-1----:R-:W-:-:S04]  /*bc40*/  IMAD.U32 R4, RZ, RZ, UR12 ;  /* 0x0000000cff047e24 */ /* 0x002fc8000f8e00ff */
[----:B------:R-:W-:-:S05]  /*bc50*/  IMAD.U32 R5, RZ, RZ, UR13 ;  /* 0x0000000dff057e24 */ /* 0x000fca000f8e00ff */
[----:B------:R0:W5:Y:S01]  /*bc60*/  @P4 LDG.E R3, desc[UR26][R4.64] ;  /* 0x0000001a04034981 */ /* 0x000162000c1e1900 */
[----:B------:R-:W-:Y:S02]  /*bc70*/  UISETP.NE.AND UP0, UPT, UR22, URZ, UPT ;  /* 0x0000003f1600728c */ /* 0x000fe4000bf05270 */
[----:B------:R-:W-:Y:S02]  /*bc80*/  UISETP.NE.AND UP1, UPT, UR20, 0x1, UPT ;  /* 0x000000011400788c */ /* 0x000fe4000bf25270 */
[----:B------:R-:W-:Y:S01]  /*bc90*/  USEL UR4, UR22, UR4, UP0 ;  /* 0x0000000416047287 */ /* 0x000fe20008000000 */
[----:B------:R-:W-:-:S03]  /*bca0*/  UMOV UR23, 0x9b8 ;  /* 0x000009b800177882 */ /* 0x000fc60000000000 */
[----:B------:R-:W-:Y:S01]  /*bcb0*/  UISETP.GT.AND UP2, UPT, UR4, 0x1, UPT ;  /* 0x000000010400788c */ /* 0x000fe2000bf44270 */
[----:B------:R-:W-:Y:S01]  /*bcc0*/  PLOP3.LUT P1, PT, PT, PT, UP1, 0x80, 0x0 ;  /* 0x000000000000781c */ /* 0x000fe20003f2f018 */
[----:B------:R-:W-:Y:S02]  /*bcd0*/  UISETP.NE.U32.AND UP0, UPT, UR14, URZ, UPT ;  /* 0x0000003f0e00728c */ /* 0x000fe4000bf05070 */
[----:B------:R-:W-:Y:S01]  /*bce0*/  USEL UR23, UR23, 0x978, UP2 ;  /* 0x0000097817177887 */ /* 0x000fe20009000000 */
[----:B--2---:R-:W-:Y:S01]  /*bcf0*/  IMAD.U32 R8, RZ, RZ, UR18 ;  /* 0x00000012ff087e24 */ /* 0x004fe2000f8e00ff */
[----:B------:R-:W-:Y:S01]  /*bd00*/  UISETP.NE.AND.EX UP0, UPT, UR15, URZ, UPT, UP0 ;  /* 0x0000003f0f00728c */ /* 0x000fe2000bf05300 */
[----:B------:R-:W-:Y:S02]  /*bd10*/  UMOV UR4, URZ ;  /* 0x0000003f00047c82 */ /* 0x000fe40008000000 */
[----:B------:R-:W-:Y:S01]  /*bd20*/  IMAD R8, R8, 0x80, R175 ;  /* 0x0000008008087824 */ /* 0x000fe200078e02af */
[----:B------:R-:W-:Y:S01]  /*bd30*/  USEL UR9, UR19, URZ, !UP0 ;  /* 0x0000003f13097287 */ /* 0x000fe2000c000000 */
[----:B------:R-:W-:Y:S01]  /*bd40*/  @UP1 ULDC UR25, c[0x0][0xbec] ;  /* 0x0002fb0000191ab9 */ /* 0x000fe20000000800 */
[----:B------:R-:W-:-:S02]  /*bd50*/  USEL UR22, UR17, URZ, !UP0 ;  /* 0x0000003f11167287 */ /* 0x000fc4000c000000 */
[----:B0-----:R-:W-:Y:S01]  /*bd60*/  @P1 IMAD.HI.U32 R4, R8, UR25, RZ ;  /* 0x0000001908041c27 */ /* 0x001fe2000f8e00ff */
[----:B------:R-:W-:Y:S01]  /*bd70*/  USEL UR21, UR21, URZ, UP2 ;  /* 0x0000003f15157287 */ /* 0x000fe20009000000 */
[----:B------:R-:W-:Y:S01]  /*bd80*/  ULDC.64 UR16, c[0x0][UR23+0x220] ;  /* 0x0000880017107abb */ /* 0x000fe20008000a00 */
[----:B------:R-:W-:Y:S01]  /*bd90*/  ULDC.64 UR14, c[0x0][UR23+0x218] ;  /* 0x00008600170e7abb */ /* 0x000fe20008000a00 */
[----:B------:R-:W-:Y:S01]  /*bda0*/  ULDC.64 UR18, c[0x0][UR23+0x228] ;  /* 0x00008a0017127abb */ /* 0x000fe20008000a00 */
[----:B------:R-:W-:Y:S02]  /*bdb0*/  UIMAD UR17, UR17, UR9, URZ ;  /* 0x00000009111172a4 */ /* 0x000fe4000f8e023f */
[----:B------:R-:W-:Y:S01]  /*bdc0*/  UIMAD.WIDE.U32 UR12, UR14, UR24, URZ ;  /* 0x000000180e0c72a5 */ /* 0x000fe2000f8e003f */
[----:B------:R-:W-:Y:S01]  /*bdd0*/  IMAD.MOV.U32 R5, RZ, RZ, R8 ;  /* 0x000000ffff057224 */ /* 0x000fe200078e0008 */
[----:B------:R-:W-:Y:S01]  /*bde0*/  @UP1 ULDC UR28, c[0x0][0xbf0] ;  /* 0x0002fc00001c1ab9 */ /* 0x000fe20000000800 */
[----:B------:R-:W-:-:S02]  /*bdf0*/  UIMAD UR24, UR15, UR24, URZ ;  /* 0x000000180f1872a4 */ /* 0x000fc4000f8e023f */
[----:B------:R-:W-:Y:S01]  /*be00*/  UIMAD.WIDE.U32 UR26, UR18, UR21, URZ ;  /* 0x00000015121a72a5 */ /* 0x000fe2000f8e003f */
[----:B------:R-:W-:Y:S01]  /*be10*/  @P1 SHF.R.U32.HI R5, RZ, UR28, R4 ;  /* 0x0000001cff051c19 */ /* 0x000fe20008011604 */
[----:B------:R-:W-:Y:S02]  /*be20*/  UIMAD.WIDE.U32 UR14, UR16, UR9, URZ ;  /* 0x00000009100e72a5 */ /* 0x000fe4000f8e003f */
[----:B------:R-:W-:Y:S02]  /*be30*/  UIMAD UR18, UR19, UR21, URZ ;  /* 0x00000015131272a4 */ /* 0x000fe4000f8e023f */
[----:B------:R-:W-:Y:S01]  /*be40*/  UIMAD UR17, UR16, UR22, UR17 ;  /* 0x00000016101172a4 */ /* 0x000fe2000f8e0211 */
[----:B------:R-:W-:Y:S01]  /*be50*/  IMAD.U32 R4, RZ, RZ, UR26 ;  /* 0x0000001aff047e24 */ /* 0x000fe2000f8e00ff */
[----:B------:R-:W-:Y:S01]  /*be60*/  UIADD3 UR18, UR27, UR18, URZ ;  /* 0x000000121b127290 */ /* 0x000fe2000fffe03f */
[----:B------:R-:W-:Y:S01]  /*be70*/  IMAD.MOV R7, RZ, RZ, -R5 ;  /* 0x000000ffff077224 */ /* 0x000fe200078e0a05 */
[----:B------:R-:W-:-:S02]  /*be80*/  UIADD3 UR24, UR13, UR24, URZ ;  /* 0x000000180d187290 */ /* 0x000fc4000fffe03f */
[----:B------:R-:W-:Y:S01]  /*be90*/  UIADD3 UR17, UR15, UR17, URZ ;  /* 0x000000110f117290 */ /* 0x000fe2000fffe03f */
[----:B------:R-:W-:Y:S02]  /*bea0*/  IMAD R7, R7, UR20, R8 ;  /* 0x0000001407077c24 */ /* 0x000fe4000f8e0208 */
[----:B------:R-:W-:-:S03]  /*beb0*/  IMAD.U32 R10, RZ, RZ, UR18 ;  /* 0x00000012ff0a7e24 */ /* 0x000fc6000f8e00ff */
[----:B------:R-:W-:Y:S02]  /*bec0*/  SHF.R.S32.HI R6, RZ, 0x1f, R7 ;  /* 0x0000001fff067819 */ /* 0x000fe40000011407 */
[----:B----4-:R-:W-:-:S13]  /*bed0*/  @P0 R2UR UR4, R152 ;  /* 0x00000000980402ca */ /* 0x010fda00000e0000 */
[----:B------:R-:W-:Y:S02]  /*bee0*/  UIADD3 UR12, UP0, UP3, UR14, UR12, UR4 ;  /* 0x0000000c0e0c7290 */ /* 0x000fe4000fb1e004 */
[----:B------:R-:W-:-:S04]  /*bef0*/  USHF.R.S32.HI UR16, URZ, 0x1f, UR4 ;  /* 0x0000001f3f107899 */ /* 0x000fc80008011404 */
[----:B------:R-:W-:Y:S01]  /*bf00*/  UIADD3.X UR14, UR17, UR24, UR16, UP0, UP3 ;  /* 0x00000018110e7290 */ /* 0x000fe200087e6410 */
[----:B------:R-:W-:Y:S02]  /*bf10*/  IADD3 R4, P2, P3, R5, UR12, R4 ;  /* 0x0000000c05047c10 */ /* 0x000fe4000fb5e004 */
[----:B------:R-:W-:Y:S01]  /*bf20*/  SHF.R.S32.HI R5, RZ, 0x1f, R5 ;  /* 0x0000001fff057819 */ /* 0x000fe20000011405 */
[----:B------:R-:W-:Y:S02]  /*bf30*/  ULDC.64 UR12, c[0x0][UR23+0x210] ;  /* 0x00008400170c7abb */ /* 0x000fe40008000a00 */
[----:B------:R-:W-:Y:S01]  /*bf40*/  IMAD R9, R7, UR13, RZ ;  /* 0x0000000d07097c24 */ /* 0x000fe2000f8e02ff */
[----:B------:R-:W-:Y:S01]  /*bf50*/  IADD3.X R5, R5, UR14, R10, P2, P3 ;  /* 0x0000000e05057c10 */ /* 0x000fe200097e640a */
[----:B------:R-:W-:Y:S01]  /*bf60*/  ULDC.64 UR14, c[0x0][0xba8] ;  /* 0x0002ea00000e7ab9 */ /* 0x000fe20000000a00 */
[----:B------:R-:W-:Y:S01]  /*bf70*/  @!UP2 ULDC UR14, c[0x0][0xb50] ;  /* 0x0002d400000eaab9 */ /* 0x000fe20000000800 */
[----:B------:R-:W-:Y:S01]  /*bf80*/  IMAD R9, R6, UR12, R9 ;  /* 0x0000000c06097c24 */ /* 0x000fe2000f8e0209 */
[----:B------:R-:W-:Y:S01]  /*bf90*/  @!UP2 ULDC UR15, c[0x0][0xb54] ;  /* 0x0002d500000faab9 */ /* 0x000fe20000000800 */
[----:B------:R-:W-:-:S04]  /*bfa0*/  IMAD.WIDE.U32 R4, R7, UR12, R4 ;  /* 0x0000000c07047c25 */ /* 0x000fc8000f8e0004 */
[----:B------:R-:W-:Y:S01]  /*bfb0*/  IMAD.IADD R5, R5, 0x1, R9 ;  /* 0x0000000105057824 */ /* 0x000fe200078e0209 */
[C---:B------:R-:W-:Y:S01]  /*bfc0*/  LEA R9, P2, R4.reuse, UR14, 0x2 ;  /* 0x0000000e04097c11 */ /* 0x040fe2000f8410ff */
[----:B------:R-:W-:Y:S01]  /*bfd0*/  ULDC UR12, c[0x0][0xa88] ;  /* 0x0002a200000c7ab9 */ /* 0x000fe20000000800 */
[----:B-----5:R-:W-:Y:S02]  /*bfe0*/  @P4 R2UR UR12, R3 ;  /* 0x00000000030c42ca */ /* 0x020fe400000e0000 */
[----:B------:R-:W-:Y:S01]  /*bff0*/  LEA.HI.X R11, R4, UR15, R5, 0x2, P2 ;  /* 0x0000000f040b7c11 */ /* 0x000fe200090f1405 */
[----:B---3--:R-:W-:-:S12]  /*c000*/  @P4 BRA `(.L_x_210) ;  /* 0x00000000001c4947 */ /* 0x008fd80003800000 */
[----:B------:R-:W-:Y:S05]  /*c010*/  @!P0 BRA `(.L_x_210) ;  /* 0x0000000000188947 */ /* 0x000fea0003800000 */
[----:B------:R-:W-:Y:S02]  /*c020*/  ULDC.64 UR12, c[0x0][0x208] ;  /* 0x00008200000c7ab9 */ /* 0x000fe40000000a00 */
[----:B------:R-:W2:Y:S04]  /*c030*/  LDG.E R4, desc[UR12][R20.64] ;  /* 0x0000000c14047981 */ /* 0x000ea8000c1e1900 */
[----:B------:R-:W3:Y:S01]  /*c040*/  LDG.E R3, desc[UR12][R20.64+0x4] ;  /* 0x0000040c14037981 */ /* 0x000ee2000c1e1900 */
[----:B--2---:R-:W-:Y:S02]  /*c050*/  R2UR UR13, R4 ;  /* 0x00000000040d72ca */ /* 0x004fe400000e0000 */
[----:B---3--:R-:W-:-:S13]  /*c060*/  R2UR UR12, R3 ;  /* 0x00000000030c72ca */ /* 0x008fda00000e0000 */
[----:B------:R-:W-:-:S12]  /*c070*/  UIADD3 UR12, -UR13, UR12, URZ ;  /* 0x0000000c0d0c7290 */ /* 0x000fd8000fffe13f */
.L_x_210:
[----:B------:R-:W2:Y:S04]  /*c080*/  LDL R10, [R1+0x60] ;  /* 0x00006000010a7983 */ /* 0x000ea80000100800 */
[----:B------:R-:W3:Y:S01]  /*c090*/  LDL R3, [R1+0x1c] ;  /* 0x00001c0001037983 */ /* 0x000ee20000100800 */
[----:B------:R-:W-:Y:S01]  /*c0a0*/  R2UR UR13, R174 ;  /* 0x00000000ae0d72ca */ /* 0x000fe200000e0000 */
[----:B------:R-:W-:Y:S02]  /*c0b0*/  UIMAD UR12, UR12, UR20, URZ ;  /* 0x000000140c0c72a4 */ /* 0x000fe4000f8e023f */
[----:B------:R-:W-:Y:S01]  /*c0c0*/  SHFL.IDX PT, R4, R9, RZ, 0x1c1f ;  /* 0x001c1fff09047589 */ /* 0x000fe200000e0000 */
[----:B------:R-:W-:-:S03]  /*c0d0*/  ULDC.64 UR14, c[0x0][0x208] ;  /* 0x00008200000e7ab9 */ /* 0x000fc60000000a00 */
[----:B------:R-:W0:Y:S04]  /*c0e0*/  SHFL.IDX PT, R5, R11, RZ, 0x1c1f ;  /* 0x001c1fff0b057589 */ /* 0x000e2800000e0000 */
[----:B------:R-:W-:Y:S02]  /*c0f0*/  SHFL.IDX PT, R6, R9, 0x1, 0x1c1f ;  /* 0x003c1f0009067f89 */ /* 0x000fe400000e0000 */
[----:B------:R-:W-:Y:S02]  /*c100*/  IMAD.U32 R12, RZ, RZ, UR13 ;  /* 0x0000000dff0c7e24 */ /* 0x000fe4000f8e00ff */
[----:B------:R-:W1:Y:S02]  /*c110*/  SHFL.IDX PT, R7, R11, 0x1, 0x1c1f ;  /* 0x003c1f000b077f89 */ /* 0x000e6400000e0000 */
[----:B--2---:R-:W-:Y:S01]  /*c120*/  IMAD R12, R12, 0x80, R10 ;  /* 0x000000800c0c7824 */ /* 0x004fe200078e020a */
[----:B---3--:R-:W-:-:S03]  /*c130*/  LOP3.LUT P0, RZ, R3, 0x3, RZ, 0xc0, !PT ;  /* 0x0000000303ff7812 */ /* 0x008fc6000780c0ff */
[C---:B------:R-:W-:Y:S01]  /*c140*/  VIADD R10, R12.reuse, 0x8 ;  /* 0x000000080c0a7836 */ /* 0x040fe20000000000 */
[----:B------:R-:W-:-:S04]  /*c150*/  ISETP.GE.OR P2, PT, R12, UR12, P0 ;  /* 0x0000000c0c007c0c */ /* 0x000fc80008746670 */
[----:B------:R-:W-:-:S09]  /*c160*/  ISETP.GE.OR P0, PT, R10, UR12, P0 ;  /* 0x0000000c0a007c0c */ /* 0x000fd20008706670 */
[----:B0-----:R0:W-:Y:S04]  /*c170*/  @!P2 ST.E desc[UR14][R4.64], R2 ;  /* 0x000000020400a985 */ /* 0x0011e8000c10190e */
[----:B-1----:R0:W-:Y:S01]  /*c180*/  @!P0 ST.E desc[UR14][R6.64], R0 ;  /* 0x0000000006008985 */ /* 0x0021e2000c10190e */
[----:B------:R-:W-:-:S13]  /*c190*/  PLOP3.LUT P0, PT, PT, PT, UP2, 0x80, 0x0 ;  /* 0x000000000000781c */ /* 0x000fda0003f0f028 */
[----:B0-----:R-:W-:Y:S05]  /*c1a0*/  @P0 BRA `(.L_x_211) ;  /* 0x0000001000300947 */ /* 0x001fea0003800000 */
[----:B------:R-:W0:Y:S01]  /*c1b0*/  S2R R0, SR_TID.X ;  /* 0x0000000000007919 */ /* 0x000e220000002100 */
[----:B------:R-:W-:Y:S01]  /*c1c0*/  ULDC.64 UR14, c[0x0][0x208] ;  /* 0x00008200000e7ab9 */ /* 0x000fe20000000a00 */
[----:B------:R-:W-:Y:S02]  /*c1d0*/  R2UR UR18, R213 ;  /* 0x00000000d51272ca */ /* 0x000fe400000e0000 */
[----:B------:R-:W-:Y:S01]  /*c1e0*/  R2UR UR17, R174 ;  /* 0x00000000ae1172ca */ /* 0x000fe200000e0000 */
[----:B0-----:R-:W-:-:S05]  /*c1f0*/  VIADD R0, R0, 0xffffff80 ;  /* 0xffffff8000007836 */ /* 0x001fca0000000000 */
[----:B------:R-:W-:-:S04]  /*c200*/  SHF.R.S32.HI R3, RZ, 0x1f, R0 ;  /* 0x0000001fff037819 */ /* 0x000fc80000011400 */
[----:B------:R-:W-:-:S04]  /*c210*/  LEA.HI R3, R3, R0, RZ, 0x3 ;  /* 0x0000000003037211 */ /* 0x000fc800078f18ff */
[----:B------:R-:W-:Y:S02]  /*c220*/  LOP3.LUT R5, R3, 0xfffffff8, RZ, 0xc0, !PT ;  /* 0xfffffff803057812 */ /* 0x000fe400078ec0ff */
[----:B------:R-:W-:Y:S01]  /*c230*/  SHF.R.S32.HI R79, RZ, 0x3, R3 ;  /* 0x00000003ff4f7819 */ /* 0x000fe20000011403 */
[----:B------:R-:W-:Y:S02]  /*c240*/  IMAD.MOV.U32 R3, RZ, RZ, 0x2 ;  /* 0x00000002ff037424 */ /* 0x000fe400078e00ff */
[----:B------:R-:W-:-:S04]  /*c250*/  IMAD.IADD R18, R0, 0x1, -R5 ;  /* 0x0000000100127824 */ /* 0x000fc800078e0a05 */
[----:B------:R-:W-:-:S04]  /*c260*/  IMAD.SHL.U32 R0, R18, 0x8, RZ ;  /* 0x0000000812007824 */ /* 0x000fc800078e00ff */
[----:B------:R-:W-:-:S04]  /*c270*/  IMAD R2, R79, 0x40, R0 ;  /* 0x000000404f027824 */ /* 0x000fc800078e0200 */
[----:B------:R-:W-:-:S03]  /*c280*/  IMAD.WIDE R2, R2, R3, UR10 ;  /* 0x0000000a02027e25 */ /* 0x000fc6000f8e0203 */
[C---:B------:R-:W-:Y:S02]  /*c290*/  IADD3 R9, P4, R2.reuse, 0x1000, RZ ;  /* 0x0000100002097810 */ /* 0x040fe40007f9e0ff */
[C---:B------:R-:W-:Y:S02]  /*c2a0*/  IADD3 R13, P3, R2.reuse, 0x2000, RZ ;  /* 0x00002000020d7810 */ /* 0x040fe40007f7e0ff */
[----:B------:R-:W-:Y:S02]  /*c2b0*/  IADD3 R25, P2, R2, 0x3000, RZ ;  /* 0x0000300002197810 */ /* 0x000fe40007f5e0ff */
[----:B------:R-:W-:Y:S02]  /*c2c0*/  LOP3.LUT R8, R9, 0x380, RZ, 0xc0, !PT ;  /* 0x0000038009087812 */ /* 0x000fe400078ec0ff */
[----:B------:R-:W-:Y:S02]  /*c2d0*/  LOP3.LUT R12, R13, 0x380, RZ, 0xc0, !PT ;  /* 0x000003800d0c7812 */ /* 0x000fe400078ec0ff */
[----:B------:R-:W-:-:S02]  /*c2e0*/  LOP3.LUT R24, R25, 0x380, RZ, 0xc0, !PT ;  /* 0x0000038019187812 */ /* 0x000fc400078ec0ff */
[----:B------:R-:W-:Y:S02]  /*c2f0*/  SHF.R.U64 R8, R8, 0x3, RZ ;  /* 0x0000000308087819 */ /* 0x000fe400000012ff */
[----:B------:R-:W-:Y:S02]  /*c300*/  SHF.R.U64 R12, R12, 0x3, RZ ;  /* 0x000000030c0c7819 */ /* 0x000fe400000012ff */
[----:B------:R-:W-:Y:S02]  /*c310*/  SHF.R.U64 R24, R24, 0x3, RZ ;  /* 0x0000000318187819 */ /* 0x000fe400000012ff */
[----:B------:R-:W-:Y:S01]  /*c320*/  LOP3.LUT R8, R8, R9, RZ, 0x3c, !PT ;  /* 0x0000000908087212 */ /* 0x000fe200078e3cff */
[--C-:B------:R-:W-:Y:S01]  /*c330*/  IMAD.X R9, RZ, RZ, R3.reuse, P4 ;  /* 0x000000ffff097224 */ /* 0x100fe200020e0603 */
[----:B------:R-:W-:Y:S01]  /*c340*/  LOP3.LUT R12, R12, R13, RZ, 0x3c, !PT ;  /* 0x0000000d0c0c7212 */ /* 0x000fe200078e3cff */
[--C-:B------:R-:W-:Y:S01]  /*c350*/  IMAD.X R13, RZ, RZ, R3.reuse, P3 ;  /* 0x000000ffff0d7224 */ /* 0x100fe200018e0603 */
[----:B------:R-:W-:Y:S01]  /*c360*/  LOP3.LUT R24, R24, R25, RZ, 0x3c, !PT ;  /* 0x0000001918187212 */ /* 0x000fe200078e3cff */
[----:B------:R-:W-:Y:S01]  /*c370*/  IMAD.X R25, RZ, RZ, R3, P2 ;  /* 0x000000ffff197224 */ /* 0x000fe200010e0603 */
[C---:B------:R-:W-:Y:S01]  /*c380*/  IADD3 R29, P0, R2.reuse, 0x4000, RZ ;  /* 0x00004000021d7810 */ /* 0x040fe20007f1e0ff */
[----:B------:R-:W5:Y:S01]  /*c390*/  LD.E.128 R8, desc[UR14][R8.64] ;  /* 0x0000000e08087980 */ /* 0x000f62000c101d00 */
[----:B------:R-:W-:-:S02]  /*c3a0*/  IADD3 R33, P6, R2, 0x5000, RZ ;  /* 0x0000500002217810 */ /* 0x000fc40007fde0ff */
[C---:B------:R-:W-:Y:S01]  /*c3b0*/  IADD3 R37, P5, R2.reuse, 0x6000, RZ ;  /* 0x0000600002257810 */ /* 0x040fe20007fbe0ff */
[----:B------:R-:W5:Y:S01]  /*c3c0*/  LD.E.128 R12, desc[UR14][R12.64] ;  /* 0x0000000e0c0c7980 */ /* 0x000f62000c101d00 */
[C---:B------:R-:W-:Y:S02]  /*c3d0*/  IADD3 R41, P4, R2.reuse, 0x7000, RZ ;  /* 0x0000700002297810 */ /* 0x040fe40007f9e0ff */
[C---:B------:R-:W-:Y:S01]  /*c3e0*/  IADD3 R45, P3, R2.reuse, 0x8000, RZ ;  /* 0x00008000022d7810 */ /* 0x040fe20007f7e0ff */
[----:B------:R-:W5:Y:S01]  /*c3f0*/  LD.E.128 R24, desc[UR14][R24.64] ;  /* 0x0000000e18187980 */ /* 0x000f62000c101d00 */
[----:B------:R-:W-:Y:S02]  /*c400*/  IADD3 R49, P2, R2, 0x9000, RZ ;  /* 0x0000900002317810 */ /* 0x000fe40007f5e0ff */
[----:B------:R-:W-:Y:S02]  /*c410*/  LOP3.LUT R28, R29, 0x380, RZ, 0xc0, !PT ;  /* 0x000003801d1c7812 */ /* 0x000fe400078ec0ff */
[----:B------:R-:W-:-:S02]  /*c420*/  LOP3.LUT R32, R33, 0x380, RZ, 0xc0, !PT ;  /* 0x0000038021207812 */ /* 0x000fc400078ec0ff */
[----:B------:R-:W-:Y:S02]  /*c430*/  LOP3.LUT R36, R37, 0x380, RZ, 0xc0, !PT ;  /* 0x0000038025247812 */ /* 0x000fe400078ec0ff */
[----:B------:R-:W-:Y:S02]  /*c440*/  LOP3.LUT R40, R41, 0x380, RZ, 0xc0, !PT ;  /* 0x0000038029287812 */ /* 0x000fe400078ec0ff */
[----:B------:R-:W-:Y:S02]  /*c450*/  LOP3.LUT R44, R45, 0x380, RZ, 0xc0, !PT ;  /* 0x000003802d2c7812 */ /* 0x000fe400078ec0ff */
[----:B------:R-:W-:Y:S02]  /*c460*/  LOP3.LUT R48, R49, 0x380, RZ, 0xc0, !PT ;  /* 0x0000038031307812 */ /* 0x000fe400078ec0ff */
[----:B------:R-:W-:Y:S02]  /*c470*/  SHF.R.U64 R28, R28, 0x3, RZ ;  /* 0x000000031c1c7819 */ /* 0x000fe400000012ff */
[----:B------:R-:W-:-:S02]  /*c480*/  SHF.R.U64 R32, R32, 0x3, RZ ;  /* 0x0000000320207819 */ /* 0x000fc400000012ff */
[----:B------:R-:W-:Y:S02]  /*c490*/  SHF.R.U64 R36, R36, 0x3, RZ ;  /* 0x0000000324247819 */ /* 0x000fe400000012ff */
        /* <DEDUP_REMOVED lines=24> */
[----:B------:R-:W-:Y:S01]  /*c620*/  LOP3.LUT R52, R53, 0x380, RZ, 0xc0, !PT ;  /* 0x0000038035347812 */ /* 0x000fe200078ec0ff */
[----:B------:R-:W5:Y:S01]  /*c630*/  LD.E.128 R40, desc[UR14][R40.64] ;  /* 0x0000000e28287980 */ /* 0x000f62000c101d00 */
[----:B------:R-:W-:Y:S01]  /*c640*/  LOP3.LUT R56, R57, 0x380, RZ, 0xc0, !PT ;  /* 0x0000038039387812 */ /* 0x000fe200078ec0ff */
[----:B------:R-:W-:Y:S01]  /*c650*/  IMAD.X R73, RZ, RZ, R3, P2 ;  /* 0x000000ffff497224 */ /* 0x000fe200010e0603 */
[----:B------:R-:W-:Y:S01]  /*c660*/  LOP3.LUT R60, R61, 0x380, RZ, 0xc0, !PT ;  /* 0x000003803d3c7812 */ /* 0x000fe200078ec0ff */
[----:B------:R-:W5:Y:S01]  /*c670*/  LD.E.128 R44, desc[UR14][R44.64] ;  /* 0x0000000e2c2c7980 */ /* 0x000f62000c101d00 */
[----:B------:R-:W-:-:S02]  /*c680*/  LOP3.LUT R64, R65, 0x380, RZ, 0xc0, !PT ;  /* 0x0000038041407812 */ /* 0x000fc400078ec0ff */
[----:B------:R-:W-:Y:S01]  /*c690*/  LOP3.LUT R68, R69, 0x380, RZ, 0xc0, !PT ;  /* 0x0000038045447812 */ /* 0x000fe200078ec0ff */
[----:B------:R-:W5:Y:S01]  /*c6a0*/  LD.E.128 R48, desc[UR14][R48.64] ;  /* 0x0000000e30307980 */ /* 0x000f62000c101d00 */
[----:B------:R-:W-:Y:S02]  /*c6b0*/  LOP3.LUT R4, R5, 0x380, RZ, 0xc0, !PT ;  /* 0x0000038005047812 */ /* 0x000fe400078ec0ff */
[----:B------:R-:W-:Y:S02]  /*c6c0*/  LOP3.LUT R7, R2, 0x380, RZ, 0xc0, !PT ;  /* 0x0000038002077812 */ /* 0x000fe400078ec0ff */
[----:B------:R-:W-:Y:S02]  /*c6d0*/  SHF.R.U64 R52, R52, 0x3, RZ ;  /* 0x0000000334347819 */ /* 0x000fe400000012ff */
        /* <DEDUP_REMOVED lines=16> */
[----:B------:R-:W-:Y:S01]  /*c7e0*/  LOP3.LUT R72, R4, R5, RZ, 0x3c, !PT ;  /* 0x0000000504487212 */ /* 0x000fe200078e3cff */
[----:B------:R-:W5:Y:S01]  /*c7f0*/  LD.E.128 R52, desc[UR14][R52.64] ;  /* 0x0000000e34347980 */ /* 0x000f62000c101d00 */
[----:B------:R-:W-:-:S03]  /*c800*/  LOP3.LUT R2, R7, R2, RZ, 0x3c, !PT ;  /* 0x0000000207027212 */ /* 0x000fc600078e3cff */
[----:B------:R-:W5:Y:S04]  /*c810*/  LD.E.128 R56, desc[UR14][R56.64] ;  /* 0x0000000e38387980 */ /* 0x000f68000c101d00 */
[----:B------:R0:W5:Y:S04]  /*c820*/  LD.E.128 R4, desc[UR14][R2.64] ;  /* 0x0000000e02047980 */ /* 0x000168000c101d00 */
[----:B------:R-:W5:Y:S04]  /*c830*/  LD.E.128 R60, desc[UR14][R60.64] ;  /* 0x0000000e3c3c7980 */ /* 0x000f68000c101d00 */
[----:B------:R-:W5:Y:S04]  /*c840*/  LD.E.128 R64, desc[UR14][R64.64] ;  /* 0x0000000e40407980 */ /* 0x000f68000c101d00 */
[----:B------:R-:W5:Y:S04]  /*c850*/  LD.E.128 R68, desc[UR14][R68.64] ;  /* 0x0000000e44447980 */ /* 0x000f68000c101d00 */
[----:B------:R-:W5:Y:S01]  /*c860*/  LD.E.128 R72, desc[UR14][R72.64] ;  /* 0x0000000e48487980 */ /* 0x000f62000c101d00 */
[----:B------:R-:W-:-:S02]  /*c870*/  ULDC.64 UR14, c[0x0][0xaa0] ;  /* 0x0002a800000e7ab9 */ /* 0x000fc40000000a00 */
[----:B------:R-:W-:Y:S01]  /*c880*/  UIMAD UR13, UR16, UR14, URZ ;  /* 0x0000000e100d72a4 */ /* 0x000fe2000f8e023f */
[----:B0-----:R-:W-:Y:S01]  /*c890*/  IMAD.U32 R3, RZ, RZ, UR17 ;  /* 0x00000011ff037e24 */ /* 0x001fe2000f8e00ff */
[----:B------:R-:W-:Y:S01]  /*c8a0*/  UIMAD.WIDE.U32 UR10, UR4, UR14, URZ ;  /* 0x0000000e040a72a5 */ /* 0x000fe2000f8e003f */
[----:B------:R-:W-:Y:S01]  /*c8b0*/  IMAD R2, R18, 0x20, R79 ;  /* 0x0000002012027824 */ /* 0x000fe200078e024f */
[----:B------:R-:W-:Y:S01]  /*c8c0*/  UIMAD UR13, UR4, UR15, UR13 ;  /* 0x0000000f040d72a4 */ /* 0x000fe2000f8e020d */
[----:B------:R-:W-:Y:S01]  /*c8d0*/  IMAD.U32 R80, RZ, RZ, UR17 ;  /* 0x00000011ff507e24 */ /* 0x000fe2000f8e00ff */
[----:B------:R-:W-:Y:S01]  /*c8e0*/  @!PT LDS RZ, [RZ] ;  /* 0x00000000fffff984 */ /* 0x000fe20000000800 */
[----:B------:R-:W-:Y:S01]  /*c8f0*/  @!PT LDS RZ, [RZ] ;  /* 0x00000000fffff984 */ /* 0x000fe20000000800 */
[----:B------:R-:W-:Y:S01]  /*c900*/  @!PT LDS RZ, [RZ] ;  /* 0x00000000fffff984 */ /* 0x000fe20000000800 */
[----:B------:R-:W-:Y:S01]  /*c910*/  @!PT LDS RZ, [RZ] ;  /* 0x00000000fffff984 */ /* 0x000fe20000000800 */
[----:B------:R0:W-:Y:S06]  /*c920*/  MEMBAR.ALL.CTA ;  /* 0x0000000000007992 */ /* 0x0001ec0000008000 */
[----:B0-----:R-:W0:Y:S01]  /*c930*/  FENCE.VIEW.ASYNC.S ;  /* 0x00000000000073c6 */ /* 0x001e220000000000 */
[----:B------:R-:W-:Y:S01]  /*c940*/  ULDC.64 UR14, c[0x0][0xae8] ;  /* 0x0002ba00000e7ab9 */ /* 0x000fe20000000a00 */
[----:B------:R-:W-:-:S02]  /*c950*/  UIADD3 UR11, UR11, UR13, URZ ;  /* 0x0000000d0b0b7290 */ /* 0x000fc4000fffe03f */
[----:B------:R-:W-:Y:S02]  /*c960*/  USHF.R.S32.HI UR4, URZ, 0x1f, UR9 ;  /* 0x0000001f3f047899 */ /* 0x000fe40008011409 */
[----:B------:R-:W-:Y:S01]  /*c970*/  UIMAD.WIDE.U32 UR10, UR18, UR14, UR10 ;  /* 0x0000000e120a72a5 */ /* 0x000fe2000f8e000a */
[----:B------:R-:W-:Y:S01]  /*c980*/  IMAD R20, R3, 0x80, R2 ;  /* 0x0000008003147824 */ /* 0x000fe200078e0202 */
[----:B------:R-:W-:Y:S02]  /*c990*/  @UP1 ULDC UR13, c[0x0][0xbec] ;  /* 0x0002fb00000d1ab9 */ /* 0x000fe40000000800 */
[----:B------:R-:W-:-:S03]  /*c9a0*/  UIMAD UR11, UR18, UR15, UR11 ;  /* 0x0000000f120b72a4 */ /* 0x000fc6000f8e020b */
[----:B------:R-:W-:Y:S02]  /*c9b0*/  ULDC.64 UR14, c[0x0][0xaf0] ;  /* 0x0002bc00000e7ab9 */ /* 0x000fe40000000a00 */
[----:B------:R-:W-:Y:S01]  /*c9c0*/  UIMAD UR4, UR4, UR14, URZ ;  /* 0x0000000e040472a4 */ /* 0x000fe2000f8e023f */
[----:B------:R-:W-:Y:S01]  /*c9d0*/  @P1 IMAD.HI.U32 R2, R20, UR13, RZ ;  /* 0x0000000d14021c27 */ /* 0x000fe2000f8e00ff */
[----:B------:R-:W-:Y:S02]  /*c9e0*/  UIMAD.WIDE.U32 UR10, UR9, UR14, UR10 ;  /* 0x0000000e090a72a5 */ /* 0x000fe4000f8e000a */
[----:B------:R-:W-:Y:S01]  /*c9f0*/  UIMAD UR4, UR9, UR15, UR4 ;  /* 0x0000000f090472a4 */ /* 0x000fe2000f8e0204 */
[----:B------:R-:W-:Y:S02]  /*ca00*/  IMAD.MOV.U32 R21, RZ, RZ, R20 ;  /* 0x000000ffff157224 */ /* 0x000fe400078e0014 */
[----:B------:R-:W-:Y:S02]  /*ca10*/  @UP1 ULDC UR9, c[0x0][0xbf0] ;  /* 0x0002fc0000091ab9 */ /* 0x000fe40000000800 */
[----:B------:R-:W-:Y:S01]  /*ca20*/  @P1 SHF.R.U32.HI R21, RZ, UR9, R2 ;  /* 0x00000009ff151c19 */ /* 0x000fe20008011602 */
[----:B------:R-:W-:Y:S01]  /*ca30*/  UIADD3 UR4, UR11, UR4, URZ ;  /* 0x000000040b047290 */ /* 0x000fe2000fffe03f */
[----:B------:R-:W-:-:S02]  /*ca40*/  IMAD.U32 R2, RZ, RZ, UR10 ;  /* 0x0000000aff027e24 */ /* 0x000fc4000f8e00ff */
[--C-:B------:R-:W-:Y:S01]  /*ca50*/  SHF.R.S32.HI R18, RZ, 0x1f, R21.reuse ;  /* 0x0000001fff127819 */ /* 0x100fe20000011415 */
[----:B------:R-:W-:Y:S02]  /*ca60*/  IMAD.MOV R77, RZ, RZ, -R21 ;  /* 0x000000ffff4d7224 */ /* 0x000fe400078e0a15 */
[----:B------:R-:W-:Y:S01]  /*ca70*/  IMAD.U32 R3, RZ, RZ, UR11 ;  /* 0x0000000bff037e24 */ /* 0x000fe2000f8e00ff */
[----:B------:R-:W-:Y:S01]  /*ca80*/  ULDC.64 UR10, c[0x0][0xae0] ;  /* 0x0002b800000a7ab9 */ /* 0x000fe20000000a00 */
[----:B------:R-:W-:Y:S02]  /*ca90*/  IMAD.U32 R3, RZ, RZ, UR4 ;  /* 0x00000004ff037e24 */ /* 0x000fe4000f8e00ff */
[----:B------:R-:W-:Y:S02]  /*caa0*/  IMAD R18, R18, UR10, RZ ;  /* 0x0000000a12127c24 */ /* 0x000fe4000f8e02ff */
[----:B------:R-:W-:Y:S02]  /*cab0*/  IMAD R77, R77, UR20, R20 ;  /* 0x000000144d4d7c24 */ /* 0x000fe4000f8e0214 */
[----:B------:R-:W-:-:S04]  /*cac0*/  IMAD.WIDE.U32 R2, R21, UR10, R2 ;  /* 0x0000000a15027c25 */ /* 0x000fc8000f8e0002 */
[----:B------:R-:W-:Y:S01]  /*cad0*/  IMAD R21, R21, UR11, R18 ;  /* 0x0000000b15157c24 */ /* 0x000fe2000f8e0212 */
[----:B------:R-:W-:Y:S01]  /*cae0*/  SHF.R.S32.HI R18, RZ, 0x1f, R77 ;  /* 0x0000001fff127819 */ /* 0x000fe2000001144d */
[----:B------:R-:W-:Y:S02]  /*caf0*/  ULDC.64 UR10, c[0x0][0xad8] ;  /* 0x0002b600000a7ab9 */ /* 0x000fe40000000a00 */
[----:B------:R-:W-:Y:S02]  /*cb00*/  IMAD.IADD R3, R3, 0x1, R21 ;  /* 0x0000000103037824 */ /* 0x000fe400078e0215 */
[----:B------:R-:W-:Y:S02]  /*cb10*/  IMAD R18, R18, UR10, RZ ;  /* 0x0000000a12127c24 */ /* 0x000fe4000f8e02ff */
[----:B------:R-:W-:Y:S02]  /*cb20*/  IMAD R80, R80, 0x80, R79 ;  /* 0x0000008050507824 */ /* 0x000fe400078e024f */
[----:B------:R-:W-:-:S02]  /*cb30*/  IMAD R21, R77, UR11, R18 ;  /* 0x0000000b4d157c24 */ /* 0x000fc4000f8e0212 */
[----:B------:R-:W-:Y:S01]  /*cb40*/  IMAD.WIDE.U32 R2, R77, UR10, R2 ;  /* 0x0000000a4d027c25 */ /* 0x000fe2000f8e0002 */
[----:B------:R-:W-:-:S03]  /*cb50*/  ULDC.64 UR10, c[0x0][0xa80] ;  /* 0x0002a000000a7ab9 */ /* 0x000fc60000000a00 */
[----:B------:R-:W-:Y:S01]  /*cb60*/  VIADD R22, R80, 0x40 ;  /* 0x0000004050167836 */ /* 0x000fe20000000000 */
[----:B------:R-:W-:Y:S01]  /*cb70*/  LEA R18, P2, R2, UR10, 0x1 ;  /* 0x0000000a02127c11 */ /* 0x000fe2000f8408ff */
[----:B------:R-:W-:Y:S01]  /*cb80*/  IMAD.IADD R3, R3, 0x1, R21 ;  /* 0x0000000103037824 */ /* 0x000fe200078e0215 */
[----:B------:R-:W-:Y:S02]  /*cb90*/  UIADD3 UR8, UR8, 0x38820, URZ ;  /* 0x0003882008087890 */ /* 0x000fe4000fffe03f */
[----:B------:R-:W-:Y:S02]  /*cba0*/  ISETP.GE.AND P0, PT, R22, UR12, PT ;  /* 0x0000000c16007c0c */ /* 0x000fe4000bf06270 */
[----:B------:R-:W-:Y:S02]  /*cbb0*/  LEA.HI.X R22, R2, UR11, R3, 0x1, P2 ;  /* 0x0000000b02167c11 */ /* 0x000fe400090f0c03 */
[C---:B------:R-:W-:Y:S01]  /*cbc0*/  ISETP.GE.AND P2, PT, R80.reuse, UR12, PT ;  /* 0x0000000c50007c0c */ /* 0x040fe2000bf46270 */
[----:B------:R-:W-:Y:S01]  /*cbd0*/  UPRMT UR8, URZ, 0x654, UR8 ;  /* 0x000006543f087896 */ /* 0x000fe20008000008 */
[----:B------:R-:W-:-:S02]  /*cbe0*/  VIADD R20, R80, 0x20 ;  /* 0x0000002050147836 */ /* 0x000fc40000000000 */
[C---:B------:R-:W-:Y:S02]  /*cbf0*/  VIADD R84, R0.reuse, 0x80 ;  /* 0x0000008000547836 */ /* 0x040fe40000000000 */
[C---:B------:R-:W-:Y:S02]  /*cc00*/  VIADD R86, R0.reuse, 0xc0 ;  /* 0x000000c000567836 */ /* 0x040fe40000000000 */
[----:B------:R-:W-:Y:S01]  /*cc10*/  VIADD R82, R0, 0x40 ;  /* 0x0000004000527836 */ /* 0x000fe20000000000 */
[----:B0-----:R0:W1:Y:S01]  /*cc20*/  SHFL.IDX PT, R81, R18, RZ, 0x181f ;  /* 0x00181fff12517589 */ /* 0x00106200000e0000 */
[----:B------:R-:W-:Y:S01]  /*cc30*/  SYNCS.ARRIVE.TRANS64.RED.A1T0 RZ, [UR8], RZ ;  /* 0x000000ffffff79a7 */ /* 0x000fe20008100408 */
[----:B------:R-:W-:Y:S02]  /*cc40*/  BSSY B1, `(.L_x_212) ;  /* 0x000001a000017945 */ /* 0x000fe40003800000 */
[----:B------:R0:W2:Y:S01]  /*cc50*/  SHFL.IDX PT, R79, R22, RZ, 0x181f ;  /* 0x00181fff164f7589 */ /* 0x0000a200000e0000 */
[----:B------:R-:W-:-:S02]  /*cc60*/  ISETP.GE.AND P1, PT, R20, UR12, PT ;  /* 0x0000000c14007c0c */ /* 0x000fc4000bf26270 */
[----:B------:R-:W-:Y:S02]  /*cc70*/  SHF.R.S32.HI R88, RZ, 0x1f, R0 ;  /* 0x0000001fff587819 */ /* 0x000fe40000011400 */
[----:B------:R-:W-:Y:S02]  /*cc80*/  SHF.R.S32.HI R83, RZ, 0x1f, R84 ;  /* 0x0000001fff537819 */ /* 0x000fe40000011454 */
[----:B------:R-:W-:Y:S02]  /*cc90*/  SHF.R.S32.HI R85, RZ, 0x1f, R86 ;  /* 0x0000001fff557819 */ /* 0x000fe40000011456 */
[----:B------:R-:W-:Y:S01]  /*cca0*/  SHF.R.S32.HI R87, RZ, 0x1f, R82 ;  /* 0x0000001fff577819 */ /* 0x000fe20000011452 */
[----:B0-----:R-:W-:Y:S06]  /*ccb0*/  @P2 BRA `(.L_x_213) ;  /* 0x0000000000482947 */ /* 0x001fec0003800000 */
[----:B------:R-:W-:Y:S01]  /*ccc0*/  ULDC UR4, c[0x0][0xac8] ;  /* 0x0002b20000047ab9 */ /* 0x000fe20000000800 */
[----:B------:R-:W-:Y:S01]  /*ccd0*/  ULDC.64 UR8, c[0x0][0x208] ;  /* 0x0000820000087ab9 */ /* 0x000fe20000000a00 */
[----:B------:R-:W-:Y:S02]  /*cce0*/  ISETP.GE.AND P5, PT, R0, UR4, PT ;  /* 0x0000000400007c0c */ /* 0x000fe4000bfa6270 */
[----:B------:R-:W-:Y:S02]  /*ccf0*/  ISETP.GE.AND P4, PT, R82, UR4, PT ;  /* 0x0000000452007c0c */ /* 0x000fe4000bf86270 */
[----:B------:R-:W-:Y:S02]  /*cd00*/  ISETP.GE.AND P3, PT, R84, UR4, PT ;  /* 0x0000000454007c0c */ /* 0x000fe4000bf66270 */
[----:B------:R-:W-:-:S07]  /*cd10*/  ISETP.GE.AND P2, PT, R86, UR4, PT ;  /* 0x0000000456007c0c */ /* 0x000fce000bf46270 */
[----:B-1----:R-:W-:-:S04]  /*cd20*/  @!P5 LEA R2, P6, R0, R81, 0x1 ;  /* 0x000000510002d211 */ /* 0x002fc800078c08ff */
[----:B--2---:R-:W-:Y:S02]  /*cd30*/  @!P5 LEA.HI.X R3, R0, R79, R88, 0x1, P6 ;  /* 0x0000004f0003d211 */ /* 0x004fe400030f0c58 */
[----:B------:R-:W-:-:S03]  /*cd40*/  @!P4 LEA R20, P6, R82, R81, 0x1 ;  /* 0x000000515214c211 */ /* 0x000fc600078c08ff */
[----:B-----5:R0:W-:Y:S01]  /*cd50*/  @!P5 ST.E.128 desc[UR8][R2.64], R4 ;  /* 0x000000040200d985 */ /* 0x0201e2000c101d08 */
[----:B------:R-:W-:Y:S02]  /*cd60*/  @!P4 LEA.HI.X R21, R82, R79, R87, 0x1, P6 ;  /* 0x0000004f5215c211 */ /* 0x000fe400030f0c57 */
[----:B------:R-:W-:-:S03]  /*cd70*/  @!P3 LEA R76, P6, R84, R81, 0x1 ;  /* 0x00000051544cb211 */ /* 0x000fc600078c08ff */
[----:B------:R0:W-:Y:S01]  /*cd80*/  @!P4 ST.E.128 desc[UR8][R20.64], R28 ;  /* 0x0000001c1400c985 */ /* 0x0001e2000c101d08 */
[----:B------:R-:W-:Y:S02]  /*cd90*/  @!P3 LEA.HI.X R77, R84, R79, R83, 0x1, P6 ;  /* 0x0000004f544db211 */ /* 0x000fe400030f0c53 */
[----:B------:R-:W-:-:S03]  /*cda0*/  @!P2 LEA R78, P6, R86, R81, 0x1 ;  /* 0x00000051564ea211 */ /* 0x000fc600078c08ff */
[----:B------:R0:W-:Y:S01]  /*cdb0*/  @!P3 ST.E.128 desc[UR8][R76.64], R44 ;  /* 0x0000002c4c00b985 */ /* 0x0001e2000c101d08 */
[----:B------:R-:W-:-:S05]  /*cdc0*/  @!P2 LEA.HI.X R79, R86, R79, R85, 0x1, P6 ;  /* 0x0000004f564fa211 */ /* 0x000fca00030f0c55 */
[----:B------:R0:W-:Y:S04]  /*cdd0*/  @!P2 ST.E.128 desc[UR8][R78.64], R60 ;  /* 0x0000003c4e00a985 */ /* 0x0001e8000c101d08 */
.L_x_213:
[----:B------:R-:W-:Y:S05]  /*cde0*/  BSYNC B1 ;  /* 0x0000000000017941 */ /* 0x000fea0003800000 */
.L_x_212:
[----:B0-----:R0:W3:Y:S01]  /*cdf0*/  SHFL.IDX PT, R21, R22, 0x1, 0x181f ;  /* 0x00381f0016157f89 */ /* 0x0010e200000e0000 */
[----:B------:R-:W-:Y:S03]  /*ce00*/  BSSY B1, `(.L_x_214) ;  /* 0x0000015000017945 */ /* 0x000fe60003800000 */
[----:B-----5:R0:W4:Y:S01]  /*ce10*/  SHFL.IDX PT, R7, R18, 0x1, 0x181f ;  /* 0x00381f0012077f89 */ /* 0x02012200000e0000 */
[----:B------:R-:W-:Y:S05]  /*ce20*/  @P1 BRA `(.L_x_215) ;  /* 0x0000000000481947 */ /* 0x000fea0003800000 */
[----:B------:R-:W-:Y:S01]  /*ce30*/  ULDC UR4, c[0x0][0xac8] ;  /* 0x0002b20000047ab9 */ /* 0x000fe20000000800 */
[----:B------:R-:W-:Y:S01]  /*ce40*/  ULDC.64 UR8, c[0x0][0x208] ;  /* 0x0000820000087ab9 */ /* 0x000fe20000000a00 */
[----:B------:R-:W-:Y:S02]  /*ce50*/  ISETP.GE.AND P4, PT, R0, UR4, PT ;  /* 0x0000000400007c0c */ /* 0x000fe4000bf86270 */
[----:B------:R-:W-:Y:S02]  /*ce60*/  ISETP.GE.AND P3, PT, R82, UR4, PT ;  /* 0x0000000452007c0c */ /* 0x000fe4000bf66270 */
[----:B------:R-:W-:Y:S02]  /*ce70*/  ISETP.GE.AND P2, PT, R84, UR4, PT ;  /* 0x0000000454007c0c */ /* 0x000fe4000bf46270 */
[----:B------:R-:W-:-:S07]  /*ce80*/  ISETP.GE.AND P1, PT, R86, UR4, PT ;  /* 0x0000000456007c0c */ /* 0x000fce000bf26270 */
[-C--:B----4-:R-:W-:Y:S02]  /*ce90*/  @!P4 LEA R2, P6, R0, R7.reuse, 0x1 ;  /* 0x000000070002c211 */ /* 0x090fe400078c08ff */
[----:B------:R-:W-:Y:S02]  /*cea0*/  @!P3 LEA R4, P5, R82, R7, 0x1 ;  /* 0x000000075204b211 */ /* 0x000fe400078a08ff */
[----:B---3--:R-:W-:Y:S02]  /*ceb0*/  @!P4 LEA.HI.X R3, R0, R21, R88, 0x1, P6 ;  /* 0x000000150003c211 */ /* 0x008fe400030f0c58 */
[----:B------:R-:W-:Y:S02]  /*cec0*/  @!P2 LEA R6, P6, R84, R7, 0x1 ;  /* 0x000000075406a211 */ /* 0x000fe400078c08ff */
[----:B------:R-:W-:Y:S01]  /*ced0*/  @!P3 LEA.HI.X R5, R82, R21, R87, 0x1, P5 ;  /* 0x000000155205b211 */ /* 0x000fe200028f0c57 */
[----:B------:R3:W-:Y:S01]  /*cee0*/  @!P4 ST.E.128 desc[UR8][R2.64], R8 ;  /* 0x000000080200c985 */ /* 0x0007e2000c101d08 */
[----:B------:R-:W-:-:S02]  /*cef0*/  @!P1 LEA R20, P5, R86, R7, 0x1 ;  /* 0x0000000756149211 */ /* 0x000fc400078a08ff */
[-C--:B------:R-:W-:Y:S01]  /*cf00*/  @!P2 LEA.HI.X R7, R84, R21.reuse, R83, 0x1, P6 ;  /* 0x000000155407a211 */ /* 0x080fe200030f0c53 */
[----:B------:R3:W-:Y:S01]  /*cf10*/  @!P3 ST.E.128 desc[UR8][R4.64], R32 ;  /* 0x000000200400b985 */ /* 0x0007e2000c101d08 */
[----:B------:R-:W-:-:S03]  /*cf20*/  @!P1 LEA.HI.X R21, R86, R21, R85, 0x1, P5 ;  /* 0x0000001556159211 */ /* 0x000fc600028f0c55 */
[----:B------:R3:W-:Y:S04]  /*cf30*/  @!P2 ST.E.128 desc[UR8][R6.64], R48 ;  /* 0x000000300600a985 */ /* 0x0007e8000c101d08 */
[----:B------:R3:W-:Y:S02]  /*cf40*/  @!P1 ST.E.128 desc[UR8][R20.64], R64 ;  /* 0x0000004014009985 */ /* 0x0007e4000c101d08 */
.L_x_215:
[----:B------:R-:W-:Y:S05]  /*cf50*/  BSYNC B1 ;  /* 0x0000000000017941 */ /* 0x000fea0003800000 */
.L_x_214:
[----:B---3--:R3:W0:Y:S01]  /*cf60*/  SHFL.IDX PT, R9, R22, 0x2, 0x181f ;  /* 0x00581f0016097f89 */ /* 0x00862200000e0000 */
[----:B------:R-:W-:Y:S03]  /*cf70*/  BSSY B1, `(.L_x_216) ;  /* 0x0000015000017945 */ /* 0x000fe60003800000 */
[----:B------:R3:W0:Y:S01]  /*cf80*/  SHFL.IDX PT, R5, R18, 0x2, 0x181f ;  /* 0x00581f0012057f89 */ /* 0x00062200000e0000 */
[----:B------:R-:W-:Y:S05]  /*cf90*/  @P0 BRA `(.L_x_217) ;  /* 0x0000000000480947 */ /* 0x000fea0003800000 */
[----:B------:R-:W-:Y:S01]  /*cfa0*/  ULDC UR4, c[0x0][0xac8] ;  /* 0x0002b20000047ab9 */ /* 0x000fe20000000800 */
[----:B------:R-:W-:Y:S01]  /*cfb0*/  ULDC.64 UR8, c[0x0][0x208] ;  /* 0x0000820000087ab9 */ /* 0x000fe20000000a00 */
[----:B------:R-:W-:Y:S02]  /*cfc0*/  ISETP.GE.AND P3, PT, R0, UR4, PT ;  /* 0x0000000400007c0c */ /* 0x000fe4000bf66270 */
[----:B------:R-:W-:Y:S02]  /*cfd0*/  ISETP.GE.AND P2, PT, R82, UR4, PT ;  /* 0x0000000452007c0c */ /* 0x000fe4000bf46270 */
[----:B------:R-:W-:Y:S02]  /*cfe0*/  ISETP.GE.AND P1, PT, R84, UR4, PT ;  /* 0x0000000454007c0c */ /* 0x000fe4000bf26270 */
[----:B------:R-:W-:-:S07]  /*cff0*/  ISETP.GE.AND P0, PT, R86, UR4, PT ;  /* 0x0000000456007c0c */ /* 0x000fce000bf06270 */
[-C--:B0-----:R-:W-:Y:S02]  /*d000*/  @!P3 LEA R2, P6, R0, R5.reuse, 0x1 ;  /* 0x000000050002b211 */ /* 0x081fe400078c08ff */
[-C--:B------:R-:W-:Y:S02]  /*d010*/  @!P2 LEA R4, P5, R82, R5.reuse, 0x1 ;  /* 0x000000055204a211 */ /* 0x080fe400078a08ff */
[----:B------:R-:W-:Y:S02]  /*d020*/  @!P1 LEA R6, P4, R84, R5, 0x1 ;  /* 0x0000000554069211 */ /* 0x000fe400078808ff */
[----:B------:R-:W-:Y:S02]  /*d030*/  @!P3 LEA.HI.X R3, R0, R9, R88, 0x1, P6 ;  /* 0x000000090003b211 */ /* 0x000fe400030f0c58 */
[----:B------:R-:W-:Y:S02]  /*d040*/  @!P0 LEA R8, P6, R86, R5, 0x1 ;  /* 0x0000000556088211 */ /* 0x000fe400078c08ff */
[-C--:B------:R-:W-:Y:S01]  /*d050*/  @!P2 LEA.HI.X R5, R82, R9.reuse, R87, 0x1, P5 ;  /* 0x000000095205a211 */ /* 0x080fe200028f0c57 */
[----:B------:R0:W-:Y:S01]  /*d060*/  @!P3 ST.E.128 desc[UR8][R2.64], R12 ;  /* 0x0000000c0200b985 */ /* 0x0001e2000c101d08 */
[----:B----4-:R-:W-:-:S02]  /*d070*/  @!P1 LEA.HI.X R7, R84, R9, R83, 0x1, P4 ;  /* 0x0000000954079211 */ /* 0x010fc400020f0c53 */
[----:B------:R-:W-:Y:S01]  /*d080*/  @!P0 LEA.HI.X R9, R86, R9, R85, 0x1, P6 ;  /* 0x0000000956098211 */ /* 0x000fe200030f0c55 */
[----:B------:R0:W-:Y:S04]  /*d090*/  @!P2 ST.E.128 desc[UR8][R4.64], R36 ;  /* 0x000000240400a985 */ /* 0x0001e8000c101d08 */
[----:B------:R0:W-:Y:S04]  /*d0a0*/  @!P1 ST.E.128 desc[UR8][R6.64], R52 ;  /* 0x0000003406009985 */ /* 0x0001e8000c101d08 */
[----:B------:R0:W-:Y:S02]  /*d0b0*/  @!P0 ST.E.128 desc[UR8][R8.64], R68 ;  /* 0x0000004408008985 */ /* 0x0001e4000c101d08 */
.L_x_217:
[----:B------:R-:W-:Y:S05]  /*d0c0*/  BSYNC B1 ;  /* 0x0000000000017941 */ /* 0x000fea0003800000 */
.L_x_216:
[----:B0-----:R-:W-:Y:S01]  /*d0d0*/  VIADD R2, R80, 0x60 ;  /* 0x0000006050027836 */ /* 0x001fe20000000000 */
[----:B------:R0:W0:Y:S04]  /*d0e0*/  SHFL.IDX PT, R9, R22, 0x3, 0x181f ;  /* 0x00781f0016097f89 */ /* 0x00002800000e0000 */
[----:B------:R-:W-:Y:S01]  /*d0f0*/  ISETP.GE.AND P0, PT, R2, UR12, PT ;  /* 0x0000000c02007c0c */ /* 0x000fe2000bf06270 */
[----:B------:R0:W0:-:S12]  /*d100*/  SHFL.IDX PT, R11, R18, 0x3, 0x181f ;  /* 0x00781f00120b7f89 */ /* 0x00001800000e0000 */
[----:B------:R-:W-:Y:S05]  /*d110*/  @P0 BRA `(.L_x_218) ;  /* 0x0000002800400947 */ /* 0x000fea0003800000 */
[----:B------:R-:W-:Y:S01]  /*d120*/  ULDC UR4, c[0x0][0xac8] ;  /* 0x0002b20000047ab9 */ /* 0x000fe20000000800 */
[----:B------:R-:W-:Y:S01]  /*d130*/  ULDC.64 UR8, c[0x0][0x208] ;  /* 0x0000820000087ab9 */ /* 0x000fe20000000a00 */
[----:B------:R-:W-:Y:S02]  /*d140*/  ISETP.GE.AND P3, PT, R0, UR4, PT ;  /* 0x0000000400007c0c */ /* 0x000fe4000bf66270 */
[----:B------:R-:W-:Y:S02]  /*d150*/  ISETP.GE.AND P4, PT, R82, UR4, PT ;  /* 0x0000000452007c0c */ /* 0x000fe4000bf86270 */
[----:B------:R-:W-:-:S09]  /*d160*/  ISETP.GE.AND P5, PT, R84, UR4, PT ;  /* 0x0000000454007c0c */ /* 0x000fd2000bfa6270 */
[-C--:B0-----:R-:W-:Y:S02]  /*d170*/  @!P3 LEA R2, P0, R0, R11.reuse, 0x1 ;  /* 0x0000000b0002b211 */ /* 0x081fe400078008ff */
[----:B------:R-:W-:Y:S02]  /*d180*/  @!P4 LEA R4, P1, R82, R11, 0x1 ;  /* 0x0000000b5204c211 */ /* 0x000fe400078208ff */
[----:B------:R-:W-:Y:S02]  /*d190*/  @!P3 LEA.HI.X R3, R0, R9, R88, 0x1, P0 ;  /* 0x000000090003b211 */ /* 0x000fe400000f0c58 */
[----:B------:R-:W-:Y:S02]  /*d1a0*/  ISETP.GE.AND P0, PT, R86, UR4, PT ;  /* 0x0000000456007c0c */ /* 0x000fe4000bf06270 */
[----:B------:R-:W-:Y:S01]  /*d1b0*/  @!P5 LEA R6, P2, R84, R11, 0x1 ;  /* 0x0000000b5406d211 */ /* 0x000fe200078408ff */
[----:B------:R0:W-:Y:S01]  /*d1c0*/  @!P3 ST.E.128 desc[UR8][R2.64], R24 ;  /* 0x000000180200b985 */ /* 0x0001e2000c101d08 */
[----:B------:R-:W-:-:S02]  /*d1d0*/  @!P4 LEA.HI.X R5, R82, R9, R87, 0x1, P1 ;  /* 0x000000095205c211 */ /* 0x000fc400008f0c57 */
[----:B----4-:R-:W-:-:S03]  /*d1e0*/  @!P5 LEA.HI.X R7, R84, R9, R83, 0x1, P2 ;  /* 0x000000095407d211 */ /* 0x010fc600010f0c53 */
[----:B------:R0:W-:Y:S04]  /*d1f0*/  @!P4 ST.E.128 desc[UR8][R4.64], R40 ;  /* 0x000000280400c985 */ /* 0x0001e8000c101d08 */
[----:B------:R0:W-:Y:S01]  /*d200*/  @!P5 ST.E.128 desc[UR8][R6.64], R56 ;  /* 0x000000380600d985 */ /* 0x0001e2000c101d08 */
[----:B------:R-:W-:Y:S05]  /*d210*/  @P0 BRA `(.L_x_218) ;  /* 0x0000002800000947 */ /* 0x000fea0003800000 */
[----:B0-----:R-:W-:Y:S01]  /*d220*/  LEA R2, P0, R86, R11, 0x1 ;  /* 0x0000000b56027211 */ /* 0x001fe200078008ff */
[----:B------:R-:W-:-:S03]  /*d230*/  ULDC.64 UR8, c[0x0][0x208] ;  /* 0x0000820000087ab9 */ /* 0x000fc60000000a00 */
[----:B------:R-:W-:-:S05]  /*d240*/  LEA.HI.X R3, R86, R9, R85, 0x1, P0 ;  /* 0x0000000956037211 */ /* 0x000fca00000f0c55 */
[----:B------:R0:W-:Y:S01]  /*d250*/  ST.E.128 desc[UR8][R2.64], R72 ;  /* 0x0000004802007985 */ /* 0x0001e2000c101d08 */
[----:B------:R-:W-:Y:S05]  /*d260*/  BRA `(.L_x_218) ;  /* 0x0000002400ec7947 */ /* 0x000fea0003800000 */
.L_x_211:
[----:B------:R-:W-:Y:S01]  /*d270*/  ULDC.64 UR14, c[0x0][0xb08] ;  /* 0x0002c200000e7ab9 */ /* 0x000fe20000000a00 */
[----:B------:R-:W-:Y:S01]  /*d280*/  R2UR UR19, R213 ;  /* 0x00000000d51372ca */ /* 0x000fe200000e0000 */
[----:B------:R-:W-:Y:S01]  /*d290*/  UIMAD UR13, UR16, UR14, URZ ;  /* 0x0000000e100d72a4 */ /* 0x000fe2000f8e023f */
[----:B------:R-:W-:Y:S01]  /*d2a0*/  R2UR UR18, R212 ;  /* 0x00000000d41272ca */ /* 0x000fe200000e0000 */
[----:B------:R-:W-:Y:S01]  /*d2b0*/  UIMAD.WIDE.U32 UR10, UR4, UR14, URZ ;  /* 0x0000000e040a72a5 */ /* 0x000fe2000f8e003f */
[----:B------:R-:W-:Y:S01]  /*d2c0*/  IMAD.MOV.U32 R5, RZ, RZ, R8 ;  /* 0x000000ffff057224 */ /* 0x000fe200078e0008 */
[----:B------:R-:W-:Y:S01]  /*d2d0*/  UIMAD UR13, UR4, UR15, UR13 ;  /* 0x0000000f040d72a4 */ /* 0x000fe2000f8e020d */
[----:B------:R-:W-:Y:S01]  /*d2e0*/  ISETP.GE.AND P0, PT, R12, UR12, PT ;  /* 0x0000000c0c007c0c */ /* 0x000fe2000bf06270 */
[----:B------:R-:W-:Y:S01]  /*d2f0*/  USHF.R.S32.HI UR4, URZ, 0x1f, UR9 ;  /* 0x0000001f3f047899 */ /* 0x000fe20008011409 */
[C---:B------:R-:W-:Y:S01]  /*d300*/  VIADD R176, R19.reuse, 0x18 ;  /* 0x0000001813b07836 */ /* 0x040fe20000000000 */
[----:B------:R-:W-:Y:S01]  /*d310*/  UIADD3 UR11, UR11, UR13, URZ ;  /* 0x0000000d0b0b7290 */ /* 0x000fe2000fffe03f */
[C---:B------:R-:W-:Y:S01]  /*d320*/  VIADD R178, R19.reuse, 0x10 ;  /* 0x0000001013b27836 */ /* 0x040fe20000000000 */
[----:B------:R-:W-:Y:S01]  /*d330*/  ULDC.64 UR14, c[0x0][0xb38] ;  /* 0x0002ce00000e7ab9 */ /* 0x000fe20000000a00 */
[----:B------:R-:W-:Y:S01]  /*d340*/  ULDC.64 UR16, c[0x0][0xb40] ;  /* 0x0002d00000107ab9 */ /* 0x000fe20000000a00 */
[----:B------:R-:W-:Y:S01]  /*d350*/  UIMAD.WIDE.U32 UR10, UR19, UR14, UR10 ;  /* 0x0000000e130a72a5 */ /* 0x000fe2000f8e000a */
[----:B------:R-:W-:Y:S01]  /*d360*/  VIADD R180, R19, 0x8 ;  /* 0x0000000813b47836 */ /* 0x000fe20000000000 */
[----:B------:R-:W-:Y:S01]  /*d370*/  UIMAD UR4, UR4, UR16, URZ ;  /* 0x00000010040472a4 */ /* 0x000fe2000f8e023f */
[----:B------:R-:W-:Y:S01]  /*d380*/  BSSY B1, `(.L_x_219) ;  /* 0x00000cc000017945 */ /* 0x000fe20003800000 */
[----:B------:R-:W-:Y:S01]  /*d390*/  UIMAD UR11, UR19, UR15, UR11 ;  /* 0x0000000f130b72a4 */ /* 0x000fe2000f8e020b */
[----:B------:R-:W-:Y:S01]  /*d3a0*/  SHF.R.S32.HI R22, RZ, 0x1f, R214 ;  /* 0x0000001fff167819 */ /* 0x000fe200000114d6 */
[----:B------:R-:W-:Y:S01]  /*d3b0*/  UIMAD UR4, UR9, UR17, UR4 ;  /* 0x00000011090472a4 */ /* 0x000fe2000f8e0204 */
[----:B------:R-:W-:Y:S01]  /*d3c0*/  SHF.R.S32.HI R152, RZ, 0x1f, R215 ;  /* 0x0000001fff987819 */ /* 0x000fe200000114d7 */
[----:B------:R-:W-:Y:S01]  /*d3d0*/  UIMAD.WIDE.U32 UR10, UR9, UR16, UR10 ;  /* 0x00000010090a72a5 */ /* 0x000fe2000f8e000a */
[----:B------:R-:W-:Y:S01]  /*d3e0*/  SHF.R.S32.HI R153, RZ, 0x1f, R216 ;  /* 0x0000001fff997819 */ /* 0x000fe200000114d8 */
[----:B------:R-:W-:Y:S01]  /*d3f0*/  ULDC.64 UR14, c[0x0][0xb48] ;  /* 0x0002d200000e7ab9 */ /* 0x000fe20000000a00 */
[----:B------:R-:W-:Y:S01]  /*d400*/  @UP1 ULDC UR9, c[0x0][0xbec] ;  /* 0x0002fb0000091ab9 */ /* 0x000fe20000000800 */
[----:B------:R-:W-:Y:S01]  /*d410*/  UIADD3 UR11, UR11, UR4, URZ ;  /* 0x000000040b0b7290 */ /* 0x000fe2000fffe03f */
[----:B------:R-:W-:Y:S01]  /*d420*/  @P1 IMAD.HI.U32 R0, R8, UR9, RZ ;  /* 0x0000000908001c27 */ /* 0x000fe2000f8e00ff */
[----:B------:R-:W-:Y:S01]  /*d430*/  UIADD3 UR8, UR8, 0x38820, URZ ;  /* 0x0003882008087890 */ /* 0x000fe2000fffe03f */
[----:B------:R-:W-:Y:S01]  /*d440*/  SHF.R.S32.HI R154, RZ, 0x1f, R217 ;  /* 0x0000001fff9a7819 */ /* 0x000fe200000114d9 */
[----:B------:R-:W-:Y:S01]  /*d450*/  @UP1 ULDC UR4, c[0x0][0xbf0] ;  /* 0x0002fc0000041ab9 */ /* 0x000fe20000000800 */
[----:B------:R-:W-:Y:S01]  /*d460*/  UIMAD.WIDE.U32 UR10, UR18, UR14, UR10 ;  /* 0x0000000e120a72a5 */ /* 0x000fe2000f8e000a */
[----:B------:R-:W-:Y:S01]  /*d470*/  @P1 SHF.R.U32.HI R5, RZ, UR4, R0 ;  /* 0x00000004ff051c19 */ /* 0x000fe20008011600 */
[----:B------:R-:W-:Y:S01]  /*d480*/  UPRMT UR8, URZ, 0x654, UR8 ;  /* 0x000006543f087896 */ /* 0x000fe20008000008 */
[----:B------:R-:W-:Y:S01]  /*d490*/  SHF.R.S32.HI R155, RZ, 0x1f, R218 ;  /* 0x0000001fff9b7819 */ /* 0x000fe200000114da */
[----:B------:R-:W-:Y:S01]  /*d4a0*/  UIMAD UR4, UR18, UR15, UR11 ;  /* 0x0000000f120472a4 */ /* 0x000fe2000f8e020b */
[--C-:B------:R-:W-:Y:S01]  /*d4b0*/  SHF.R.S32.HI R0, RZ, 0x1f, R5.reuse ;  /* 0x0000001fff007819 */ /* 0x100fe20000011405 */
[----:B------:R-:W-:Y:S01]  /*d4c0*/  IMAD.MOV R7, RZ, RZ, -R5 ;  /* 0x000000ffff077224 */ /* 0x000fe200078e0a05 */
[----:B------:R-:W-:Y:S01]  /*d4d0*/  ULDC.64 UR14, c[0x0][0xb30] ;  /* 0x0002cc00000e7ab9 */ /* 0x000fe20000000a00 */
[----:B------:R-:W-:Y:S01]  /*d4e0*/  IMAD.U32 R3, RZ, RZ, UR11 ;  /* 0x0000000bff037e24 */ /* 0x000fe2000f8e00ff */
[----:B------:R-:W-:Y:S01]  /*d4f0*/  SHF.R.S32.HI R156, RZ, 0x1f, R219 ;  /* 0x0000001fff9c7819 */ /* 0x000fe200000114db */
[----:B------:R-:W-:Y:S01]  /*d500*/  IMAD R7, R7, UR20, R8 ;  /* 0x0000001407077c24 */ /* 0x000fe2000f8e0208 */
[----:B------:R-:W-:Y:S01]  /*d510*/  SYNCS.ARRIVE.TRANS64.RED.A1T0 RZ, [UR8], RZ ;  /* 0x000000ffffff79a7 */ /* 0x000fe20008100408 */
[----:B------:R-:W-:Y:S01]  /*d520*/  IMAD R0, R0, UR14, RZ ;  /* 0x0000000e00007c24 */ /* 0x000fe2000f8e02ff */
[----:B------:R-:W-:Y:S01]  /*d530*/  SHF.R.S32.HI R157, RZ, 0x1f, R220 ;  /* 0x0000001fff9d7819 */ /* 0x000fe200000114dc */
[----:B------:R-:W-:Y:S01]  /*d540*/  IMAD.U32 R2, RZ, RZ, UR10 ;  /* 0x0000000aff027e24 */ /* 0x000fe2000f8e00ff */
[----:B------:R-:W-:Y:S01]  /*d550*/  ULDC.64 UR10, c[0x0][0xb28] ;  /* 0x0002ca00000a7ab9 */ /* 0x000fe20000000a00 */
[----:B------:R-:W-:Y:S01]  /*d560*/  IMAD.U32 R3, RZ, RZ, UR4 ;  /* 0x00000004ff037e24 */ /* 0x000fe2000f8e00ff */
[----:B------:R-:W-:Y:S01]  /*d570*/  SHF.R.S32.HI R158, RZ, 0x1f, R221 ;  /* 0x0000001fff9e7819 */ /* 0x000fe200000114dd */
[C---:B------:R-:W-:Y:S01]  /*d580*/  IMAD R9, R5.reuse, UR15, R0 ;  /* 0x0000000f05097c24 */ /* 0x040fe2000f8e0200 */
[----:B------:R-:W-:Y:S01]  /*d590*/  SHF.R.S32.HI R0, RZ, 0x1f, R7 ;  /* 0x0000001fff007819 */ /* 0x000fe20000011407 */
[----:B------:R-:W-:Y:S01]  /*d5a0*/  IMAD.WIDE.U32 R2, R5, UR14, R2 ;  /* 0x0000000e05027c25 */ /* 0x000fe2000f8e0002 */
[----:B------:R-:W-:-:S02]  /*d5b0*/  SHF.R.S32.HI R159, RZ, 0x1f, R222 ;  /* 0x0000001fff9f7819 */ /* 0x000fc400000114de */
[----:B------:R-:W-:Y:S01]  /*d5c0*/  SHF.R.S32.HI R160, RZ, 0x1f, R223 ;  /* 0x0000001fffa07819 */ /* 0x000fe200000114df */
[----:B------:R-:W-:Y:S01]  /*d5d0*/  IMAD R0, R0, UR10, RZ ;  /* 0x0000000a00007c24 */ /* 0x000fe2000f8e02ff */
[----:B------:R-:W-:Y:S01]  /*d5e0*/  SHF.R.S32.HI R161, RZ, 0x1f, R224 ;  /* 0x0000001fffa17819 */ /* 0x000fe200000114e0 */
[----:B------:R-:W-:Y:S01]  /*d5f0*/  IMAD.IADD R3, R3, 0x1, R9 ;  /* 0x0000000103037824 */ /* 0x000fe200078e0209 */
[----:B------:R-:W-:Y:S01]  /*d600*/  SHF.R.S32.HI R162, RZ, 0x1f, R225 ;  /* 0x0000001fffa27819 */ /* 0x000fe200000114e1 */
[C---:B------:R-:W-:Y:S01]  /*d610*/  IMAD R11, R7.reuse, UR11, R0 ;  /* 0x0000000b070b7c24 */ /* 0x040fe2000f8e0200 */
[----:B------:R-:W-:Y:S01]  /*d620*/  SHF.R.S32.HI R163, RZ, 0x1f, R226 ;  /* 0x0000001fffa37819 */ /* 0x000fe200000114e2 */
[----:B------:R-:W-:Y:S01]  /*d630*/  IMAD.WIDE.U32 R2, R7, UR10, R2 ;  /* 0x0000000a07027c25 */ /* 0x000fe2000f8e0002 */
[----:B------:R-:W-:Y:S01]  /*d640*/  ULDC.64 UR10, c[0x0][0xb00] ;  /* 0x0002c000000a7ab9 */ /* 0x000fe20000000a00 */
[----:B------:R-:W-:Y:S02]  /*d650*/  SHF.R.S32.HI R164, RZ, 0x1f, R227 ;  /* 0x0000001fffa47819 */ /* 0x000fe400000114e3 */
[----:B------:R-:W-:Y:S01]  /*d660*/  IMAD.IADD R11, R3, 0x1, R11 ;  /* 0x00000001030b7824 */ /* 0x000fe200078e020b */
[C---:B------:R-:W-:Y:S01]  /*d670*/  LEA R0, P1, R2.reuse, UR10, 0x2 ;  /* 0x0000000a02007c11 */ /* 0x040fe2000f8210ff */
[C---:B------:R-:W-:Y:S01]  /*d680*/  VIADD R175, R19.reuse, 0x18 ;  /* 0x0000001813af7836 */ /* 0x040fe20000000000 */
[----:B------:R-:W-:Y:S01]  /*d690*/  SHF.R.S32.HI R165, RZ, 0x1f, R228 ;  /* 0x0000001fffa57819 */ /* 0x000fe200000114e4 */
[C---:B------:R-:W-:Y:S01]  /*d6a0*/  VIADD R177, R19.reuse, 0x10 ;  /* 0x0000001013b17836 */ /* 0x040fe20000000000 */
[----:B------:R-:W-:Y:S01]  /*d6b0*/  LEA.HI.X R11, R2, UR11, R11, 0x2, P1 ;  /* 0x0000000b020b7c11 */ /* 0x000fe200088f140b */
[----:B------:R-:W-:Y:S01]  /*d6c0*/  VIADD R179, R19, 0x8 ;  /* 0x0000000813b37836 */ /* 0x000fe20000000000 */
[----:B------:R0:W1:Y:S01]  /*d6d0*/  SHFL.IDX PT, R2, R0, RZ, 0x1c1f ;  /* 0x001c1fff00027589 */ /* 0x00006200000e0000 */
[----:B------:R-:W-:-:S02]  /*d6e0*/  SHF.R.S32.HI R166, RZ, 0x1f, R229 ;  /* 0x0000001fffa67819 */ /* 0x000fc400000114e5 */
[----:B------:R-:W-:Y:S01]  /*d6f0*/  SHF.R.S32.HI R167, RZ, 0x1f, R230 ;  /* 0x0000001fffa77819 */ /* 0x000fe200000114e6 */
[----:B------:R0:W2:Y:S01]  /*d700*/  SHFL.IDX PT, R3, R11, RZ, 0x1c1f ;  /* 0x001c1fff0b037589 */ /* 0x0000a200000e0000 */
[----:B------:R-:W-:Y:S02]  /*d710*/  SHF.R.S32.HI R168, RZ, 0x1f, R231 ;  /* 0x0000001fffa87819 */ /* 0x000fe400000114e7 */
[----:B------:R-:W-:Y:S02]  /*d720*/  SHF.R.S32.HI R169, RZ, 0x1f, R232 ;  /* 0x0000001fffa97819 */ /* 0x000fe400000114e8 */
[----:B------:R-:W-:Y:S02]  /*d730*/  SHF.R.S32.HI R170, RZ, 0x1f, R233 ;  /* 0x0000001fffaa7819 */ /* 0x000fe400000114e9 */
[----:B------:R-:W-:Y:S02]  /*d740*/  SHF.R.S32.HI R171, RZ, 0x1f, R234 ;  /* 0x0000001fffab7819 */ /* 0x000fe400000114ea */
[----:B------:R-:W-:-:S02]  /*d750*/  SHF.R.S32.HI R172, RZ, 0x1f, R235 ;  /* 0x0000001fffac7819 */ /* 0x000fc400000114eb */
[----:B------:R-:W-:Y:S02]  /*d760*/  SHF.R.S32.HI R173, RZ, 0x1f, R236 ;  /* 0x0000001fffad7819 */ /* 0x000fe400000114ec */
[----:B------:R-:W-:Y:S02]  /*d770*/  SHF.R.S32.HI R174, RZ, 0x1f, R237 ;  /* 0x0000001fffae7819 */ /* 0x000fe400000114ed */
[----:B------:R-:W-:Y:S02]  /*d780*/  SHF.R.S32.HI R176, RZ, 0x1f, R176 ;  /* 0x0000001fffb07819 */ /* 0x000fe400000114b0 */
[----:B------:R-:W-:Y:S02]  /*d790*/  SHF.R.S32.HI R178, RZ, 0x1f, R178 ;  /* 0x0000001fffb27819 */ /* 0x000fe400000114b2 */
[----:B------:R-:W-:Y:S01]  /*d7a0*/  SHF.R.S32.HI R180, RZ, 0x1f, R180 ;  /* 0x0000001fffb47819 */ /* 0x000fe200000114b4 */
[----:B01----:R-:W-:Y:S06]  /*d7b0*/  @P0 BRA `(.L_x_220) ;  /* 0x0000000800200947 */ /* 0x003fec0003800000 */
[----:B------:R-:W-:Y:S01]  /*d7c0*/  ULDC UR4, c[0x0][0xac8] ;  /* 0x0002b20000047ab9 */ /* 0x000fe20000000800 */
[----:B------:R-:W-:Y:S01]  /*d7d0*/  ULDC.64 UR8, c[0x0][0x208] ;  /* 0x0000820000087ab9 */ /* 0x000fe20000000a00 */
[----:B------:R-:W-:Y:S02]  /*d7e0*/  ISETP.GE.AND P4, PT, R179, UR4, PT ;  /* 0x00000004b3007c0c */ /* 0x000fe4000bf86270 */
[----:B------:R-:W-:Y:S02]  /*d7f0*/  ISETP.GE.AND P3, PT, R177, UR4, PT ;  /* 0x00000004b1007c0c */ /* 0x000fe4000bf66270 */
[----:B------:R-:W-:Y:S02]  /*d800*/  ISETP.GE.AND P5, PT, R19, UR4, PT ;  /* 0x0000000413007c0c */ /* 0x000fe4000bfa6270 */
[----:B------:R-:W-:Y:S02]  /*d810*/  ISETP.GE.AND P1, PT, R237, UR4, PT ;  /* 0x00000004ed007c0c */ /* 0x000fe4000bf26270 */
[----:B------:R-:W-:-:S05]  /*d820*/  ISETP.GE.AND P0, PT, R175, UR4, PT ;  /* 0x00000004af007c0c */ /* 0x000fca000bf06270 */
[-C--:B------:R-:W-:Y:S02]  /*d830*/  @!P4 LEA R4, P2, R179, R2.reuse, 0x2 ;  /* 0x00000002b304c211 */ /* 0x080fe400078410ff */
[----:B------:R-:W-:Y:S02]  /*d840*/  @!P3 LEA R6, P6, R177, R2, 0x2 ;  /* 0x00000002b106b211 */ /* 0x000fe400078c10ff */
[----:B--2---:R-:W-:Y:S01]  /*d850*/  @!P5 IMAD.WIDE R8, R19, 0x4, R2 ;  /* 0x000000041308d825 */ /* 0x004fe200078e0202 */
[-C--:B------:R-:W-:Y:S02]  /*d860*/  @!P4 LEA.HI.X R5, R179, R3.reuse, R180, 0x2, P2 ;  /* 0x00000003b305c211 */ /* 0x080fe400010f14b4 */
[----:B------:R-:W-:Y:S02]  /*d870*/  ISETP.GE.AND P2, PT, R236, UR4, PT ;  /* 0x00000004ec007c0c */ /* 0x000fe4000bf46270 */
[----:B------:R-:W-:Y:S01]  /*d880*/  @!P3 LEA.HI.X R7, R177, R3, R178, 0x2, P6 ;  /* 0x00000003b107b211 */ /* 0x000fe200030f14b2 */
[----:B------:R-:W-:Y:S04]  /*d890*/  @!P5 ST.E.64 desc[UR8][R8.64], R24 ;  /* 0x000000180800d985 */ /* 0x000fe8000c101b08 */
[----:B------:R0:W-:Y:S01]  /*d8a0*/  @!P4 ST.E.64 desc[UR8][R4.64], R28 ;  /* 0x0000001c0400c985 */ /* 0x0001e2000c101b08 */
[----:B------:R-:W-:-:S03]  /*d8b0*/  ISETP.GE.AND P4, PT, R234, UR4, PT ;  /* 0x00000004ea007c0c */ /* 0x000fc6000bf86270 */
[----:B------:R1:W-:Y:S01]  /*d8c0*/  @!P3 ST.E.64 desc[UR8][R6.64], R32 ;  /* 0x000000200600b985 */ /* 0x0003e2000c101b08 */
[----:B------:R-:W-:Y:S02]  /*d8d0*/  ISETP.GE.AND P3, PT, R235, UR4, PT ;  /* 0x00000004eb007c0c */ /* 0x000fe4000bf66270 */
[-C--:B0-----:R-:W-:Y:S02]  /*d8e0*/  @!P0 LEA R4, P6, R175, R2.reuse, 0x2 ;  /* 0x00000002af048211 */ /* 0x081fe400078c10ff */
[-C--:B-1----:R-:W-:Y:S01]  /*d8f0*/  @!P1 LEA R6, P5, R237, R2.reuse, 0x2 ;  /* 0x00000002ed069211 */ /* 0x082fe200078a10ff */
[----:B------:R-:W-:Y:S01]  /*d900*/  VIADD R33, R19, 0xe8 ;  /* 0x000000e813217836 */ /* 0x000fe20000000000 */
[-C--:B------:R-:W-:Y:S02]  /*d910*/  @!P0 LEA.HI.X R5, R175, R3.reuse, R176, 0x2, P6 ;  /* 0x00000003af058211 */ /* 0x080fe400030f14b0 */
[----:B------:R-:W-:Y:S02]  /*d920*/  @!P1 LEA.HI.X R7, R237, R3, R174, 0x2, P5 ;  /* 0x00000003ed079211 */ /* 0x000fe400028f14ae */
[----:B------:R-:W-:Y:S01]  /*d930*/  ISETP.GE.AND P5, PT, R233, UR4, PT ;  /* 0x00000004e9007c0c */ /* 0x000fe2000bfa6270 */
[----:B------:R0:W-:Y:S01]  /*d940*/  @!P0 ST.E.64 desc[UR8][R4.64], R36 ;  /* 0x0000002404008985 */ /* 0x0001e2000c101b08 */
[----:B------:R-:W-:-:S02]  /*d950*/  @!P2 LEA R8, P6, R236, R2, 0x2 ;  /* 0x00000002ec08a211 */ /* 0x000fc400078c10ff */
[----:B------:R-:W-:Y:S01]  /*d960*/  ISETP.GE.AND P0, PT, R232, UR4, PT ;  /* 0x00000004e8007c0c */ /* 0x000fe2000bf06270 */
[----:B------:R1:W-:Y:S01]  /*d970*/  @!P1 ST.E.64 desc[UR8][R6.64], R40 ;  /* 0x0000002806009985 */ /* 0x0003e2000c101b08 */
[----:B------:R-:W-:Y:S02]  /*d980*/  @!P2 LEA.HI.X R9, R236, R3, R173, 0x2, P6 ;  /* 0x00000003ec09a211 */ /* 0x000fe400030f14ad */
[----:B------:R-:W-:-:S03]  /*d990*/  ISETP.GE.AND P1, PT, R231, UR4, PT ;  /* 0x00000004e7007c0c */ /* 0x000fc6000bf26270 */
[----:B------:R2:W-:Y:S01]  /*d9a0*/  @!P2 ST.E.64 desc[UR8][R8.64], R44 ;  /* 0x0000002c0800a985 */ /* 0x0005e2000c101b08 */
[CC--:B0-----:R-:W-:Y:S02]  /*d9b0*/  @!P3 LEA R4, P6, R235.reuse, R2.reuse, 0x2 ;  /* 0x00000002eb04b211 */ /* 0x0c1fe400078c10ff */
[CC--:B-1----:R-:W-:Y:S02]  /*d9c0*/  @!P4 LEA R6, P2, R234.reuse, R2.reuse, 0x2 ;  /* 0x00000002ea06c211 */ /* 0x0c2fe400078410ff */
[-C--:B------:R-:W-:Y:S02]  /*d9d0*/  @!P3 LEA.HI.X R5, R235, R3.reuse, R172, 0x2, P6 ;  /* 0x00000003eb05b211 */ /* 0x080fe400030f14ac */
[----:B------:R-:W-:Y:S02]  /*d9e0*/  @!P4 LEA.HI.X R7, R234, R3, R171, 0x2, P2 ;  /* 0x00000003ea07c211 */ /* 0x000fe400010f14ab */
[----:B--2---:R-:W-:Y:S01]  /*d9f0*/  @!P5 LEA R8, P6, R233, R2, 0x2 ;  /* 0x00000002e908d211 */ /* 0x004fe200078c10ff */
[----:B------:R0:W-:Y:S01]  /*da00*/  @!P3 ST.E.64 desc[UR8][R4.64], R48 ;  /* 0x000000300400b985 */ /* 0x0001e2000c101b08 */
[----:B------:R-:W-:-:S02]  /*da10*/  ISETP.GE.AND P2, PT, R230, UR4, PT ;  /* 0x00000004e6007c0c */ /* 0x000fc4000bf46270 */
[----:B------:R-:W-:Y:S01]  /*da20*/  @!P5 LEA.HI.X R9, R233, R3, R170, 0x2, P6 ;  /* 0x00000003e909d211 */ /* 0x000fe200030f14aa */
[----:B------:R1:W-:Y:S01]  /*da30*/  @!P4 ST.E.64 desc[UR8][R6.64], R52 ;  /* 0x000000340600c985 */ /* 0x0003e2000c101b08 */
[----:B------:R-:W-:-:S03]  /*da40*/  ISETP.GE.AND P3, PT, R229, UR4, PT ;  /* 0x00000004e5007c0c */ /* 0x000fc6000bf66270 */
[----:B------:R2:W-:Y:S01]  /*da50*/  @!P5 ST.E.64 desc[UR8][R8.64], R56 ;  /* 0x000000380800d985 */ /* 0x0005e2000c101b08 */
[CC--:B0-----:R-:W-:Y:S02]  /*da60*/  @!P0 LEA R4, P4, R232.reuse, R2.reuse, 0x2 ;  /* 0x00000002e8048211 */ /* 0x0c1fe400078810ff */
[C---:B-1----:R-:W-:Y:S02]  /*da70*/  @!P1 LEA R6, P5, R231.reuse, R2, 0x2 ;  /* 0x00000002e7069211 */ /* 0x042fe400078a10ff */
[-C--:B------:R-:W-:Y:S02]  /*da80*/  @!P0 LEA.HI.X R5, R232, R3.reuse, R169, 0x2, P4 ;  /* 0x00000003e8058211 */ /* 0x080fe400020f14a9 */
[----:B------:R-:W-:Y:S02]  /*da90*/  ISETP.GE.AND P4, PT, R228, UR4, PT ;  /* 0x00000004e4007c0c */ /* 0x000fe4000bf86270 */
[----:B------:R-:W-:Y:S01]  /*daa0*/  @!P1 LEA.HI.X R7, R231, R3, R168, 0x2, P5 ;  /* 0x00000003e7079211 */ /* 0x000fe200028f14a8 */
[----:B------:R0:W-:Y:S01]  /*dab0*/  @!P0 ST.E.64 desc[UR8][R4.64], R60 ;  /* 0x0000003c04008985 */ /* 0x0001e2000c101b08 */
[----:B------:R-:W-:-:S02]  /*dac0*/  ISETP.GE.AND P5, PT, R227, UR4, PT ;  /* 0x00000004e3007c0c */ /* 0x000fc4000bfa6270 */
[C---:B--2---:R-:W-:Y:S01]  /*dad0*/  @!P2 LEA R8, P6, R230.reuse, R2, 0x2 ;  /* 0x00000002e608a211 */ /* 0x044fe200078c10ff */
[----:B------:R1:W-:Y:S01]  /*dae0*/  @!P1 ST.E.64 desc[UR8][R6.64], R64 ;  /* 0x0000004006009985 */ /* 0x0003e2000c101b08 */
[----:B------:R-:W-:Y:S02]  /*daf0*/  ISETP.GE.AND P1, PT, R225, UR4, PT ;  /* 0x00000004e1007c0c */ /* 0x000fe4000bf26270 */
[----:B------:R-:W-:Y:S02]  /*db00*/  @!P2 LEA.HI.X R9, R230, R3, R167, 0x2, P6 ;  /* 0x00000003e609a211 */ /* 0x000fe400030f14a7 */
[----:B------:R-:W-:-:S03]  /*db10*/  ISETP.GE.AND P0, PT, R226, UR4, PT ;  /* 0x00000004e2007c0c */ /* 0x000fc6000bf06270 */
[----:B------:R2:W-:Y:S01]  /*db20*/  @!P2 ST.E.64 desc[UR8][R8.64], R68 ;  /* 0x000000440800a985 */ /* 0x0005e2000c101b08 */
[CC--:B0-----:R-:W-:Y:S02]  /*db30*/  @!P3 LEA R4, P6, R229.reuse, R2.reuse, 0x2 ;  /* 0x00000002e504b211 */ /* 0x0c1fe400078c10ff */
[CC--:B-1----:R-:W-:Y:S02]  /*db40*/  @!P4 LEA R6, P2, R228.reuse, R2.reuse, 0x2 ;  /* 0x00000002e406c211 */ /* 0x0c2fe400078410ff */
[-C--:B------:R-:W-:Y:S02]  /*db50*/  @!P3 LEA.HI.X R5, R229, R3.reuse, R166, 0x2, P6 ;  /* 0x00000003e505b211 */ /* 0x080fe400030f14a6 */
[----:B------:R-:W-:Y:S02]  /*db60*/  @!P4 LEA.HI.X R7, R228, R3, R165, 0x2, P2 ;  /* 0x00000003e407c211 */ /* 0x000fe400010f14a5 */
[----:B------:R-:W-:Y:S01]  /*db70*/  ISETP.GE.AND P2, PT, R224, UR4, PT ;  /* 0x00000004e0007c0c */ /* 0x000fe2000bf46270 */
[----:B------:R0:W-:Y:S01]  /*db80*/  @!P3 ST.E.64 desc[UR8][R4.64], R72 ;  /* 0x000000480400b985 */ /* 0x0001e2000c101b08 */
[----:B--2---:R-:W-:-:S03]  /*db90*/  @!P5 LEA R8, P6, R227, R2, 0x2 ;  /* 0x00000002e308d211 */ /* 0x004fc600078c10ff */
[----:B------:R1:W-:Y:S01]  /*dba0*/  @!P4 ST.E.64 desc[UR8][R6.64], R76 ;  /* 0x0000004c0600c985 */ /* 0x0003e2000c101b08 */
[----:B------:R-:W-:Y:S02]  /*dbb0*/  @!P5 LEA.HI.X R9, R227, R3, R164, 0x2, P6 ;  /* 0x00000003e309d211 */ /* 0x000fe400030f14a4 */
[----:B------:R-:W-:-:S03]  /*dbc0*/  ISETP.GE.AND P4, PT, R222, UR4, PT ;  /* 0x00000004de007c0c */ /* 0x000fc6000bf86270 */
[----:B------:R2:W-:Y:S01]  /*dbd0*/  @!P5 ST.E.64 desc[UR8][R8.64], R80 ;  /* 0x000000500800d985 */ /* 0x0005e2000c101b08 */
[----:B------:R-:W-:Y:S02]  /*dbe0*/  ISETP.GE.AND P5, PT, R223, UR4, PT ;  /* 0x00000004df007c0c */ /* 0x000fe4000bfa6270 */
        /* <DEDUP_REMOVED lines=8> */
[----:B------:R-:W-:-:S05]  /*dc70*/  @!P2 LEA.HI.X R9, R224, R3, R161, 0x2, P6 ;  /* 0x00000003e009a211 */ /* 0x000fca00030f14a1 */
[----:B------:R2:W-:Y:S01]  /*dc80*/  @!P2 ST.E.64 desc[UR8][R8.64], R92 ;  /* 0x0000005c0800a985 */ /* 0x0005e2000c101b08 */
[----:B------:R-:W-:Y:S02]  /*dc90*/  ISETP.GE.AND P2, PT, R220, UR4, PT ;  /* 0x00000004dc007c0c */ /* 0x000fe4000bf46270 */
[CC--:B0-----:R-:W-:Y:S02]  /*dca0*/  @!P5 LEA R4, P1, R223.reuse, R2.reuse, 0x2 ;  /* 0x00000002df04d211 */ /* 0x0c1fe400078210ff */
[CC--:B-1----:R-:W-:Y:S02]  /*dcb0*/  @!P4 LEA R6, P0, R222.reuse, R2.reuse, 0x2 ;  /* 0x00000002de06c211 */ /* 0x0c2fe400078010ff */
[-C--:B------:R-:W-:Y:S02]  /*dcc0*/  @!P5 LEA.HI.X R5, R223, R3.reuse, R160, 0x2, P1 ;  /* 0x00000003df05d211 */ /* 0x080fe400008f14a0 */
[----:B------:R-:W-:Y:S02]  /*dcd0*/  ISETP.GE.AND P1, PT, R219, UR4, PT ;  /* 0x00000004db007c0c */ /* 0x000fe4000bf26270 */
[----:B--2---:R-:W-:Y:S01]  /*dce0*/  @!P3 LEA R8, P6, R221, R2, 0x2 ;  /* 0x00000002dd08b211 */ /* 0x004fe200078c10ff */
[----:B------:R-:W-:Y:S01]  /*dcf0*/  @!P5 ST.E.64 desc[UR8][R4.64], R96 ;  /* 0x000000600400d985 */ /* 0x000fe2000c101b08 */
[----:B------:R-:W-:-:S02]  /*dd00*/  @!P4 LEA.HI.X R7, R222, R3, R159, 0x2, P0 ;  /* 0x00000003de07c211 */ /* 0x000fc400000f149f */
[----:B------:R-:W-:Y:S02]  /*dd10*/  @!P3 LEA.HI.X R9, R221, R3, R158, 0x2, P6 ;  /* 0x00000003dd09b211 */ /* 0x000fe400030f149e */
[----:B------:R-:W-:Y:S01]  /*dd20*/  ISETP.GE.AND P0, PT, R218, UR4, PT ;  /* 0x00000004da007c0c */ /* 0x000fe2000bf06270 */
[----:B------:R-:W-:Y:S01]  /*dd30*/  @!P4 ST.E.64 desc[UR8][R6.64], R100 ;  /* 0x000000640600c985 */ /* 0x000fe2000c101b08 */
[-C--:B------:R-:W-:Y:S02]  /*dd40*/  @!P2 LEA R12, P6, R220, R2.reuse, 0x2 ;  /* 0x00000002dc0ca211 */ /* 0x080fe400078c10ff */
[----:B------:R-:W-:Y:S01]  /*dd50*/  ISETP.GE.AND P4, PT, R216, UR4, PT ;  /* 0x00000004d8007c0c */ /* 0x000fe2000bf86270 */
[----:B------:R0:W-:Y:S01]  /*dd60*/  @!P3 ST.E.64 desc[UR8][R8.64], R104 ;  /* 0x000000680800b985 */ /* 0x0001e2000c101b08 */
[----:B------:R-:W-:Y:S02]  /*dd70*/  ISETP.GE.AND P3, PT, R217, UR4, PT ;  /* 0x00000004d9007c0c */ /* 0x000fe4000bf66270 */
[----:B------:R-:W-:-:S02]  /*dd80*/  @!P1 LEA R14, P5, R219, R2, 0x2 ;  /* 0x00000002db0e9211 */ /* 0x000fc400078a10ff */
[-C--:B------:R-:W-:Y:S02]  /*dd90*/  @!P2 LEA.HI.X R13, R220, R3.reuse, R157, 0x2, P6 ;  /* 0x00000003dc0da211 */ /* 0x080fe400030f149d */
[-C--:B------:R-:W-:Y:S02]  /*dda0*/  @!P1 LEA.HI.X R15, R219, R3.reuse, R156, 0x2, P5 ;  /* 0x00000003db0f9211 */ /* 0x080fe400028f149c */
[CC--:B------:R-:W-:Y:S01]  /*ddb0*/  @!P0 LEA R20, P6, R218.reuse, R2.reuse, 0x2 ;  /* 0x00000002da148211 */ /* 0x0c0fe200078c10ff */
[----:B------:R-:W-:Y:S01]  /*ddc0*/  @!P2 ST.E.64 desc[UR8][R12.64], R108 ;  /* 0x0000006c0c00a985 */ /* 0x000fe2000c101b08 */
[----:B------:R-:W-:Y:S02]  /*ddd0*/  ISETP.GE.AND P2, PT, R215, UR4, PT ;  /* 0x00000004d7007c0c */ /* 0x000fe4000bf46270 */
[----:B------:R-:W-:Y:S01]  /*dde0*/  @!P0 LEA.HI.X R21, R218, R3, R155, 0x2, P6 ;  /* 0x00000003da158211 */ /* 0x000fe200030f149b */
[----:B------:R1:W-:Y:S01]  /*ddf0*/  @!P1 ST.E.64 desc[UR8][R14.64], R112 ;  /* 0x000000700e009985 */ /* 0x0003e2000c101b08 */
[----:B------:R-:W-:-:S02]  /*de00*/  @!P3 LEA R24, P1, R217, R2, 0x2 ;  /* 0x00000002d918b211 */ /* 0x000fc400078210ff */
[-C--:B------:R-:W-:Y:S01]  /*de10*/  @!P4 LEA R28, P5, R216, R2.reuse, 0x2 ;  /* 0x00000002d81cc211 */ /* 0x080fe200078a10ff */
[----:B------:R2:W-:Y:S01]  /*de20*/  @!P0 ST.E.64 desc[UR8][R20.64], R116 ;  /* 0x0000007414008985 */ /* 0x0005e2000c101b08 */
[-C--:B------:R-:W-:Y:S02]  /*de30*/  @!P3 LEA.HI.X R25, R217, R3.reuse, R154, 0x2, P1 ;  /* 0x00000003d919b211 */ /* 0x080fe400008f149a */
[----:B------:R-:W-:Y:S02]  /*de40*/  ISETP.GE.AND P1, PT, R214, UR4, PT ;  /* 0x00000004d6007c0c */ /* 0x000fe4000bf26270 */
[-C--:B------:R-:W-:Y:S01]  /*de50*/  @!P4 LEA.HI.X R29, R216, R3.reuse, R153, 0x2, P5 ;  /* 0x00000003d81dc211 */ /* 0x080fe200028f1499 */
[----:B------:R3:W-:Y:S01]  /*de60*/  @!P3 ST.E.64 desc[UR8][R24.64], R120 ;  /* 0x000000781800b985 */ /* 0x0007e2000c101b08 */
[----:B------:R-:W-:Y:S02]  /*de70*/  ISETP.GE.AND P0, PT, R23, UR4, PT ;  /* 0x0000000417007c0c */ /* 0x000fe4000bf06270 */
[----:B0-----:R-:W-:Y:S01]  /*de80*/  @!P2 LEA R8, P5, R215, R2, 0x2 ;  /* 0x00000002d708a211 */ /* 0x001fe200078a10ff */
[----:B------:R3:W-:Y:S01]  /*de90*/  @!P4 ST.E.64 desc[UR8][R28.64], R124 ;  /* 0x0000007c1c00c985 */ /* 0x0007e2000c101b08 */
[----:B------:R-:W-:Y:S01]  /*dea0*/  ISETP.GE.AND P4, PT, R33, UR4, PT ;  /* 0x0000000421007c0c */ /* 0x000fe2000bf86270 */
[----:B-1----:R-:W-:Y:S01]  /*deb0*/  VIADD R15, R19, 0xf0 ;  /* 0x000000f0130f7836 */ /* 0x002fe20000000000 */
[----:B------:R-:W-:Y:S01]  /*dec0*/  @!P2 LEA.HI.X R9, R215, R3, R152, 0x2, P5 ;  /* 0x00000003d709a211 */ /* 0x000fe200028f1498 */
[----:B--2---:R-:W-:Y:S01]  /*ded0*/  VIADD R21, R19, 0xf8 ;  /* 0x000000f813157836 */ /* 0x004fe20000000000 */
[----:B------:R-:W-:-:S02]  /*dee0*/  SHF.R.S32.HI R5, RZ, 0x1f, R23 ;  /* 0x0000001fff057819 */ /* 0x000fc40000011417 */
[CC--:B------:R-:W-:Y:S01]  /*def0*/  @!P1 LEA R6, P6, R214.reuse, R2.reuse, 0x2 ;  /* 0x00000002d6069211 */ /* 0x0c0fe200078c10ff */
[----:B------:R3:W-:Y:S01]  /*df00*/  @!P2 ST.E.64 desc[UR8][R8.64], R128 ;  /* 0x000000800800a985 */ /* 0x0007e2000c101b08 */
[----:B------:R-:W-:Y:S02]  /*df10*/  ISETP.GE.AND P3, PT, R15, UR4, PT ;  /* 0x000000040f007c0c */ /* 0x000fe4000bf66270 */
[----:B------:R-:W-:Y:S02]  /*df20*/  @!P0 LEA R4, P5, R23, R2, 0x2 ;  /* 0x0000000217048211 */ /* 0x000fe400078a10ff */
[-C--:B------:R-:W-:Y:S02]  /*df30*/  @!P1 LEA.HI.X R7, R214, R3.reuse, R22, 0x2, P6 ;  /* 0x00000003d6079211 */ /* 0x080fe400030f1416 */
[----:B------:R-:W-:Y:S02]  /*df40*/  ISETP.GE.AND P6, PT, R21, UR4, PT ;  /* 0x0000000415007c0c */ /* 0x000fe4000bfc6270 */
[----:B------:R-:W-:Y:S01]  /*df50*/  @!P0 LEA.HI.X R5, R23, R3, R5, 0x2, P5 ;  /* 0x0000000317058211 */ /* 0x000fe200028f1405 */
[----:B------:R3:W-:Y:S01]  /*df60*/  @!P1 ST.E.64 desc[UR8][R6.64], R132 ;  /* 0x0000008406009985 */ /* 0x0007e2000c101b08 */
[----:B------:R-:W-:-:S02]  /*df70*/  SHF.R.S32.HI R13, RZ, 0x1f, R33 ;  /* 0x0000001fff0d7819 */ /* 0x000fc40000011421 */
[CC--:B------:R-:W-:Y:S01]  /*df80*/  @!P4 LEA R12, P5, R33.reuse, R2.reuse, 0x2 ;  /* 0x00000002210cc211 */ /* 0x0c0fe200078a10ff */
[----:B------:R3:W-:Y:S01]  /*df90*/  @!P0 ST.E.64 desc[UR8][R4.64], R136 ;  /* 0x0000008804008985 */ /* 0x0007e2000c101b08 */
[----:B------:R-:W-:Y:S02]  /*dfa0*/  SHF.R.S32.HI R18, RZ, 0x1f, R15 ;  /* 0x0000001fff127819 */ /* 0x000fe4000001140f */
[----:B------:R-:W-:Y:S02]  /*dfb0*/  @!P4 LEA.HI.X R13, R33, R3, R13, 0x2, P5 ;  /* 0x00000003210dc211 */ /* 0x000fe400028f140d */
[----:B------:R-:W-:-:S03]  /*dfc0*/  @!P3 LEA R14, P5, R15, R2, 0x2 ;  /* 0x000000020f0eb211 */ /* 0x000fc600078a10ff */
[----:B------:R3:W-:Y:S01]  /*dfd0*/  @!P4 ST.E.64 desc[UR8][R12.64], R140 ;  /* 0x0000008c0c00c985 */ /* 0x0007e2000c101b08 */
[-C--:B------:R-:W-:Y:S02]  /*dfe0*/  @!P3 LEA.HI.X R15, R15, R3.reuse, R18, 0x2, P5 ;  /* 0x000000030f0fb211 */ /* 0x080fe400028f1412 */
[----:B------:R-:W-:Y:S02]  /*dff0*/  SHF.R.S32.HI R18, RZ, 0x1f, R21 ;  /* 0x0000001fff127819 */ /* 0x000fe40000011415 */
[C---:B------:R-:W-:Y:S01]  /*e000*/  @!P6 LEA R2, P5, R21.reuse, R2, 0x2 ;  /* 0x000000021502e211 */ /* 0x040fe200078a10ff */
[----:B------:R3:W-:Y:S03]  /*e010*/  @!P3 ST.E.64 desc[UR8][R14.64], R144 ;  /* 0x000000900e00b985 */ /* 0x0007e6000c101b08 */
[----:B------:R-:W-:-:S05]  /*e020*/  @!P6 LEA.HI.X R3, R21, R3, R18, 0x2, P5 ;  /* 0x000000031503e211 */ /* 0x000fca00028f1412 */
[----:B------:R3:W-:Y:S04]  /*e030*/  @!P6 ST.E.64 desc[UR8][R2.64], R148 ;  /* 0x000000940200e985 */ /* 0x0007e8000c101b08 */
.L_x_220:
[----:B------:R-:W-:Y:S05]  /*e040*/  BSYNC B1 ;  /* 0x0000000000017941 */ /* 0x000fea0003800000 */
.L_x_219:
[----:B------:R-:W-:Y:S01]  /*e050*/  ISETP.GE.AND P0, PT, R10, UR12, PT ;  /* 0x0000000c0a007c0c */ /* 0x000fe2000bf06270 */
[----:B--23--:R0:W1:Y:S04]  /*e060*/  SHFL.IDX PT, R3, R11, 0x1, 0x1c1f ;  /* 0x003c1f000b037f89 */ /* 0x00c06800000e0000 */
[----:B------:R0:W2:Y:S08]  /*e070*/  SHFL.IDX PT, R2, R0, 0x1, 0x1c1f ;  /* 0x003c1f0000027f89 */ /* 0x0000b000000e0000 */
[----:B0-----:R-:W-:Y:S05]  /*e080*/  @P0 BRA `(.L_x_218) ;  /* 0x0000001800640947 */ /* 0x001fea0003800000 */
[----:B------:R-:W-:Y:S01]  /*e090*/  ULDC UR4, c[0x0][0xac8] ;  /* 0x0002b20000047ab9 */ /* 0x000fe20000000800 */
[----:B------:R-:W-:Y:S01]  /*e0a0*/  ULDC.64 UR8, c[0x0][0x208] ;  /* 0x0000820000087ab9 */ /* 0x000fe20000000a00 */
[----:B------:R-:W-:Y:S01]  /*e0b0*/  ISETP.GE.AND P5, PT, R179, UR4, PT ;  /* 0x00000004b3007c0c */ /* 0x000fe2000bfa6270 */
[C---:B------:R-:W-:Y:S01]  /*e0c0*/  VIADD R21, R19.reuse, 0xe8 ;  /* 0x000000e813157836 */ /* 0x040fe20000000000 */
[C---:B------:R-:W-:Y:S01]  /*e0d0*/  ISETP.GE.AND P4, PT, R19.reuse, UR4, PT ;  /* 0x0000000413007c0c */ /* 0x040fe2000bf86270 */
[----:B------:R-:W-:Y:S01]  /*e0e0*/  VIADD R25, R19, 0xf0 ;  /* 0x000000f013197836 */ /* 0x000fe20000000000 */
[----:B------:R-:W-:Y:S02]  /*e0f0*/  ISETP.GE.AND P2, PT, R177, UR4, PT ;  /* 0x00000004b1007c0c */ /* 0x000fe4000bf46270 */
[----:B------:R-:W-:Y:S02]  /*e100*/  ISETP.GE.AND P1, PT, R175, UR4, PT ;  /* 0x00000004af007c0c */ /* 0x000fe4000bf26270 */
[----:B------:R-:W-:-:S02]  /*e110*/  ISETP.GE.AND P0, PT, R237, UR4, PT ;  /* 0x00000004ed007c0c */ /* 0x000fc4000bf06270 */
[----:B------:R-:W-:Y:S02]  /*e120*/  SHF.R.S32.HI R0, RZ, 0x1f, R21 ;  /* 0x0000001fff007819 */ /* 0x000fe40000011415 */
[----:B------:R-:W-:Y:S02]  /*e130*/  SHF.R.S32.HI R18, RZ, 0x1f, R23 ;  /* 0x0000001fff127819 */ /* 0x000fe40000011417 */
[-C--:B--2---:R-:W-:Y:S01]  /*e140*/  @!P5 LEA R6, P3, R179, R2.reuse, 0x2 ;  /* 0x00000002b306d211 */ /* 0x084fe200078610ff */
[----:B-1----:R-:W-:Y:S02]  /*e150*/  @!P4 IMAD.WIDE R4, R19, 0x4, R2 ;  /* 0x000000041304c825 */ /* 0x002fe400078e0202 */
[----:B------:R-:W-:Y:S02]  /*e160*/  @!P2 LEA R8, P6, R177, R2, 0x2 ;  /* 0x00000002b108a211 */ /* 0x000fe400078c10ff */
[----:B------:R-:W-:Y:S01]  /*e170*/  @!P5 LEA.HI.X R7, R179, R3, R180, 0x2, P3 ;  /* 0x00000003b307d211 */ /* 0x000fe200018f14b4 */
[----:B------:R0:W-:Y:S01]  /*e180*/  @!P4 ST.E.64 desc[UR8][R4.64], R26 ;  /* 0x0000001a0400c985 */ /* 0x0001e2000c101b08 */
[----:B------:R-:W-:-:S02]  /*e190*/  ISETP.GE.AND P3, PT, R236, UR4, PT ;  /* 0x00000004ec007c0c */ /* 0x000fc4000bf66270 */
[-C--:B------:R-:W-:Y:S01]  /*e1a0*/  @!P2 LEA.HI.X R9, R177, R3.reuse, R178, 0x2, P6 ;  /* 0x00000003b109a211 */ /* 0x080fe200030f14b2 */
[----:B------:R1:W-:Y:S01]  /*e1b0*/  @!P5 ST.E.64 desc[UR8][R6.64], R30 ;  /* 0x0000001e0600d985 */ /* 0x0003e2000c101b08 */
[-C--:B------:R-:W-:Y:S02]  /*e1c0*/  @!P1 LEA R10, P5, R175, R2.reuse, 0x2 ;  /* 0x00000002af0a9211 */ /* 0x080fe400078a10ff */
[----:B------:R-:W-:Y:S01]  /*e1d0*/  ISETP.GE.AND P4, PT, R235, UR4, PT ;  /* 0x00000004eb007c0c */ /* 0x000fe2000bf86270 */
[----:B------:R2:W-:Y:S01]  /*e1e0*/  @!P2 ST.E.64 desc[UR8][R8.64], R34 ;  /* 0x000000220800a985 */ /* 0x0005e2000c101b08 */
[----:B------:R-:W-:Y:S02]  /*e1f0*/  @!P0 LEA R12, P6, R237, R2, 0x2 ;  /* 0x00000002ed0c8211 */ /* 0x000fe400078c10ff */
[----:B------:R-:W-:Y:S02]  /*e200*/  @!P1 LEA.HI.X R11, R175, R3, R176, 0x2, P5 ;  /* 0x00000003af0b9211 */ /* 0x000fe400028f14b0 */
[----:B------:R-:W-:-:S02]  /*e210*/  ISETP.GE.AND P5, PT, R234, UR4, PT ;  /* 0x00000004ea007c0c */ /* 0x000fc4000bfa6270 */
[-C--:B------:R-:W-:Y:S01]  /*e220*/  @!P0 LEA.HI.X R13, R237, R3.reuse, R174, 0x2, P6 ;  /* 0x00000003ed0d8211 */ /* 0x080fe200030f14ae */
[----:B------:R3:W-:Y:S01]  /*e230*/  @!P1 ST.E.64 desc[UR8][R10.64], R38 ;  /* 0x000000260a009985 */ /* 0x0007e2000c101b08 */
[-C--:B0-----:R-:W-:Y:S02]  /*e240*/  @!P3 LEA R4, P6, R236, R2.reuse, 0x2 ;  /* 0x00000002ec04b211 */ /* 0x081fe400078c10ff */
[----:B------:R-:W-:Y:S01]  /*e250*/  ISETP.GE.AND P1, PT, R232, UR4, PT ;  /* 0x00000004e8007c0c */ /* 0x000fe2000bf26270 */
[----:B------:R0:W-:Y:S01]  /*e260*/  @!P0 ST.E.64 desc[UR8][R12.64], R42 ;  /* 0x0000002a0c008985 */ /* 0x0001e2000c101b08 */
[----:B------:R-:W-:Y:S02]  /*e270*/  ISETP.GE.AND P0, PT, R233, UR4, PT ;  /* 0x00000004e9007c0c */ /* 0x000fe4000bf06270 */
[----:B-1----:R-:W-:Y:S02]  /*e280*/  @!P4 LEA R6, P2, R235, R2, 0x2 ;  /* 0x00000002eb06c211 */ /* 0x002fe400078410ff */
[----:B------:R-:W-:-:S02]  /*e290*/  @!P3 LEA.HI.X R5, R236, R3, R173, 0x2, P6 ;  /* 0x00000003ec05b211 */ /* 0x000fc400030f14ad */
[CC--:B------:R-:W-:Y:S02]  /*e2a0*/  @!P5 LEA R14, P6, R234.reuse, R2.reuse, 0x2 ;  /* 0x00000002ea0ed211 */ /* 0x0c0fe400078c10ff */
[-C--:B------:R-:W-:Y:S01]  /*e2b0*/  @!P4 LEA.HI.X R7, R235, R3.reuse, R172, 0x2, P2 ;  /* 0x00000003eb07c211 */ /* 0x080fe200010f14ac */
[----:B------:R1:W-:Y:S01]  /*e2c0*/  @!P3 ST.E.64 desc[UR8][R4.64], R46 ;  /* 0x0000002e0400b985 */ /* 0x0003e2000c101b08 */
[----:B------:R-:W-:Y:S02]  /*e2d0*/  ISETP.GE.AND P2, PT, R231, UR4, PT ;  /* 0x00000004e7007c0c */ /* 0x000fe4000bf46270 */
[----:B------:R-:W-:Y:S01]  /*e2e0*/  @!P5 LEA.HI.X R15, R234, R3, R171, 0x2, P6 ;  /* 0x00000003ea0fd211 */ /* 0x000fe200030f14ab */
[----:B------:R4:W-:Y:S01]  /*e2f0*/  @!P4 ST.E.64 desc[UR8][R6.64], R50 ;  /* 0x000000320600c985 */ /* 0x0009e2000c101b08 */
[-C--:B--2---:R-:W-:Y:S02]  /*e300*/  @!P0 LEA R8, P4, R233, R2.reuse, 0x2 ;  /* 0x00000002e9088211 */ /* 0x084fe400078810ff */
[----:B------:R-:W-:Y:S01]  /*e310*/  ISETP.GE.AND P3, PT, R230, UR4, PT ;  /* 0x00000004e6007c0c */ /* 0x000fe2000bf66270 */
[----:B------:R2:W-:Y:S01]  /*e320*/  @!P5 ST.E.64 desc[UR8][R14.64], R54 ;  /* 0x000000360e00d985 */ /* 0x0005e2000c101b08 */
[----:B---3--:R-:W-:-:S02]  /*e330*/  @!P1 LEA R10, P5, R232, R2, 0x2 ;  /* 0x00000002e80a9211 */ /* 0x008fc400078a10ff */
[-C--:B------:R-:W-:Y:S02]  /*e340*/  @!P0 LEA.HI.X R9, R233, R3.reuse, R170, 0x2, P4 ;  /* 0x00000003e9098211 */ /* 0x080fe400020f14aa */
[----:B------:R-:W-:Y:S02]  /*e350*/  ISETP.GE.AND P4, PT, R229, UR4, PT ;  /* 0x00000004e5007c0c */ /* 0x000fe4000bf86270 */
[CC--:B0-----:R-:W-:Y:S01]  /*e360*/  @!P2 LEA R12, P6, R231.reuse, R2.reuse, 0x2 ;  /* 0x00000002e70ca211 */ /* 0x0c1fe200078c10ff */
[----:B------:R0:W-:Y:S01]  /*e370*/  @!P0 ST.E.64 desc[UR8][R8.64], R58 ;  /* 0x0000003a08008985 */ /* 0x0001e2000c101b08 */
[-C--:B------:R-:W-:Y:S02]  /*e380*/  @!P1 LEA.HI.X R11, R232, R3.reuse, R169, 0x2, P5 ;  /* 0x00000003e80b9211 */ /* 0x080fe400028f14a9 */
[----:B------:R-:W-:Y:S02]  /*e390*/  ISETP.GE.AND P5, PT, R228, UR4, PT ;  /* 0x00000004e4007c0c */ /* 0x000fe4000bfa6270 */
[----:B------:R-:W-:Y:S01]  /*e3a0*/  @!P2 LEA.HI.X R13, R231, R3, R168, 0x2, P6 ;  /* 0x00000003e70da211 */ /* 0x000fe200030f14a8 */
[----:B------:R3:W-:Y:S01]  /*e3b0*/  @!P1 ST.E.64 desc[UR8][R10.64], R62 ;  /* 0x0000003e0a009985 */ /* 0x0007e2000c101b08 */
[----:B-1----:R-:W-:-:S02]  /*e3c0*/  @!P3 LEA R4, P6, R230, R2, 0x2 ;  /* 0x00000002e604b211 */ /* 0x002fc400078c10ff */
[----:B------:R-:W-:Y:S01]  /*e3d0*/  ISETP.GE.AND P1, PT, R226, UR4, PT ;  /* 0x00000004e2007c0c */ /* 0x000fe2000bf26270 */
[----:B------:R1:W-:Y:S01]  /*e3e0*/  @!P2 ST.E.64 desc[UR8][R12.64], R66 ;  /* 0x000000420c00a985 */ /* 0x0003e2000c101b08 */
[----:B------:R-:W-:Y:S02]  /*e3f0*/  ISETP.GE.AND P2, PT, R227, UR4, PT ;  /* 0x00000004e3007c0c */ /* 0x000fe4000bf46270 */
[CC--:B----4-:R-:W-:Y:S02]  /*e400*/  @!P4 LEA R6, P0, R229.reuse, R2.reuse, 0x2 ;  /* 0x00000002e506c211 */ /* 0x0d0fe400078010ff */
[-C--:B------:R-:W-:Y:S02]  /*e410*/  @!P3 LEA.HI.X R5, R230, R3.reuse, R167, 0x2, P6 ;  /* 0x00000003e605b211 */ /* 0x080fe400030f14a7 */
[----:B--2---:R-:W-:Y:S02]  /*e420*/  @!P5 LEA R14, P6, R228, R2, 0x2 ;  /* 0x00000002e40ed211 */ /* 0x004fe400078c10ff */
[----:B------:R-:W-:Y:S01]  /*e430*/  @!P4 LEA.HI.X R7, R229, R3, R166, 0x2, P0 ;  /* 0x00000003e507c211 */ /* 0x000fe200000f14a6 */
[----:B------:R2:W-:Y:S01]  /*e440*/  @!P3 ST.E.64 desc[UR8][R4.64], R70 ;  /* 0x000000460400b985 */ /* 0x0005e2000c101b08 */
[----:B------:R-:W-:-:S02]  /*e450*/  ISETP.GE.AND P0, PT, R225, UR4, PT ;  /* 0x00000004e1007c0c */ /* 0x000fc4000bf06270 */
[-C--:B------:R-:W-:Y:S01]  /*e460*/  @!P5 LEA.HI.X R15, R228, R3.reuse, R165, 0x2, P6 ;  /* 0x00000003e40fd211 */ /* 0x080fe200030f14a5 */
[----:B------:R4:W-:Y:S01]  /*e470*/  @!P4 ST.E.64 desc[UR8][R6.64], R74 ;  /* 0x0000004a0600c985 */ /* 0x0009e2000c101b08 */
[-C--:B0-----:R-:W-:Y:S02]  /*e480*/  @!P2 LEA R8, P6, R227, R2.reuse, 0x2 ;  /* 0x00000002e308a211 */ /* 0x081fe400078c10ff */
[----:B------:R-:W-:Y:S01]  /*e490*/  ISETP.GE.AND P4, PT, R223, UR4, PT ;  /* 0x00000004df007c0c */ /* 0x000fe2000bf86270 */
[----:B------:R0:W-:Y:S01]  /*e4a0*/  @!P5 ST.E.64 desc[UR8][R14.64], R78 ;  /* 0x0000004e0e00d985 */ /* 0x0001e2000c101b08 */
[----:B------:R-:W-:Y:S02]  /*e4b0*/  ISETP.GE.AND P5, PT, R224, UR4, PT ;  /* 0x00000004e0007c0c */ /* 0x000fe4000bfa6270 */
[----:B---3--:R-:W-:Y:S02]  /*e4c0*/  @!P1 LEA R10, P3, R226, R2, 0x2 ;  /* 0x00000002e20a9211 */ /* 0x008fe400078610ff */
[----:B------:R-:W-:-:S02]  /*e4d0*/  @!P2 LEA.HI.X R9, R227, R3, R164, 0x2, P6 ;  /* 0x00000003e309a211 */ /* 0x000fc400030f14a4 */
[CC--:B-1----:R-:W-:Y:S02]  /*e4e0*/  @!P0 LEA R12, P6, R225.reuse, R2.reuse, 0x2 ;  /* 0x00000002e10c8211 */ /* 0x0c2fe400078c10ff */
[-C--:B------:R-:W-:Y:S01]  /*e4f0*/  @!P1 LEA.HI.X R11, R226, R3.reuse, R163, 0x2, P3 ;  /* 0x00000003e20b9211 */ /* 0x080fe200018f14a3 */
[----:B------:R1:W-:Y:S01]  /*e500*/  @!P2 ST.E.64 desc[UR8][R8.64], R82 ;  /* 0x000000520800a985 */ /* 0x0003e2000c101b08 */
[----:B------:R-:W-:Y:S02]  /*e510*/  @!P0 LEA.HI.X R13, R225, R3, R162, 0x2, P6 ;  /* 0x00000003e10d8211 */ /* 0x000fe400030f14a2 */
[----:B------:R-:W-:Y:S01]  /*e520*/  ISETP.GE.AND P3, PT, R222, UR4, PT ;  /* 0x00000004de007c0c */ /* 0x000fe2000bf66270 */
[----:B------:R3:W-:Y:S01]  /*e530*/  @!P1 ST.E.64 desc[UR8][R10.64], R86 ;  /* 0x000000560a009985 */ /* 0x0007e2000c101b08 */
[-C--:B--2---:R-:W-:Y:S02]  /*e540*/  @!P5 LEA R4, P2, R224, R2.reuse, 0x2 ;  /* 0x00000002e004d211 */ /* 0x084fe400078410ff */
[----:B----4-:R-:W-:Y:S01]  /*e550*/  @!P4 LEA R6, P1, R223, R2, 0x2 ;  /* 0x00000002df06c211 */ /* 0x010fe200078210ff */
[----:B------:R2:W-:Y:S01]  /*e560*/  @!P0 ST.E.64 desc[UR8][R12.64], R90 ;  /* 0x0000005a0c008985 */ /* 0x0005e2000c101b08 */
[----:B------:R-:W-:-:S02]  /*e570*/  ISETP.GE.AND P0, PT, R221, UR4, PT ;  /* 0x00000004dd007c0c */ /* 0x000fc4000bf06270 */
[-C--:B------:R-:W-:Y:S02]  /*e580*/  @!P5 LEA.HI.X R5, R224, R3.reuse, R161, 0x2, P2 ;  /* 0x00000003e005d211 */ /* 0x080fe400010f14a1 */
[----:B------:R-:W-:Y:S02]  /*e590*/  @!P4 LEA.HI.X R7, R223, R3, R160, 0x2, P1 ;  /* 0x00000003df07c211 */ /* 0x000fe400008f14a0 */
[----:B------:R-:W-:Y:S01]  /*e5a0*/  ISETP.GE.AND P2, PT, R220, UR4, PT ;  /* 0x00000004dc007c0c */ /* 0x000fe2000bf46270 */
[----:B------:R4:W-:Y:S01]  /*e5b0*/  @!P5 ST.E.64 desc[UR8][R4.64], R94 ;  /* 0x0000005e0400d985 */ /* 0x0009e2000c101b08 */
[----:B0-----:R-:W-:Y:S02]  /*e5c0*/  @!P3 LEA R14, P6, R222, R2, 0x2 ;  /* 0x00000002de0eb211 */ /* 0x001fe400078c10ff */
[----:B------:R-:W-:Y:S01]  /*e5d0*/  ISETP.GE.AND P1, PT, R219, UR4, PT ;  /* 0x00000004db007c0c */ /* 0x000fe2000bf26270 */
[----:B------:R0:W-:Y:S01]  /*e5e0*/  @!P4 ST.E.64 desc[UR8][R6.64], R98 ;  /* 0x000000620600c985 */ /* 0x0001e2000c101b08 */
[----:B------:R-:W-:-:S02]  /*e5f0*/  ISETP.GE.AND P4, PT, R218, UR4, PT ;  /* 0x00000004da007c0c */ /* 0x000fc4000bf86270 */
[-C--:B------:R-:W-:Y:S02]  /*e600*/  @!P3 LEA.HI.X R15, R222, R3.reuse, R159, 0x2, P6 ;  /* 0x00000003de0fb211 */ /* 0x080fe400030f149f */
[-C--:B-1----:R-:W-:Y:S02]  /*e610*/  @!P0 LEA R8, P6, R221, R2.reuse, 0x2 ;  /* 0x00000002dd088211 */ /* 0x082fe400078c10ff */
[----:B------:R-:W-:Y:S01]  /*e620*/  ISETP.GE.AND P5, PT, R217, UR4, PT ;  /* 0x00000004d9007c0c */ /* 0x000fe2000bfa6270 */
[----:B------:R1:W-:Y:S01]  /*e630*/  @!P3 ST.E.64 desc[UR8][R14.64], R102 ;  /* 0x000000660e00b985 */ /* 0x0003e2000c101b08 */
[-C--:B------:R-:W-:Y:S02]  /*e640*/  @!P0 LEA.HI.X R9, R221, R3.reuse, R158, 0x2, P6 ;  /* 0x00000003dd098211 */ /* 0x080fe400030f149e */
[CC--:B---3--:R-:W-:Y:S02]  /*e650*/  @!P2 LEA R10, P3, R220.reuse, R2.reuse, 0x2 ;  /* 0x00000002dc0aa211 */ /* 0x0c8fe400078610ff */
[----:B--2---:R-:W-:Y:S01]  /*e660*/  @!P1 LEA R12, P6, R219, R2, 0x2 ;  /* 0x00000002db0c9211 */ /* 0x004fe200078c10ff */
[----:B------:R2:W-:Y:S01]  /*e670*/  @!P0 ST.E.64 desc[UR8][R8.64], R106 ;  /* 0x0000006a08008985 */ /* 0x0005e2000c101b08 */
[----:B------:R-:W-:-:S02]  /*e680*/  @!P2 LEA.HI.X R11, R220, R3, R157, 0x2, P3 ;  /* 0x00000003dc0ba211 */ /* 0x000fc400018f149d */
[----:B------:R-:W-:Y:S02]  /*e690*/  ISETP.GE.AND P3, PT, R216, UR4, PT ;  /* 0x00000004d8007c0c */ /* 0x000fe4000bf66270 */
[CC--:B----4-:R-:W-:Y:S01]  /*e6a0*/  @!P4 LEA R4, P0, R218.reuse, R2.reuse, 0x2 ;  /* 0x00000002da04c211 */ /* 0x0d0fe200078010ff */
[----:B------:R3:W-:Y:S01]  /*e6b0*/  @!P2 ST.E.64 desc[UR8][R10.64], R110 ;  /* 0x0000006e0a00a985 */ /* 0x0007e2000c101b08 */
[-C--:B------:R-:W-:Y:S02]  /*e6c0*/  @!P1 LEA.HI.X R13, R219, R3.reuse, R156, 0x2, P6 ;  /* 0x00000003db0d9211 */ /* 0x080fe400030f149c */
[----:B------:R-:W-:Y:S02]  /*e6d0*/  @!P4 LEA.HI.X R5, R218, R3, R155, 0x2, P0 ;  /* 0x00000003da05c211 */ /* 0x000fe400000f149b */
[----:B------:R-:W-:Y:S01]  /*e6e0*/  ISETP.GE.AND P0, PT, R215, UR4, PT ;  /* 0x00000004d7007c0c */ /* 0x000fe2000bf06270 */
[----:B------:R-:W-:Y:S01]  /*e6f0*/  @!P1 ST.E.64 desc[UR8][R12.64], R114 ;  /* 0x000000720c009985 */ /* 0x000fe2000c101b08 */
[----:B0-----:R-:W-:-:S02]  /*e700*/  @!P5 LEA R6, P6, R217, R2, 0x2 ;  /* 0x00000002d906d211 */ /* 0x001fc400078c10ff */
[----:B------:R-:W-:Y:S01]  /*e710*/  ISETP.GE.AND P1, PT, R21, UR4, PT ;  /* 0x0000000415007c0c */ /* 0x000fe2000bf26270 */
[----:B------:R0:W-:Y:S01]  /*e720*/  @!P4 ST.E.64 desc[UR8][R4.64], R118 ;  /* 0x000000760400c985 */ /* 0x0001e2000c101b08 */
[-C--:B------:R-:W-:Y:S02]  /*e730*/  @!P5 LEA.HI.X R7, R217, R3.reuse, R154, 0x2, P6 ;  /* 0x00000003d907d211 */ /* 0x080fe400030f149a */
[----:B-1----:R-:W-:Y:S02]  /*e740*/  @!P3 LEA R14, P2, R216, R2, 0x2 ;  /* 0x00000002d80eb211 */ /* 0x002fe400078410ff */
[----:B------:R-:W-:Y:S01]  /*e750*/  ISETP.GE.AND P4, PT, R214, UR4, PT ;  /* 0x00000004d6007c0c */ /* 0x000fe2000bf86270 */
[----:B------:R1:W-:Y:S01]  /*e760*/  @!P5 ST.E.64 desc[UR8][R6.64], R122 ;  /* 0x0000007a0600d985 */ /* 0x0003e2000c101b08 */
[----:B------:R-:W-:Y:S02]  /*e770*/  ISETP.GE.AND P5, PT, R23, UR4, PT ;  /* 0x0000000417007c0c */ /* 0x000fe4000bfa6270 */
[----:B------:R-:W-:-:S02]  /*e780*/  @!P3 LEA.HI.X R15, R216, R3, R153, 0x2, P2 ;  /* 0x00000003d80fb211 */ /* 0x000fc400010f1499 */
[----:B------:R-:W-:Y:S02]  /*e790*/  ISETP.GE.AND P2, PT, R25, UR4, PT ;  /* 0x0000000419007c0c */ /* 0x000fe4000bf46270 */
[-C--:B--2---:R-:W-:Y:S01]  /*e7a0*/  @!P0 LEA R8, P6, R215, R2.reuse, 0x2 ;  /* 0x00000002d7088211 */ /* 0x084fe200078c10ff */
[----:B------:R2:W-:Y:S01]  /*e7b0*/  @!P3 ST.E.64 desc[UR8][R14.64], R126 ;  /* 0x0000007e0e00b985 */ /* 0x0005e2000c101b08 */
[-C--:B---3--:R-:W-:Y:S02]  /*e7c0*/  @!P1 LEA R10, P3, R21, R2.reuse, 0x2 ;  /* 0x00000002150a9211 */ /* 0x088fe400078610ff */
[-C--:B------:R-:W-:Y:S02]  /*e7d0*/  @!P0 LEA.HI.X R9, R215, R3.reuse, R152, 0x2, P6 ;  /* 0x00000003d7098211 */ /* 0x080fe400030f1498 */
[-C--:B0-----:R-:W-:Y:S02]  /*e7e0*/  @!P4 LEA R4, P6, R214, R2.reuse, 0x2 ;  /* 0x00000002d604c211 */ /* 0x081fe400078c10ff */
[----:B------:R-:W-:Y:S01]  /*e7f0*/  @!P1 LEA.HI.X R11, R21, R3, R0, 0x2, P3 ;  /* 0x00000003150b9211 */ /* 0x000fe200018f1400 */
[----:B------:R0:W-:Y:S01]  /*e800*/  @!P0 ST.E.64 desc[UR8][R8.64], R130 ;  /* 0x0000008208008985 */ /* 0x0001e2000c101b08 */
[----:B-1----:R-:W-:-:S02]  /*e810*/  @!P5 LEA R6, P3, R23, R2, 0x2 ;  /* 0x000000021706d211 */ /* 0x002fc400078610ff */
[-C--:B------:R-:W-:Y:S02]  /*e820*/  @!P4 LEA.HI.X R5, R214, R3.reuse, R22, 0x2, P6 ;  /* 0x00000003d605c211 */ /* 0x080fe400030f1416 */
[----:B------:R-:W-:Y:S01]  /*e830*/  SHF.R.S32.HI R0, RZ, 0x1f, R25 ;  /* 0x0000001fff007819 */ /* 0x000fe20000011419 */
[----:B--2---:R-:W-:Y:S01]  /*e840*/  VIADD R15, R19, 0xf8 ;  /* 0x000000f8130f7836 */ /* 0x004fe20000000000 */
[----:B------:R-:W-:Y:S01]  /*e850*/  @!P2 LEA R12, P6, R25, R2, 0x2 ;  /* 0x00000002190ca211 */ /* 0x000fe200078c10ff */
[----:B------:R0:W-:Y:S01]  /*e860*/  @!P4 ST.E.64 desc[UR8][R4.64], R134 ;  /* 0x000000860400c985 */ /* 0x0001e2000c101b08 */
[-C--:B------:R-:W-:Y:S02]  /*e870*/  @!P5 LEA.HI.X R7, R23, R3.reuse, R18, 0x2, P3 ;  /* 0x000000031707d211 */ /* 0x080fe400018f1412 */
[----:B------:R-:W-:Y:S02]  /*e880*/  ISETP.GE.AND P0, PT, R15, UR4, PT ;  /* 0x000000040f007c0c */ /* 0x000fe4000bf06270 */
[----:B------:R-:W-:Y:S01]  /*e890*/  @!P2 LEA.HI.X R13, R25, R3, R0, 0x2, P6 ;  /* 0x00000003190da211 */ /* 0x000fe200030f1400 */
[----:B------:R0:W-:Y:S04]  /*e8a0*/  @!P5 ST.E.64 desc[UR8][R6.64], R138 ;  /* 0x0000008a0600d985 */ /* 0x0001e8000c101b08 */
[----:B------:R0:W-:Y:S04]  /*e8b0*/  @!P1 ST.E.64 desc[UR8][R10.64], R142 ;  /* 0x0000008e0a009985 */ /* 0x0001e8000c101b08 */
[----:B------:R0:W-:Y:S02]  /*e8c0*/  @!P2 ST.E.64 desc[UR8][R12.64], R146 ;  /* 0x000000920c00a985 */ /* 0x0001e4000c101b08 */
[----:B------:R-:W-:Y:S05]  /*e8d0*/  @P0 BRA `(.L_x_218) ;  /* 0x0000001000500947 */ /* 0x000fea0003800000 */
[----:B------:R-:W-:Y:S01]  /*e8e0*/  LEA R2, P0, R15, R2, 0x2 ;  /* 0x000000020f027211 */ /* 0x000fe200078010ff */
[----:B------:R-:W-:Y:S01]  /*e8f0*/  ULDC.64 UR8, c[0x0][0x208] ;  /* 0x0000820000087ab9 */ /* 0x000fe20000000a00 */
[----:B------:R-:W-:-:S04]  /*e900*/  SHF.R.S32.HI R0, RZ, 0x1f, R15 ;  /* 0x0000001fff007819 */ /* 0x000fc8000001140f */
[----:B------:R-:W-:-:S05]  /*e910*/  LEA.HI.X R3, R15, R3, R0, 0x2, P0 ;  /* 0x000000030f037211 */ /* 0x000fca00000f1400 */
[----:B------:R3:W-:Y:S01]  /*e920*/  ST.E.64 desc[UR8][R2.64], R150 ;  /* 0x0000009602007985 */ /* 0x0007e2000c101b08 */
[----:B------:R-:W-:Y:S05]  /*e930*/  BRA `(.L_x_218) ;  /* 0x0000001000387947 */ /* 0x000fea0003800000 */
.L_x_209:
[----:B------:R-:W2:Y:S01]  /*e940*/  LDL R8, [R1+0x10] ;  /* 0x0000100001087983 */ /* 0x000ea20000100800 */
[----:B------:R-:W-:Y:S01]  /*e950*/  ULDC.64 UR8, c[0x0][0xc00] ;  /* 0x0003000000087ab9 */ /* 0x000fe20000000a00 */
[----:B------:R-:W-:Y:S01]  /*e960*/  ULDC.64 UR12, c[0x0][0x208] ;  /* 0x00008200000c7ab9 */ /* 0x000fe20000000a00 */
[----:B------:R-:W-:Y:S01]  /*e970*/  UISETP.NE.U32.AND UP0, UPT, UR8, URZ, UPT ;  /* 0x0000003f0800728c */ /* 0x000fe2000bf05070 */
[----:B------:R-:W-:-:S03]  /*e980*/  R2UR UR10, R22 ;  /* 0x00000000160a72ca */ /* 0x000fc600000e0000 */
[----:B------:R-:W-:-:S03]  /*e990*/  UISETP.NE.AND.EX UP0, UPT, UR9, URZ, UPT, UP0 ;  /* 0x0000003f0900728c */ /* 0x000fc6000bf05300 */
[----:B------:R-:W-:-:S03]  /*e9a0*/  ULDC.64 UR8, c[0x0][0xc00] ;  /* 0x0003000000087ab9 */ /* 0x000fc60000000a00 */
[----:B------:R-:W-:Y:S02]  /*e9b0*/  PLOP3.LUT P1, PT, PT, PT, UP0, 0x80, 0x0 ;  /* 0x000000000000781c */ /* 0x000fe40003f2f008 */
[----:B--2---:R-:W-:-:S13]  /*e9c0*/  R2UR UR4, R8 ;  /* 0x00000000080472ca */ /* 0x004fda00000e0000 */
[----:B------:R-:W-:-:S06]  /*e9d0*/  UIMAD.WIDE UR8, UR4, 0x4, UR8 ;  /* 0x00000004040878a5 */ /* 0x000fcc000f8e0208 */
[----:B------:R-:W-:Y:S02]  /*e9e0*/  IMAD.U32 R2, RZ, RZ, UR8 ;  /* 0x00000008ff027e24 */ /* 0x000fe4000f8e00ff */
[----:B------:R-:W-:Y:S01]  /*e9f0*/  IMAD.U32 R3, RZ, RZ, UR9 ;  /* 0x00000009ff037e24 */ /* 0x000fe2000f8e00ff */
[----:B------:R-:W-:-:S04]  /*ea00*/  ULDC.64 UR8, c[0x0][0xc08] ;  /* 0x0003020000087ab9 */ /* 0x000fc80000000a00 */
[----:B------:R-:W2:Y:S01]  /*ea10*/  @P1 LDG.E R7, desc[UR12][R2.64] ;  /* 0x0000000c02071981 */ /* 0x000ea2000c1e1900 */
[----:B------:R-:W-:Y:S01]  /*ea20*/  UISETP.NE.U32.AND UP1, UPT, UR8, URZ, UPT ;  /* 0x0000003f0800728c */ /* 0x000fe2000bf25070 */
[----:B------:R-:W0:Y:S03]  /*ea30*/  S2R R6, SR_TID.X ;  /* 0x0000000000067919 */ /* 0x000e260000002100 */
[----:B------:R-:W-:-:S06]  /*ea40*/  UISETP.NE.AND.EX UP1, UPT, UR9, URZ, UPT, UP1 ;  /* 0x0000003f0900728c */ /* 0x000fcc000bf25310 */
[----:B------:R-:W-:-:S05]  /*ea50*/  PLOP3.LUT P2, PT, PT, PT, UP1, 0x80, 0x0 ;  /* 0x000000000000781c */ /* 0x000fca0003f4f018 */
[----:B------:R-:W-:Y:S02]  /*ea60*/  @UP1 ULDC.64 UR8, c[0x0][0xc08] ;  /* 0x0003020000081ab9 */ /* 0x000fe40000000a00 */
[----:B------:R-:W-:-:S03]  /*ea70*/  @UP1 UIMAD.WIDE UR8, UR4, 0x4, UR8 ;  /* 0x00000004040818a5 */ /* 0x000fc6000f8e0208 */
[----:B------:R-:W-:Y:S02]  /*ea80*/  ULDC UR4, c[0x0][0xa88] ;  /* 0x0002a20000047ab9 */ /* 0x000fe40000000800 */
[----:B------:R-:W-:Y:S01]  /*ea90*/  IMAD.U32 R0, RZ, RZ, UR4 ;  /* 0x00000004ff007e24 */ /* 0x000fe2000f8e00ff */
[----:B------:R-:W-:Y:S01]  /*eaa0*/  UMOV UR4, URZ ;  /* 0x0000003f00047c82 */ /* 0x000fe20008000000 */
[----:B------:R-:W-:Y:S01]  /*eab0*/  UISETP.NE.AND UP1, UPT, UR10, URZ, UPT ;  /* 0x0000003f0a00728c */ /* 0x000fe2000bf25270 */
[----:B------:R-:W-:Y:S02]  /*eac0*/  IMAD.U32 R4, RZ, RZ, UR8 ;  /* 0x00000008ff047e24 */ /* 0x000fe4000f8e00ff */
[----:B------:R-:W-:-:S05]  /*ead0*/  IMAD.U32 R5, RZ, RZ, UR9 ;  /* 0x00000009ff057e24 */ /* 0x000fca000f8e00ff */
[----:B------:R1:W5:Y:S01]  /*eae0*/  @P2 LDG.E R0, desc[UR12][R4.64] ;  /* 0x0000000c04002981 */ /* 0x000362000c1e1900 */
[----:B0-----:R-:W-:Y:S02]  /*eaf0*/  VIADD R6, R6, 0xffffff80 ;  /* 0xffffff8006067836 */ /* 0x001fe40000000000 */
[----:B------:R-:W-:Y:S02]  /*eb00*/  @!UP1 ULDC UR10, c[0x0][0xad4] ;  /* 0x0002b500000a9ab9 */ /* 0x000fe40000000800 */
[----:B------:R-:W-:Y:S01]  /*eb10*/  IMAD.U32 R22, RZ, RZ, UR10 ;  /* 0x0000000aff167e24 */ /* 0x000fe2000f8e00ff */
[----:B------:R-:W-:Y:S02]  /*eb20*/  ISETP.GT.AND P0, PT, R6, 0x7f, PT ;  /* 0x0000007f0600780c */ /* 0x000fe40003f04270 */
[----:B--2---:R-:W-:-:S13]  /*eb30*/  @P1 R2UR UR4, R7 ;  /* 0x00000000070412ca */ /* 0x004fda00000e0000 */
[----:B------:R-:W-:Y:S01]  /*eb40*/  USHF.R.S32.HI UR21, URZ, 0x1f, UR4 ;  /* 0x0000001f3f157899 */ /* 0x000fe20008011404 */
[----:B-1----:R-:W-:Y:S11]  /*eb50*/  @P2 BRA `(.L_x_221) ;  /* 0x0000000000142947 */ /* 0x002ff60003800000 */
[----:B------:R-:W-:Y:S05]  /*eb60*/  @!P1 BRA `(.L_x_221) ;  /* 0x0000000000109947 */ /* 0x000fea0003800000 */
[----:B------:R-:W-:Y:S02]  /*eb70*/  ULDC.64 UR8, c[0x0][0x208] ;  /* 0x0000820000087ab9 */ /* 0x000fe40000000a00 */
[----:B------:R-:W2:Y:S04]  /*eb80*/  LDG.E R5, desc[UR8][R2.64] ;  /* 0x0000000802057981 */ /* 0x000ea8000c1e1900 */
[----:B-----5:R-:W2:Y:S02]  /*eb90*/  LDG.E R0, desc[UR8][R2.64+0x4] ;  /* 0x0000040802007981 */ /* 0x020ea4000c1e1900 */
[----:B--2---:R-:W-:-:S07]  /*eba0*/  IMAD.IADD R0, R0, 0x1, -R5 ;  /* 0x0000000100007824 */ /* 0x004fce00078e0a05 */
.L_x_221:
[----:B------:R-:W2:Y:S01]  /*ebb0*/  LDL.LU R2, [R1+0x18] ;  /* 0x0000180001027983 */ /* 0x000ea20000300800 */
[----:B------:R-:W-:Y:S01]  /*ebc0*/  R2UR UR8, R8 ;  /* 0x00000000080872ca */ /* 0x000fe200000e0000 */
[----:B------:R-:W-:-:S12]  /*ebd0*/  BSSY B1, `(.L_x_222) ;  /* 0x0000041000017945 */ /* 0x000fd80003800000 */
[----:B------:R-:W-:Y:S01]  /*ebe0*/  USEL UR8, UR8, URZ, !UP0 ;  /* 0x0000003f08087287 */ /* 0x000fe2000c000000 */
[----:B--2---:R-:W-:-:S13]  /*ebf0*/  R2UR UR9, R2 ;  /* 0x00000000020972ca */ /* 0x004fda00000e0000 */
[----:B------:R-:W-:Y:S01]  /*ec00*/  USEL UR9, UR9, URZ, !UP0 ;  /* 0x0000003f09097287 */ /* 0x000fe2000c000000 */
[----:B------:R-:W-:Y:S11]  /*ec10*/  @P0 BRA `(.L_x_223) ;  /* 0x0000000000f00947 */ /* 0x000ff60003800000 */
[----:B------:R-:W2:Y:S01]  /*ec20*/  LDL R2, [R1+0xc] ;  /* 0x00000c0001027983 */ /* 0x000ea20000100800 */
[----:B------:R-:W0:Y:S01]  /*ec30*/  LDC R9, c[0x0][0xbe8] ;  /* 0x0002fa00ff097b82 */ /* 0x000e220000000800 */
[----:B--2---:R-:W-:Y:S02]  /*ec40*/  R2UR UR10, R2 ;  /* 0x00000000020a72ca */ /* 0x004fe400000e0000 */
[----:B------:R-:W1:Y:S11]  /*ec50*/  S2R R2, SR_TID.X ;  /* 0x0000000000027919 */ /* 0x000e760000002100 */
[----:B------:R-:W-:-:S04]  /*ec60*/  IMAD.U32 R3, RZ, RZ, UR10 ;  /* 0x0000000aff037e24 */ /* 0x000fc8000f8e00ff */
[----:B-1----:R-:W-:Y:S02]  /*ec70*/  IMAD R2, R3, 0x80, R2 ;  /* 0x0000008003027824 */ /* 0x002fe400078e0202 */
[----:B0----5:R-:W-:Y:S02]  /*ec80*/  IMAD R3, R0, R9, RZ ;  /* 0x0000000900037224 */ /* 0x021fe400078e02ff */
[----:B------:R-:W-:-:S05]  /*ec90*/  VIADD R4, R2, 0xffffff80 ;  /* 0xffffff8002047836 */ /* 0x000fca0000000000 */
[----:B------:R-:W-:-:S13]  /*eca0*/  ISETP.GE.AND P0, PT, R4, R3, PT ;  /* 0x000000030400720c */ /* 0x000fda0003f06270 */
[----:B------:R-:W-:Y:S05]  /*ecb0*/  @P0 BRA `(.L_x_223) ;  /* 0x0000000000c80947 */ /* 0x000fea0003800000 */
[----:B------:R-:W-:Y:S01]  /*ecc0*/  ISETP.NE.AND P0, PT, R9, 0x1, PT ;  /* 0x000000010900780c */ /* 0x000fe20003f05270 */
[----:B------:R-:W-:Y:S01]  /*ecd0*/  UMOV UR19, 0x9b8 ;  /* 0x000009b800137882 */ /* 0x000fe20000000000 */
[----:B------:R-:W-:Y:S01]  /*ece0*/  R2UR UR11, R22 ;  /* 0x00000000160b72ca */ /* 0x000fe200000e0000 */
[----:B------:R-:W-:Y:S01]  /*ecf0*/  IMAD.MOV.U32 R5, RZ, RZ, R4 ;  /* 0x000000ffff057224 */ /* 0x000fe200078e0004 */
[----:B------:R-:W-:Y:S01]  /*ed00*/  R2UR UR10, R212 ;  /* 0x00000000d40a72ca */ /* 0x000fe200000e0000 */
[----:B------:R-:W-:Y:S01]  /*ed10*/  ULDC.64 UR24, c[0x0][0x208] ;  /* 0x0000820000187ab9 */ /* 0x000fe20000000a00 */
[----:B------:R-:W-:-:S07]  /*ed20*/  R2UR UR20, R213 ;  /* 0x00000000d51472ca */ /* 0x000fce00000e0000 */
[----:B------:R-:W0:Y:S02]  /*ed30*/  @P0 LDC R3, c[0x0][0xbec] ;  /* 0x0002fb00ff030b82 */ /* 0x000e240000000800 */
[----:B------:R-:W-:-:S04]  /*ed40*/  UISETP.GT.AND UP0, UPT, UR11, 0x1, UPT ;  /* 0x000000010b00788c */ /* 0x000fc8000bf04270 */
[----:B------:R-:W-:Y:S02]  /*ed50*/  USEL UR19, UR19, 0x978, UP0 ;  /* 0x0000097813137887 */ /* 0x000fe40008000000 */
[----:B------:R-:W1:Y:S01]  /*ed60*/  @P0 LDC R7, c[0x0][0xbf0] ;  /* 0x0002fc00ff070b82 */ /* 0x000e620000000800 */
[----:B------:R-:W-:-:S09]  /*ed70*/  USEL UR18, UR10, URZ, UP0 ;  /* 0x0000003f0a127287 */ /* 0x000fd20008000000 */
[----:B------:R-:W-:Y:S01]  /*ed80*/  ULDC.64 UR12, c[0x0][UR19+0x220] ;  /* 0x00008800130c7abb */ /* 0x000fe20008000a00 */
[----:B------:R-:W-:Y:S01]  /*ed90*/  ULDC.64 UR10, c[0x0][UR19+0x218] ;  /* 0x00008600130a7abb */ /* 0x000fe20008000a00 */
[----:B------:R-:W-:Y:S01]  /*eda0*/  ULDC.64 UR14, c[0x0][UR19+0x228] ;  /* 0x00008a00130e7abb */ /* 0x000fe20008000a00 */
[----:B------:R-:W-:Y:S02]  /*edb0*/  UIMAD UR13, UR13, UR8, URZ ;  /* 0x000000080d0d72a4 */ /* 0x000fe4000f8e023f */
[----:B------:R-:W-:Y:S01]  /*edc0*/  UIMAD.WIDE.U32 UR16, UR10, UR20, URZ ;  /* 0x000000140a1072a5 */ /* 0x000fe2000f8e003f */
[----:B0-----:R-:W-:Y:S01]  /*edd0*/  @P0 IMAD.HI.U32 R2, R4, R3, RZ ;  /* 0x0000000304020227 */ /* 0x001fe200078e00ff */
[----:B------:R-:W-:Y:S02]  /*ede0*/  UIMAD UR20, UR11, UR20, URZ ;  /* 0x000000140b1472a4 */ /* 0x000fe4000f8e023f */
[----:B------:R-:W-:Y:S02]  /*edf0*/  UIMAD.WIDE.U32 UR22, UR14, UR18, URZ ;  /* 0x000000120e1672a5 */ /* 0x000fe4000f8e003f */
[----:B------:R-:W-:-:S02]  /*ee00*/  UIMAD.WIDE.U32 UR10, UR12, UR8, URZ ;  /* 0x000000080c0a72a5 */ /* 0x000fc4000f8e003f */
[----:B------:R-:W-:Y:S01]  /*ee10*/  UIMAD UR14, UR15, UR18, URZ ;  /* 0x000000120f0e72a4 */ /* 0x000fe2000f8e023f */
[----:B-1----:R-:W-:Y:S01]  /*ee20*/  @P0 SHF.R.U32.HI R5, RZ, R7, R2 ;  /* 0x00000007ff050219 */ /* 0x002fe20000011602 */
[----:B------:R-:W-:Y:S01]  /*ee30*/  UIMAD UR13, UR12, UR9, UR13 ;  /* 0x000000090c0d72a4 */ /* 0x000fe2000f8e020d */
[----:B------:R-:W-:Y:S01]  /*ee40*/  IMAD.U32 R2, RZ, RZ, UR22 ;  /* 0x00000016ff027e24 */ /* 0x000fe2000f8e00ff */
[----:B------:R-:W-:Y:S01]  /*ee50*/  UIADD3 UR16, UP1, UP2, UR10, UR16, UR4 ;  /* 0x000000100a107290 */ /* 0x000fe2000fa3e004 */
[----:B------:R-:W-:Y:S01]  /*ee60*/  IMAD.U32 R3, RZ, RZ, UR23 ;  /* 0x00000017ff037e24 */ /* 0x000fe2000f8e00ff */
[----:B------:R-:W-:Y:S01]  /*ee70*/  UIADD3 UR14, UR23, UR14, URZ ;  /* 0x0000000e170e7290 */ /* 0x000fe2000fffe03f */
[--C-:B------:R-:W-:Y:S01]  /*ee80*/  IMAD.MOV R7, RZ, RZ, -R5.reuse ;  /* 0x000000ffff077224 */ /* 0x100fe200078e0a05 */
[----:B------:R-:W-:Y:S02]  /*ee90*/  UIADD3 UR20, UR17, UR20, URZ ;  /* 0x0000001411147290 */ /* 0x000fe4000fffe03f */
[----:B------:R-:W-:Y:S01]  /*eea0*/  UIADD3 UR12, UR11, UR13, URZ ;  /* 0x0000000d0b0c7290 */ /* 0x000fe2000fffe03f */
[----:B------:R-:W-:Y:S01]  /*eeb0*/  IMAD R7, R9, R7, R4 ;  /* 0x0000000709077224 */ /* 0x000fe200078e0204 */
[----:B------:R-:W-:Y:S01]  /*eec0*/  IADD3 R2, P0, P1, R5, UR16, R2 ;  /* 0x0000001005027c10 */ /* 0x000fe2000f91e002 */
[----:B------:R-:W-:Y:S01]  /*eed0*/  IMAD.U32 R8, RZ, RZ, UR14 ;  /* 0x0000000eff087e24 */ /* 0x000fe2000f8e00ff */
[----:B------:R-:W-:Y:S01]  /*eee0*/  UIADD3.X UR12, UR12, UR20, UR21, UP1, UP2 ;  /* 0x000000140c0c7290 */ /* 0x000fe20008fe4415 */
[----:B------:R-:W-:Y:S01]  /*eef0*/  SHF.R.S32.HI R5, RZ, 0x1f, R5 ;  /* 0x0000001fff057819 */ /* 0x000fe20000011405 */
[----:B------:R-:W-:Y:S01]  /*ef00*/  ULDC.64 UR10, c[0x0][UR19+0x210] ;  /* 0x00008400130a7abb */ /* 0x000fe20008000a00 */
[----:B------:R-:W-:Y:S01]  /*ef10*/  SHF.R.S32.HI R4, RZ, 0x1f, R7 ;  /* 0x0000001fff047819 */ /* 0x000fe20000011407 */
[----:B------:R-:W-:-:S02]  /*ef20*/  IMAD R9, R7, UR11, RZ ;  /* 0x0000000b07097c24 */ /* 0x000fc4000f8e02ff */
[----:B------:R-:W-:Y:S01]  /*ef30*/  IADD3.X R3, R5, UR12, R8, P0, P1 ;  /* 0x0000000c05037c10 */ /* 0x000fe200087e2408 */
[----:B------:R-:W-:Y:S01]  /*ef40*/  ULDC.64 UR12, c[0x0][0xba8] ;  /* 0x0002ea00000c7ab9 */ /* 0x000fe20000000a00 */
[----:B------:R-:W-:Y:S01]  /*ef50*/  IMAD R9, R4, UR10, R9 ;  /* 0x0000000a04097c24 */ /* 0x000fe2000f8e0209 */
[----:B------:R-:W-:Y:S01]  /*ef60*/  @!UP0 ULDC UR12, c[0x0][0xb50] ;  /* 0x0002d400000c8ab9 */ /* 0x000fe20000000800 */
[----:B------:R-:W-:Y:S01]  /*ef70*/  @!UP0 ULDC UR13, c[0x0][0xb54] ;  /* 0x0002d500000d8ab9 */ /* 0x000fe20000000800 */
[----:B------:R-:W-:-:S04]  /*ef80*/  IMAD.WIDE.U32 R2, R7, UR10, R2 ;  /* 0x0000000a07027c25 */ /* 0x000fc8000f8e0002 */
[----:B------:R-:W-:Y:S01]  /*ef90*/  IMAD.IADD R3, R3, 0x1, R9 ;  /* 0x0000000103037824 */ /* 0x000fe200078e0209 */
[----:B------:R-:W-:-:S04]  /*efa0*/  LEA R4, P0, R2, UR12, 0x2 ;  /* 0x0000000c02047c11 */ /* 0x000fc8000f8010ff */
[----:B------:R-:W-:Y:S01]  /*efb0*/  LEA.HI.X R5, R2, UR13, R3, 0x2, P0 ;  /* 0x0000000d02057c11 */ /* 0x000fe200080f1403 */
[----:B------:R-:W-:-:S05]  /*efc0*/  IMAD.MOV.U32 R3, RZ, RZ, -0x800000 ;  /* 0xff800000ff037424 */ /* 0x000fca00078e00ff */
[----:B------:R0:W-:Y:S03]  /*efd0*/  STG.E desc[UR24][R4.64], R3 ;  /* 0x0000000304007986 */ /* 0x0001e6000c101918 */
.L_x_223:
[----:B------:R-:W-:Y:S05]  /*efe0*/  BSYNC B1 ;  /* 0x0000000000017941 */ /* 0x000fea0003800000 */
.L_x_222:
[----:B------:R-:W-:-:S13]  /*eff0*/  R2UR UR10, R22 ;  /* 0x00000000160a72ca */ /* 0x000fda00000e0000 */
[----:B------:R-:W-:-:S06]  /*f000*/  UISETP.GT.AND UP0, UPT, UR10, 0x1, UPT ;  /* 0x000000010a00788c */ /* 0x000fcc000bf04270 */
[----:B------:R-:W-:-:S13]  /*f010*/  PLOP3.LUT P0, PT, PT, PT, UP0, 0x80, 0x0 ;  /* 0x000000000000781c */ /* 0x000fda0003f0f008 */
[----:B------:R-:W-:Y:S05]  /*f020*/  @P0 BRA `(.L_x_218) ;  /* 0x00000008007c0947 */ /* 0x000fea0003800000 */
[----:B------:R-:W2:Y:S01]  /*f030*/  LDL.LU R2, [R1+0xc] ;  /* 0x00000c0001027983 */ /* 0x000ea20000300800 */
[----:B------:R-:W1:Y:S01]  /*f040*/  LDC R11, c[0x0][0xbe8] ;  /* 0x0002fa00ff0b7b82 */ /* 0x000e620000000800 */
[----:B0-----:R-:W-:Y:S01]  /*f050*/  SHF.R.S32.HI R3, RZ, 0x1f, R6 ;  /* 0x0000001fff037819 */ /* 0x001fe20000011406 */
[----:B------:R-:W-:Y:S01]  /*f060*/  ULDC.64 UR12, c[0x0][0xaa0] ;  /* 0x0002a800000c7ab9 */ /* 0x000fe20000000a00 */
[----:B------:R-:W-:Y:S01]  /*f070*/  R2UR UR15, R213 ;  /* 0x00000000d50f72ca */ /* 0x000fe200000e0000 */
[----:B------:R-:W-:Y:S01]  /*f080*/  UIMAD.WIDE.U32 UR10, UR4, UR12, URZ ;  /* 0x0000000c040a72a5 */ /* 0x000fe2000f8e003f */
[----:B------:R-:W-:Y:S01]  /*f090*/  BSSY B1, `(.L_x_224) ;  /* 0x0000053000017945 */ /* 0x000fe20003800000 */
[----:B------:R-:W-:-:S04]  /*f0a0*/  UIMAD UR12, UR21, UR12, URZ ;  /* 0x0000000c150c72a4 */ /* 0x000fc8000f8e023f */
[----:B------:R-:W-:-:S04]  /*f0b0*/  UIMAD UR12, UR4, UR13, UR12 ;  /* 0x0000000d040c72a4 */ /* 0x000fc8000f8e020c */
[----:B------:R-:W-:-:S03]  /*f0c0*/  UIADD3 UR11, UR11, UR12, URZ ;  /* 0x0000000c0b0b7290 */ /* 0x000fc6000fffe03f */
[----:B------:R-:W-:Y:S02]  /*f0d0*/  ULDC.64 UR12, c[0x0][0xae8] ;  /* 0x0002ba00000c7ab9 */ /* 0x000fe40000000a00 */
[----:B------:R-:W-:-:S04]  /*f0e0*/  UIMAD.WIDE.U32 UR10, UR15, UR12, UR10 ;  /* 0x0000000c0f0a72a5 */ /* 0x000fc8000f8e000a */
[----:B------:R-:W-:Y:S01]  /*f0f0*/  UIMAD UR11, UR15, UR13, UR11 ;  /* 0x0000000d0f0b72a4 */ /* 0x000fe2000f8e020b */
[----:B-1----:R-:W-:Y:S02]  /*f100*/  ISETP.NE.AND P0, PT, R11, 0x1, PT ;  /* 0x000000010b00780c */ /* 0x002fe40003f05270 */
[----:B------:R-:W-:Y:S02]  /*f110*/  ULDC.64 UR12, c[0x0][0xaf0] ;  /* 0x0002bc00000c7ab9 */ /* 0x000fe40000000a00 */
[----:B------:R-:W-:-:S04]  /*f120*/  UIMAD UR9, UR9, UR12, URZ ;  /* 0x0000000c090972a4 */ /* 0x000fc8000f8e023f */
[----:B------:R-:W-:Y:S02]  /*f130*/  UIMAD UR4, UR8, UR13, UR9 ;  /* 0x0000000d080472a4 */ /* 0x000fe4000f8e0209 */
[----:B------:R-:W-:-:S03]  /*f140*/  UIMAD.WIDE.U32 UR8, UR8, UR12, UR10 ;  /* 0x0000000c080872a5 */ /* 0x000fc6000f8e000a */
[----:B------:R-:W0:Y:S01]  /*f150*/  @P0 LDC R7, c[0x0][0xbf0] ;  /* 0x0002fc00ff070b82 */ /* 0x000e220000000800 */
[----:B------:R-:W-:Y:S01]  /*f160*/  UIADD3 UR4, UR9, UR4, URZ ;  /* 0x0000000409047290 */ /* 0x000fe2000fffe03f */
[----:B------:R-:W-:Y:S01]  /*f170*/  ULDC.64 UR10, c[0x0][0xae0] ;  /* 0x0002b800000a7ab9 */ /* 0x000fe20000000a00 */
[----:B--2---:R-:W-:Y:S02]  /*f180*/  R2UR UR14, R2 ;  /* 0x00000000020e72ca */ /* 0x004fe400000e0000 */
[----:B------:R-:W-:-:S03]  /*f190*/  LEA.HI R2, R3, R6, RZ, 0x3 ;  /* 0x0000000603027211 */ /* 0x000fc600078f18ff */
[----:B------:R-:W1:Y:S01]  /*f1a0*/  @P0 LDC R3, c[0x0][0xbec] ;  /* 0x0002fb00ff030b82 */ /* 0x000e620000000800 */
[----:B------:R-:W-:Y:S02]  /*f1b0*/  LOP3.LUT R5, R2, 0xfffffff8, RZ, 0xc0, !PT ;  /* 0xfffffff802057812 */ /* 0x000fe400078ec0ff */
[----:B------:R-:W-:-:S03]  /*f1c0*/  SHF.R.S32.HI R13, RZ, 0x3, R2 ;  /* 0x00000003ff0d7819 */ /* 0x000fc60000011402 */
[----:B------:R-:W-:Y:S02]  /*f1d0*/  IMAD.IADD R8, R6, 0x1, -R5 ;  /* 0x0000000106087824 */ /* 0x000fe400078e0a05 */
[----:B------:R-:W-:Y:S02]  /*f1e0*/  IMAD.U32 R5, RZ, RZ, UR14 ;  /* 0x0000000eff057e24 */ /* 0x000fe4000f8e00ff */
[----:B------:R-:W-:-:S04]  /*f1f0*/  IMAD R2, R8, 0x20, R13 ;  /* 0x0000002008027824 */ /* 0x000fc800078e020d */
[----:B------:R-:W-:-:S04]  /*f200*/  IMAD R6, R5, 0x80, R2 ;  /* 0x0000008005067824 */ /* 0x000fc800078e0202 */
[----:B------:R-:W-:Y:S02]  /*f210*/  IMAD.MOV.U32 R5, RZ, RZ, R6 ;  /* 0x000000ffff057224 */ /* 0x000fe400078e0006 */
[----:B-1----:R-:W-:-:S04]  /*f220*/  @P0 IMAD.HI.U32 R2, R6, R3, RZ ;  /* 0x0000000306020227 */ /* 0x002fc800078e00ff */
[----:B------:R-:W-:Y:S01]  /*f230*/  IMAD.U32 R3, RZ, RZ, UR9 ;  /* 0x00000009ff037e24 */ /* 0x000fe2000f8e00ff */
[----:B0-----:R-:W-:Y:S01]  /*f240*/  @P0 SHF.R.U32.HI R5, RZ, R7, R2 ;  /* 0x00000007ff050219 */ /* 0x001fe20000011602 */
[----:B------:R-:W-:Y:S01]  /*f250*/  IMAD.U32 R2, RZ, RZ, UR8 ;  /* 0x00000008ff027e24 */ /* 0x000fe2000f8e00ff */
[----:B------:R-:W-:Y:S01]  /*f260*/  ULDC.64 UR8, c[0x0][0xad8] ;  /* 0x0002b60000087ab9 */ /* 0x000fe20000000a00 */
[----:B------:R-:W-:Y:S01]  /*f270*/  IMAD.U32 R3, RZ, RZ, UR4 ;  /* 0x00000004ff037e24 */ /* 0x000fe2000f8e00ff */
[--C-:B------:R-:W-:Y:S01]  /*f280*/  SHF.R.S32.HI R4, RZ, 0x1f, R5.reuse ;  /* 0x0000001fff047819 */ /* 0x100fe20000011405 */
[----:B------:R-:W-:Y:S02]  /*f290*/  IMAD.MOV R7, RZ, RZ, -R5 ;  /* 0x000000ffff077224 */ /* 0x000fe400078e0a05 */
[----:B------:R-:W-:-:S04]  /*f2a0*/  IMAD.WIDE.U32 R2, R5, UR10, R2 ;  /* 0x0000000a05027c25 */ /* 0x000fc8000f8e0002 */
[----:B------:R-:W-:Y:S02]  /*f2b0*/  IMAD R7, R11, R7, R6 ;  /* 0x000000070b077224 */ /* 0x000fe400078e0206 */
[----:B------:R-:W-:Y:S02]  /*f2c0*/  IMAD R4, R4, UR10, RZ ;  /* 0x0000000a04047c24 */ /* 0x000fe4000f8e02ff */
[----:B------:R-:W-:Y:S02]  /*f2d0*/  IMAD.U32 R6, RZ, RZ, UR14 ;  /* 0x0000000eff067e24 */ /* 0x000fe4000f8e00ff */
[----:B------:R-:W-:Y:S01]  /*f2e0*/  IMAD R9, R5, UR11, R4 ;  /* 0x0000000b05097c24 */ /* 0x000fe2000f8e0204 */
[----:B------:R-:W-:Y:S01]  /*f2f0*/  SHF.R.S32.HI R4, RZ, 0x1f, R7 ;  /* 0x0000001fff047819 */ /* 0x000fe20000011407 */
[----:B------:R-:W-:Y:S02]  /*f300*/  IMAD R6, R6, 0x80, R13 ;  /* 0x0000008006067824 */ /* 0x000fe400078e020d */
[----:B------:R-:W-:-:S02]  /*f310*/  IMAD.IADD R3, R3, 0x1, R9 ;  /* 0x0000000103037824 */ /* 0x000fc400078e0209 */
[----:B------:R-:W-:Y:S02]  /*f320*/  IMAD R4, R4, UR8, RZ ;  /* 0x0000000804047c24 */ /* 0x000fe4000f8e02ff */
[----:B------:R-:W-:-:S04]  /*f330*/  IMAD.WIDE.U32 R2, R7, UR8, R2 ;  /* 0x0000000807027c25 */ /* 0x000fc8000f8e0002 */
[----:B------:R-:W-:Y:S01]  /*f340*/  IMAD R5, R7, UR9, R4 ;  /* 0x0000000907057c24 */ /* 0x000fe2000f8e0204 */
[----:B------:R-:W-:Y:S01]  /*f350*/  ULDC.64 UR8, c[0x0][0xa80] ;  /* 0x0002a00000087ab9 */ /* 0x000fe20000000a00 */
[----:B-----5:R-:W-:Y:S02]  /*f360*/  IMAD R11, R0, R11, RZ ;  /* 0x0000000b000b7224 */ /* 0x020fe400078e02ff */
[----:B------:R-:W-:Y:S02]  /*f370*/  VIADD R4, R6, 0x40 ;  /* 0x0000004006047836 */ /* 0x000fe40000000000 */
[----:B------:R-:W-:Y:S01]  /*f380*/  IMAD.IADD R3, R3, 0x1, R5 ;  /* 0x0000000103037824 */ /* 0x000fe200078e0205 */
[----:B------:R-:W-:Y:S01]  /*f390*/  LEA R5, P2, R2, UR8, 0x1 ;  /* 0x0000000802057c11 */ /* 0x000fe2000f8408ff */
[----:B------:R-:W-:Y:S01]  /*f3a0*/  VIADD R0, R6, 0x20 ;  /* 0x0000002006007836 */ /* 0x000fe20000000000 */
[----:B------:R-:W-:Y:S01]  /*f3b0*/  ISETP.GE.AND P0, PT, R4, R11, PT ;  /* 0x0000000b0400720c */ /* 0x000fe20003f06270 */
[----:B------:R-:W-:Y:S01]  /*f3c0*/  IMAD.SHL.U32 R7, R8, 0x8, RZ ;  /* 0x0000000808077824 */ /* 0x000fe200078e00ff */
[----:B------:R-:W-:-:S02]  /*f3d0*/  LEA.HI.X R4, R2, UR9, R3, 0x1, P2 ;  /* 0x0000000902047c11 */ /* 0x000fc400090f0c03 */
[-C--:B------:R-:W-:Y:S01]  /*f3e0*/  ISETP.GE.AND P2, PT, R6, R11.reuse, PT ;  /* 0x0000000b0600720c */ /* 0x080fe20003f46270 */
[C---:B------:R-:W-:Y:S01]  /*f3f0*/  VIADD R9, R7.reuse, 0x80 ;  /* 0x0000008007097836 */ /* 0x040fe20000000000 */
[----:B------:R-:W-:Y:S01]  /*f400*/  ISETP.GE.AND P1, PT, R0, R11, PT ;  /* 0x0000000b0000720c */ /* 0x000fe20003f26270 */
[C---:B------:R-:W-:Y:S01]  /*f410*/  VIADD R13, R7.reuse, 0xc0 ;  /* 0x000000c0070d7836 */ /* 0x040fe20000000000 */
[----:B------:R0:W1:Y:S01]  /*f420*/  SHFL.IDX PT, R2, R5, RZ, 0x181f ;  /* 0x00181fff05027589 */ /* 0x00006200000e0000 */
[----:B------:R-:W-:Y:S01]  /*f430*/  VIADD R15, R7, 0x40 ;  /* 0x00000040070f7836 */ /* 0x000fe20000000000 */
[----:B------:R-:W-:Y:S02]  /*f440*/  SHF.R.S32.HI R12, RZ, 0x1f, R7 ;  /* 0x0000001fff0c7819 */ /* 0x000fe40000011407 */
[----:B------:R0:W2:Y:S01]  /*f450*/  SHFL.IDX PT, R0, R4, RZ, 0x181f ;  /* 0x00181fff04007589 */ /* 0x0000a200000e0000 */
[----:B------:R-:W-:Y:S02]  /*f460*/  SHF.R.S32.HI R8, RZ, 0x1f, R9 ;  /* 0x0000001fff087819 */ /* 0x000fe40000011409 */
[----:B------:R-:W-:-:S02]  /*f470*/  SHF.R.S32.HI R10, RZ, 0x1f, R13 ;  /* 0x0000001fff0a7819 */ /* 0x000fc4000001140d */
[----:B------:R-:W-:Y:S01]  /*f480*/  SHF.R.S32.HI R14, RZ, 0x1f, R15 ;  /* 0x0000001fff0e7819 */ /* 0x000fe2000001140f */
[----:B------:R-:W-:Y:S06]  /*f490*/  @P2 BRA `(.L_x_225) ;  /* 0x0000000000482947 */ /* 0x000fec0003800000 */
        /* <DEDUP_REMOVED lines=9> */
[----:B------:R3:W-:Y:S01]  /*f530*/  @!P5 ST.E.128 desc[UR8][R20.64], RZ ;  /* 0x000000ff1400d985 */ /* 0x0007e2000c101d08 */
[----:B------:R-:W-:Y:S02]  /*f540*/  @!P4 LEA.HI.X R25, R15, R0, R14, 0x1, P6 ;  /* 0x000000000f19c211 */ /* 0x000fe400030f0c0e */
[----:B------:R-:W-:-:S03]  /*f550*/  @!P3 LEA R26, P6, R9, R2, 0x1 ;  /* 0x00000002091ab211 */ /* 0x000fc600078c08ff */
[----:B------:R3:W-:Y:S01]  /*f560*/  @!P4 ST.E.128 desc[UR8][R24.64], RZ ;  /* 0x000000ff1800c985 */ /* 0x0007e2000c101d08 */
[----:B------:R-:W-:Y:S02]  /*f570*/  @!P3 LEA.HI.X R27, R9, R0, R8, 0x1, P6 ;  /* 0x00000000091bb211 */ /* 0x000fe400030f0c08 */
[----:B------:R-:W-:-:S03]  /*f580*/  @!P2 LEA R2, P6, R13, R2, 0x1 ;  /* 0x000000020d02a211 */ /* 0x000fc600078c08ff */
[----:B------:R3:W-:Y:S01]  /*f590*/  @!P3 ST.E.128 desc[UR8][R26.64], RZ ;  /* 0x000000ff1a00b985 */ /* 0x0007e2000c101d08 */
[----:B------:R-:W-:-:S05]  /*f5a0*/  @!P2 LEA.HI.X R3, R13, R0, R10, 0x1, P6 ;  /* 0x000000000d03a211 */ /* 0x000fca00030f0c0a */
[----:B------:R3:W-:Y:S04]  /*f5b0*/  @!P2 ST.E.128 desc[UR8][R2.64], RZ ;  /* 0x000000ff0200a985 */ /* 0x0007e8000c101d08 */
.L_x_225:
[----:B------:R-:W-:Y:S05]  /*f5c0*/  BSYNC B1 ;  /* 0x0000000000017941 */ /* 0x000fea0003800000 */
.L_x_224:
[----:B--2---:R2:W4:Y:S01]  /*f5d0*/  SHFL.IDX PT, R0, R4, 0x1, 0x181f ;  /* 0x00381f0004007f89 */ /* 0x00452200000e0000 */
[----:B------:R-:W-:Y:S03]  /*f5e0*/  BSSY B1, `(.L_x_226) ;  /* 0x0000015000017945 */ /* 0x000fe60003800000 */
[----:B-1-3--:R2:W1:Y:S01]  /*f5f0*/  SHFL.IDX PT, R2, R5, 0x1, 0x181f ;  /* 0x00381f0005027f89 */ /* 0x00a46200000e0000 */
[----:B------:R-:W-:Y:S05]  /*f600*/  @P1 BRA `(.L_x_227) ;  /* 0x0000000000481947 */ /* 0x000fea0003800000 */
[----:B------:R-:W-:Y:S01]  /*f610*/  ULDC UR4, c[0x0][0xac8] ;  /* 0x0002b20000047ab9 */ /* 0x000fe20000000800 */
[----:B------:R-:W-:Y:S01]  /*f620*/  ULDC.64 UR8, c[0x0][0x208] ;  /* 0x0000820000087ab9 */ /* 0x000fe20000000a00 */
[----:B------:R-:W-:Y:S02]  /*f630*/  ISETP.GE.AND P4, PT, R7, UR4, PT ;  /* 0x0000000407007c0c */ /* 0x000fe4000bf86270 */
[----:B------:R-:W-:Y:S02]  /*f640*/  ISETP.GE.AND P3, PT, R15, UR4, PT ;  /* 0x000000040f007c0c */ /* 0x000fe4000bf66270 */
[----:B------:R-:W-:Y:S02]  /*f650*/  ISETP.GE.AND P2, PT, R9, UR4, PT ;  /* 0x0000000409007c0c */ /* 0x000fe4000bf46270 */
[----:B------:R-:W-:-:S07]  /*f660*/  ISETP.GE.AND P1, PT, R13, UR4, PT ;  /* 0x000000040d007c0c */ /* 0x000fce000bf26270 */
[-C--:B-1----:R-:W-:Y:S02]  /*f670*/  @!P4 LEA R20, P6, R7, R2.reuse, 0x1 ;  /* 0x000000020714c211 */ /* 0x082fe400078c08ff */
[----:B------:R-:W-:Y:S02]  /*f680*/  @!P3 LEA R24, P5, R15, R2, 0x1 ;  /* 0x000000020f18b211 */ /* 0x000fe400078a08ff */
[----:B----4-:R-:W-:Y:S02]  /*f690*/  @!P4 LEA.HI.X R21, R7, R0, R12, 0x1, P6 ;  /* 0x000000000715c211 */ /* 0x010fe400030f0c0c */
[----:B------:R-:W-:Y:S02]  /*f6a0*/  @!P2 LEA R26, P6, R9, R2, 0x1 ;  /* 0x00000002091aa211 */ /* 0x000fe400078c08ff */
[----:B------:R-:W-:Y:S01]  /*f6b0*/  @!P3 LEA.HI.X R25, R15, R0, R14, 0x1, P5 ;  /* 0x000000000f19b211 */ /* 0x000fe200028f0c0e */
[----:B------:R3:W-:Y:S01]  /*f6c0*/  @!P4 ST.E.128 desc[UR8][R20.64], RZ ;  /* 0x000000ff1400c985 */ /* 0x0007e2000c101d08 */
[----:B------:R-:W-:-:S02]  /*f6d0*/  @!P1 LEA R2, P5, R13, R2, 0x1 ;  /* 0x000000020d029211 */ /* 0x000fc400078a08ff */
[-C--:B------:R-:W-:Y:S01]  /*f6e0*/  @!P2 LEA.HI.X R27, R9, R0.reuse, R8, 0x1, P6 ;  /* 0x00000000091ba211 */ /* 0x080fe200030f0c08 */
[----:B------:R3:W-:Y:S01]  /*f6f0*/  @!P3 ST.E.128 desc[UR8][R24.64], RZ ;  /* 0x000000ff1800b985 */ /* 0x0007e2000c101d08 */
[----:B------:R-:W-:-:S03]  /*f700*/  @!P1 LEA.HI.X R3, R13, R0, R10, 0x1, P5 ;  /* 0x000000000d039211 */ /* 0x000fc600028f0c0a */
[----:B------:R3:W-:Y:S04]  /*f710*/  @!P2 ST.E.128 desc[UR8][R26.64], RZ ;  /* 0x000000ff1a00a985 */ /* 0x0007e8000c101d08 */
[----:B------:R3:W-:Y:S02]  /*f720*/  @!P1 ST.E.128 desc[UR8][R2.64], RZ ;  /* 0x000000ff02009985 */ /* 0x0007e4000c101d08 */
.L_x_227:
[----:B------:R-:W-:Y:S05]  /*f730*/  BSYNC B1 ;  /* 0x0000000000017941 */ /* 0x000fea0003800000 */
.L_x_226:
[----:B----4-:R4:W0:Y:S01]  /*f740*/  SHFL.IDX PT, R0, R4, 0x2, 0x181f ;  /* 0x00581f0004007f89 */ /* 0x01082200000e0000 */
        /* <DEDUP_REMOVED lines=10> */
[-C--:B------:R-:W-:Y:S02]  /*f7f0*/  @!P2 LEA R24, P5, R15, R2.reuse, 0x1 ;  /* 0x000000020f18a211 */ /* 0x080fe400078a08ff */
[----:B------:R-:W-:Y:S02]  /*f800*/  @!P1 LEA R26, P4, R9, R2, 0x1 ;  /* 0x00000002091a9211 */ /* 0x000fe400078808ff */
[----:B0-----:R-:W-:Y:S02]  /*f810*/  @!P3 LEA.HI.X R21, R7, R0, R12, 0x1, P6 ;  /* 0x000000000715b211 */ /* 0x001fe400030f0c0c */
[----:B------:R-:W-:Y:S02]  /*f820*/  @!P0 LEA R2, P6, R13, R2, 0x1 ;  /* 0x000000020d028211 */ /* 0x000fe400078c08ff */
[-C--:B------:R-:W-:Y:S01]  /*f830*/  @!P2 LEA.HI.X R25, R15, R0.reuse, R14, 0x1, P5 ;  /* 0x000000000f19a211 */ /* 0x080fe200028f0c0e */
[----:B------:R3:W-:Y:S01]  /*f840*/  @!P3 ST.E.128 desc[UR8][R20.64], RZ ;  /* 0x000000ff1400b985 */ /* 0x0007e2000c101d08 */
[----:B------:R-:W-:-:S02]  /*f850*/  @!P1 LEA.HI.X R27, R9, R0, R8, 0x1, P4 ;  /* 0x00000000091b9211 */ /* 0x000fc400020f0c08 */
[----:B------:R-:W-:Y:S01]  /*f860*/  @!P0 LEA.HI.X R3, R13, R0, R10, 0x1, P6 ;  /* 0x000000000d038211 */ /* 0x000fe200030f0c0a */
[----:B------:R3:W-:Y:S04]  /*f870*/  @!P2 ST.E.128 desc[UR8][R24.64], RZ ;  /* 0x000000ff1800a985 */ /* 0x0007e8000c101d08 */
[----:B------:R3:W-:Y:S04]  /*f880*/  @!P1 ST.E.128 desc[UR8][R26.64], RZ ;  /* 0x000000ff1a009985 */ /* 0x0007e8000c101d08 */
[----:B------:R3:W-:Y:S02]  /*f890*/  @!P0 ST.E.128 desc[UR8][R2.64], RZ ;  /* 0x000000ff02008985 */ /* 0x0007e4000c101d08 */
.L_x_229:
[----:B------:R-:W-:Y:S05]  /*f8a0*/  BSYNC B1 ;  /* 0x0000000000017941 */ /* 0x000fea0003800000 */
.L_x_228:
[----:B0-----:R-:W-:Y:S01]  /*f8b0*/  VIADD R0, R6, 0x60 ;  /* 0x0000006006007836 */ /* 0x001fe20000000000 */
[----:B--2-4-:R-:W0:Y:S04]  /*f8c0*/  SHFL.IDX PT, R4, R4, 0x3, 0x181f ;  /* 0x00781f0004047f89 */ /* 0x014e2800000e0000 */
[----:B------:R-:W-:Y:S01]  /*f8d0*/  ISETP.GE.AND P0, PT, R0, R11, PT ;  /* 0x0000000b0000720c */ /* 0x000fe20003f06270 */
[----:B-1-3--:R1:W2:-:S12]  /*f8e0*/  SHFL.IDX PT, R2, R5, 0x3, 0x181f ;  /* 0x00781f0005027f89 */ /* 0x00a29800000e0000 */
[----:B-1----:R-:W-:Y:S05]  /*f8f0*/  @P0 BRA `(.L_x_218) ;  /* 0x0000000000480947 */ /* 0x002fea0003800000 */
[----:B------:R-:W-:Y:S01]  /*f900*/  ULDC UR4, c[0x0][0xac8] ;  /* 0x0002b20000047ab9 */ /* 0x000fe20000000800 */
[----:B------:R-:W-:Y:S01]  /*f910*/  ULDC.64 UR8, c[0x0][0x208] ;  /* 0x0000820000087ab9 */ /* 0x000fe20000000a00 */
[----:B------:R-:W-:Y:S02]  /*f920*/  ISETP.GE.AND P3, PT, R7, UR4, PT ;  /* 0x0000000407007c0c */ /* 0x000fe4000bf66270 */
[----:B------:R-:W-:Y:S02]  /*f930*/  ISETP.GE.AND P2, PT, R15, UR4, PT ;  /* 0x000000040f007c0c */ /* 0x000fe4000bf46270 */
[----:B------:R-:W-:Y:S02]  /*f940*/  ISETP.GE.AND P1, PT, R9, UR4, PT ;  /* 0x0000000409007c0c */ /* 0x000fe4000bf26270 */
[----:B------:R-:W-:-:S07]  /*f950*/  ISETP.GE.AND P0, PT, R13, UR4, PT ;  /* 0x000000040d007c0c */ /* 0x000fce000bf06270 */
[----:B--2---:R-:W-:-:S04]  /*f960*/  @!P3 LEA R6, P4, R7, R2, 0x1 ;  /* 0x000000020706b211 */ /* 0x004fc800078808ff */
[----:B0-----:R-:W-:Y:S02]  /*f970*/  @!P3 LEA.HI.X R7, R7, R4, R12, 0x1, P4 ;  /* 0x000000040707b211 */ /* 0x001fe400020f0c0c */
[-C--:B------:R-:W-:Y:S02]  /*f980*/  @!P2 LEA R20, P4, R15, R2.reuse, 0x1 ;  /* 0x000000020f14a211 */ /* 0x080fe400078808ff */
[-C--:B------:R-:W-:Y:S01]  /*f990*/  @!P1 LEA R24, P5, R9, R2.reuse, 0x1 ;  /* 0x0000000209189211 */ /* 0x080fe200078a08ff */
[----:B------:R0:W-:Y:S01]  /*f9a0*/  @!P3 ST.E.128 desc[UR8][R6.64], RZ ;  /* 0x000000ff0600b985 */ /* 0x0001e2000c101d08 */
[----:B------:R-:W-:Y:S02]  /*f9b0*/  @!P0 LEA R2, P6, R13, R2, 0x1 ;  /* 0x000000020d028211 */ /* 0x000fe400078c08ff */
[-C--:B------:R-:W-:Y:S02]  /*f9c0*/  @!P2 LEA.HI.X R21, R15, R4.reuse, R14, 0x1, P4 ;  /* 0x000000040f15a211 */ /* 0x080fe400020f0c0e */
[----:B------:R-:W-:-:S02]  /*f9d0*/  @!P1 LEA.HI.X R25, R9, R4, R8, 0x1, P5 ;  /* 0x0000000409199211 */ /* 0x000fc400028f0c08 */
[----:B------:R-:W-:Y:S01]  /*f9e0*/  @!P0 LEA.HI.X R3, R13, R4, R10, 0x1, P6 ;  /* 0x000000040d038211 */ /* 0x000fe200030f0c0a */
[----:B------:R0:W-:Y:S04]  /*f9f0*/  @!P2 ST.E.128 desc[UR8][R20.64], RZ ;  /* 0x000000ff1400a985 */ /* 0x0001e8000c101d08 */
[----:B------:R0:W-:Y:S04]  /*fa00*/  @!P1 ST.E.128 desc[UR8][R24.64], RZ ;  /* 0x000000ff18009985 */ /* 0x0001e8000c101d08 */
[----:B------:R0:W-:Y:S02]  /*fa10*/  @!P0 ST.E.128 desc[UR8][R2.64], RZ ;  /* 0x000000ff02008985 */ /* 0x0001e4000c101d08 */
.L_x_218:
[----:B------:R-:W-:Y:S05]  /*fa20*/  BSYNC B0 ;  /* 0x0000000000007941 */ /* 0x000fea0003800000 */
.L_x_208:
[----:B------:R-:W-:Y:S02]  /*fa30*/  ULDC UR4, c[0x0][0xc3c] ;  /* 0x00030f0000047ab9 */ /* 0x000fe40000000800 */
[----:B------:R-:W-:-:S06]  /*fa40*/  UISETP.GE.AND UP0, UPT, UR7, UR4, UPT ;  /* 0x000000040700728c */ /* 0x000fcc000bf06270 */
[----:B------:R-:W-:-:S13]  /*fa50*/  PLOP3.LUT P0, PT, PT, PT, UP0, 0x80, 0x0 ;  /* 0x000000000000781c */ /* 0x000fda0003f0f008 */
[----:B------:R-:W-:Y:S05]  /*fa60*/  @!P0 BRA `(.L_x_230) ;  /* 0xffffff1400b88947 */ /* 0x000fea000383ffff */
[----:B------:R-:W-:Y:S05]  /*fa70*/  EXIT ;  /* 0x000000000000794d */ /* 0x000fea0003800000 */
.L_x_182:
[----:B------:R-:W-:-:S08]  /*fa80*/  NOP ;  /* 0x0000000000007918 */ /* 0x000fd00000000000 */
[----:B0-----:R-:W0:-:S00]  /*fa90*/  USETMAXREG.DEALLOC.CTAPOOL 0x18 ;  /* 0x00000018000079c8 */ /* 0x001e0000080e0500 */
[----:B0-----:R-:W-:Y:S01]  /*faa0*/  LOP3.LUT R0, R0, 0x3, RZ, 0xc0, !PT ;  /* 0x0000000300007812 */ /* 0x001fe200078ec0ff */
[----:B------:R-:W-:-:S05]  /*fab0*/  IMAD.MOV.U32 R7, RZ, RZ, RZ ;  /* 0x000000ffff077224 */ /* 0x000fca00078e00ff */
[----:B------:R-:W0:Y:S02]  /*fac0*/  SHFL.IDX PT, R0, R0, RZ, 0x1f ;  /* 0x00001fff00007589 */ /* 0x000e2400000e0000 */
[----:B0-----:R-:W-:-:S04]  /*fad0*/  ISETP.NE.AND P0, PT, R0, RZ, PT ;  /* 0x000000ff0000720c */ /* 0x001fc80003f05270 */
[----:B------:R-:W-:-:S05]  /*fae0*/  P2R R0, PR, RZ, 0x1 ;  /* 0x00000001ff007803 */ /* 0x000fca0000000000 */
[----:B------:R0:W-:Y:S04]  /*faf0*/  STL [R1+0x5c], R0 ;  /* 0x00005c0001007387 */ /* 0x0001e80000100800 */
[----:B------:R-:W-:Y:S05]  /*fb00*/  @!P0 BRA `(.L_x_231) ;  /* 0x0000000000248947 */ /* 0x000fea0003800000 */
[----:B------:R-:W1:Y:S08]  /*fb10*/  S2UR UR5, SR_CgaCtaId ;  /* 0x00000000000579c3 */ /* 0x000e700000008800 */
[----:B------:R-:W-:Y:S06]  /*fb20*/  BAR.SYNC.DEFER_BLOCKING 0x5, 0x180 ;  /* 0x0146000000007b1d */ /* 0x000fec0000010000 */
[----:B------:R-:W-:-:S02]  /*fb30*/  UMOV UR4, 0x400 ;  /* 0x0000040000047882 */ /* 0x000fc40000000000 */
[----:B-1----:R-:W-:-:S09]  /*fb40*/  ULEA UR4, UR5, UR4, 0x18 ;  /* 0x0000000405047291 */ /* 0x002fd2000f8ec03f */
[----:B------:R-:W1:Y:S04]  /*fb50*/  LDS.128 R8, [UR4+0x388d0] ;  /* 0x0388d004ff087984 */ /* 0x000e680008000c00 */
[----:B-1----:R2:W-:Y:S04]  /*fb60*/  STL.64 [R1], R8 ;  /* 0x0000000801007387 */ /* 0x0025e80000100a00 */
[----:B------:R2:W-:Y:S01]  /*fb70*/  STL.64 [R1+0x8], R10 ;  /* 0x0000080a01007387 */ /* 0x0005e20000100a00 */
[----:B------:R-:W-:Y:S06]  /*fb80*/  BAR.ARV 0x4, 0x180 ;  /* 0x0106000000007b1d */ /* 0x000fec0000002000 */
[----:B------:R-:W-:Y:S05]  /*fb90*/  BRA `(.L_x_232) ;  /* 0x0000000800ac7947 */ /* 0x000fea0003800000 */
.L_x_231:
[----:B0-----:R-:W-:Y:S01]  /*fba0*/  LOP3.LUT R0, R6, 0x1f, RZ, 0xc0, !PT ;  /* 0x0000001f06007812 */ /* 0x001fe200078ec0ff */
[----:B------:R-:W-:Y:S01]  /*fbb0*/  ULDC UR4, c[0x0][0xc3c] ;  /* 0x00030f0000047ab9 */ /* 0x000fe20000000800 */
[----:B------:R-:W-:Y:S01]  /*fbc0*/  ULDC.64 UR6, c[0x0][0x208] ;  /* 0x0000820000067ab9 */ /* 0x000fe20000000a00 */
[----:B------:R-:W-:Y:S01]  /*fbd0*/  IMAD.MOV.U32 R10, RZ, RZ, RZ ;  /* 0x000000ffff0a7224 */ /* 0x000fe200078e00ff */
[----:B------:R-:W-:Y:S01]  /*fbe0*/  ISETP.NE.AND P0, PT, R0, 0x1f, PT ;  /* 0x0000001f0000780c */ /* 0x000fe20003f05270 */
[----:B------:R-:W-:-:S03]  /*fbf0*/  ULDC UR5, c[0x0][0xc38] ;  /* 0x00030e0000057ab9 */ /* 0x000fc60000000800 */
[----:B------:R-:W-:-:S13]  /*fc00*/  ISETP.GE.OR P1, PT, R0, UR4, !P0 ;  /* 0x0000000400007c0c */ /* 0x000fda000c726670 */
[----:B------:R-:W0:Y:S08]  /*fc10*/  @!P1 LDC.64 R2, c[0x0][0xc80] ;  /* 0x00032000ff029b82 */ /* 0x000e300000000a00 */
[----:B------:R-:W1:Y:S01]  /*fc20*/  @!P1 LDC.64 R4, c[0x0][0xc78] ;  /* 0x00031e00ff049b82 */ /* 0x000e620000000a00 */
[----:B0-----:R-:W-:-:S05]  /*fc30*/  @!P1 IMAD.WIDE.U32 R2, R0, 0x4, R2 ;  /* 0x0000000400029825 */ /* 0x001fca00078e0002 */
[----:B------:R1:W2:Y:S02]  /*fc40*/  @!P1 LDG.E R7, desc[UR6][R2.64] ;  /* 0x0000000602079981 */ /* 0x0002a4000c1e1900 */
[----:B-1----:R-:W-:-:S05]  /*fc50*/  @!P1 IMAD.WIDE.U32 R2, R0, 0x4, R4 ;  /* 0x0000000400029825 */ /* 0x002fca00078e0004 */
[----:B------:R-:W2:Y:S01]  /*fc60*/  @!P1 LDG.E R10, desc[UR6][R2.64] ;  /* 0x00000006020a9981 */ /* 0x000ea2000c1e1900 */
[C---:B------:R-:W-:Y:S01]  /*fc70*/  ISETP.NE.AND P1, PT, R0.reuse, RZ, PT ;  /* 0x000000ff0000720c */ /* 0x040fe20003f25270 */
[----:B------:R-:W0:Y:S01]  /*fc80*/  S2UR UR6, SR_CTAID.X ;  /* 0x00000000000679c3 */ /* 0x000e220000002500 */
[C---:B------:R-:W-:Y:S01]  /*fc90*/  ISETP.GE.U32.AND P2, PT, R0.reuse, 0x2, PT ;  /* 0x000000020000780c */ /* 0x040fe20003f46070 */
[----:B------:R-:W-:Y:S01]  /*fca0*/  UMOV UR4, URZ ;  /* 0x0000003f00047c82 */ /* 0x000fe20008000000 */
[C---:B------:R-:W-:Y:S02]  /*fcb0*/  ISETP.GE.U32.AND P3, PT, R0.reuse, 0x4, PT ;  /* 0x000000040000780c */ /* 0x040fe40003f66070 */
[C---:B------:R-:W-:Y:S02]  /*fcc0*/  ISETP.GE.U32.AND P4, PT, R0.reuse, 0x8, PT ;  /* 0x000000080000780c */ /* 0x040fe40003f86070 */
[----:B------:R-:W-:Y:S01]  /*fcd0*/  ISETP.GE.U32.AND P5, PT, R0, 0x10, PT ;  /* 0x000000100000780c */ /* 0x000fe20003fa6070 */
[----:B--2---:R-:W-:-:S05]  /*fce0*/  IMAD R4, R7, R10, RZ ;  /* 0x0000000a07047224 */ /* 0x004fca00078e02ff */
[----:B------:R-:W1:Y:S02]  /*fcf0*/  SHFL.UP PT, R5, R4, 0x1, RZ ;  /* 0x0420000004057989 */ /* 0x000e6400000e00ff */
[----:B-1----:R-:W-:-:S05]  /*fd00*/  SEL R5, R5, RZ, P1 ;  /* 0x000000ff05057207 */ /* 0x002fca0000800000 */
[----:B------:R-:W-:-:S05]  /*fd10*/  IMAD.IADD R5, R4, 0x1, R5 ;  /* 0x0000000104057824 */ /* 0x000fca00078e0205 */
        /* <DEDUP_REMOVED lines=12> */
[----:B------:R-:W1:Y:S02]  /*fde0*/  SHFL.IDX PT, R8, R2, 0x1f, 0x1f ;  /* 0x03e01f0002087f89 */ /* 0x000e6400000e0000 */
[----:B-1----:R-:W-:-:S04]  /*fdf0*/  IMAD R8, R8, UR5, RZ ;  /* 0x0000000508087c24 */ /* 0x002fc8000f8e02ff */
[----:B------:R-:W-:Y:S01]  /*fe00*/  IMAD.MOV.U32 R11, RZ, RZ, R8 ;  /* 0x000000ffff0b7224 */ /* 0x000fe200078e0008 */
[----:B0-----:R-:W-:-:S13]  /*fe10*/  ISETP.GT.AND P6, PT, R8, UR6, PT ;  /* 0x0000000608007c0c */ /* 0x001fda000bfc4270 */
[----:B------:R-:W-:Y:S05]  /*fe20*/  @P6 BRA `(.L_x_233) ;  /* 0x0000000000a86947 */ /* 0x000fea0003800000 */
[----:B------:R-:W-:Y:S01]  /*fe30*/  IMAD.MOV.U32 R8, RZ, RZ, R11 ;  /* 0x000000ffff087224 */ /* 0x000fe200078e000b */
[----:B------:R-:W-:Y:S01]  /*fe40*/  UMOV UR4, URZ ;  /* 0x0000003f00047c82 */ /* 0x000fe20008000000 */
[----:B------:R-:W-:-:S05]  /*fe50*/  ULDC UR5, c[0x0][0xc38] ;  /* 0x00030e0000057ab9 */ /* 0x000fca0000000800 */
.L_x_235:
[----:B------:R-:W0:Y:S01]  /*fe60*/  LDC R2, c[0x0][0xc3c] ;  /* 0x00030f00ff027b82 */ /* 0x000e220000000800 */
[----:B------:R-:W-:Y:S01]  /*fe70*/  ULDC UR7, c[0x0][0xc3c] ;  /* 0x00030f0000077ab9 */ /* 0x000fe20000000800 */
[----:B------:R-:W-:Y:S01]  /*fe80*/  UIADD3 UR4, UR4, 0x1f, URZ ;  /* 0x0000001f04047890 */ /* 0x000fe2000fffe03f */
[----:B------:R-:W-:-:S05]  /*fe90*/  IMAD.U32 R3, RZ, RZ, UR7 ;  /* 0x00000007ff037e24 */ /* 0x000fca000f8e00ff */
[----:B------:R1:W-:Y:S01]  /*fea0*/  STL [R1+0xc], R3 ;  /* 0x00000c0301007387 */ /* 0x0003e20000100800 */
[----:B0-----:R-:W-:-:S13]  /*feb0*/  ISETP.LE.AND P6, PT, R2, UR4, PT ;  /* 0x0000000402007c0c */ /* 0x001fda000bfc3270 */
[----:B-1----:R-:W-:Y:S05]  /*fec0*/  @P6 BRA `(.L_x_234) ;  /* 0x0000000400a86947 */ /* 0x002fea0003800000 */
[----:B------:R-:W-:Y:S01]  /*fed0*/  VIADD R9, R0, UR4 ;  /* 0x0000000400097c36 */ /* 0x000fe20008000000 */
[----:B------:R-:W-:Y:S01]  /*fee0*/  ULDC.64 UR8, c[0x0][0x208] ;  /* 0x0000820000087ab9 */ /* 0x000fe20000000a00 */
[----:B------:R-:W-:-:S03]  /*fef0*/  IMAD.MOV.U32 R7, RZ, RZ, RZ ;  /* 0x000000ffff077224 */ /* 0x000fc600078e00ff */
[----:B------:R-:W-:-:S13]  /*ff00*/  ISETP.GE.OR P6, PT, R9, R2, !P0 ;  /* 0x000000020900720c */ /* 0x000fda00047c6670 */
[----:B------:R-:W0:Y:S08]  /*ff10*/  @!P6 LDC.64 R2, c[0x0][0xc80] ;  /* 0x00032000ff02eb82 */ /* 0x000e300000000a00 */
[----:B------:R-:W1:Y:S01]  /*ff20*/  @!P6 LDC.64 R4, c[0x0][0xc78] ;  /* 0x00031e00ff04eb82 */ /* 0x000e620000000a00 */
[----:B------:R-:W-:Y:S02]  /*ff30*/  IMAD.MOV.U32 R10, RZ, RZ, RZ ;  /* 0x000000ffff0a7224 */ /* 0x000fe400078e00ff */
[----:B0-----:R-:W-:-:S05]  /*ff40*/  @!P6 IMAD.WIDE R2, R9, 0x4, R2 ;  /* 0x000000040902e825 */ /* 0x001fca00078e0202 */
[----:B------:R1:W2:Y:S02]  /*ff50*/  @!P6 LDG.E R7, desc[UR8][R2.64] ;  /* 0x000000080207e981 */ /* 0x0002a4000c1e1900 */
[----:B-1----:R-:W-:-:S05]  /*ff60*/  @!P6 IMAD.WIDE R2, R9, 0x4, R4 ;  /* 0x000000040902e825 */ /* 0x002fca00078e0204 */
[----:B------:R-:W2:Y:S02]  /*ff70*/  @!P6 LDG.E R10, desc[UR8][R2.64] ;  /* 0x00000008020ae981 */ /* 0x000ea4000c1e1900 */
[----:B--2---:R-:W-:-:S05]  /*ff80*/  IMAD R11, R7, R10, RZ ;  /* 0x0000000a070b7224 */ /* 0x004fca00078e02ff */
[----:B------:R-:W0:Y:S02]  /*ff90*/  SHFL.UP PT, R4, R11, 0x1, RZ ;  /* 0x042000000b047989 */ /* 0x000e2400000e00ff */
[----:B0-----:R-:W-:-:S05]  /*ffa0*/  SEL R4, R4, RZ, P1 ;  /* 0x000000ff04047207 */ /* 0x001fca0000800000 */
[----:B------:R-:W-:-:S05]  /*ffb0*/  IMAD.IADD R4, R11, 0x1, R4 ;  /* 0x000000010b047824 */ /* 0x000fca00078e0204 */
        /* <DEDUP_REMOVED lines=12> */
[----:B------:R-:W0:Y:S02]  /*10080*/  SHFL.IDX PT, R4, R2, 0x1f, 0x1f ;  /* 0x03e01f0002047f89 */ /* 0x000e2400000e0000 */
[----:B0-----:R-:W-:-:S04]  /*10090*/  IMAD R11, R4, UR5, RZ ;  /* 0x00000005040b7c24 */ /* 0x001fc8000f8e02ff */
[----:B------:R-:W-:-:S05]  /*100a0*/  IMAD.IADD R8, R11, 0x1, R8 ;  /* 0x000000010b087824 */ /* 0x000fca00078e0208 */
[----:B------:R-:W-:-:S13]  /*100b0*/  ISETP.GT.AND P6, PT, R8, UR6, PT ;  /* 0x0000000608007c0c */ /* 0x000fda000bfc4270 */
[----:B------:R-:W-:Y:S05]  /*100c0*/  @!P6 BRA `(.L_x_235) ;  /* 0xfffffffc0064e947 */ /* 0x000fea000383ffff */
.L_x_233:
[----:B------:R-:W-:Y:S02]  /*100d0*/  IMAD.IADD R11, R8, 0x1, -R11 ;  /* 0x00000001080b7824 */ /* 0x000fe400078e0a0b */
[----:B------:R-:W-:Y:S02]  /*100e0*/  IMAD.MOV.U32 R14, RZ, RZ, RZ ;  /* 0x000000ffff0e7224 */ /* 0x000fe400078e00ff */
[----:B------:R-:W-:-:S05]  /*100f0*/  IMAD R3, R2, UR5, R11 ;  /* 0x0000000502037c24 */ /* 0x000fca000f8e020b */
[----:B------:R-:W-:-:S13]  /*10100*/  ISETP.GT.AND P0, PT, R3, UR6, PT ;  /* 0x0000000603007c0c */ /* 0x000fda000bf04270 */
[----:B------:R-:W-:-:S04]  /*10110*/  VOTE.ANY R12, PT, !P0 ;  /* 0x00000000000c7806 */ /* 0x000fc800040e0100 */
[----:B------:R-:W0:Y:S01]  /*10120*/  POPC R4, R12 ;  /* 0x0000000c00047309 */ /* 0x000e220000000000 */
[----:B------:R-:W-:Y:S01]  /*10130*/  ISETP.NE.AND P0, PT, R12, RZ, PT ;  /* 0x000000ff0c00720c */ /* 0x000fe20003f05270 */
[----:B0-----:R-:W0:Y:S04]  /*10140*/  SHFL.IDX PT, R7, R7, R4, 0x1f ;  /* 0x00001f0407077589 */ /* 0x001e2800000e0000 */
[----:B------:R-:W1:Y:S01]  /*10150*/  SHFL.IDX PT, R9, R10, R4, 0x1f ;  /* 0x00001f040a097589 */ /* 0x000e6200000e0000 */
[----:B0-----:R-:W-:-:S04]  /*10160*/  IABS R5, R7 ;  /* 0x0000000700057213 */ /* 0x001fc80000000000 */
[----:B------:R-:W0:Y:S01]  /*10170*/  I2F.RP R13, R5 ;  /* 0x00000005000d7306 */ /* 0x000e220000209400 */
[----:B-1----:R-:W-:-:S07]  /*10180*/  IABS R8, R9 ;  /* 0x0000000900087213 */ /* 0x002fce0000000000 */
[----:B------:R-:W-:Y:S08]  /*10190*/  I2F.RP R12, R8 ;  /* 0x00000008000c7306 */ /* 0x000ff00000209400 */
[----:B0-----:R-:W0:Y:S02]  /*101a0*/  MUFU.RCP R13, R13 ;  /* 0x0000000d000d7308 */ /* 0x001e240000001000 */
[----:B0-----:R-:W-:-:S06]  /*101b0*/  VIADD R3, R13, 0xffffffe ;  /* 0x0ffffffe0d037836 */ /* 0x001fcc0000000000 */
[----:B------:R-:W0:Y:S02]  /*101c0*/  F2I.FTZ.U32.TRUNC.NTZ R3, R3 ;  /* 0x0000000300037305 */ /* 0x000e24000021f000 */
[----:B0-----:R-:W-:Y:S01]  /*101d0*/  IMAD.MOV R16, RZ, RZ, -R3 ;  /* 0x000000ffff107224 */ /* 0x001fe200078e0a03 */
[----:B------:R-:W-:Y:S06]  /*101e0*/  @!P0 BRA `(.L_x_236) ;  /* 0x0000000000088947 */ /* 0x000fec0003800000 */
[----:B------:R-:W-:-:S05]  /*101f0*/  VIADD R13, R4, 0xffffffff ;  /* 0xffffffff040d7836 */ /* 0x000fca0000000000 */
[----:B------:R0:W1:Y:S02]  /*10200*/  SHFL.IDX PT, R14, R2, R13, 0x1f ;  /* 0x00001f0d020e7589 */ /* 0x00006400000e0000 */
.L_x_236:
[----:B-1----:R-:W-:Y:S01]  /*10210*/  IMAD R10, R14, UR5, R11 ;  /* 0x000000050e0a7c24 */ /* 0x002fe2000f8e020b */
[----:B------:R-:W1:Y:S01]  /*10220*/  MUFU.RCP R12, R12 ;  /* 0x0000000c000c7308 */ /* 0x000e620000001000 */
[----:B------:R-:W-:Y:S02]  /*10230*/  IMAD R11, R16, R5, RZ ;  /* 0x00000005100b7224 */ /* 0x000fe400078e02ff */
[----:B0-----:R-:W-:Y:S01]  /*10240*/  IMAD.MOV.U32 R2, RZ, RZ, RZ ;  /* 0x000000ffff027224 */ /* 0x001fe200078e00ff */
[----:B------:R0:W-:Y:S03]  /*10250*/  STL [R1], R10 ;  /* 0x0000000a01007387 */ /* 0x0001e60000100800 */
[----:B------:R-:W-:Y:S01]  /*10260*/  IMAD.HI.U32 R2, R3, R11, R2 ;  /* 0x0000000b03027227 */ /* 0x000fe200078e0002 */
[----:B------:R-:W-:-:S05]  /*10270*/  IABS R11, R7 ;  /* 0x00000007000b7213 */ /* 0x000fca0000000000 */
[----:B------:R-:W-:Y:S01]  /*10280*/  IMAD.MOV R14, RZ, RZ, -R11 ;  /* 0x000000ffff0e7224 */ /* 0x000fe200078e0a0b */
[----:B0-----:R-:W-:-:S04]  /*10290*/  IADD3 R10, -R10, UR6, RZ ;  /* 0x000000060a0a7c10 */ /* 0x001fc8000fffe1ff */
[----:B------:R-:W-:-:S05]  /*102a0*/  IABS R3, R10 ;  /* 0x0000000a00037213 */ /* 0x000fca0000000000 */
[----:B------:R-:W-:-:S04]  /*102b0*/  IMAD.HI.U32 R11, R2, R3, RZ ;  /* 0x00000003020b7227 */ /* 0x000fc800078e00ff */
[----:B------:R-:W-:Y:S02]  /*102c0*/  IMAD R2, R11, R14, R3 ;  /* 0x0000000e0b027224 */ /* 0x000fe400078e0203 */
[----:B-1----:R-:W-:-:S03]  /*102d0*/  VIADD R3, R12, 0xffffffe ;  /* 0x0ffffffe0c037836 */ /* 0x002fc60000000000 */
[----:B------:R-:W-:-:S03]  /*102e0*/  ISETP.GT.U32.AND P1, PT, R5, R2, PT ;  /* 0x000000020500720c */ /* 0x000fc60003f24070 */
[----:B------:R-:W0:Y:S10]  /*102f0*/  F2I.FTZ.U32.TRUNC.NTZ R3, R3 ;  /* 0x0000000300037305 */ /* 0x000e34000021f000 */
[----:B------:R-:W-:-:S02]  /*10300*/  @!P1 IMAD.IADD R2, R2, 0x1, -R5 ;  /* 0x0000000102029824 */ /* 0x000fc400078e0a05 */
[----:B------:R-:W-:Y:S01]  /*10310*/  @!P1 VIADD R11, R11, 0x1 ;  /* 0x000000010b0b9836 */ /* 0x000fe20000000000 */
[----:B------:R-:W-:Y:S02]  /*10320*/  ISETP.NE.AND P1, PT, R7, RZ, PT ;  /* 0x000000ff0700720c */ /* 0x000fe40003f25270 */
[----:B------:R-:W-:Y:S01]  /*10330*/  ISETP.GE.U32.AND P0, PT, R2, R5, PT ;  /* 0x000000050200720c */ /* 0x000fe20003f06070 */
[----:B0-----:R-:W-:Y:S02]  /*10340*/  IMAD.MOV R5, RZ, RZ, -R3 ;  /* 0x000000ffff057224 */ /* 0x001fe400078e0a03 */
[----:B------:R-:W-:Y:S02]  /*10350*/  IMAD.MOV.U32 R2, RZ, RZ, RZ ;  /* 0x000000ffff027224 */ /* 0x000fe400078e00ff */
[----:B------:R-:W-:-:S04]  /*10360*/  IMAD R5, R5, R8, RZ ;  /* 0x0000000805057224 */ /* 0x000fc800078e02ff */
[----:B------:R-:W-:Y:S01]  /*10370*/  IMAD.HI.U32 R5, R3, R5, R2 ;  /* 0x0000000503057227 */ /* 0x000fe200078e0002 */
[----:B------:R-:W-:Y:S02]  /*10380*/  LOP3.LUT R2, R10, R7, RZ, 0x3c, !PT ;  /* 0x000000070a027212 */ /* 0x000fe400078e3cff */
[----:B------:R-:W-:Y:S01]  /*10390*/  IABS R3, R9 ;  /* 0x0000000900037213 */ /* 0x000fe20000000000 */
[----:B------:R-:W-:Y:S01]  /*103a0*/  @P0 VIADD R11, R11, 0x1 ;  /* 0x000000010b0b0836 */ /* 0x000fe20000000000 */
[----:B------:R-:W-:-:S03]  /*103b0*/  ISETP.GE.AND P2, PT, R2, RZ, PT ;  /* 0x000000ff0200720c */ /* 0x000fc60003f46270 */
[----:B------:R-:W-:-:S10]  /*103c0*/  IMAD.MOV R3, RZ, RZ, -R3 ;  /* 0x000000ffff037224 */ /* 0x000fd400078e0a03 */
[----:B------:R-:W-:Y:S01]  /*103d0*/  @!P2 IMAD.MOV R11, RZ, RZ, -R11 ;  /* 0x000000ffff0ba224 */ /* 0x000fe200078e0a0b */
[----:B------:R-:W-:-:S04]  /*103e0*/  @!P1 LOP3.LUT R11, RZ, R7, RZ, 0x33, !PT ;  /* 0x00000007ff0b9212 */ /* 0x000fc800078e33ff */
[-C--:B------:R-:W-:Y:S01]  /*103f0*/  IABS R2, R11.reuse ;  /* 0x0000000b00027213 */ /* 0x080fe20000000000 */
[----:B------:R-:W-:-:S04]  /*10400*/  IMAD R7, R7, R11, RZ ;  /* 0x0000000b07077224 */ /* 0x000fc800078e02ff */
[----:B------:R-:W-:-:S04]  /*10410*/  IMAD.HI.U32 R5, R5, R2, RZ ;  /* 0x0000000205057227 */ /* 0x000fc800078e00ff */
[----:B------:R-:W-:Y:S01]  /*10420*/  IMAD R3, R5, R3, R2 ;  /* 0x0000000305037224 */ /* 0x000fe200078e0202 */
[----:B------:R-:W-:-:S04]  /*10430*/  LOP3.LUT R2, R11, R9, RZ, 0x3c, !PT ;  /* 0x000000090b027212 */ /* 0x000fc800078e3cff */
[----:B------:R-:W-:Y:S02]  /*10440*/  ISETP.GT.U32.AND P1, PT, R8, R3, PT ;  /* 0x000000030800720c */ /* 0x000fe40003f24070 */
[----:B------:R-:W-:-:S11]  /*10450*/  ISETP.GE.AND P2, PT, R2, RZ, PT ;  /* 0x000000ff0200720c */ /* 0x000fd60003f46270 */
[----:B------:R-:W-:Y:S02]  /*10460*/  @!P1 IMAD.IADD R3, R3, 0x1, -R8 ;  /* 0x0000000103039824 */ /* 0x000fe400078e0a08 */
[----:B------:R-:W-:Y:S01]  /*10470*/  @!P1 VIADD R5, R5, 0x1 ;  /* 0x0000000105059836 */ /* 0x000fe20000000000 */
[----:B------:R-:W-:Y:S02]  /*10480*/  ISETP.NE.AND P1, PT, R9, RZ, PT ;  /* 0x000000ff0900720c */ /* 0x000fe40003f25270 */
[----:B------:R-:W-:-:S13]  /*10490*/  ISETP.GE.U32.AND P0, PT, R3, R8, PT ;  /* 0x000000080300720c */ /* 0x000fda0003f06070 */
[----:B------:R-:W-:-:S04]  /*104a0*/  @P0 VIADD R5, R5, 0x1 ;  /* 0x0000000105050836 */ /* 0x000fc80000000000 */
[----:B------:R-:W-:Y:S01]  /*104b0*/  @!P2 IMAD.MOV R5, RZ, RZ, -R5 ;  /* 0x000000ffff05a224 */ /* 0x000fe200078e0a05 */
[----:B------:R-:W-:-:S05]  /*104c0*/  @!P1 LOP3.LUT R5, RZ, R9, RZ, 0x33, !PT ;  /* 0x00000009ff059212 */ /* 0x000fca00078e33ff */
[----:B------:R-:W-:-:S04]  /*104d0*/  IMAD.MOV R2, RZ, RZ, -R5 ;  /* 0x000000ffff027224 */ /* 0x000fc800078e0a05 */
[C---:B------:R-:W-:Y:S02]  /*104e0*/  IMAD R11, R9.reuse, R2, R11 ;  /* 0x00000002090b7224 */ /* 0x040fe400078e020b */
[----:B------:R-:W-:Y:S02]  /*104f0*/  IMAD R2, R9, 0x1000000, R5 ;  /* 0x0100000009027824 */ /* 0x000fe400078e0205 */
[----:B------:R-:W-:Y:S02]  /*10500*/  IMAD.IADD R5, R10, 0x1, -R7 ;  /* 0x000000010a057824 */ /* 0x000fe400078e0a07 */
[----:B------:R-:W-:Y:S02]  /*10510*/  IMAD R3, R11, 0x10000, R2 ;  /* 0x000100000b037824 */ /* 0x000fe400078e0202 */
[----:B------:R-:W-:Y:S01]  /*10520*/  VIADD R2, R4, UR4 ;  /* 0x0000000404027c36 */ /* 0x000fe20008000000 */
[----:B------:R1:W-:Y:S04]  /*10530*/  STL [R1+0x4], R5 ;  /* 0x0000040501007387 */ /* 0x0003e80000100800 */
[----:B------:R1:W-:Y:S04]  /*10540*/  STL [R1+0xc], R2 ;  /* 0x00000c0201007387 */ /* 0x0003e80000100800 */
[----:B------:R1:W-:Y:S01]  /*10550*/  STL [R1+0x8], R3 ;  /* 0x0000080301007387 */ /* 0x0003e20000100800 */
[----:B------:R-:W-:Y:S05]  /*10560*/  BRA `(.L_x_237) ;  /* 0x0000000000107947 */ /* 0x000fea0003800000 */
.L_x_234:
[----:B------:R-:W-:Y:S01]  /*10570*/  IMAD.U32 R2, RZ, RZ, UR6 ;  /* 0x00000006ff027e24 */ /* 0x000fe2000f8e00ff */
[----:B------:R0:W-:Y:S04]  /*10580*/  STL [R1+0x4], RZ ;  /* 0x000004ff01007387 */ /* 0x0001e80000100800 */
[----:B------:R0:W-:Y:S04]  /*10590*/  STL [R1+0x8], RZ ;  /* 0x000008ff01007387 */ /* 0x0001e80000100800 */
[----:B------:R0:W-:Y:S02]  /*105a0*/  STL [R1], R2 ;  /* 0x0000000201007387 */ /* 0x0001e40000100800 */
.L_x_237:
[----:B------:R-:W2:Y:S04]  /*105b0*/  LDL R8, [R1] ;  /* 0x0000000001087983 */ /* 0x000ea80000100800 */
[----:B------:R-:W2:Y:S04]  /*105c0*/  LDL R9, [R1+0x4] ;  /* 0x0000040001097983 */ /* 0x000ea80000100800 */
[----:B------:R-:W2:Y:S04]  /*105d0*/  LDL R10, [R1+0x8] ;  /* 0x00000800010a7983 */ /* 0x000ea80000100800 */
[----:B------:R-:W2:Y:S01]  /*105e0*/  LDL R11, [R1+0xc] ;  /* 0x00000c00010b7983 */ /* 0x000ea20000100800 */
[----:B------:R-:W-:-:S13]  /*105f0*/  ISETP.NE.AND P0, PT, R0, RZ, PT ;  /* 0x000000ff0000720c */ /* 0x000fda0003f05270 */
[----:B-1----:R-:W1:Y:S01]  /*10600*/  @!P0 S2R R3, SR_CgaCtaId ;  /* 0x0000000000038919 */ /* 0x002e620000008800 */
[----:B------:R-:W-:-:S04]  /*10610*/  @!P0 MOV R0, 0x400 ;  /* 0x0000040000008802 */ /* 0x000fc80000000f00 */
[----:B-1----:R-:W-:-:S05]  /*10620*/  @!P0 LEA R0, R3, R0, 0x18 ;  /* 0x0000000003008211 */ /* 0x002fca00078ec0ff */
[----:B--2---:R1:W-:Y:S01]  /*10630*/  @!P0 STS.128 [R0+0x388d0], R8 ;  /* 0x0388d00800008388 */ /* 0x0043e20000000c00 */
[----:B------:R-:W-:Y:S06]  /*10640*/  BAR.ARV 0x5, 0x180 ;  /* 0x0146000000007b1d */ /* 0x000fec0000002000 */
.L_x_232:
[----:B01----:R-:W3:Y:S01]  /*10650*/  LDL R0, [R1+0xc] ;  /* 0x00000c0001007983 */ /* 0x003ee20000100800 */
[----:B------:R-:W-:Y:S01]  /*10660*/  ULDC UR4, c[0x0][0xc3c] ;  /* 0x00030f0000047ab9 */ /* 0x000fe20000000800 */
[----:B------:R-:W-:Y:S02]  /*10670*/  IMAD.MOV.U32 R19, RZ, RZ, RZ ;  /* 0x000000ffff137224 */ /* 0x000fe400078e00ff */
[----:B------:R0:W-:Y:S01]  /*10680*/  STL [R1+0x48], RZ ;  /* 0x000048ff01007387 */ /* 0x0001e20000100800 */
[----:B---3--:R-:W-:Y:S01]  /*10690*/  ISETP.GE.AND P0, PT, R0, UR4, PT ;  /* 0x0000000400007c0c */ /* 0x008fe2000bf06270 */
[----:B------:R-:W-:-:S05]  /*106a0*/  IMAD.MOV.U32 R0, RZ, RZ, 0x1 ;  /* 0x00000001ff007424 */ /* 0x000fca00078e00ff */
[----:B------:R0:W-:Y:S07]  /*106b0*/  STL [R1+0x14], R0 ;  /* 0x0000140001007387 */ /* 0x0001ee0000100800 */
[----:B------:R-:W-:Y:S05]  /*106c0*/  @P0 BRA `(.L_x_238) ;  /* 0x0000006400100947 */ /* 0x000fea0003800000 */
[----:B------:R-:W1:Y:S01]  /*106d0*/  S2UR UR5, SR_CgaCtaId ;  /* 0x00000000000579c3 */ /* 0x000e620000008800 */
[C---:B0-----:R-:W-:Y:S01]  /*106e0*/  IMAD.SHL.U32 R0, R6.reuse, 0x8, RZ ;  /* 0x0000000806007824 */ /* 0x041fe200078e00ff */
[----:B------:R-:W-:Y:S01]  /*106f0*/  LOP3.LUT R4, R6, 0x7f, RZ, 0xc0, !PT ;  /* 0x0000007f06047812 */ /* 0x000fe200078ec0ff */
[----:B------:R-:W-:Y:S01]  /*10700*/  UMOV UR4, 0x400 ;  /* 0x0000040000047882 */ /* 0x000fe20000000000 */
[----:B------:R-:W-:Y:S01]  /*10710*/  BSSY B8, `(.L_x_238) ;  /* 0x000063f000087945 */ /* 0x000fe20003800000 */
[----:B------:R-:W-:Y:S01]  /*10720*/  IMAD.MOV.U32 R19, RZ, RZ, RZ ;  /* 0x000000ffff137224 */ /* 0x000fe200078e00ff */
[----:B------:R-:W-:Y:S01]  /*10730*/  LOP3.LUT R3, R0, 0x1f8, RZ, 0xc0, !PT ;  /* 0x000001f800037812 */ /* 0x000fe200078ec0ff */
[----:B------:R-:W-:Y:S01]  /*10740*/  IMAD.SHL.U32 R2, R4, 0x8, RZ ;  /* 0x0000000804027824 */ /* 0x000fe200078e00ff */
[----:B------:R-:W-:Y:S01]  /*10750*/  LOP3.LUT R0, R0, 0x38, RZ, 0xc0, !PT ;  /* 0x0000003800007812 */ /* 0x000fe200078ec0ff */
[----:B------:R-:W-:Y:S01]  /*10760*/  ULDC UR38, c[0x0][0xc] ;  /* 0x0000030000267ab9 */ /* 0x000fe20000000800 */
[----:B------:R-:W-:Y:S01]  /*10770*/  LOP3.LUT R3, R3, 0x38, R6, 0x78, !PT ;  /* 0x0000003803037812 */ /* 0x000fe200078e7806 */
[----:B------:R-:W-:Y:S01]  /*10780*/  IMAD.SHL.U32 R6, R6, 0x10, RZ ;  /* 0x0000001006067824 */ /* 0x000fe200078e00ff */
[----:B------:R-:W-:-:S02]  /*10790*/  ULDC.64 UR36, c[0x0][0x198] ;  /* 0x0000660000247ab9 */ /* 0x000fc40000000a00 */
[----:B------:R-:W-:Y:S02]  /*107a0*/  LOP3.LUT R3, R3, 0x200, R2, 0xf8, !PT ;  /* 0x0000020003037812 */ /* 0x000fe400078ef802 */
[----:B------:R-:W-:-:S04]  /*107b0*/  SHF.R.U32.HI R2, RZ, 0x3, R4 ;  /* 0x00000003ff027819 */ /* 0x000fc80000011604 */
[----:B------:R-:W-:Y:S01]  /*107c0*/  LOP3.LUT R4, R2, 0x70, R6, 0xf8, !PT ;  /* 0x0000007002047812 */ /* 0x000fe200078ef806 */
[----:B------:R-:W-:Y:S01]  /*107d0*/  IMAD.MOV.U32 R2, RZ, RZ, 0x1 ;  /* 0x00000001ff027424 */ /* 0x000fe200078e00ff */
[----:B-1----:R-:W-:-:S06]  /*107e0*/  ULEA UR4, UR5, UR4, 0x18 ;  /* 0x0000000405047291 */ /* 0x002fcc000f8ec03f */
[----:B------:R-:W-:-:S04]  /*107f0*/  IMAD.U32 R18, RZ, RZ, UR4 ;  /* 0x00000004ff127e24 */ /* 0x000fc8000f8e00ff */
[----:B------:R-:W-:-:S05]  /*10800*/  IMAD R3, R3, 0x2, R18 ;  /* 0x0000000203037824 */ /* 0x000fca00078e0212 */
[----:B------:R0:W-:Y:S04]  /*10810*/  STL [R1+0x24], R3 ;  /* 0x0000240301007387 */ /* 0x0001e80000100800 */
[----:B------:R1:W-:Y:S04]  /*10820*/  STL [R1+0x14], R2 ;  /* 0x0000140201007387 */ /* 0x0003e80000100800 */
[----:B------:R3:W-:Y:S01]  /*10830*/  STL [R1+0x48], RZ ;  /* 0x000048ff01007387 */ /* 0x0007e20000100800 */
[C---:B0-----:R-:W-:Y:S02]  /*10840*/  LOP3.LUT R3, R0.reuse, 0x40, RZ, 0xfc, !PT ;  /* 0x0000004000037812 */ /* 0x041fe400078efcff */
[----:B-1----:R-:W-:-:S02]  /*10850*/  LOP3.LUT R2, R0, 0x80, RZ, 0xfc, !PT ;  /* 0x0000008000027812 */ /* 0x002fc400078efcff */
[----:B---3--:R-:W-:-:S07]  /*10860*/  LOP3.LUT R0, R0, 0xc0, RZ, 0xfc, !PT ;  /* 0x000000c000007812 */ /* 0x008fce00078efcff */
.L_x_351:
[----:B------:R-:W3:Y:S01]  /*10870*/  LDL R0, [R1+0xc] ;  /* 0x00000c0001007983 */ /* 0x000ee20000100800 */
[----:B------:R-:W3:Y:S01]  /*10880*/  LDC.64 R2, c[0x0][0xc88] ;  /* 0x00032200ff027b82 */ /* 0x000ee20000000a00 */
[----:B------:R-:W-:Y:S01]  /*10890*/  ULDC.64 UR4, c[0x0][0x208] ;  /* 0x0000820000047ab9 */ /* 0x000fe20000000a00 */
[----:B---3--:R-:W-:-:S05]  /*108a0*/  IMAD.WIDE R2, R0, 0x4, R2 ;  /* 0x0000000400027825 */ /* 0x008fca00078e0202 */
[----:B--2---:R-:W2:Y:S01]  /*108b0*/  LDG.E R10, desc[UR4][R2.64] ;  /* 0x00000004020a7981 */ /* 0x004ea2000c1e1900 */
[----:B------:R-:W-:Y:S05]  /*108c0*/  YIELD ;  /* 0x0000000000007946 */ /* 0x000fea0003800000 */
[----:B------:R-:W-:Y:S01]  /*108d0*/  ULDC.64 UR4, c[0x0][0xa28] ;  /* 0x00028a0000047ab9 */ /* 0x000fe20000000a00 */
[----:B------:R-:W-:Y:S01]  /*108e0*/  IMAD.MOV.U32 R0, RZ, RZ, RZ ;  /* 0x000000ffff007224 */ /* 0x000fe200078e00ff */
[----:B------:R-:W-:Y:S01]  /*108f0*/  ISETP.NE.U32.AND P0, PT, RZ, UR4, PT ;  /* 0x00000004ff007c0c */ /* 0x000fe2000bf05070 */
[----:B------:R-:W-:Y:S01]  /*10900*/  ULDC.64 UR10, c[0x0][0x208] ;  /* 0x00008200000a7ab9 */ /* 0x000fe20000000a00 */
[----:B-1----:R-:W-:Y:S01]  /*10910*/  IMAD.MOV.U32 R6, RZ, RZ, RZ ;  /* 0x000000ffff067224 */ /* 0x002fe200078e00ff */
[----:B------:R-:W-:Y:S01]  /*10920*/  ULDC.64 UR6, c[0x0][0xa18] ;  /* 0x0002860000067ab9 */ /* 0x000fe20000000a00 */
[----:B------:R-:W-:Y:S01]  /*10930*/  ISETP.NE.AND.EX P0, PT, RZ, UR5, PT, P0 ;  /* 0x00000005ff007c0c */ /* 0x000fe2000bf05300 */
[----:B------:R-:W-:Y:S01]  /*10940*/  ULDC.64 UR8, c[0x0][0xa08] ;  /* 0x0002820000087ab9 */ /* 0x000fe20000000a00 */
[----:B--2---:R-:W-:Y:S01]  /*10950*/  SHF.R.S32.HI R4, RZ, 0x1f, R10 ;  /* 0x0000001fff047819 */ /* 0x004fe2000001140a */
[----:B------:R-:W-:-:S10]  /*10960*/  IMAD.SHL.U32 R17, R10, 0x4, RZ ;  /* 0x000000040a117824 */ /* 0x000fd400078e00ff */
[C---:B------:R-:W-:Y:S01]  /*10970*/  @P0 LEA R2, P1, R10.reuse, UR4, 0x2 ;  /* 0x000000040a020c11 */ /* 0x040fe2000f8210ff */
[----:B------:R-:W-:Y:S03]  /*10980*/  STL [R1+0x2c], R10 ;  /* 0x00002c0a01007387 */ /* 0x000fe60000100800 */
[C-C-:B------:R-:W-:Y:S01]  /*10990*/  @P0 LEA.HI.X R3, R10.reuse, UR5, R4.reuse, 0x2, P1 ;  /* 0x000000050a030c11 */ /* 0x140fe200088f1404 */
[----:B------:R-:W-:Y:S01]  /*109a0*/  ULDC.64 UR4, c[0x0][0xa00] ;  /* 0x0002800000047ab9 */ /* 0x000fe20000000a00 */
[----:B------:R-:W-:Y:S01]  /*109b0*/  SHF.L.U64.HI R9, R10, 0x2, R4 ;  /* 0x000000020a097819 */ /* 0x000fe20000010204 */
[----:B0-----:R0:W-:Y:S01]  /*109c0*/  STL [R1+0x3c], R4 ;  /* 0x00003c0401007387 */ /* 0x0011e20000100800 */
[----:B------:R-:W-:-:S03]  /*109d0*/  ISETP.NE.U32.AND P1, PT, RZ, UR4, PT ;  /* 0x00000004ff007c0c */ /* 0x000fc6000bf25070 */
[----:B------:R1:W5:Y:S01]  /*109e0*/  @P0 LDG.E R0, desc[UR10][R2.64] ;  /* 0x0000000a02000981 */ /* 0x000362000c1e1900 */
[----:B------:R-:W-:Y:S01]  /*109f0*/  ISETP.NE.AND.EX P1, PT, RZ, UR5, PT, P1 ;  /* 0x00000005ff007c0c */ /* 0x000fe2000bf25310 */
[----:B------:R-:W-:Y:S01]  /*10a00*/  IMAD.MOV.U32 R8, RZ, RZ, RZ ;  /* 0x000000ffff087224 */ /* 0x000fe200078e00ff */
[----:B------:R-:W-:Y:S01]  /*10a10*/  ISETP.NE.U32.AND P2, PT, RZ, UR6, PT ;  /* 0x00000006ff007c0c */ /* 0x000fe2000bf45070 */
[----:B------:R-:W-:Y:S01]  /*10a20*/  STL [R1+0x1c], R9 ;  /* 0x00001c0901007387 */ /* 0x000fe20000100800 */
[----:B------:R-:W-:Y:S02]  /*10a30*/  ISETP.NE.U32.AND P0, PT, RZ, UR8, PT ;  /* 0x00000008ff007c0c */ /* 0x000fe4000bf05070 */
[C---:B0-----:R-:W-:Y:S02]  /*10a40*/  IADD3 R4, P4, R17.reuse, UR8, RZ ;  /* 0x0000000811047c10 */ /* 0x041fe4000ff9e0ff */
[----:B-1----:R-:W-:Y:S02]  /*10a50*/  IADD3 R2, P3, R17, UR4, RZ ;  /* 0x0000000411027c10 */ /* 0x002fe4000ff7e0ff */
[----:B------:R-:W-:-:S02]  /*10a60*/  ISETP.NE.AND.EX P2, PT, RZ, UR7, PT, P2 ;  /* 0x00000007ff007c0c */ /* 0x000fc4000bf45320 */
[C---:B------:R-:W-:Y:S02]  /*10a70*/  IADD3.X R3, R9.reuse, UR5, RZ, P3, !PT ;  /* 0x0000000509037c10 */ /* 0x040fe40009ffe4ff */
[----:B------:R-:W-:Y:S02]  /*10a80*/  ISETP.NE.AND.EX P0, PT, RZ, UR9, PT, P0 ;  /* 0x00000009ff007c0c */ /* 0x000fe4000bf05300 */
[----:B------:R-:W-:Y:S01]  /*10a90*/  IADD3.X R5, R9, UR9, RZ, P4, !PT ;  /* 0x0000000909057c10 */ /* 0x000fe2000a7fe4ff */
[----:B------:R-:W2:Y:S01]  /*10aa0*/  @P1 LDG.E R6, desc[UR10][R2.64] ;  /* 0x0000000a02061981 */ /* 0x000ea2000c1e1900 */
[----:B------:R-:W-:Y:S02]  /*10ab0*/  ULDC UR4, c[0x0][0x288] ;  /* 0x0000a20000047ab9 */ /* 0x000fe40000000800 */
[----:B------:R-:W-:Y:S01]  /*10ac0*/  IMAD.U32 R11, RZ, RZ, UR4 ;  /* 0x00000004ff0b7e24 */ /* 0x000fe2000f8e00ff */
[----:B------:R-:W-:-:S06]  /*10ad0*/  ULDC.64 UR4, c[0x0][0x418] ;  /* 0x0001060000047ab9 */ /* 0x000fcc0000000a00 */
[----:B------:R-:W5:Y:S04]  /*10ae0*/  @P0 LDG.E R8, desc[UR10][R4.64] ;  /* 0x0000000a04080981 */ /* 0x000f68000c1e1900 */
[----:B--2---:R0:W-:Y:S02]  /*10af0*/  STL [R1+0x30], R6 ;  /* 0x0000300601007387 */ /* 0x0041e40000100800 */
[----:B0-----:R-:W-:-:S04]  /*10b00*/  @P2 IADD3 R6, P3, R17, UR6, RZ ;  /* 0x0000000611062c10 */ /* 0x001fc8000ff7e0ff */
[----:B------:R-:W-:-:S05]  /*10b10*/  @P2 IADD3.X R7, R9, UR7, RZ, P3, !PT ;  /* 0x0000000709072c10 */ /* 0x000fca0009ffe4ff */
[----:B------:R0:W2:Y:S01]  /*10b20*/  @P2 LDG.E R11, desc[UR10][R6.64] ;  /* 0x0000000a060b2981 */ /* 0x0000a2000c1e1900 */
[----:B------:R-:W-:-:S03]  /*10b30*/  UISETP.NE.U32.AND UP0, UPT, UR4, URZ, UPT ;  /* 0x0000003f0400728c */ /* 0x000fc6000bf05070 */
[----:B------:R-:W-:Y:S01]  /*10b40*/  ULDC UR4, c[0x0][0x424] ;  /* 0x0001090000047ab9 */ /* 0x000fe20000000800 */
[----:B------:R-:W-:-:S03]  /*10b50*/  UISETP.NE.AND.EX UP0, UPT, UR5, URZ, UPT, UP0 ;  /* 0x0000003f0500728c */ /* 0x000fc6000bf05300 */
[----:B------:R-:W-:Y:S01]  /*10b60*/  ULDC UR5, c[0x0][0x2f0] ;  /* 0x0000bc0000057ab9 */ /* 0x000fe20000000800 */
[----:B------:R-:W-:-:S04]  /*10b70*/  USEL UR4, UR4, 0x1, UP0 ;  /* 0x0000000104047887 */ /* 0x000fc80008000000 */
[----:B------:R-:W-:-:S06]  /*10b80*/  UIMAD UR4, UR4, UR5, URZ ;  /* 0x00000005040472a4 */ /* 0x000fcc000f8e023f */
[----:B0-----:R-:W-:Y:S01]  /*10b90*/  IMAD.U32 R6, RZ, RZ, UR4 ;  /* 0x00000004ff067e24 */ /* 0x001fe2000f8e00ff */
[----:B--2---:R0:W-:Y:S01]  /*10ba0*/  STL [R1+0x40], R11 ;  /* 0x0000400b01007387 */ /* 0x0041e20000100800 */
[----:B------:R-:W-:Y:S05]  /*10bb0*/  @P2 BRA `(.L_x_239) ;  /* 0x0000000000182947 */ /* 0x000fea0003800000 */
[----:B------:R-:W-:Y:S05]  /*10bc0*/  @!P1 BRA `(.L_x_239) ;  /* 0x0000000000149947 */ /* 0x000fea0003800000 */
[----:B------:R-:W-:Y:S02]  /*10bd0*/  ULDC.64 UR4, c[0x0][0x208] ;  /* 0x0000820000047ab9 */ /* 0x000fe40000000a00 */
[----:B------:R-:W2:Y:S04]  /*10be0*/  LDG.E R7, desc[UR4][R2.64] ;  /* 0x0000000402077981 */ /* 0x000ea8000c1e1900 */
[----:B------:R-:W2:Y:S02]  /*10bf0*/  LDG.E R2, desc[UR4][R2.64+0x4] ;  /* 0x0000040402027981 */ /* 0x000ea4000c1e1900 */
[----:B--2---:R-:W-:-:S05]  /*10c00*/  IMAD.IADD R2, R2, 0x1, -R7 ;  /* 0x0000000102027824 */ /* 0x004fca00078e0a07 */
[----:B------:R1:W-:Y:S02]  /*10c10*/  STL [R1+0x40], R2 ;  /* 0x0000400201007387 */ /* 0x0003e40000100800 */
.L_x_239:
[----:B------:R-:W1:Y:S01]  /*10c20*/  LDL.LU R7, [R1+0x8] ;  /* 0x0000080001077983 */ /* 0x000e620000300800 */
[----:B------:R-:W-:Y:S02]  /*10c30*/  ULDC.64 UR4, c[0x0][0xa20] ;  /* 0x0002880000047ab9 */ /* 0x000fe40000000a00 */
[----:B------:R-:W-:-:S04]  /*10c40*/  ISETP.NE.U32.AND P1, PT, RZ, UR4, PT ;  /* 0x00000004ff007c0c */ /* 0x000fc8000bf25070 */
[----:B------:R-:W-:Y:S02]  /*10c50*/  ISETP.NE.AND.EX P1, PT, RZ, UR5, PT, P1 ;  /* 0x00000005ff007c0c */ /* 0x000fe4000bf25310 */
[C---:B-1----:R-:W-:Y:S02]  /*10c60*/  LOP3.LUT R2, R7.reuse, 0xff000000, RZ, 0xc0, !PT ;  /* 0xff00000007027812 */ /* 0x042fe400078ec0ff */
[C---:B------:R-:W-:Y:S02]  /*10c70*/  LOP3.LUT R3, R7.reuse, 0xff0000, RZ, 0xc0, !PT ;  /* 0x00ff000007037812 */ /* 0x040fe400078ec0ff */
[----:B------:R-:W-:Y:S02]  /*10c80*/  SHF.R.U32.HI R2, RZ, 0x8, R2 ;  /* 0x00000008ff027819 */ /* 0x000fe40000011602 */
[----:B------:R-:W-:Y:S01]  /*10c90*/  LOP3.LUT R16, R7, 0xffff, RZ, 0xc0, !PT ;  /* 0x0000ffff07107812 */ /* 0x000fe200078ec0ff */
[----:B-----5:R-:W-:Y:S01]  /*10ca0*/  IMAD.IADD R7, R8, 0x1, R0 ;  /* 0x0000000108077824 */ /* 0x020fe200078e0200 */
[----:B------:R-:W-:Y:S01]  /*10cb0*/  LEA.HI R2, R3, R2, RZ, 0x10 ;  /* 0x0000000203027211 */ /* 0x000fe200078f80ff */
[----:B------:R-:W-:-:S05]  /*10cc0*/  IMAD.MOV.U32 R3, RZ, RZ, R10 ;  /* 0x000000ffff037224 */ /* 0x000fca00078e000a */
[----:B------:R1:W-:Y:S04]  /*10cd0*/  STL [R1+0x10], R3 ;  /* 0x0000100301007387 */ /* 0x0003e80000100800 */
[----:B------:R1:W-:Y:S01]  /*10ce0*/  STL [R1+0x18], R7 ;  /* 0x0000180701007387 */ /* 0x0003e20000100800 */
[----:B------:R-:W-:Y:S05]  /*10cf0*/  @!P1 BRA `(.L_x_240) ;  /* 0x0000000000149947 */ /* 0x000fea0003800000 */
[----:B------:R-:W-:Y:S01]  /*10d00*/  IADD3 R6, P0, R17, UR4, RZ ;  /* 0x0000000411067c10 */ /* 0x000fe2000ff1e0ff */
[----:B------:R-:W-:-:S03]  /*10d10*/  ULDC.64 UR6, c[0x0][0x208] ;  /* 0x0000820000067ab9 */ /* 0x000fc60000000a00 */
[----:B-1----:R-:W-:-:S05]  /*10d20*/  IADD3.X R7, R9, UR5, RZ, P0, !PT ;  /* 0x0000000509077c10 */ /* 0x002fca00087fe4ff */
[----:B------:R2:W5:Y:S01]  /*10d30*/  LDG.E R6, desc[UR6][R6.64] ;  /* 0x0000000606067981 */ /* 0x000562000c1e1900 */
[----:B------:R-:W-:Y:S05]  /*10d40*/  BRA `(.L_x_241) ;  /* 0x0000000000147947 */ /* 0x000fea0003800000 */
.L_x_240:
[----:B------:R-:W-:Y:S05]  /*10d50*/  @!P0 BRA `(.L_x_241) ;  /* 0x0000000000108947 */ /* 0x000fea0003800000 */
[----:B------:R-:W-:Y:S02]  /*10d60*/  ULDC.64 UR4, c[0x0][0x208] ;  /* 0x0000820000047ab9 */ /* 0x000fe40000000a00 */
[----:B------:R-:W2:Y:S04]  /*10d70*/  LDG.E R6, desc[UR4][R4.64] ;  /* 0x0000000404067981 */ /* 0x000ea8000c1e1900 */
[----:B------:R-:W2:Y:S02]  /*10d80*/  LDG.E R4, desc[UR4][R4.64+0x4] ;  /* 0x0000040404047981 */ /* 0x000ea4000c1e1900 */
[----:B--2---:R-:W-:-:S07]  /*10d90*/  IMAD.IADD R6, R4, 0x1, -R6 ;  /* 0x0000000104067824 */ /* 0x004fce00078e0a06 */
.L_x_241:
[----:B-----5:R-:W-:Y:S01]  /*10da0*/  IMAD.IADD R6, R6, 0x1, -R0 ;  /* 0x0000000106067824 */ /* 0x020fe200078e0a00 */
[----:B------:R-:W-:Y:S01]  /*10db0*/  LOP3.LUT R9, R2, 0xff, RZ, 0xc0, !PT ;  /* 0x000000ff02097812 */ /* 0x000fe200078ec0ff */
[----:B------:R-:W-:Y:S01]  /*10dc0*/  IMAD.MOV.U32 R4, RZ, RZ, RZ ;  /* 0x000000ffff047224 */ /* 0x000fe200078e00ff */
[----:B------:R-:W-:Y:S01]  /*10dd0*/  BSSY B0, `(.L_x_242) ;  /* 0x000002a000007945 */ /* 0x000fe20003800000 */
[C---:B------:R-:W-:Y:S01]  /*10de0*/  VIADD R0, R6.reuse, 0x4f ;  /* 0x0000004f06007836 */ /* 0x040fe20000000000 */
[----:B------:R-:W-:Y:S01]  /*10df0*/  ISETP.GE.AND P0, PT, R6, 0x1, PT ;  /* 0x000000010600780c */ /* 0x000fe20003f06270 */
[----:B------:R-:W-:Y:S01]  /*10e00*/  IMAD.MOV.U32 R10, RZ, RZ, R4 ;  /* 0x000000ffff0a7224 */ /* 0x000fe200078e0004 */
[----:B------:R3:W-:Y:S01]  /*10e10*/  STL [R1+0x34], R4 ;  /* 0x0000340401007387 */ /* 0x0007e20000100800 */
[----:B------:R-:W-:-:S05]  /*10e20*/  IMAD.HI R0, R0, 0x66666667, RZ ;  /* 0x6666666700007827 */ /* 0x000fca00078e02ff */
[----:B-1----:R-:W-:-:S04]  /*10e30*/  SHF.R.U32.HI R3, RZ, 0x1f, R0 ;  /* 0x0000001fff037819 */ /* 0x002fc80000011600 */
[----:B------:R-:W-:-:S05]  /*10e40*/  LEA.HI.SX32 R8, R0, R3, 0x1b ;  /* 0x0000000300087211 */ /* 0x000fca00078fdaff */
[----:B------:R3:W-:Y:S04]  /*10e50*/  STL [R1+0x44], R8 ;  /* 0x0000440801007387 */ /* 0x0007e80000100800 */
[----:B------:R3:W-:Y:S01]  /*10e60*/  STL [R1+0x58], R9 ;  /* 0x0000580901007387 */ /* 0x0007e20000100800 */
[----:B------:R-:W-:Y:S05]  /*10e70*/  @!P0 BRA `(.L_x_243) ;  /* 0x00000000007c8947 */ /* 0x000fea0003800000 */
[----:B------:R-:W-:-:S04]  /*10e80*/  SHF.R.U32.HI R0, RZ, 0x10, R2 ;  /* 0x00000010ff007819 */ /* 0x000fc80000011602 */
[----:B------:R-:W-:-:S13]  /*10e90*/  ISETP.NE.AND P0, PT, R0, RZ, PT ;  /* 0x000000ff0000720c */ /* 0x000fda0003f05270 */
[----:B------:R-:W3:Y:S02]  /*10ea0*/  @!P0 LDC R0, c[0x0][0x9f0] ;  /* 0x00027c00ff008b82 */ /* 0x000ee40000000800 */
[----:B---3--:R-:W-:-:S04]  /*10eb0*/  IABS R4, R0 ;  /* 0x0000000000047213 */ /* 0x008fc80000000000 */
[----:B------:R-:W1:Y:S08]  /*10ec0*/  I2F.RP R2, R4 ;  /* 0x0000000400027306 */ /* 0x000e700000209400 */
[----:B-1----:R-:W1:Y:S02]  /*10ed0*/  MUFU.RCP R2, R2 ;  /* 0x0000000200027308 */ /* 0x002e640000001000 */
[----:B-1----:R-:W-:-:S06]  /*10ee0*/  VIADD R2, R2, 0xffffffe ;  /* 0x0ffffffe02027836 */ /* 0x002fcc0000000000 */
[----:B------:R-:W1:Y:S02]  /*10ef0*/  F2I.FTZ.U32.TRUNC.NTZ R3, R2 ;  /* 0x0000000200037305 */ /* 0x000e64000021f000 */
[----:B-1----:R-:W-:-:S04]  /*10f00*/  IMAD.MOV R2, RZ, RZ, -R3 ;  /* 0x000000ffff027224 */ /* 0x002fc800078e0a03 */
[----:B------:R-:W-:Y:S02]  /*10f10*/  IMAD R5, R2, R4, RZ ;  /* 0x0000000402057224 */ /* 0x000fe400078e02ff */
[----:B------:R-:W-:-:S04]  /*10f20*/  IMAD.MOV.U32 R2, RZ, RZ, RZ ;  /* 0x000000ffff027224 */ /* 0x000fc800078e00ff */
[----:B--2---:R-:W-:Y:S01]  /*10f30*/  IMAD.HI.U32 R7, R3, R5, R2 ;  /* 0x0000000503077227 */ /* 0x004fe200078e0002 */
[----:B------:R-:W-:Y:S02]  /*10f40*/  IABS R2, R0 ;  /* 0x0000000000027213 */ /* 0x000fe40000000000 */
[----:B------:R-:W-:-:S03]  /*10f50*/  IADD3 R5, R0, -0x1, R8 ;  /* 0xffffffff00057810 */ /* 0x000fc60007ffe008 */
[----:B------:R-:W-:Y:S01]  /*10f60*/  IMAD.MOV R2, RZ, RZ, -R2 ;  /* 0x000000ffff027224 */ /* 0x000fe200078e0a02 */
[----:B------:R-:W-:Y:S02]  /*10f70*/  IABS R3, R5 ;  /* 0x0000000500037213 */ /* 0x000fe40000000000 */
[----:B------:R-:W-:Y:S01]  /*10f80*/  LOP3.LUT R5, R5, R0, RZ, 0x3c, !PT ;  /* 0x0000000005057212 */ /* 0x000fe200078e3cff */
[----:B------:R-:W-:Y:S02]  /*10f90*/  IMAD.MOV.U32 R6, RZ, RZ, R2 ;  /* 0x000000ffff067224 */ /* 0x000fe400078e0002 */
[----:B------:R-:W-:Y:S01]  /*10fa0*/  IMAD.HI.U32 R2, R7, R3, RZ ;  /* 0x0000000307027227 */ /* 0x000fe200078e00ff */
[----:B------:R-:W-:-:S03]  /*10fb0*/  ISETP.GE.AND P2, PT, R5, RZ, PT ;  /* 0x000000ff0500720c */ /* 0x000fc60003f46270 */
[----:B------:R-:W-:-:S05]  /*10fc0*/  IMAD R3, R2, R6, R3 ;  /* 0x0000000602037224 */ /* 0x000fca00078e0203 */
[----:B------:R-:W-:-:S13]  /*10fd0*/  ISETP.GT.U32.AND P1, PT, R4, R3, PT ;  /* 0x000000030400720c */ /* 0x000fda0003f24070 */
[----:B------:R-:W-:Y:S02]  /*10fe0*/  @!P1 IMAD.IADD R3, R3, 0x1, -R4 ;  /* 0x0000000103039824 */ /* 0x000fe400078e0a04 */
[----:B------:R-:W-:Y:S01]  /*10ff0*/  @!P1 VIADD R2, R2, 0x1 ;  /* 0x0000000102029836 */ /* 0x000fe20000000000 */
[----:B------:R-:W-:Y:S02]  /*11000*/  ISETP.NE.AND P1, PT, R0, RZ, PT ;  /* 0x000000ff0000720c */ /* 0x000fe40003f25270 */
[----:B------:R-:W-:-:S13]  /*11010*/  ISETP.GE.U32.AND P0, PT, R3, R4, PT ;  /* 0x000000040300720c */ /* 0x000fda0003f06070 */
[----:B------:R-:W-:-:S04]  /*11020*/  @P0 VIADD R2, R2, 0x1 ;  /* 0x0000000102020836 */ /* 0x000fc80000000000 */
[----:B------:R-:W-:Y:S01]  /*11030*/  @!P2 IMAD.MOV R2, RZ, RZ, -R2 ;  /* 0x000000ffff02a224 */ /* 0x000fe200078e0a02 */
[----:B------:R-:W-:-:S05]  /*11040*/  @!P1 LOP3.LUT R2, RZ, R0, RZ, 0x33, !PT ;  /* 0x00000000ff029212 */ /* 0x000fca00078e33ff */
[----:B------:R-:W-:-:S05]  /*11050*/  IMAD.MOV.U32 R10, RZ, RZ, R2 ;  /* 0x000000ffff0a7224 */ /* 0x000fca00078e0002 */
[----:B------:R1:W-:Y:S02]  /*11060*/  STL [R1+0x34], R10 ;  /* 0x0000340a01007387 */ /* 0x0003e40000100800 */
.L_x_243:
[----:B------:R-:W-:Y:S05]  /*11070*/  BSYNC B0 ;  /* 0x0000000000007941 */ /* 0x000fea0003800000 */
.L_x_242:
[----:B------:R-:W-:Y:S01]  /*11080*/  IMAD.MOV.U32 R0, RZ, RZ, R10 ;  /* 0x000000ffff007224 */ /* 0x000fe200078e000a */
[----:B------:R-:W-:Y:S03]  /*11090*/  BSSY B7, `(.L_x_244) ;  /* 0x00004ca000077945 */ /* 0x000fe60003800000 */
[----:B------:R-:W-:-:S05]  /*110a0*/  IMAD R2, R9, R0, RZ ;  /* 0x0000000009027224 */ /* 0x000fca00078e02ff */
[----:B------:R-:W-:Y:S01]  /*110b0*/  VIADDMNMX R0, R2, R0, R8, PT ;  /* 0x0000000002007246 */ /* 0x000fe20003800108 */
[----:B------:R4:W-:Y:S03]  /*110c0*/  STL [R1+0x28], R2 ;  /* 0x0000280201007387 */ /* 0x0009e60000100800 */
[----:B------:R-:W-:Y:S01]  /*110d0*/  ISETP.GT.AND P0, PT, R0, R2, PT ;  /* 0x000000020000720c */ /* 0x000fe20003f04270 */
[----:B------:R4:W-:-:S12]  /*110e0*/  STL [R1+0x38], R0 ;  /* 0x0000380001007387 */ /* 0x0009d80000100800 */
[----:B----4-:R-:W-:Y:S05]  /*110f0*/  @P0 BRA `(.L_x_245) ;  /* 0x00000000004c0947 */ /* 0x010fea0003800000 */
[----:B------:R-:W4:Y:S02]  /*11100*/  S2R R0, SR_TID.X ;  /* 0x0000000000007919 */ /* 0x000f240000002100 */
[----:B----4-:R-:W-:-:S04]  /*11110*/  LOP3.LUT R0, R0, 0x7f, RZ, 0xc0, !PT ;  /* 0x0000007f00007812 */ /* 0x010fc800078ec0ff */
[----:B------:R-:W-:-:S13]  /*11120*/  ISETP.NE.AND P0, PT, R0, RZ, PT ;  /* 0x000000ff0000720c */ /* 0x000fda0003f05270 */
[----:B------:R-:W-:Y:S05]  /*11130*/  @P0 BRA `(.L_x_246) ;  /* 0x0000004800fc0947 */ /* 0x000fea0003800000 */
[----:B------:R-:W4:Y:S01]  /*11140*/  S2R R3, SR_LANEID ;  /* 0x0000000000037919 */ /* 0x000f220000000000 */
[----:B------:R-:W-:Y:S01]  /*11150*/  VOTEU.ANY UR4, UPT, PT ;  /* 0x0000000000047886 */ /* 0x000fe200038e0100 */
[----:B------:R-:W-:Y:S01]  /*11160*/  ULDC.64 UR6, c[0x0][0x208] ;  /* 0x0000820000067ab9 */ /* 0x000fe20000000a00 */
[----:B------:R-:W4:Y:S08]  /*11170*/  FLO.U32 R0, UR4 ;  /* 0x0000000400007d00 */ /* 0x000f3000080e0000 */
[----:B------:R-:W5:Y:S01]  /*11180*/  POPC R5, UR4 ;  /* 0x0000000400057d09 */ /* 0x000f620008000000 */
[----:B----4-:R-:W-:-:S02]  /*11190*/  ISETP.EQ.U32.AND P0, PT, R0, R3, PT ;  /* 0x000000030000720c */ /* 0x010fc40003f02070 */
[----:B------:R-:W5:Y:S11]  /*111a0*/  LDC.64 R2, c[0x0][0xc60] ;  /* 0x00031800ff027b82 */ /* 0x000f760000000a00 */
[----:B-----5:R-:W4:Y:S01]  /*111b0*/  @P0 ATOMG.E.ADD.STRONG.GPU PT, R3, desc[UR6][R2.64], R5 ;  /* 0x00000005020309a8 */ /* 0x020f2200081ee1c6 */
[----:B---3--:R-:W3:Y:S02]  /*111c0*/  S2R R4, SR_LTMASK ;  /* 0x0000000000047919 */ /* 0x008ee40000003900 */
[----:B---3--:R-:W-:-:S04]  /*111d0*/  LOP3.LUT R4, R4, UR4, RZ, 0xc0, !PT ;  /* 0x0000000404047c12 */ /* 0x008fc8000f8ec0ff */
[----:B--2---:R-:W2:Y:S01]  /*111e0*/  POPC R7, R4 ;  /* 0x0000000400077309 */ /* 0x004ea20000000000 */
[----:B----4-:R-:W2:Y:S02]  /*111f0*/  SHFL.IDX PT, R0, R3, R0, 0x1f ;  /* 0x00001f0003007589 */ /* 0x010ea400000e0000 */
[----:B--2---:R-:W-:-:S05]  /*11200*/  IADD3 R0, R0, UR38, R7 ;  /* 0x0000002600007c10 */ /* 0x004fca000fffe007 */
[----:B------:R4:W-:Y:S01]  /*11210*/  STL [R1], R0 ;  /* 0x0000000001007387 */ /* 0x0009e20000100800 */
[----:B------:R-:W-:Y:S05]  /*11220*/  BRA `(.L_x_246) ;  /* 0x0000004800c07947 */ /* 0x000fea0003800000 */
.L_x_245:
[----:B------:R-:W-:Y:S01]  /*11230*/  VIADD R0, R18, 0x24400 ;  /* 0x0002440012007836 */ /* 0x000fe20000000000 */
[----:B------:R-:W-:Y:S04]  /*11240*/  BSSY B6, `(.L_x_247) ;  /* 0x0000013000067945 */ /* 0x000fe80003800000 */
[----:B------:R-:W-:-:S13]  /*11250*/  LOP3.LUT P0, RZ, R0, 0x3ff, RZ, 0xc0, !PT ;  /* 0x000003ff00ff7812 */ /* 0x000fda000780c0ff */
[----:B------:R-:W-:Y:S05]  /*11260*/  @!P0 BRA `(.L_x_248) ;  /* 0x0000000000408947 */ /* 0x000fea0003800000 */
[----:B------:R-:W-:Y:S01]  /*11270*/  MOV R2, 0x0 ;  /* 0x0000000000027802 */ /* 0x000fe20000000f00 */
[----:B------:R-:W-:Y:S01]  /*11280*/  ULDC.64 UR6, c[0x4][0xa8] ;  /* 0x01002a0000067ab9 */ /* 0x000fe20000000a00 */
[----:B------:R-:W-:Y:S01]  /*11290*/  ULDC.64 UR8, c[0x4][0xb0] ;  /* 0x01002c0000087ab9 */ /* 0x000fe20000000a00 */
[----:B------:R-:W-:Y:S01]  /*112a0*/  ULDC.64 UR4, c[0x4][0x8] ;  /* 0x0100020000047ab9 */ /* 0x000fe20000000a00 */
[----:B---3--:R-:W-:Y:S02]  /*112b0*/  IMAD.U32 R4, RZ, RZ, UR6 ;  /* 0x00000006ff047e24 */ /* 0x008fe4000f8e00ff */
[----:B------:R-:W3:Y:S01]  /*112c0*/  LDC.64 R2, c[0x4][R2] ;  /* 0x0100000002027b82 */ /* 0x000ee20000000a00 */
[----:B------:R-:W-:Y:S02]  /*112d0*/  IMAD.U32 R5, RZ, RZ, UR7 ;  /* 0x00000007ff057e24 */ /* 0x000fe4000f8e00ff */
[----:B------:R-:W-:Y:S02]  /*112e0*/  IMAD.U32 R6, RZ, RZ, UR8 ;  /* 0x00000008ff067e24 */ /* 0x000fe4000f8e00ff */
[----:B--2---:R-:W-:-:S02]  /*112f0*/  IMAD.U32 R7, RZ, RZ, UR9 ;  /* 0x00000009ff077e24 */ /* 0x004fc4000f8e00ff */
[----:B-1----:R-:W-:Y:S02]  /*11300*/  IMAD.U32 R10, RZ, RZ, UR4 ;  /* 0x00000004ff0a7e24 */ /* 0x002fe4000f8e00ff */
[----:B0-----:R-:W-:Y:S02]  /*11310*/  IMAD.U32 R11, RZ, RZ, UR5 ;  /* 0x00000005ff0b7e24 */ /* 0x001fe4000f8e00ff */
[----:B------:R-:W-:Y:S02]  /*11320*/  IMAD.MOV.U32 R8, RZ, RZ, 0x70 ;  /* 0x00000070ff087424 */ /* 0x000fe400078e00ff */
[----:B------:R-:W-:Y:S02]  /*11330*/  IMAD.MOV.U32 R12, RZ, RZ, 0x1 ;  /* 0x00000001ff0c7424 */ /* 0x000fe400078e00ff */
[----:B------:R-:W-:-:S07]  /*11340*/  IMAD.MOV.U32 R13, RZ, RZ, RZ ;  /* 0x000000ffff0d7224 */ /* 0x000fce00078e00ff */
[----:B------:R-:W-:-:S07]  /*11350*/  LEPC R20, `(.L_x_248) ;  /* 0x000000001014794e */ /* 0x000fce0000000000 */
[----:B---3--:R-:W-:Y:S05]  /*11360*/  CALL.ABS.NOINC R2 ;  /* 0x0000000002007343 */ /* 0x008fea0003c00000 */
.L_x_248:
[----:B------:R-:W-:Y:S05]  /*11370*/  BSYNC B6 ;  /* 0x0000000000067941 */ /* 0x000fea0003800000 */
.L_x_247:
        /* <DEDUP_REMOVED lines=8> */
[----:B------:R4:W4:Y:S01]  /*11400*/  LDC.64 R2, c[0x4][R0] ;  /* 0x0100000000027b82 */ /* 0x0009220000000a00 */
[----:B---3--:R-:W-:Y:S02]  /*11410*/  IMAD.U32 R4, RZ, RZ, UR6 ;  /* 0x00000006ff047e24 */ /* 0x008fe4000f8e00ff */
        /* <DEDUP_REMOVED lines=9> */
[----:B----4-:R-:W-:Y:S05]  /*114b0*/  CALL.ABS.NOINC R2 ;  /* 0x0000000002007343 */ /* 0x010fea0003c00000 */
.L_x_251:
[----:B------:R-:W-:Y:S01]  /*114c0*/  MOV R2, 0x0 ;  /* 0x0000000000027802 */ /* 0x000fe20000000f00 */
[----:B------:R-:W-:Y:S01]  /*114d0*/  ULDC.64 UR6, c[0x4][0xa8] ;  /* 0x01002a0000067ab9 */ /* 0x000fe20000000a00 */
[----:B------:R-:W-:Y:S01]  /*114e0*/  ULDC.64 UR8, c[0x4][0xb0] ;  /* 0x01002c0000087ab9 */ /* 0x000fe20000000a00 */
[----:B------:R-:W-:Y:S01]  /*114f0*/  ULDC.64 UR4, c[0x4][0x18] ;  /* 0x0100060000047ab9 */ /* 0x000fe20000000a00 */
[----:B------:R-:W-:Y:S02]  /*11500*/  IMAD.U32 R4, RZ, RZ, UR6 ;  /* 0x00000006ff047e24 */ /* 0x000fe4000f8e00ff */
[----:B------:R-:W0:Y:S01]  /*11510*/  LDC.64 R2, c[0x4][R2] ;  /* 0x0100000002027b82 */ /* 0x000e220000000a00 */
[----:B------:R-:W-:Y:S02]  /*11520*/  IMAD.U32 R5, RZ, RZ, UR7 ;  /* 0x00000007ff057e24 */ /* 0x000fe4000f8e00ff */
[----:B------:R-:W-:Y:S02]  /*11530*/  IMAD.U32 R6, RZ, RZ, UR8 ;  /* 0x00000008ff067e24 */ /* 0x000fe4000f8e00ff */
[----:B------:R-:W-:-:S02]  /*11540*/  IMAD.U32 R7, RZ, RZ, UR9 ;  /* 0x00000009ff077e24 */ /* 0x000fc4000f8e00ff */
[----:B------:R-:W-:Y:S02]  /*11550*/  IMAD.U32 R10, RZ, RZ, UR4 ;  /* 0x00000004ff0a7e24 */ /* 0x000fe4000f8e00ff */
[----:B------:R-:W-:Y:S02]  /*11560*/  IMAD.U32 R11, RZ, RZ, UR5 ;  /* 0x00000005ff0b7e24 */ /* 0x000fe4000f8e00ff */
[----:B------:R-:W-:Y:S02]  /*11570*/  IMAD.MOV.U32 R8, RZ, RZ, 0x70 ;  /* 0x00000070ff087424 */ /* 0x000fe400078e00ff */
[----:B------:R-:W-:Y:S02]  /*11580*/  IMAD.MOV.U32 R12, RZ, RZ, 0x1 ;  /* 0x00000001ff0c7424 */ /* 0x000fe400078e00ff */
[----:B------:R-:W-:-:S07]  /*11590*/  IMAD.MOV.U32 R13, RZ, RZ, RZ ;  /* 0x000000ffff0d7224 */ /* 0x000fce00078e00ff */
[----:B------:R-:W-:-:S07]  /*115a0*/  LEPC R20, `(.L_x_250) ;  /* 0x000000001014794e */ /* 0x000fce0000000000 */
[----:B0-----:R-:W-:Y:S05]  /*115b0*/  CALL.ABS.NOINC R2 ;  /* 0x0000000002007343 */ /* 0x001fea0003c00000 */
.L_x_250:
[----:B------:R-:W-:Y:S05]  /*115c0*/  BSYNC B6 ;  /* 0x0000000000067941 */ /* 0x000fea0003800000 */
.L_x_249:
[----:B---3--:R-:W3:Y:S01]  /*115d0*/  LDL.LU R4, [R1+0x1c] ;  /* 0x00001c0001047983 */ /* 0x008ee20000300800 */
[----:B------:R-:W-:-:S03]  /*115e0*/  ULDC.64 UR4, c[0x0][0x9f8] ;  /* 0x00027e0000047ab9 */ /* 0x000fc60000000a00 */
[----:B--2---:R-:W2:Y:S01]  /*115f0*/  LDL R7, [R1+0x10] ;  /* 0x0000100001077983 */ /* 0x004ea20000100800 */
[----:B------:R-:W-:Y:S01]  /*11600*/  ISETP.NE.U32.AND P0, PT, RZ, UR4, PT ;  /* 0x00000004ff007c0c */ /* 0x000fe2000bf05070 */
[----:B------:R-:W-:Y:S02]  /*11610*/  ULDC.64 UR6, c[0x0][0x208] ;  /* 0x0000820000067ab9 */ /* 0x000fe40000000a00 */
[----:B------:R-:W4:Y:S01]  /*11620*/  LDL R0, [R1+0x38] ;  /* 0x0000380001007983 */ /* 0x000f220000100800 */
[----:B------:R-:W-:-:S13]  /*11630*/  ISETP.NE.AND.EX P0, PT, RZ, UR5, PT, P0 ;  /* 0x00000005ff007c0c */ /* 0x000fda000bf05300 */
[----:B------:R-:W-:-:S04]  /*11640*/  @P0 IADD3 R2, P1, R17, UR4, RZ ;  /* 0x0000000411020c10 */ /* 0x000fc8000ff3e0ff */
[----:B---3--:R-:W-:Y:S01]  /*11650*/  @P0 IADD3.X R3, R4, UR5, RZ, P1, !PT ;  /* 0x0000000504030c10 */ /* 0x008fe20008ffe4ff */
[----:B------:R-:W-:-:S04]  /*11660*/  ULDC.64 UR4, c[0x0][0xa08] ;  /* 0x0002820000047ab9 */ /* 0x000fc80000000a00 */
[----:B--2---:R2:W3:Y:S02]  /*11670*/  @P0 LDG.E R7, desc[UR6][R2.64] ;  /* 0x0000000602070981 */ /* 0x0044e4000c1e1900 */
[----:B--2---:R-:W2:Y:S01]  /*11680*/  LDC.64 R2, c[0x0][0x418] ;  /* 0x00010600ff027b82 */ /* 0x004ea20000000a00 */
[----:B----4-:R-:W-:Y:S01]  /*11690*/  VIADD R0, R0, 0xffffffff ;  /* 0xffffffff00007836 */ /* 0x010fe20000000000 */
[----:B---3--:R-:W-:Y:S01]  /*116a0*/  SHF.R.S32.HI R8, RZ, 0x1f, R7 ;  /* 0x0000001fff087819 */ /* 0x008fe20000011407 */
[----:B------:R3:W-:Y:S04]  /*116b0*/  @P0 STL [R1+0x10], R7 ;  /* 0x0000100701000387 */ /* 0x0007e80000100800 */
[----:B------:R3:W-:Y:S01]  /*116c0*/  STL [R1+0x1c], R8 ;  /* 0x00001c0801007387 */ /* 0x0007e20000100800 */
[----:B--2---:R-:W-:Y:S01]  /*116d0*/  LOP3.LUT P0, RZ, R2, UR4, RZ, 0xfc, !PT ;  /* 0x0000000402ff7c12 */ /* 0x004fe2000f80fcff */
[----:B------:R-:W-:-:S03]  /*116e0*/  UMOV UR4, 0xffffffff ;  /* 0xffffffff00047882 */ /* 0x000fc60000000000 */
[----:B------:R-:W-:-:S04]  /*116f0*/  LOP3.LUT P0, RZ, R3, UR5, RZ, 0xfc, P0 ;  /* 0x0000000503ff7c12 */ /* 0x000fc8000800fcff */
[----:B------:R-:W-:Y:S01]  /*11700*/  SEL R17, R7, RZ, !P0 ;  /* 0x000000ff07117207 */ /* 0x000fe20004000000 */
[----:B---3--:R-:W-:Y:S08]  /*11710*/  BRA.DIV UR4, `(.L_x_252) ;  /* 0x0000005a04587947 */ /* 0x008ff0000b800000 */
[----:B------:R-:W2:Y:S02]  /*11720*/  S2R R4, SR_TID.X ;  /* 0x0000000000047919 */ /* 0x000ea40000002100 */
[----:B--2---:R-:W-:-:S04]  /*11730*/  SHF.R.U32.HI R4, RZ, 0x5, R4 ;  /* 0x00000005ff047819 */ /* 0x004fc80000011604 */
[----:B------:R-:W-:-:S05]  /*11740*/  LOP3.LUT R4, R4, 0x3, RZ, 0xc0, !PT ;  /* 0x0000000304047812 */ /* 0x000fca00078ec0ff */
[----:B------:R2:W3:Y:S02]  /*11750*/  SHFL.IDX PT, R14, R4, RZ, 0x1f ;  /* 0x00001fff040e7589 */ /* 0x0004e400000e0000 */
.L_x_367:
[----:B------:R-:W-:Y:S01]  /*11760*/  PLOP3.LUT P1, PT, PT, PT, PT, 0x8, 0x0 ;  /* 0x000000000000781c */ /* 0x000fe20003f2e170 */
[----:B------:R4:W-:Y:S01]  /*11770*/  STL [R1+0x8], R0 ;  /* 0x0000080001007387 */ /* 0x0009e20000100800 */
[----:B---3--:R-:W-:Y:S02]  /*11780*/  ISETP.NE.AND P0, PT, R14, RZ, PT ;  /* 0x000000ff0e00720c */ /* 0x008fe40003f05270 */
[----:B--2---:R-:W-:-:S05]  /*11790*/  P2R R4, PR, RZ, 0x2 ;  /* 0x00000002ff047803 */ /* 0x004fca0000000000 */
[----:B------:R4:W-:Y:S06]  /*117a0*/  STL [R1+0x20], R4 ;  /* 0x0000200401007387 */ /* 0x0009ec0000100800 */
[----:B------:R-:W-:Y:S05]  /*117b0*/  @P0 BRA `(.L_x_253) ;  /* 0x0000000400440947 */ /* 0x000fea0003800000 */
[----:B------:R-:W-:-:S03]  /*117c0*/  UMOV UR4, 0xffffffff ;  /* 0xffffffff00047882 */ /* 0x000fc60000000000 */
[----:B------:R-:W-:Y:S05]  /*117d0*/  BRA.DIV UR4, `(.L_x_254) ;  /* 0x0000005a045c7947 */ /* 0x000fea000b800000 */
[----:B------:R-:W-:-:S13]  /*117e0*/  ELECT P6, URZ, PT ;  /* 0x00000000003f782f */ /* 0x000fda00038c0000 */
.L_x_370:
[----:B------:R-:W-:Y:S05]  /*117f0*/  @!P6 BRA `(.L_x_253) ;  /* 0x000000040034e947 */ /* 0x000fea0003800000 */
[----:B------:R-:W-:-:S04]  /*11800*/  ISETP.NE.U32.AND P0, PT, R2, RZ, PT ;  /* 0x000000ff0200720c */ /* 0x000fc80003f05070 */
[----:B------:R-:W-:-:S13]  /*11810*/  ISETP.NE.AND.EX P0, PT, R3, RZ, PT, P0 ;  /* 0x000000ff0300720c */ /* 0x000fda0003f05300 */
[----:B------:R-:W-:Y:S05]  /*11820*/  @!P0 BRA `(.L_x_255) ;  /* 0x0000000000548947 */ /* 0x000fea0003800000 */
[----:B------:R-:W2:Y:S01]  /*11830*/  LDC R6, c[0x0][0x43c] ;  /* 0x00010f00ff067b82 */ /* 0x000ea20000000800 */
[----:B------:R-:W-:Y:S01]  /*11840*/  IMAD.MOV.U32 R9, RZ, RZ, R0 ;  /* 0x000000ffff097224 */ /* 0x000fe200078e0000 */
[----:B------:R-:W-:Y:S01]  /*11850*/  ULDC.64 UR4, c[0x0][0x428] ;  /* 0x00010a0000047ab9 */ /* 0x000fe20000000a00 */
[----:B------:R-:W-:Y:S02]  /*11860*/  ULDC.64 UR6, c[0x0][0x208] ;  /* 0x0000820000067ab9 */ /* 0x000fe40000000a00 */
[----:B----4-:R-:W-:Y:S01]  /*11870*/  IMAD.MOV.U32 R0, RZ, RZ, R9 ;  /* 0x000000ffff007224 */ /* 0x010fe200078e0009 */
[----:B--2---:R-:W-:-:S13]  /*11880*/  ISETP.NE.AND P0, PT, R6, 0x1, PT ;  /* 0x000000010600780c */ /* 0x004fda0003f05270 */
[----:B------:R-:W2:Y:S02]  /*11890*/  @P0 LDC.64 R4, c[0x0][0x440] ;  /* 0x00011000ff040b82 */ /* 0x000ea40000000a00 */
[----:B--2---:R-:W-:-:S05]  /*118a0*/  @P0 IMAD.HI.U32 R4, R9, R4, RZ ;  /* 0x0000000409040227 */ /* 0x004fca00078e00ff */
[----:B------:R-:W-:-:S04]  /*118b0*/  @P0 SHF.R.U32.HI R0, RZ, R5, R4 ;  /* 0x00000005ff000219 */ /* 0x000fc80000011604 */
[--C-:B------:R-:W-:Y:S01]  /*118c0*/  SHF.R.S32.HI R5, RZ, 0x1f, R0.reuse ;  /* 0x0000001fff057819 */ /* 0x100fe20000011400 */
[----:B------:R-:W-:-:S04]  /*118d0*/  IMAD.MOV R4, RZ, RZ, -R0 ;  /* 0x000000ffff047224 */ /* 0x000fc800078e0a00 */
[----:B------:R-:W-:Y:S02]  /*118e0*/  IMAD R9, R6, R4, R9 ;  /* 0x0000000406097224 */ /* 0x000fe400078e0209 */
[----:B------:R-:W-:Y:S02]  /*118f0*/  IMAD R6, R8, UR4, RZ ;  /* 0x0000000408067c24 */ /* 0x000fe4000f8e02ff */
[----:B------:R-:W-:Y:S01]  /*11900*/  IMAD.MOV.U32 R4, RZ, RZ, R0 ;  /* 0x000000ffff047224 */ /* 0x000fe200078e0000 */
[----:B------:R2:W-:Y:S01]  /*11910*/  STL [R1+0x8], R9 ;  /* 0x0000080901007387 */ /* 0x0005e20000100800 */
[C---:B------:R-:W-:Y:S02]  /*11920*/  IMAD R0, R7.reuse, UR5, R6 ;  /* 0x0000000507007c24 */ /* 0x040fe4000f8e0206 */
[----:B------:R-:W-:-:S04]  /*11930*/  IMAD.WIDE.U32 R4, R7, UR4, R4 ;  /* 0x0000000407047c25 */ /* 0x000fc8000f8e0004 */
[----:B------:R-:W-:Y:S01]  /*11940*/  IMAD.IADD R0, R5, 0x1, R0 ;  /* 0x0000000105007824 */ /* 0x000fe200078e0200 */
[----:B------:R-:W-:-:S04]  /*11950*/  LEA R2, P0, R4, R2, 0x2 ;  /* 0x0000000204027211 */ /* 0x000fc800078010ff */
[----:B------:R-:W-:-:S05]  /*11960*/  LEA.HI.X R3, R4, R3, R0, 0x2, P0 ;  /* 0x0000000304037211 */ /* 0x000fca00000f1400 */
[----:B------:R2:W5:Y:S04]  /*11970*/  LDG.E R17, desc[UR6][R2.64] ;  /* 0x0000000602117981 */ /* 0x000568000c1e1900 */
.L_x_255:
[----:B--2---:R-:W2:Y:S01]  /*11980*/  LDL R2, [R1+0x14] ;  /* 0x0000140001027983 */ /* 0x004ea20000100800 */
[----:B----4-:R-:W-:Y:S01]  /*11990*/  IMAD R0, R19, 0x8, R18 ;  /* 0x0000000813007824 */ /* 0x010fe200078e0212 */
[----:B--2---:R-:W-:-:S04]  /*119a0*/  SHF.L.U32 R2, R2, 0x1f, RZ ;  /* 0x0000001f02027819 */ /* 0x004fc800000006ff */
[----:B------:R-:W2:Y:S02]  /*119b0*/  SYNCS.PHASECHK.TRANS64.TRYWAIT P0, [R0+URZ+0x38840], R2 ;  /* 0x03884002000075a7 */ /* 0x000ea4000800017f */
[----:B--2---:R-:W-:Y:S05]  /*119c0*/  @!P0 BRA `(.L_x_256) ;  /* 0x0000005800008947 */ /* 0x004fea0003800000 */
.L_x_371:
[----:B------:R-:W3:Y:S02]  /*119d0*/  S2R R3, SR_TID.X ;  /* 0x0000000000037919 */ /* 0x000ee40000002100 */
[----:B---3--:R-:W-:-:S04]  /*119e0*/  LOP3.LUT R3, R3, 0x7f, RZ, 0xc0, !PT ;  /* 0x0000007f03037812 */ /* 0x008fc800078ec0ff */
[----:B------:R-:W-:-:S13]  /*119f0*/  ISETP.NE.AND P0, PT, R3, RZ, PT ;  /* 0x000000ff0300720c */ /* 0x000fda0003f05270 */
[----:B------:R-:W-:Y:S05]  /*11a00*/  @P0 BRA `(.L_x_257) ;  /* 0x00000000001c0947 */ /* 0x000fea0003800000 */
[----:B------:R-:W3:Y:S01]  /*11a10*/  S2R R3, SR_TID.X ;  /* 0x0000000000037919 */ /* 0x000ee20000002100 */
[----:B--2---:R-:W-:-:S04]  /*11a20*/  IMAD.MOV.U32 R2, RZ, RZ, 0xa000 ;  /* 0x0000a000ff027424 */ /* 0x004fc800078e00ff */
[----:B------:R4:W-:Y:S01]  /*11a30*/  SYNCS.ARRIVE.TRANS64 RZ, [R0+URZ+0x38830], R2 ;  /* 0x0388300200ff79a7 */ /* 0x0009e2000800003f */
[----:B---3--:R-:W-:-:S04]  /*11a40*/  LOP3.LUT R3, R3, 0x1f, RZ, 0xc0, !PT ;  /* 0x0000001f03037812 */ /* 0x008fc800078ec0ff */
[----:B------:R-:W-:-:S13]  /*11a50*/  ISETP.NE.AND P0, PT, R3, RZ, PT ;  /* 0x000000ff0300720c */ /* 0x000fda0003f05270 */
[----:B----4-:R-:W-:Y:S05]  /*11a60*/  @!P0 BRA `(.L_x_257) ;  /* 0x0000000000048947 */ /* 0x010fea0003800000 */
[----:B------:R-:W-:Y:S01]  /*11a70*/  BPT.TRAP 0x1 ;  /* 0x000000040000795c */ /* 0x000fe20000300000 */
.L_x_257:
[----:B------:R-:W3:Y:S04]  /*11a80*/  LDL R3, [R1+0x8] ;  /* 0x0000080001037983 */ /* 0x000ee80000100800 */
[----:B--2---:R-:W2:Y:S01]  /*11a90*/  LDL R2, [R1+0x18] ;  /* 0x0000180001027983 */ /* 0x004ea20000100800 */
[----:B------:R-:W-:Y:S01]  /*11aa0*/  R2UR UR9, R0 ;  /* 0x00000000000972ca */ /* 0x000fe200000e0000 */
[----:B------:R-:W-:Y:S01]  /*11ab0*/  IMAD R0, R19, 0xa000, R18 ;  /* 0x0000a00013007824 */ /* 0x000fe200078e0212 */
[----:B------:R-:W-:Y:S01]  /*11ac0*/  UIADD3 UR4, UP0, UR36, 0x370, URZ ;  /* 0x0000037024047890 */ /* 0x000fe2000ff1e03f */
[----:B------:R-:W-:Y:S01]  /*11ad0*/  R2UR UR12, R16 ;  /* 0x00000000100c72ca */ /* 0x000fe200000e0000 */
[----:B------:R-:W-:Y:S01]  /*11ae0*/  UMOV UR10, URZ ;  /* 0x0000003f000a7c82 */ /* 0x000fe20008000000 */
[----:B-----5:R-:W-:Y:S01]  /*11af0*/  R2UR UR13, R17 ;  /* 0x00000000110d72ca */ /* 0x020fe200000e0000 */
[----:B------:R-:W-:Y:S01]  /*11b00*/  UMOV UR6, 0x0 ;  /* 0x0000000000067882 */ /* 0x000fe20000000000 */
[----:B------:R-:W-:Y:S01]  /*11b10*/  R2UR UR14, R0 ;  /* 0x00000000000e72ca */ /* 0x000fe200000e0000 */
[----:B------:R-:W-:Y:S01]  /*11b20*/  UMOV UR7, 0x14f00000 ;  /* 0x14f0000000077882 */ /* 0x000fe20000000000 */
[----:B------:R-:W-:Y:S01]  /*11b30*/  UMOV UR16, 0x40 ;  /* 0x0000004000107882 */ /* 0x000fe20000000000 */
[----:B------:R-:W-:-:S03]  /*11b40*/  PLOP3.LUT P0, PT, PT, PT, PT, 0x80, 0x0 ;  /* 0x000000000000781c */ /* 0x000fc60003f0f070 */
[----:B------:R-:W-:Y:S01]  /*11b50*/  UIADD3 UR9, UR9, 0x38830, URZ ;  /* 0x0003883009097890 */ /* 0x000fe2000fffe03f */
[----:B------:R-:W-:-:S05]  /*11b60*/  P2R R0, PR, RZ, 0x1 ;  /* 0x00000001ff007803 */ /* 0x000fca0000000000 */
[----:B------:R4:W-:Y:S01]  /*11b70*/  STL [R1+0x20], R0 ;  /* 0x0000200001007387 */ /* 0x0009e20000100800 */
[----:B------:R-:W-:Y:S02]  /*11b80*/  UIADD3 UR8, UR14, 0x24400, URZ ;  /* 0x000244000e087890 */ /* 0x000fe4000fffe03f */
[----:B------:R-:W-:Y:S02]  /*11b90*/  UIADD3 UR15, UR14, 0x26c00, URZ ;  /* 0x00026c000e0f7890 */ /* 0x000fe4000fffe03f */
[----:B------:R-:W-:Y:S02]  /*11ba0*/  UIADD3 UR17, UR14, 0x29400, URZ ;  /* 0x000294000e117890 */ /* 0x000fe4000fffe03f */
[----:B------:R-:W-:-:S03]  /*11bb0*/  UIADD3 UR18, UR14, 0x2bc00, URZ ;  /* 0x0002bc000e127890 */ /* 0x000fc6000fffe03f */
[----:B------:R-:W-:Y:S01]  /*11bc0*/  UMOV UR14, 0x80 ;  /* 0x00000080000e7882 */ /* 0x000fe20000000000 */
[----:B---3--:R-:W-:Y:S02]  /*11bd0*/  R2UR UR11, R3 ;  /* 0x00000000030b72ca */ /* 0x008fe400000e0000 */
[----:B--2---:R-:W-:-:S13]  /*11be0*/  R2UR UR5, R2 ;  /* 0x00000000020572ca */ /* 0x004fda00000e0000 */
[----:B------:R-:W-:Y:S02]  /*11bf0*/  UIMAD UR11, UR11, 0x50, UR5 ;  /* 0x000000500b0b78a4 */ /* 0x000fe4000f8e0205 */
[----:B------:R-:W-:-:S09]  /*11c00*/  UIADD3.X UR5, URZ, UR37, URZ, UP0, !UPT ;  /* 0x000000253f057290 */ /* 0x000fd200087fe43f */
[----:B------:R2:W-:Y:S02]  /*11c10*/  UTMALDG.4D [UR8], [UR4], desc[UR6] ;  /* 0x00000608040075b4 */ /* 0x0005e40008019000 */
[----:B--2---:R-:W-:Y:S01]  /*11c20*/  UMOV UR8, UR15 ;  /* 0x0000000f00087c82 */ /* 0x004fe20008000000 */
[----:B------:R-:W-:Y:S02]  /*11c30*/  UMOV UR10, UR16 ;  /* 0x00000010000a7c82 */ /* 0x000fe40008000000 */
[----:B------:R2:W-:Y:S02]  /*11c40*/  UTMALDG.4D [UR8], [UR4], desc[UR6] ;  /* 0x00000608040075b4 */ /* 0x0005e40008019000 */
[----:B--2---:R-:W-:Y:S01]  /*11c50*/  UMOV UR8, UR17 ;  /* 0x0000001100087c82 */ /* 0x004fe20008000000 */
[----:B------:R-:W-:Y:S01]  /*11c60*/  UMOV UR10, UR14 ;  /* 0x0000000e000a7c82 */ /* 0x000fe20008000000 */
[----:B------:R-:W-:Y:S01]  /*11c70*/  UMOV UR14, 0xc0 ;  /* 0x000000c0000e7882 */ /* 0x000fe20000000000 */
[----:B------:R2:W-:Y:S02]  /*11c80*/  UTMALDG.4D [UR8], [UR4], desc[UR6] ;  /* 0x00000608040075b4 */ /* 0x0005e40008019000 */
[----:B--2---:R-:W-:Y:S01]  /*11c90*/  UMOV UR8, UR18 ;  /* 0x0000001200087c82 */ /* 0x004fe20008000000 */
[----:B------:R-:W-:-:S02]  /*11ca0*/  UMOV UR10, UR14 ;  /* 0x0000000e000a7c82 */ /* 0x000fc40008000000 */
[----:B------:R4:W-:Y:S02]  /*11cb0*/  UTMALDG.4D [UR8], [UR4], desc[UR6] ;  /* 0x00000608040075b4 */ /* 0x0009e40008019000 */
[----:B----4-:R-:W-:Y:S01]  /*11cc0*/  NOP ;  /* 0x0000000000007918 */ /* 0x010fe20000000000 */
.L_x_253:
[----:B------:R-:W2:Y:S04]  /*11cd0*/  LDL.LU R3, [R1+0x30] ;  /* 0x0000300001037983 */ /* 0x000ea80000300800 */
[----:B------:R-:W3:Y:S04]  /*11ce0*/  LDL.LU R5, [R1+0x2c] ;  /* 0x00002c0001057983 */ /* 0x000ee80000300800 */
[----:B----4-:R-:W4:Y:S01]  /*11cf0*/  LDL.LU R4, [R1+0x3c] ;  /* 0x00003c0001047983 */ /* 0x010f220000300800 */
[----:B------:R-:W-:Y:S05]  /*11d00*/  WARPSYNC.ALL ;  /* 0x0000000000007948 */ /* 0x000fea0003800000 */
[----:B------:R-:W-:Y:S01]  /*11d10*/  ULDC.64 UR6, c[0x0][0xa00] ;  /* 0x0002800000067ab9 */ /* 0x000fe20000000a00 */
[----:B------:R-:W-:Y:S01]  /*11d20*/  ULDC.64 UR4, c[0x0][0x298] ;  /* 0x0000a60000047ab9 */ /* 0x000fe20000000a00 */
[----:B------:R-:W-:Y:S01]  /*11d30*/  BAR.SYNC.DEFER_BLOCKING 0x8, 0x180 ;  /* 0x0206000000007b1d */ /* 0x000fe20000010000 */
[----:B------:R-:W-:Y:S01]  /*11d40*/  ISETP.NE.U32.AND P0, PT, RZ, UR6, PT ;  /* 0x00000006ff007c0c */ /* 0x000fe2000bf05070 */
[----:B------:R-:W-:-:S03]  /*11d50*/  VIADD R2, R18, 0x14400 ;  /* 0x0001440012027836 */ /* 0x000fc60000000000 */
[----:B------:R-:W-:Y:S01]  /*11d60*/  ISETP.NE.AND.EX P0, PT, RZ, UR7, PT, P0 ;  /* 0x00000007ff007c0c */ /* 0x000fe2000bf05300 */
[----:B------:R-:W-:Y:S01]  /*11d70*/  BSSY B6, `(.L_x_258) ;  /* 0x000001e000067945 */ /* 0x000fe20003800000 */
[----:B------:R-:W-:Y:S02]  /*11d80*/  LOP3.LUT P1, RZ, R2, 0x3ff, RZ, 0xc0, !PT ;  /* 0x000003ff02ff7812 */ /* 0x000fe4000782c0ff */
[----:B--2---:R-:W-:Y:S02]  /*11d90*/  SHF.R.S32.HI R0, RZ, 0x1f, R3 ;  /* 0x0000001fff007819 */ /* 0x004fe40000011403 */
[----:B---3--:R-:W-:-:S03]  /*11da0*/  SEL R5, R5, RZ, !P0 ;  /* 0x000000ff05057207 */ /* 0x008fc60004000000 */
[----:B------:R-:W-:Y:S01]  /*11db0*/  IMAD R0, R0, UR4, RZ ;  /* 0x0000000400007c24 */ /* 0x000fe2000f8e02ff */
[----:B----4-:R-:W-:-:S03]  /*11dc0*/  SEL R4, R4, RZ, !P0 ;  /* 0x000000ff04047207 */ /* 0x010fc60004000000 */
[C---:B------:R-:W-:Y:S02]  /*11dd0*/  IMAD R0, R3.reuse, UR5, R0 ;  /* 0x0000000503007c24 */ /* 0x040fe4000f8e0200 */
[----:B------:R-:W-:-:S04]  /*11de0*/  IMAD.WIDE.U32 R2, R3, UR4, RZ ;  /* 0x0000000403027c25 */ /* 0x000fc8000f8e00ff */
[----:B------:R-:W-:Y:S01]  /*11df0*/  IMAD.IADD R0, R3, 0x1, R0 ;  /* 0x0000000103007824 */ /* 0x000fe200078e0200 */
[----:B------:R2:W-:Y:S04]  /*11e00*/  STL.64 [R1+0x50], R2 ;  /* 0x0000500201007387 */ /* 0x0005e80000100a00 */
[----:B------:R2:W-:Y:S04]  /*11e10*/  STL [R1+0x2c], R5 ;  /* 0x00002c0501007387 */ /* 0x0005e80000100800 */
[----:B------:R2:W-:Y:S04]  /*11e20*/  STL [R1+0x3c], R4 ;  /* 0x00003c0401007387 */ /* 0x0005e80000100800 */
[----:B------:R2:W-:Y:S01]  /*11e30*/  STL [R1+0x30], R0 ;  /* 0x0000300001007387 */ /* 0x0005e20000100800 */
[----:B------:R-:W-:Y:S05]  /*11e40*/  @!P1 BRA `(.L_x_259) ;  /* 0x0000000000409947 */ /* 0x000fea0003800000 */
[----:B--2---:R-:W-:Y:S01]  /*11e50*/  MOV R2, 0x0 ;  /* 0x0000000000027802 */ /* 0x004fe20000000f00 */
[----:B------:R-:W-:Y:S01]  /*11e60*/  ULDC.64 UR6, c[0x4][0xa8] ;  /* 0x01002a0000067ab9 */ /* 0x000fe20000000a00 */
[----:B------:R-:W-:Y:S01]  /*11e70*/  ULDC.64 UR8, c[0x4][0xb0] ;  /* 0x01002c0000087ab9 */ /* 0x000fe20000000a00 */
[----:B------:R-:W-:Y:S01]  /*11e80*/  ULDC.64 UR4, c[0x4][0x20] ;  /* 0x0100080000047ab9 */ /* 0x000fe20000000a00 */
[----:B------:R-:W-:Y:S02]  /*11e90*/  IMAD.U32 R4, RZ, RZ, UR6 ;  /* 0x00000006ff047e24 */ /* 0x000fe4000f8e00ff */
[----:B------:R-:W2:Y:S01]  /*11ea0*/  LDC.64 R2, c[0x4][R2] ;  /* 0x0100000002027b82 */ /* 0x000ea20000000a00 */
[----:B------:R-:W-:Y:S02]  /*11eb0*/  IMAD.U32 R5, RZ, RZ, UR7 ;  /* 0x00000007ff057e24 */ /* 0x000fe4000f8e00ff */
[----:B------:R-:W-:Y:S02]  /*11ec0*/  IMAD.U32 R6, RZ, RZ, UR8 ;  /* 0x00000008ff067e24 */ /* 0x000fe4000f8e00ff */
[----:B------:R-:W-:-:S02]  /*11ed0*/  IMAD.U32 R7, RZ, RZ, UR9 ;  /* 0x00000009ff077e24 */ /* 0x000fc4000f8e00ff */
[----:B-1----:R-:W-:Y:S02]  /*11ee0*/  IMAD.U32 R10, RZ, RZ, UR4 ;  /* 0x00000004ff0a7e24 */ /* 0x002fe4000f8e00ff */
[----:B0-----:R-:W-:Y:S02]  /*11ef0*/  IMAD.U32 R11, RZ, RZ, UR5 ;  /* 0x00000005ff0b7e24 */ /* 0x001fe4000f8e00ff */
[----:B------:R-:W-:Y:S02]  /*11f00*/  IMAD.MOV.U32 R8, RZ, RZ, 0x70 ;  /* 0x00000070ff087424 */ /* 0x000fe400078e00ff */
[----:B------:R-:W-:Y:S02]  /*11f10*/  IMAD.MOV.U32 R12, RZ, RZ, 0x1 ;  /* 0x00000001ff0c7424 */ /* 0x000fe400078e00ff */
[----:B------:R-:W-:-:S07]  /*11f20*/  IMAD.MOV.U32 R13, RZ, RZ, RZ ;  /* 0x000000ffff0d7224 */ /* 0x000fce00078e00ff */
[----:B------:R-:W-:-:S07]  /*11f30*/  LEPC R20, `(.L_x_259) ;  /* 0x000000001014794e */ /* 0x000fce0000000000 */
[----:B--2---:R-:W-:Y:S05]  /*11f40*/  CALL.ABS.NOINC R2 ;  /* 0x0000000002007343 */ /* 0x004fea0003c00000 */
.L_x_259:
[----:B------:R-:W-:Y:S05]  /*11f50*/  BSYNC B6 ;  /* 0x0000000000067941 */ /* 0x000fea0003800000 */
.L_x_258:
[----:B--2---:R-:W2:Y:S01]  /*11f60*/  LDL.LU R0, [R1+0x3c] ;  /* 0x00003c0001007983 */ /* 0x004ea20000300800 */
[----:B------:R-:W-:Y:S01]  /*11f70*/  ULDC.64 UR4, c[0x0][0x2d8] ;  /* 0x0000b60000047ab9 */ /* 0x000fe20000000a00 */
[----:B------:R-:W3:Y:S01]  /*11f80*/  LDC R8, c[0x0][0x448] ;  /* 0x00011200ff087b82 */ /* 0x000ee20000000800 */
[----:B------:R-:W-:Y:S01]  /*11f90*/  ULDC.64 UR6, c[0x0][0x280] ;  /* 0x0000a00000067ab9 */ /* 0x000fe20000000a00 */
[----:B------:R-:W4:Y:S04]  /*11fa0*/  LDL.LU R5, [R1+0x30] ;  /* 0x0000300001057983 */ /* 0x000f280000300800 */
[----:B------:R-:W4:Y:S04]  /*11fb0*/  LDL.LU.64 R2, [R1+0x50] ;  /* 0x0000500001027983 */ /* 0x000f280000300a00 */
[----:B------:R-:W2:Y:S01]  /*11fc0*/  LDL.LU R4, [R1+0x2c] ;  /* 0x00002c0001047983 */ /* 0x000ea20000300800 */
[----:B---3--:R-:W-:Y:S01]  /*11fd0*/  ISETP.NE.AND P0, PT, R8, 0x1, PT ;  /* 0x000000010800780c */ /* 0x008fe20003f05270 */
[----:B------:R-:W3:-:S12]  /*11fe0*/  S2R R9, SR_TID.X ;  /* 0x0000000000097919 */ /* 0x000ed80000002100 */
[----:B------:R-:W0:Y:S01]  /*11ff0*/  @P0 LDC R7, c[0x0][0x450] ;  /* 0x00011400ff070b82 */ /* 0x000e220000000800 */
[----:B----4-:R-:W-:Y:S02]  /*12000*/  IMAD.MOV.U32 R3, RZ, RZ, R5 ;  /* 0x000000ffff037224 */ /* 0x010fe400078e0005 */
[----:B------:R-:W4:Y:S01]  /*12010*/  LDL.LU R5, [R1+0x4] ;  /* 0x0000040001057983 */ /* 0x000f220000300800 */
[----:B---3--:R-:W-:Y:S02]  /*12020*/  IMAD.SHL.U32 R9, R9, 0x8, RZ ;  /* 0x0000000809097824 */ /* 0x008fe400078e00ff */
[C---:B------:R-:W-:Y:S01]  /*12030*/  IMAD.WIDE.U32 R2, R16.reuse, UR4, R2 ;  /* 0x0000000410027c25 */ /* 0x040fe2000f8e0002 */
[----:B-1----:R-:W1:Y:S02]  /*12040*/  S2R R10, SR_TID.X ;  /* 0x00000000000a7919 */ /* 0x002e640000002100 */
[----:B------:R-:W-:Y:S01]  /*12050*/  LOP3.LUT R9, R9, 0x38, RZ, 0xc0, !PT ;  /* 0x0000003809097812 */ /* 0x000fe200078ec0ff */
[----:B------:R-:W-:Y:S01]  /*12060*/  IMAD R3, R16, UR5, R3 ;  /* 0x0000000510037c24 */ /* 0x000fe2000f8e0203 */
[----:B------:R-:W-:-:S02]  /*12070*/  ULDC.64 UR4, c[0x0][0x2e0] ;  /* 0x0000b80000047ab9 */ /* 0x000fc40000000a00 */
[----:B--2---:R-:W-:Y:S01]  /*12080*/  IMAD R0, R0, UR4, RZ ;  /* 0x0000000400007c24 */ /* 0x004fe2000f8e02ff */
[C---:B------:R-:W-:Y:S01]  /*12090*/  LOP3.LUT R12, R9.reuse, 0x40, RZ, 0xfc, !PT ;  /* 0x00000040090c7812 */ /* 0x040fe200078efcff */
[C---:B------:R-:W-:Y:S01]  /*120a0*/  IMAD.WIDE.U32 R2, R4.reuse, UR4, R2 ;  /* 0x0000000404027c25 */ /* 0x040fe2000f8e0002 */
[C---:B0-----:R-:W-:Y:S02]  /*120b0*/  LOP3.LUT R11, R9.reuse, 0x80, RZ, 0xfc, !PT ;  /* 0x00000080090b7812 */ /* 0x041fe400078efcff */
[----:B------:R-:W-:Y:S01]  /*120c0*/  LOP3.LUT R9, R9, 0xc0, RZ, 0xfc, !PT ;  /* 0x000000c009097812 */ /* 0x000fe200078efcff */
[----:B------:R-:W-:Y:S01]  /*120d0*/  IMAD R0, R4, UR5, R0 ;  /* 0x0000000504007c24 */ /* 0x000fe2000f8e0200 */
[----:B------:R-:W-:Y:S01]  /*120e0*/  ULDC.64 UR4, c[0x0][0x2d0] ;  /* 0x0000b40000047ab9 */ /* 0x000fe20000000a00 */
[----:B------:R-:W0:Y:S02]  /*120f0*/  S2R R4, SR_TID.X ;  /* 0x0000000000047919 */ /* 0x000e240000002100 */
[----:B------:R-:W-:-:S02]  /*12100*/  IMAD.IADD R3, R3, 0x1, R0 ;  /* 0x0000000103037824 */ /* 0x000fc400078e0200 */
[----:B-1----:R-:W-:-:S05]  /*12110*/  IMAD.SHL.U32 R10, R10, 0x8, RZ ;  /* 0x000000080a0a7824 */ /* 0x002fca00078e00ff */
[----:B------:R-:W-:Y:S02]  /*12120*/  LOP3.LUT R10, R10, 0x38, RZ, 0xc0, !PT ;  /* 0x000000380a0a7812 */ /* 0x000fe400078ec0ff */
[----:B0-----:R-:W-:-:S04]  /*12130*/  LOP3.LUT R4, R4, 0x7f, RZ, 0xc0, !PT ;  /* 0x0000007f04047812 */ /* 0x001fc800078ec0ff */
[----:B------:R-:W-:Y:S02]  /*12140*/  SHF.R.U32.HI R6, RZ, 0x3, R4 ;  /* 0x00000003ff067819 */ /* 0x000fe40000011604 */
[----:B------:R-:W0:Y:S02]  /*12150*/  S2R R4, SR_TID.X ;  /* 0x0000000000047919 */ /* 0x000e240000002100 */
[----:B0-----:R-:W-:-:S05]  /*12160*/  IMAD.SHL.U32 R4, R4, 0x10, RZ ;  /* 0x0000001004047824 */ /* 0x001fca00078e00ff */
[----:B------:R-:W-:Y:S02]  /*12170*/  LOP3.LUT R4, R6, 0x70, R4, 0xf8, !PT ;  /* 0x0000007006047812 */ /* 0x000fe400078ef804 */
[----:B------:R-:W0:Y:S01]  /*12180*/  @P0 LDC R6, c[0x0][0x44c] ;  /* 0x00011300ff060b82 */ /* 0x000e220000000800 */
[----:B----4-:R-:W-:-:S05]  /*12190*/  IMAD.SHL.U32 R5, R5, 0x80, RZ ;  /* 0x0000008005057824 */ /* 0x010fca00078e00ff */
[----:B------:R-:W-:-:S05]  /*121a0*/  LOP3.LUT R0, R4, R5, RZ, 0xfc, !PT ;  /* 0x0000000504007212 */ /* 0x000fca00078efcff */
[----:B0-----:R-:W-:-:S04]  /*121b0*/  @P0 IMAD.HI.U32 R6, R0, R6, RZ ;  /* 0x0000000600060227 */ /* 0x001fc800078e00ff */
[----:B------:R-:W-:Y:S01]  /*121c0*/  IMAD.MOV.U32 R4, RZ, RZ, R0 ;  /* 0x000000ffff047224 */ /* 0x000fe200078e0000 */
[----:B------:R-:W-:-:S05]  /*121d0*/  @P0 SHF.R.U32.HI R4, RZ, R7, R6 ;  /* 0x00000007ff040219 */ /* 0x000fca0000011606 */
[----:B------:R-:W-:Y:S02]  /*121e0*/  IMAD.MOV R6, RZ, RZ, -R4 ;  /* 0x000000ffff067224 */ /* 0x000fe400078e0a04 */
[----:B------:R-:W-:-:S04]  /*121f0*/  IMAD.WIDE.U32 R2, R4, UR4, R2 ;  /* 0x0000000404027c25 */ /* 0x000fc8000f8e0002 */
[----:B------:R-:W-:Y:S01]  /*12200*/  IMAD R0, R8, R6, R0 ;  /* 0x0000000608007224 */ /* 0x000fe200078e0200 */
[----:B------:R-:W-:-:S05]  /*12210*/  SHF.R.S32.HI R6, RZ, 0x1f, R4 ;  /* 0x0000001fff067819 */ /* 0x000fca0000011404 */
[----:B------:R-:W-:-:S04]  /*12220*/  IMAD R6, R6, UR4, RZ ;  /* 0x0000000406067c24 */ /* 0x000fc8000f8e02ff */
[----:B------:R-:W-:Y:S01]  /*12230*/  IMAD R4, R4, UR5, R6 ;  /* 0x0000000504047c24 */ /* 0x000fe2000f8e0206 */
[----:B------:R-:W-:-:S03]  /*12240*/  ULDC.64 UR4, c[0x0][0x2c8] ;  /* 0x0000b20000047ab9 */ /* 0x000fc60000000a00 */
[----:B------:R-:W-:Y:S01]  /*12250*/  IMAD.IADD R3, R3, 0x1, R4 ;  /* 0x0000000103037824 */ /* 0x000fe200078e0204 */
[----:B------:R-:W-:Y:S01]  /*12260*/  SHF.R.S32.HI R4, RZ, 0x1f, R0 ;  /* 0x0000001fff047819 */ /* 0x000fe20000011400 */
[----:B------:R-:W-:-:S04]  /*12270*/  IMAD.WIDE.U32 R2, R0, UR4, R2 ;  /* 0x0000000400027c25 */ /* 0x000fc8000f8e0002 */
[----:B------:R-:W-:Y:S01]  /*12280*/  IMAD R4, R4, UR4, RZ ;  /* 0x0000000404047c24 */ /* 0x000fe2000f8e02ff */
[----:B------:R-:W-:Y:S02]  /*12290*/  ULDC UR4, c[0x0][0x2b8] ;  /* 0x0000ae0000047ab9 */ /* 0x000fe40000000800 */
[----:B------:R-:W-:Y:S01]  /*122a0*/  ISETP.GE.AND P3, PT, R9, UR4, PT ;  /* 0x0000000409007c0c */ /* 0x000fe2000bf66270 */
[----:B------:R-:W-:Y:S01]  /*122b0*/  IMAD R0, R0, UR5, R4 ;  /* 0x0000000500007c24 */ /* 0x000fe2000f8e0204 */
[----:B------:R0:W5:Y:S01]  /*122c0*/  LDL R9, [R1+0x24] ;  /* 0x0000240001097983 */ /* 0x0001620000100800 */
[----:B------:R-:W-:Y:S02]  /*122d0*/  LEA R4, P4, R2, UR6, 0x1 ;  /* 0x0000000602047c11 */ /* 0x000fe4000f8808ff */
[----:B------:R-:W-:Y:S01]  /*122e0*/  IMAD.IADD R0, R3, 0x1, R0 ;  /* 0x0000000103007824 */ /* 0x000fe200078e0200 */
[----:B------:R-:W-:Y:S02]  /*122f0*/  ISETP.GE.AND P0, PT, R10, UR4, PT ;  /* 0x000000040a007c0c */ /* 0x000fe4000bf06270 */
[----:B------:R-:W-:-:S02]  /*12300*/  ISETP.GE.AND P1, PT, R12, UR4, PT ;  /* 0x000000040c007c0c */ /* 0x000fc4000bf26270 */
[----:B------:R-:W-:Y:S01]  /*12310*/  ISETP.GE.AND P2, PT, R11, UR4, PT ;  /* 0x000000040b007c0c */ /* 0x000fe2000bf46270 */
[----:B------:R-:W-:Y:S01]  /*12320*/  UMOV UR4, 0xffffffff ;  /* 0xffffffff00047882 */ /* 0x000fe20000000000 */
[----:B------:R-:W-:Y:S02]  /*12330*/  LEA.HI.X R3, R2, UR7, R0, 0x1, P4 ;  /* 0x0000000702037c11 */ /* 0x000fe4000a0f0c00 */
[----:B0-----:R-:W-:Y:S09]  /*12340*/  BRA.DIV UR4, `(.L_x_260) ;  /* 0x0000004e04b47947 */ /* 0x001ff2000b800000 */
[----:B------:R-:W2:Y:S01]  /*12350*/  LDL.LU R6, [R1+0x40] ;  /* 0x0000400001067983 */ /* 0x000ea20000300800 */
[----:B------:R-:W0:Y:S02]  /*12360*/  S2R R7, SR_TID.X ;  /* 0x0000000000077919 */ /* 0x000e240000002100 */
[----:B0-----:R-:W-:-:S04]  /*12370*/  LOP3.LUT R7, R7, 0x7f, RZ, 0xc0, !PT ;  /* 0x0000007f07077812 */ /* 0x001fc800078ec0ff */
[----:B------:R-:W-:Y:S02]  /*12380*/  SHF.R.U32.HI R11, RZ, 0x3, R7 ;  /* 0x00000003ff0b7819 */ /* 0x000fe40000011607 */
[----:B------:R-:W0:Y:S03]  /*12390*/  SHFL.IDX PT, R7, R4, RZ, 0x181f ;  /* 0x00181fff04077589 */ /* 0x000e2600000e0000 */
[----:B------:R-:W-:Y:S01]  /*123a0*/  IMAD.IADD R0, R11, 0x1, R5 ;  /* 0x000000010b007824 */ /* 0x000fe200078e0205 */
[----:B------:R-:W-:-:S03]  /*123b0*/  ULDC.64 UR4, c[0x0][0x208] ;  /* 0x0000820000047ab9 */ /* 0x000fc60000000a00 */
[----:B------:R-:W-:Y:S02]  /*123c0*/  VIADD R5, R0, 0x10 ;  /* 0x0000001000057836 */ /* 0x000fe40000000000 */
[----:B--2---:R-:W-:Y:S02]  /*123d0*/  IMAD R2, R6, R8, RZ ;  /* 0x0000000806027224 */ /* 0x004fe400078e02ff */
[----:B------:R-:W1:Y:S03]  /*123e0*/  SHFL.IDX PT, R6, R3, RZ, 0x181f ;  /* 0x00181fff03067589 */ /* 0x000e6600000e0000 */
[----:B------:R-:W-:-:S13]  /*123f0*/  ISETP.GE.AND P5, PT, R0, R2, PT ;  /* 0x000000020000720c */ /* 0x000fda0003fa6270 */
[----:B0-----:R-:W-:-:S05]  /*12400*/  @!P5 LEA R7, P4, R10, R7, 0x1 ;  /* 0x000000070a07d211 */ /* 0x001fca00078808ff */
[----:B-1----:R-:W-:-:S05]  /*12410*/  @!P5 IMAD.X R6, RZ, RZ, R6, P4 ;  /* 0x000000ffff06d224 */ /* 0x002fca00020e0606 */
[----:B------:R-:W-:-:S04]  /*12420*/  @!P5 LOP3.LUT R7, R7, R6, RZ, 0x3c, !PT ;  /* 0x000000060707d212 */ /* 0x000fc800078e3cff */
[----:B------:R-:W-:-:S04]  /*12430*/  @!P5 LOP3.LUT R6, R7, R6, RZ, 0x3c, !PT ;  /* 0x000000060706d212 */ /* 0x000fc800078e3cff */
[----:B------:R-:W-:-:S05]  /*12440*/  @!P5 LOP3.LUT R7, R7, R6, RZ, 0x3c, !PT ;  /* 0x000000060707d212 */ /* 0x000fca00078e3cff */
[----:B------:R-:W-:Y:S01]  /*12450*/  @!PT LDS RZ, [RZ] ;  /* 0x00000000fffff984 */ /* 0x000fe20000000800 */
[----:B-----5:R-:W-:Y:S04]  /*12460*/  @!P5 LDGSTS.E.BYPASS.LTC128B.128 [R9+0x14400], desc[UR4][R6.64], !P0 ;  /* 0x144000000609dfae */ /* 0x020fe8000c101d44 */
[----:B------:R-:W-:Y:S04]  /*12470*/  @!P5 LDGSTS.E.BYPASS.LTC128B.128 [R9+0x18400], desc[UR4][R6.64+0x80], !P1 ;  /* 0x184000800609dfae */ /* 0x000fe8000c901d44 */
[----:B------:R-:W-:Y:S04]  /*12480*/  @!P5 LDGSTS.E.BYPASS.LTC128B.128 [R9+0x1c400], desc[UR4][R6.64+0x100], !P2 ;  /* 0x1c4001000609dfae */ /* 0x000fe8000d101d44 */
[----:B------:R0:W-:Y:S01]  /*12490*/  @!P5 LDGSTS.E.BYPASS.LTC128B.128 [R9+0x20400], desc[UR4][R6.64+0x180], !P3 ;  /* 0x204001800609dfae */ /* 0x0001e2000d901d44 */
[----:B------:R-:W-:-:S03]  /*124a0*/  ISETP.GE.AND P5, PT, R5, R2, PT ;  /* 0x000000020500720c */ /* 0x000fc60003fa6270 */
[----:B------:R-:W1:Y:S04]  /*124b0*/  SHFL.IDX PT, R5, R4, 0x1, 0x181f ;  /* 0x00381f0004057f89 */ /* 0x000e6800000e0000 */
[----:B0-----:R-:W0:Y:S06]  /*124c0*/  SHFL.IDX PT, R6, R3, 0x1, 0x181f ;  /* 0x00381f0003067f89 */ /* 0x001e2c00000e0000 */
[----:B-1----:R-:W-:-:S05]  /*124d0*/  @!P5 LEA R5, P4, R10, R5, 0x1 ;  /* 0x000000050a05d211 */ /* 0x002fca00078808ff */
[----:B0-----:R-:W-:-:S04]  /*124e0*/  @!P5 IMAD.X R6, RZ, RZ, R6, P4 ;  /* 0x000000ffff06d224 */ /* 0x001fc800020e0606 */
[----:B------:R-:W-:Y:S02]  /*124f0*/  @!P5 IMAD.MOV.U32 R7, RZ, RZ, R6 ;  /* 0x000000ffff07d224 */ /* 0x000fe400078e0006 */
[----:B------:R-:W-:Y:S02]  /*12500*/  @!P5 IMAD.MOV.U32 R6, RZ, RZ, R5 ;  /* 0x000000ffff06d224 */ /* 0x000fe400078e0005 */
[----:B------:R-:W-:-:S03]  /*12510*/  VIADD R5, R0, 0x20 ;  /* 0x0000002000057836 */ /* 0x000fc60000000000 */
[----:B------:R-:W-:Y:S04]  /*12520*/  @!P5 LDGSTS.E.BYPASS.LTC128B.128 [R9+0x14c00], desc[UR4][R6.64], !P0 ;  /* 0x14c000000609dfae */ /* 0x000fe8000c101d44 */
        /* <DEDUP_REMOVED lines=53> */
[----:B------:R-:W0:Y:S06]  /*12880*/  SHFL.IDX PT, R8, R3, 0x6, 0x181f ;  /* 0x00d81f0003087f89 */ /* 0x000e2c00000e0000 */
[----:B-1----:R-:W-:-:S05]  /*12890*/  @!P5 LEA R5, P4, R10, R5, 0x1 ;  /* 0x000000050a05d211 */ /* 0x002fca00078808ff */
[----:B0-----:R-:W-:-:S04]  /*128a0*/  @!P5 IMAD.X R6, RZ, RZ, R8, P4 ;  /* 0x000000ffff06d224 */ /* 0x001fc800020e0608 */
[----:B------:R-:W-:Y:S02]  /*128b0*/  @!P5 IMAD.MOV.U32 R7, RZ, RZ, R6 ;  /* 0x000000ffff07d224 */ /* 0x000fe400078e0006 */
[----:B------:R-:W-:Y:S02]  /*128c0*/  @!P5 IMAD.MOV.U32 R6, RZ, RZ, R5 ;  /* 0x000000ffff06d224 */ /* 0x000fe400078e0005 */
[----:B------:R0:W1:Y:S04]  /*128d0*/  SHFL.IDX PT, R5, R3, 0x7, 0x181f ;  /* 0x00f81f0003057f89 */ /* 0x00006800000e0000 */
[----:B------:R0:W-:Y:S04]  /*128e0*/  @!P5 LDGSTS.E.BYPASS.LTC128B.128 [R9+0x17400], desc[UR4][R6.64], !P0 ;  /* 0x174000000609dfae */ /* 0x0001e8000c101d44 */
[----:B------:R0:W-:Y:S04]  /*128f0*/  @!P5 LDGSTS.E.BYPASS.LTC128B.128 [R9+0x1b400], desc[UR4][R6.64+0x80], !P1 ;  /* 0x1b4000800609dfae */ /* 0x0001e8000c901d44 */
[----:B------:R0:W-:Y:S04]  /*12900*/  @!P5 LDGSTS.E.BYPASS.LTC128B.128 [R9+0x1f400], desc[UR4][R6.64+0x100], !P2 ;  /* 0x1f4001000609dfae */ /* 0x0001e8000d101d44 */
[----:B------:R0:W-:Y:S04]  /*12910*/  @!P5 LDGSTS.E.BYPASS.LTC128B.128 [R9+0x23400], desc[UR4][R6.64+0x180], !P3 ;  /* 0x234001800609dfae */ /* 0x0001e8000d901d44 */
[----:B------:R0:W2:Y:S02]  /*12920*/  SHFL.IDX PT, R3, R4, 0x7, 0x181f ;  /* 0x00f81f0004037f89 */ /* 0x0000a400000e0000 */
.L_x_388:
[----:B------:R-:W-:Y:S01]  /*12930*/  VIADD R0, R0, 0x70 ;  /* 0x0000007000007836 */ /* 0x000fe20000000000 */
[----:B------:R-:W-:Y:S04]  /*12940*/  BSSY B0, `(.L_x_261) ;  /* 0x000000d000007945 */ /* 0x000fe80003800000 */
[----:B------:R-:W-:-:S13]  /*12950*/  ISETP.GE.AND P4, PT, R0, R2, PT ;  /* 0x000000020000720c */ /* 0x000fda0003f86270 */
[----:B------:R-:W-:Y:S05]  /*12960*/  @P4 BRA `(.L_x_262) ;  /* 0x0000000000284947 */ /* 0x000fea0003800000 */
[----:B--2---:R-:W-:Y:S01]  /*12970*/  LEA R2, P4, R10, R3, 0x1 ;  /* 0x000000030a027211 */ /* 0x004fe200078808ff */
[----:B------:R-:W-:-:S04]  /*12980*/  ULDC.64 UR4, c[0x0][0x208] ;  /* 0x0000820000047ab9 */ /* 0x000fc80000000a00 */
[----:B01----:R-:W-:-:S05]  /*12990*/  IMAD.X R3, RZ, RZ, R5, P4 ;  /* 0x000000ffff037224 */ /* 0x003fca00020e0605 */
[----:B------:R-:W-:Y:S01]  /*129a0*/  @!PT LDS RZ, [RZ] ;  /* 0x00000000fffff984 */ /* 0x000fe20000000800 */
[----:B------:R-:W-:Y:S01]  /*129b0*/  @!PT LDS RZ, [RZ] ;  /* 0x00000000fffff984 */ /* 0x000fe20000000800 */
[----:B------:R-:W-:Y:S01]  /*129c0*/  @!PT LDS RZ, [RZ] ;  /* 0x00000000fffff984 */ /* 0x000fe20000000800 */
[----:B------:R3:W-:Y:S04]  /*129d0*/  LDGSTS.E.BYPASS.LTC128B.128 [R9+0x17c00], desc[UR4][R2.64], !P0 ;  /* 0x17c0000002097fae */ /* 0x0007e8000c101d44 */
[----:B------:R3:W-:Y:S04]  /*129e0*/  LDGSTS.E.BYPASS.LTC128B.128 [R9+0x1bc00], desc[UR4][R2.64+0x80], !P1 ;  /* 0x1bc0008002097fae */ /* 0x0007e8000c901d44 */
[----:B------:R3:W-:Y:S04]  /*129f0*/  LDGSTS.E.BYPASS.LTC128B.128 [R9+0x1fc00], desc[UR4][R2.64+0x100], !P2 ;  /* 0x1fc0010002097fae */ /* 0x0007e8000d101d44 */
[----:B------:R3:W-:Y:S02]  /*12a00*/  LDGSTS.E.BYPASS.LTC128B.128 [R9+0x23c00], desc[UR4][R2.64+0x180], !P3 ;  /* 0x23c0018002097fae */ /* 0x0007e4000d901d44 */
.L_x_262:
[----:B------:R-:W-:Y:S05]  /*12a10*/  BSYNC B0 ;  /* 0x0000000000007941 */ /* 0x000fea0003800000 */
.L_x_261:
[----:B------:R-:W-:Y:S01]  /*12a20*/  NOP ;  /* 0x0000000000007918 */ /* 0x000fe20000000000 */
[----:B------:R-:W-:Y:S01]  /*12a30*/  PLOP3.LUT P0, PT, PT, PT, PT, 0x80, 0x0 ;  /* 0x000000000000781c */ /* 0x000fe20003f0f070 */
[----:B0-----:R-:W-:-:S12]  /*12a40*/  VIADD R6, R18, 0x38800 ;  /* 0x0003880012067836 */ /* 0x001fd80000000000 */
.L_x_263:
[----:B------:R-:W-:Y:S02]  /*12a50*/  PLOP3.LUT P1, PT, P1, P0, PT, 0xa2, 0x0 ;  /* 0x000000000000781c */ /* 0x000fe40000f21472 */
[----:B------:R-:W-:-:S08]  /*12a60*/  @P0 R2UR P1, UR4, R18 ;  /* 0x00000000120402ca */ /* 0x000fd00000020000 */
[----:B------:R-:W-:-:S05]  /*12a70*/  @P0 PLOP3.LUT P0, PT, P1, PT, PT, 0x80, 0x0 ;  /* 0x000000000000081c */ /* 0x000fca0000f0f070 */
[----:B------:R-:W-:Y:S01]  /*12a80*/  @!P1 SYNCS.ARRIVE.TRANS64.RED.A0T1 RZ, [UR4+0x38800], RZ ;  /* 0x038800ffffff99a7 */ /* 0x000fe20008200404 */
[----:B------:R-:W-:Y:S07]  /*12a90*/  @!P1 ARRIVES.LDGSTSBAR.64.TRANSCNT [UR4+0x38800] ;  /* 0x03880000ff0099b0 */ /* 0x000fee0008000a84 */
[----:B------:R-:W-:Y:S05]  /*12aa0*/  @P0 BRA.U.ANY `(.L_x_263) ;  /* 0xfffffffd00e80947 */ /* 0x000fea000393ffff */
[----:B---3--:R-:W3:Y:S02]  /*12ab0*/  LDL.LU R2, [R1+0x48] ;  /* 0x0000480001027983 */ /* 0x008ee40000300800 */
[----:B---3--:R-:W-:-:S05]  /*12ac0*/  VIADD R2, R2, 0x1 ;  /* 0x0000000102027836 */ /* 0x008fca0000000000 */
[----:B------:R0:W-:Y:S01]  /*12ad0*/  STL [R1+0x48], R2 ;  /* 0x0000480201007387 */ /* 0x0001e20000100800 */
[----:B------:R-:W-:-:S04]  /*12ae0*/  LEA.HI R0, R2, R2, RZ, 0x1 ;  /* 0x0000000202007211 */ /* 0x000fc800078f08ff */
[----:B------:R-:W-:-:S05]  /*12af0*/  LOP3.LUT R0, R0, 0xfffffffe, RZ, 0xc0, !PT ;  /* 0xfffffffe00007812 */ /* 0x000fca00078ec0ff */
[----:B------:R-:W-:-:S05]  /*12b00*/  IMAD.IADD R0, R2, 0x1, -R0 ;  /* 0x0000000102007824 */ /* 0x000fca00078e0a00 */
[----:B------:R-:W-:Y:S01]  /*12b10*/  SHF.L.U32 R0, R0, 0x1f, RZ ;  /* 0x0000001f00007819 */ /* 0x000fe200000006ff */
[----:B------:R-:W-:Y:S01]  /*12b20*/  NOP ;  /* 0x0000000000007918 */ /* 0x000fe20000000000 */
[----:B------:R0:W-:Y:S01]  /*12b30*/  SYNCS.ARRIVE.TRANS64.A1T0 RZ, [R18+URZ+0x38800], RZ ;  /* 0x038800ff12ff79a7 */ /* 0x0001e2000810003f */
[----:B------:R-:W-:Y:S01]  /*12b40*/  BSSY B0, `(.L_x_264) ;  /* 0x0000003000007945 */ /* 0x000fe20003800000 */
[----:B------:R-:W3:Y:S03]  /*12b50*/  SYNCS.PHASECHK.TRANS64.TRYWAIT P0, [R18+URZ+0x38820], R0 ;  /* 0x03882000120075a7 */ /* 0x000ee6000800017f */
[----:B0--3--:R-:W-:Y:S05]  /*12b60*/  @!P0 BRA `(.L_x_265) ;  /* 0x0000005000b88947 */ /* 0x009fea0003800000 */
.L_x_389:
[----:B------:R-:W-:Y:S05]  /*12b70*/  BSYNC B0 ;  /* 0x0000000000007941 */ /* 0x000fea0003800000 */
.L_x_264:
[----:B------:R-:W0:Y:S04]  /*12b80*/  LDL R2, [R1+0x38] ;  /* 0x0000380001027983 */ /* 0x000e280000100800 */
[----:B--2---:R-:W2:Y:S01]  /*12b90*/  LDL R3, [R1+0x28] ;  /* 0x0000280001037983 */ /* 0x004ea20000100800 */
[----:B------:R-:W-:Y:S01]  /*12ba0*/  BSSY B0, `(.L_x_266) ;  /* 0x00002a3000007945 */ /* 0x000fe20003800000 */
[----:B0-----:R-:W-:-:S05]  /*12bb0*/  VIADD R0, R2, 0xfffffffe ;  /* 0xfffffffe02007836 */ /* 0x001fca0000000000 */
[----:B--2---:R-:W-:-:S13]  /*12bc0*/  ISETP.GE.AND P0, PT, R0, R3, PT ;  /* 0x000000030000720c */ /* 0x004fda0003f06270 */
[----:B------:R-:W-:Y:S05]  /*12bd0*/  @!P0 BRA `(.L_x_267) ;  /* 0x00000028007c8947 */ /* 0x000fea0003800000 */
[----:B------:R-:W2:Y:S04]  /*12be0*/  LDL.LU R2, [R1+0x58] ;  /* 0x0000580001027983 */ /* 0x000ea80000300800 */
[----:B-1----:R-:W3:Y:S04]  /*12bf0*/  LDL.LU R5, [R1+0x34] ;  /* 0x0000340001057983 */ /* 0x002ee80000300800 */
[----:B------:R-:W4:Y:S01]  /*12c00*/  LDL.LU R4, [R1+0x44] ;  /* 0x0000440001047983 */ /* 0x000f220000300800 */
[----:B------:R-:W-:Y:S01]  /*12c10*/  LOP3.LUT R10, RZ, R3, RZ, 0x33, !PT ;  /* 0x00000003ff0a7212 */ /* 0x000fe200078e33ff */
[----:B------:R-:W-:Y:S01]  /*12c20*/  BSSY B2, `(.L_x_268) ;  /* 0x00000e5000027945 */ /* 0x000fe20003800000 */
[----:B--2---:R-:W-:-:S04]  /*12c30*/  VIADD R2, R2, 0x1 ;  /* 0x0000000102027836 */ /* 0x004fc80000000000 */
[----:B---3--:R-:W-:-:S05]  /*12c40*/  IMAD R2, R2, R5, RZ ;  /* 0x0000000502027224 */ /* 0x008fca00078e02ff */
[----:B----4-:R-:W-:-:S05]  /*12c50*/  VIMNMX R8, R4, R2, PT ;  /* 0x0000000204087248 */ /* 0x010fca0003fe0100 */
[----:B------:R-:W-:-:S05]  /*12c60*/  IMAD.MOV R2, RZ, RZ, -R8 ;  /* 0x000000ffff027224 */ /* 0x000fca00078e0a08 */
[----:B------:R-:W-:-:S05]  /*12c70*/  VIADDMNMX R10, R2, 0x1, R10, !PT ;  /* 0x00000001020a7846 */ /* 0x000fca000780010a */
[----:B------:R-:W-:-:S05]  /*12c80*/  IMAD.IADD R2, R8, 0x1, R10 ;  /* 0x0000000108027824 */ /* 0x000fca00078e020a */
[----:B------:R-:W-:-:S04]  /*12c90*/  LOP3.LUT R2, R2, 0x1, RZ, 0xc0, !PT ;  /* 0x0000000102027812 */ /* 0x000fc800078ec0ff */
[----:B------:R-:W-:-:S13]  /*12ca0*/  ISETP.NE.U32.AND P0, PT, R2, 0x1, PT ;  /* 0x000000010200780c */ /* 0x000fda0003f05070 */
[----:B------:R-:W-:Y:S05]  /*12cb0*/  @P0 BRA `(.L_x_269) ;  /* 0x0000000c006c0947 */ /* 0x000fea0003800000 */
[----:B------:R-:W2:Y:S04]  /*12cc0*/  LDL R4, [R1+0x20] ;  /* 0x0000200001047983 */ /* 0x000ea80000100800 */
[----:B------:R-:W3:Y:S01]  /*12cd0*/  LDL R3, [R1+0x14] ;  /* 0x0000140001037983 */ /* 0x000ee20000100800 */
[----:B------:R-:W-:Y:S01]  /*12ce0*/  VIADD R9, R19, 0x1 ;  /* 0x0000000113097836 */ /* 0x000fe20000000000 */
[----:B------:R-:W-:Y:S04]  /*12cf0*/  BSSY B1, `(.L_x_270) ;  /* 0x00000d3000017945 */ /* 0x000fe80003800000 */
[----:B------:R-:W-:-:S04]  /*12d00*/  ISETP.NE.AND P0, PT, R9, 0x2, PT ;  /* 0x000000020900780c */ /* 0x000fc80003f05270 */
[----:B------:R-:W-:Y:S02]  /*12d10*/  SEL R11, RZ, 0x1, P0 ;  /* 0x00000001ff0b7807 */ /* 0x000fe40000000000 */
[----:B------:R-:W-:Y:S02]  /*12d20*/  SEL R9, R9, RZ, P0 ;  /* 0x000000ff09097207 */ /* 0x000fe40000000000 */
[----:B--2---:R-:W-:Y:S02]  /*12d30*/  ISETP.NE.AND P1, PT, R4, RZ, PT ;  /* 0x000000ff0400720c */ /* 0x004fe40003f25270 */
[----:B---3--:R-:W-:-:S11]  /*12d40*/  LOP3.LUT R11, R3, R11, RZ, 0x3c, !PT ;  /* 0x0000000b030b7212 */ /* 0x008fd600078e3cff */
[----:B------:R-:W-:Y:S05]  /*12d50*/  @!P1 BRA `(.L_x_271) ;  /* 0x0000000c00309947 */ /* 0x000fea0003800000 */
[----:B------:R-:W-:Y:S01]  /*12d60*/  ULDC.64 UR4, c[0x0][0x418] ;  /* 0x0001060000047ab9 */ /* 0x000fe20000000a00 */
[----:B------:R-:W-:Y:S01]  /*12d70*/  IMAD.MOV.U32 R5, RZ, RZ, R17 ;  /* 0x000000ffff057224 */ /* 0x000fe200078e0011 */
[----:B------:R-:W-:-:S04]  /*12d80*/  ISETP.NE.U32.AND P0, PT, RZ, UR4, PT ;  /* 0x00000004ff007c0c */ /* 0x000fc8000bf05070 */
[----:B------:R-:W-:-:S13]  /*12d90*/  ISETP.NE.AND.EX P0, PT, RZ, UR5, PT, P0 ;  /* 0x00000005ff007c0c */ /* 0x000fda000bf05300 */
[----:B------:R-:W-:Y:S05]  /*12da0*/  @!P0 BRA `(.L_x_272) ;  /* 0x0000000000508947 */ /* 0x000fea0003800000 */
[----:B------:R-:W2:Y:S01]  /*12db0*/  LDL R12, [R1+0x1c] ;  /* 0x00001c00010c7983 */ /* 0x000ea20000100800 */
[----:B------:R-:W0:Y:S01]  /*12dc0*/  LDC R5, c[0x0][0x43c] ;  /* 0x00010f00ff057b82 */ /* 0x000e220000000800 */
[----:B------:R-:W-:Y:S02]  /*12dd0*/  ULDC.64 UR6, c[0x0][0x428] ;  /* 0x00010a0000067ab9 */ /* 0x000fe40000000a00 */
[----:B------:R-:W3:Y:S01]  /*12de0*/  LDL R7, [R1+0x10] ;  /* 0x0000100001077983 */ /* 0x000ee20000100800 */
        /* <DEDUP_REMOVED lines=9> */
[----:B--2---:R-:W-:-:S04]  /*12e80*/  IMAD R4, R12, UR6, RZ ;  /* 0x000000060c047c24 */ /* 0x004fc8000f8e02ff */
[C---:B---3--:R-:W-:Y:S02]  /*12e90*/  IMAD R4, R7.reuse, UR7, R4 ;  /* 0x0000000707047c24 */ /* 0x048fe4000f8e0204 */
[----:B------:R-:W-:-:S04]  /*12ea0*/  IMAD.WIDE.U32 R2, R7, UR6, R2 ;  /* 0x0000000607027c25 */ /* 0x000fc8000f8e0002 */
[----:B------:R-:W-:Y:S01]  /*12eb0*/  IMAD.IADD R3, R4, 0x1, R3 ;  /* 0x0000000104037824 */ /* 0x000fe200078e0203 */
[----:B------:R-:W-:-:S04]  /*12ec0*/  LEA R4, P0, R2, UR4, 0x2 ;  /* 0x0000000402047c11 */ /* 0x000fc8000f8010ff */
[----:B------:R-:W-:-:S06]  /*12ed0*/  LEA.HI.X R5, R2, UR5, R3, 0x2, P0 ;  /* 0x0000000502057c11 */ /* 0x000fcc00080f1403 */
[----:B------:R0:W5:Y:S03]  /*12ee0*/  LDG.E R5, desc[UR8][R4.64] ;  /* 0x0000000804057981 */ /* 0x000166000c1e1900 */
.L_x_272:
[----:B------:R-:W-:Y:S01]  /*12ef0*/  IMAD R3, R9, 0x8, R18 ;  /* 0x0000000809037824 */ /* 0x000fe200078e0212 */
[----:B------:R-:W-:Y:S01]  /*12f00*/  SHF.L.U32 R2, R11, 0x1f, RZ ;  /* 0x0000001f0b027819 */ /* 0x000fe200000006ff */
[----:B------:R-:W-:Y:S03]  /*12f10*/  BSSY B3, `(.L_x_273) ;  /* 0x0000003000037945 */ /* 0x000fe60003800000 */
[----:B------:R-:W1:Y:S02]  /*12f20*/  SYNCS.PHASECHK.TRANS64.TRYWAIT P0, [R3+URZ+0x38840], R2 ;  /* 0x03884002030075a7 */ /* 0x000e64000800017f */
[----:B-1----:R-:W-:Y:S05]  /*12f30*/  @!P0 BRA `(.L_x_274) ;  /* 0x0000004c00d88947 */ /* 0x002fea0003800000 */
.L_x_390:
[----:B------:R-:W-:Y:S05]  /*12f40*/  BSYNC B3 ;  /* 0x0000000000037941 */ /* 0x000fea0003800000 */
.L_x_273:
[----:B0-----:R-:W0:Y:S01]  /*12f50*/  S2R R4, SR_TID.X ;  /* 0x0000000000047919 */ /* 0x001e220000002100 */
[----:B------:R-:W-:Y:S01]  /*12f60*/  BSSY B3, `(.L_x_275) ;  /* 0x000000b000037945 */ /* 0x000fe20003800000 */
[----:B0-----:R-:W-:-:S04]  /*12f70*/  LOP3.LUT R4, R4, 0x7f, RZ, 0xc0, !PT ;  /* 0x0000007f04047812 */ /* 0x001fc800078ec0ff */
[----:B------:R-:W-:-:S13]  /*12f80*/  ISETP.NE.AND P1, PT, R4, RZ, PT ;  /* 0x000000ff0400720c */ /* 0x000fda0003f25270 */
[----:B------:R-:W-:Y:S05]  /*12f90*/  @P1 BRA `(.L_x_276) ;  /* 0x00000000001c1947 */ /* 0x000fea0003800000 */
[----:B------:R-:W0:Y:S01]  /*12fa0*/  S2R R4, SR_TID.X ;  /* 0x0000000000047919 */ /* 0x000e220000002100 */
[----:B-1----:R-:W-:-:S04]  /*12fb0*/  IMAD.MOV.U32 R2, RZ, RZ, 0xa000 ;  /* 0x0000a000ff027424 */ /* 0x002fc800078e00ff */
[----:B------:R2:W-:Y:S01]  /*12fc0*/  SYNCS.ARRIVE.TRANS64 RZ, [R3+URZ+0x38830], R2 ;  /* 0x0388300203ff79a7 */ /* 0x0005e2000800003f */
[----:B0-----:R-:W-:-:S04]  /*12fd0*/  LOP3.LUT R4, R4, 0x1f, RZ, 0xc0, !PT ;  /* 0x0000001f04047812 */ /* 0x001fc800078ec0ff */
[----:B------:R-:W-:-:S13]  /*12fe0*/  ISETP.NE.AND P0, PT, R4, RZ, PT ;  /* 0x000000ff0400720c */ /* 0x000fda0003f05270 */
[----:B--2---:R-:W-:Y:S05]  /*12ff0*/  @!P0 BRA `(.L_x_276) ;  /* 0x0000000000048947 */ /* 0x004fea0003800000 */
[----:B------:R-:W-:Y:S01]  /*13000*/  BPT.TRAP 0x1 ;  /* 0x000000040000795c */ /* 0x000fe20000300000 */
.L_x_276:
[----:B------:R-:W-:Y:S05]  /*13010*/  BSYNC B3 ;  /* 0x0000000000037941 */ /* 0x000fea0003800000 */
.L_x_275:
[----:B-1----:R-:W2:Y:S01]  /*13020*/  LDL R2, [R1+0x18] ;  /* 0x0000180001027983 */ /* 0x002ea20000100800 */
[----:B------:R-:W-:Y:S01]  /*13030*/  IMAD.MOV.U32 R14, RZ, RZ, RZ ;  /* 0x000000ffff0e7224 */ /* 0x000fe200078e00ff */
[----:B------:R-:W-:Y:S01]  /*13040*/  UIADD3 UR4, UP0, UR36, 0x370, URZ ;  /* 0x0000037024047890 */ /* 0x000fe2000ff1e03f */
[----:B------:R-:W-:Y:S01]  /*13050*/  IMAD R4, R9, 0xa000, R18 ;  /* 0x0000a00009047824 */ /* 0x000fe200078e0212 */
[----:B------:R-:W-:Y:S01]  /*13060*/  PLOP3.LUT P0, PT, PT, PT, PT, 0x80, 0x0 ;  /* 0x000000000000781c */ /* 0x000fe20003f0f070 */
[----:B------:R-:W-:Y:S01]  /*13070*/  VIADD R3, R3, 0x38830 ;  /* 0x0003883003037836 */ /* 0x000fe20000000000 */
[----:B------:R-:W-:Y:S01]  /*13080*/  R2UR UR10, R14 ;  /* 0x000000000e0a72ca */ /* 0x000fe200000e0000 */
[----:B------:R-:W-:Y:S01]  /*13090*/  VIADD R7, R4, 0x24400 ;  /* 0x0002440004077836 */ /* 0x000fe20000000000 */
[----:B------:R-:W-:Y:S01]  /*130a0*/  UIADD3.X UR5, URZ, UR37, URZ, UP0, !UPT ;  /* 0x000000253f057290 */ /* 0x000fe200087fe43f */
[----:B------:R-:W-:Y:S01]  /*130b0*/  UMOV UR6, 0x0 ;  /* 0x0000000000067882 */ /* 0x000fe20000000000 */
[----:B------:R-:W-:Y:S01]  /*130c0*/  UMOV UR7, 0x14f00000 ;  /* 0x14f0000000077882 */ /* 0x000fe20000000000 */
[----:B--2---:R-:W-:-:S10]  /*130d0*/  IMAD R2, R0, 0x50, R2 ;  /* 0x0000005000027824 */ /* 0x004fd400078e0202 */
.L_x_277:
[----:B------:R-:W-:-:S13]  /*130e0*/  @P0 ELECT P2, URZ, PT ;  /* 0x00000000003f082f */ /* 0x000fda0003840000 */
[----:B-----5:R-:W-:Y:S02]  /*130f0*/  @P2 R2UR UR13, R5 ;  /* 0x00000000050d22ca */ /* 0x020fe400000e0000 */
[----:B------:R-:W-:Y:S02]  /*13100*/  @P2 R2UR UR12, R16 ;  /* 0x00000000100c22ca */ /* 0x000fe400000e0000 */
[----:B------:R-:W-:Y:S02]  /*13110*/  @P2 R2UR UR11, R2 ;  /* 0x00000000020b22ca */ /* 0x000fe400000e0000 */
[----:B------:R-:W-:Y:S02]  /*13120*/  @P2 R2UR UR9, R3 ;  /* 0x00000000030922ca */ /* 0x000fe400000e0000 */
[----:B------:R-:W-:Y:S02]  /*13130*/  @P2 R2UR UR8, R7 ;  /* 0x00000000070822ca */ /* 0x000fe400000e0000 */
[----:B------:R-:W-:-:S02]  /*13140*/  @P2 PLOP3.LUT P0, PT, P2, PT, PT, 0x8, 0x0 ;  /* 0x000000000000281c */ /* 0x000fc4000170e170 */
[----:B------:R-:W-:-:S09]  /*13150*/  PLOP3.LUT P2, PT, PT, PT, PT, 0x8, 0x0 ;  /* 0x000000000000781c */ /* 0x000fd20003f4e170 */
[----:B------:R0:W-:Y:S02]  /*13160*/  UTMALDG.4D [UR8], [UR4], desc[UR6] ;  /* 0x00000608040075b4 */ /* 0x0001e40008019000 */
[----:B0-----:R-:W-:Y:S05]  /*13170*/  @P0 BRA.U.ANY `(.L_x_277) ;  /* 0xfffffffd00d80947 */ /* 0x001fea000393ffff */
[----:B------:R-:W-:Y:S01]  /*13180*/  IMAD.MOV.U32 R21, RZ, RZ, 0x40 ;  /* 0x00000040ff157424 */ /* 0x000fe200078e00ff */
[----:B------:R-:W-:Y:S01]  /*13190*/  PLOP3.LUT P0, PT, PT, PT, PT, 0x80, 0x0 ;  /* 0x000000000000781c */ /* 0x000fe20003f0f070 */
[----:B------:R-:W-:Y:S01]  /*131a0*/  VIADD R7, R4, 0x26c00 ;  /* 0x00026c0004077836 */ /* 0x000fe20000000000 */
[----:B------:R-:W-:Y:S01]  /*131b0*/  UMOV UR6, 0x0 ;  /* 0x0000000000067882 */ /* 0x000fe20000000000 */
[----:B------:R-:W-:Y:S01]  /*131c0*/  UMOV UR7, 0x14f00000 ;  /* 0x14f0000000077882 */ /* 0x000fe20000000000 */
[----:B------:R-:W-:-:S15]  /*131d0*/  R2UR UR10, R21 ;  /* 0x00000000150a72ca */ /* 0x000fde00000e0000 */
.L_x_278:
[----:B------:R-:W-:-:S13]  /*131e0*/  @P0 ELECT P2, URZ, PT ;  /* 0x00000000003f082f */ /* 0x000fda0003840000 */
[----:B------:R-:W-:Y:S02]  /*131f0*/  @P2 R2UR UR13, R5 ;  /* 0x00000000050d22ca */ /* 0x000fe400000e0000 */
        /* <DEDUP_REMOVED lines=14> */
.L_x_279:
        /* <DEDUP_REMOVED lines=16> */
.L_x_280:
        /* <DEDUP_REMOVED lines=10> */
[----:B------:R-:W2:Y:S01]  /*13480*/  LDL.LU R7, [R1+0x14] ;  /* 0x0000140001077983 */ /* 0x000ea20000300800 */
[----:B------:R-:W-:Y:S01]  /*13490*/  IMAD R3, R19, 0x8, R6 ;  /* 0x0000000813037824 */ /* 0x000fe200078e0206 */
[----:B------:R-:W-:Y:S01]  /*134a0*/  BSSY B3, `(.L_x_281) ;  /* 0x0000004000037945 */ /* 0x000fe20003800000 */
[----:B--2---:R-:W-:-:S04]  /*134b0*/  SHF.L.U32 R2, R7, 0x1f, RZ ;  /* 0x0000001f07027819 */ /* 0x004fc800000006ff */
[----:B------:R-:W0:Y:S02]  /*134c0*/  SYNCS.PHASECHK.TRANS64.TRYWAIT P0, [R3+URZ+0x60], R2 ;  /* 0x00006002030075a7 */ /* 0x000e24000800017f */
[----:B0-----:R-:W-:Y:S05]  /*134d0*/  @!P0 BRA `(.L_x_282) ;  /* 0x0000004800848947 */ /* 0x001fea0003800000 */
.L_x_391:
[----:B------:R-:W-:Y:S05]  /*134e0*/  BSYNC B3 ;  /* 0x0000000000037941 */ /* 0x000fea0003800000 */
.L_x_281:
[----:B------:R-:W-:Y:S01]  /*134f0*/  BSSY B3, `(.L_x_283) ;  /* 0x000000c000037945 */ /* 0x000fe20003800000 */
[----:B------:R-:W-:Y:S02]  /*13500*/  IMAD.MOV.U32 R12, RZ, RZ, 0x0 ;  /* 0x00000000ff0c7424 */ /* 0x000fe400078e00ff */
[----:B------:R-:W-:Y:S01]  /*13510*/  IMAD.MOV.U32 R13, RZ, RZ, 0x14f00000 ;  /* 0x14f00000ff0d7424 */ /* 0x000fe200078e00ff */
[----:B------:R-:W-:Y:S06]  /*13520*/  @P1 BRA `(.L_x_284) ;  /* 0x0000000000201947 */ /* 0x000fec0003800000 */
[----:B------:R-:W1:Y:S01]  /*13530*/  S2R R4, SR_TID.X ;  /* 0x0000000000047919 */ /* 0x000e620000002100 */
[----:B0-----:R-:W-:Y:S02]  /*13540*/  IMAD R2, R19, 0x8, R18 ;  /* 0x0000000813027824 */ /* 0x001fe400078e0212 */
[----:B------:R-:W-:-:S04]  /*13550*/  IMAD.MOV.U32 R3, RZ, RZ, 0xa000 ;  /* 0x0000a000ff037424 */ /* 0x000fc800078e00ff */
[----:B------:R2:W-:Y:S01]  /*13560*/  SYNCS.ARRIVE.TRANS64 RZ, [R2+URZ+0x38850], R3 ;  /* 0x0388500302ff79a7 */ /* 0x0005e2000800003f */
[----:B-1----:R-:W-:-:S04]  /*13570*/  LOP3.LUT R4, R4, 0x1f, RZ, 0xc0, !PT ;  /* 0x0000001f04047812 */ /* 0x002fc800078ec0ff */
[----:B------:R-:W-:-:S13]  /*13580*/  ISETP.NE.AND P0, PT, R4, RZ, PT ;  /* 0x000000ff0400720c */ /* 0x000fda0003f05270 */
[----:B--2---:R-:W-:Y:S05]  /*13590*/  @!P0 BRA `(.L_x_284) ;  /* 0x0000000000048947 */ /* 0x004fea0003800000 */
[----:B------:R-:W-:Y:S01]  /*135a0*/  BPT.TRAP 0x1 ;  /* 0x000000040000795c */ /* 0x000fe20000300000 */
.L_x_284:
[----:B------:R-:W-:Y:S05]  /*135b0*/  BSYNC B3 ;  /* 0x0000000000037941 */ /* 0x000fea0003800000 */
.L_x_283:
[----:B------:R-:W2:Y:S04]  /*135c0*/  LDL R7, [R1+0x18] ;  /* 0x0000180001077983 */ /* 0x000ea80000100800 */
[----:B------:R-:W2:Y:S01]  /*135d0*/  LDL.LU R4, [R1+0x8] ;  /* 0x0000080001047983 */ /* 0x000ea20000300800 */
[----:B------:R-:W-:Y:S01]  /*135e0*/  R2UR UR10, R14 ;  /* 0x000000000e0a72ca */ /* 0x000fe200000e0000 */
[C-C-:B0-----:R-:W-:Y:S01]  /*135f0*/  IMAD R3, R19.reuse, 0x8, R18.reuse ;  /* 0x0000000813037824 */ /* 0x141fe200078e0212 */
[----:B------:R-:W-:Y:S01]  /*13600*/  R2UR UR6, R12 ;  /* 0x000000000c0672ca */ /* 0x000fe200000e0000 */
[----:B------:R-:W-:Y:S01]  /*13610*/  IMAD R2, R19, 0xa000, R18 ;  /* 0x0000a00013027824 */ /* 0x000fe200078e0212 */
[----:B------:R-:W-:Y:S01]  /*13620*/  R2UR UR7, R13 ;  /* 0x000000000d0772ca */ /* 0x000fe200000e0000 */
[----:B------:R-:W-:Y:S01]  /*13630*/  UIADD3 UR4, UP0, UR36, 0x470, URZ ;  /* 0x0000047024047890 */ /* 0x000fe2000ff1e03f */
[----:B------:R-:W-:Y:S01]  /*13640*/  PLOP3.LUT P0, PT, PT, PT, PT, 0x80, 0x0 ;  /* 0x000000000000781c */ /* 0x000fe20003f0f070 */
[----:B------:R-:W-:-:S02]  /*13650*/  VIADD R3, R3, 0x38850 ;  /* 0x0003885003037836 */ /* 0x000fc40000000000 */
[----:B------:R-:W-:Y:S01]  /*13660*/  UIADD3.X UR5, URZ, UR37, URZ, UP0, !UPT ;  /* 0x000000253f057290 */ /* 0x000fe200087fe43f */
[----:B--2---:R-:W-:Y:S02]  /*13670*/  IMAD R4, R4, 0x50, R7 ;  /* 0x0000005004047824 */ /* 0x004fe400078e0207 */
[----:B------:R-:W-:-:S09]  /*13680*/  VIADD R7, R2, 0x400 ;  /* 0x0000040002077836 */ /* 0x000fd20000000000 */
.L_x_285:
        /* <DEDUP_REMOVED lines=10> */
[----:B------:R-:W-:Y:S01]  /*13730*/  R2UR UR10, R21 ;  /* 0x00000000150a72ca */ /* 0x000fe200000e0000 */
[----:B------:R-:W-:Y:S01]  /*13740*/  VIADD R7, R2, 0x2c00 ;  /* 0x00002c0002077836 */ /* 0x000fe20000000000 */
[----:B------:R-:W-:Y:S02]  /*13750*/  R2UR UR6, R12 ;  /* 0x000000000c0672ca */ /* 0x000fe400000e0000 */
[----:B------:R-:W-:Y:S02]  /*13760*/  R2UR UR7, R13 ;  /* 0x000000000d0772ca */ /* 0x000fe400000e0000 */
[----:B------:R-:W-:-:S13]  /*13770*/  PLOP3.LUT P0, PT, PT, PT, PT, 0x80, 0x0 ;  /* 0x000000000000781c */ /* 0x000fda0003f0f070 */
.L_x_286:
        /* <DEDUP_REMOVED lines=15> */
.L_x_287:
        /* <DEDUP_REMOVED lines=15> */
.L_x_288:
        /* <DEDUP_REMOVED lines=10> */
[----:B------:R0:W-:Y:S01]  /*13a00*/  STL [R1+0x8], R0 ;  /* 0x0000080001007387 */ /* 0x0001e20000100800 */
[----:B------:R-:W-:-:S07]  /*13a10*/  IMAD.MOV.U32 R17, RZ, RZ, R5 ;  /* 0x000000ffff117224 */ /* 0x000fce00078e0005 */
.L_x_271:
[----:B------:R-:W-:Y:S05]  /*13a20*/  BSYNC B1 ;  /* 0x0000000000017941 */ /* 0x000fea0003800000 */
.L_x_270:
[----:B0-----:R-:W2:Y:S01]  /*13a30*/  LDL.LU R0, [R1+0x38] ;  /* 0x0000380001007983 */ /* 0x001ea20000300800 */
[----:B------:R-:W-:-:S03]  /*13a40*/  IMAD.MOV.U32 R19, RZ, RZ, R9 ;  /* 0x000000ffff137224 */ /* 0x000fc600078e0009 */
[----:B------:R0:W-:Y:S02]  /*13a50*/  STL [R1+0x14], R11 ;  /* 0x0000140b01007387 */ /* 0x0001e40000100800 */
[----:B0-2---:R-:W-:-:S07]  /*13a60*/  VIADD R0, R0, 0xfffffffd ;  /* 0xfffffffd00007836 */ /* 0x005fce0000000000 */
.L_x_269:
[----:B------:R-:W-:Y:S05]  /*13a70*/  BSYNC B2 ;  /* 0x0000000000027941 */ /* 0x000fea0003800000 */
.L_x_268:
[----:B------:R-:W-:Y:S01]  /*13a80*/  VIADD R10, R10, 0xfffffffe ;  /* 0xfffffffe0a0a7836 */ /* 0x000fe20000000000 */
[----:B------:R-:W-:-:S04]  /*13a90*/  LOP3.LUT R8, RZ, R8, RZ, 0x33, !PT ;  /* 0x00000008ff087212 */ /* 0x000fc800078e33ff */
[----:B------:R-:W-:-:S13]  /*13aa0*/  ISETP.NE.AND P0, PT, R10, R8, PT ;  /* 0x000000080a00720c */ /* 0x000fda0003f05270 */
[----:B------:R-:W-:Y:S05]  /*13ab0*/  @!P0 BRA `(.L_x_267) ;  /* 0x0000001800c48947 */ /* 0x000fea0003800000 */
[----:B------:R-:W-:-:S07]  /*13ac0*/  IMAD.MOV.U32 R9, RZ, RZ, R17 ;  /* 0x000000ffff097224 */ /* 0x000fce00078e0011 */
.L_x_327:
[----:B------:R-:W2:Y:S04]  /*13ad0*/  LDL R3, [R1+0x20] ;  /* 0x0000200001037983 */ /* 0x000ea80000100800 */
[----:B------:R-:W3:Y:S01]  /*13ae0*/  LDL R2, [R1+0x14] ;  /* 0x0000140001027983 */ /* 0x000ee20000100800 */
[----:B------:R-:W-:Y:S01]  /*13af0*/  VIADD R4, R19, 0x1 ;  /* 0x0000000113047836 */ /* 0x000fe20000000000 */
[----:B------:R-:W-:Y:S05]  /*13b00*/  YIELD ;  /* 0x0000000000007946 */ /* 0x000fea0003800000 */
[----:B------:R-:W-:Y:S01]  /*13b10*/  ISETP.NE.AND P0, PT, R4, 0x2, PT ;  /* 0x000000020400780c */ /* 0x000fe20003f05270 */
[----:B------:R-:W-:Y:S03]  /*13b20*/  BSSY B1, `(.L_x_289) ;  /* 0x00000d0000017945 */ /* 0x000fe60003800000 */
[----:B------:R-:W-:-:S02]  /*13b30*/  SEL R5, RZ, 0x1, P0 ;  /* 0x00000001ff057807 */ /* 0x000fc40000000000 */
[----:B------:R-:W-:Y:S02]  /*13b40*/  SEL R4, R4, RZ, P0 ;  /* 0x000000ff04047207 */ /* 0x000fe40000000000 */
[----:B--2---:R-:W-:Y:S02]  /*13b50*/  ISETP.NE.AND P1, PT, R3, RZ, PT ;  /* 0x000000ff0300720c */ /* 0x004fe40003f25270 */
[----:B---3--:R-:W-:-:S11]  /*13b60*/  LOP3.LUT R5, R2, R5, RZ, 0x3c, !PT ;  /* 0x0000000502057212 */ /* 0x008fd600078e3cff */
[----:B01----:R-:W-:Y:S05]  /*13b70*/  @!P1 BRA `(.L_x_290) ;  /* 0x0000000c00289947 */ /* 0x003fea0003800000 */
        /* <DEDUP_REMOVED lines=14> */
[----:B------:R-:W-:-:S04]  /*13c60*/  @P0 SHF.R.U32.HI R2, RZ, R3, R7 ;  /* 0x00000003ff020219 */ /* 0x000fc80000011607 */
[--C-:B------:R-:W-:Y:S01]  /*13c70*/  SHF.R.S32.HI R3, RZ, 0x1f, R2.reuse ;  /* 0x0000001fff037819 */ /* 0x100fe20000011402 */
[----:B------:R-:W-:-:S04]  /*13c80*/  IMAD.MOV R7, RZ, RZ, -R2 ;  /* 0x000000ffff077224 */ /* 0x000fc800078e0a02 */
[----:B------:R-:W-:Y:S02]  /*13c90*/  IMAD R7, R8, R7, R0 ;  /* 0x0000000708077224 */ /* 0x000fe400078e0200 */
[----:B--2---:R-:W-:-:S04]  /*13ca0*/  IMAD R8, R11, UR6, RZ ;  /* 0x000000060b087c24 */ /* 0x004fc8000f8e02ff */
[C---:B---3--:R-:W-:Y:S02]  /*13cb0*/  IMAD R8, R10.reuse, UR7, R8 ;  /* 0x000000070a087c24 */ /* 0x048fe4000f8e0208 */
[----:B------:R-:W-:-:S04]  /*13cc0*/  IMAD.WIDE.U32 R2, R10, UR6, R2 ;  /* 0x000000060a027c25 */ /* 0x000fc8000f8e0002 */
[----:B------:R-:W-:Y:S01]  /*13cd0*/  IMAD.IADD R3, R8, 0x1, R3 ;  /* 0x0000000108037824 */ /* 0x000fe200078e0203 */
[----:B------:R-:W-:-:S04]  /*13ce0*/  LEA R8, P0, R2, UR4, 0x2 ;  /* 0x0000000402087c11 */ /* 0x000fc8000f8010ff */
[----:B------:R-:W-:-:S06]  /*13cf0*/  LEA.HI.X R9, R2, UR5, R3, 0x2, P0 ;  /* 0x0000000502097c11 */ /* 0x000fcc00080f1403 */
[----:B------:R0:W5:Y:S03]  /*13d00*/  LDG.E R9, desc[UR8][R8.64] ;  /* 0x0000000808097981 */ /* 0x000166000c1e1900 */
.L_x_291:
[----:B------:R-:W-:Y:S01]  /*13d10*/  IMAD R3, R4, 0x8, R18 ;  /* 0x0000000804037824 */ /* 0x000fe200078e0212 */
[----:B------:R-:W-:Y:S01]  /*13d20*/  SHF.L.U32 R2, R5, 0x1f, RZ ;  /* 0x0000001f05027819 */ /* 0x000fe200000006ff */
[----:B------:R-:W-:Y:S03]  /*13d30*/  BSSY B2, `(.L_x_292) ;  /* 0x0000003000027945 */ /* 0x000fe60003800000 */
[----:B------:R-:W1:Y:S02]  /*13d40*/  SYNCS.PHASECHK.TRANS64.TRYWAIT P0, [R3+URZ+0x38840], R2 ;  /* 0x03884002030075a7 */ /* 0x000e64000800017f */
[----:B-1----:R-:W-:Y:S05]  /*13d50*/  @!P0 BRA `(.L_x_293) ;  /* 0x0000004000788947 */ /* 0x002fea0003800000 */
.L_x_392:
[----:B------:R-:W-:Y:S05]  /*13d60*/  BSYNC B2 ;  /* 0x0000000000027941 */ /* 0x000fea0003800000 */
.L_x_292:
        /* <DEDUP_REMOVED lines=12> */
.L_x_295:
[----:B------:R-:W-:Y:S05]  /*13e30*/  BSYNC B2 ;  /* 0x0000000000027941 */ /* 0x000fea0003800000 */
.L_x_294:
        /* <DEDUP_REMOVED lines=12> */
.L_x_296:
        /* <DEDUP_REMOVED lines=16> */
.L_x_297:
        /* <DEDUP_REMOVED lines=16> */
.L_x_298:
        /* <DEDUP_REMOVED lines=16> */
.L_x_299:
        /* <DEDUP_REMOVED lines=16> */
.L_x_393:
[----:B------:R-:W-:Y:S05]  /*14300*/  BSYNC B2 ;  /* 0x0000000000027941 */ /* 0x000fea0003800000 */
.L_x_300:
[----:B------:R-:W-:Y:S01]  /*14310*/  BSSY B2, `(.L_x_302) ;  /* 0x000000b000027945 */ /* 0x000fe20003800000 */
[----:B------:R-:W-:Y:S02]  /*14320*/  IMAD.MOV.U32 R10, RZ, RZ, 0x0 ;  /* 0x00000000ff0a7424 */ /* 0x000fe400078e00ff */
[----:B------:R-:W-:Y:S01]  /*14330*/  IMAD.MOV.U32 R11, RZ, RZ, 0x14f00000 ;  /* 0x14f00000ff0b7424 */ /* 0x000fe200078e00ff */
[----:B------:R-:W-:Y:S06]  /*14340*/  @P1 BRA `(.L_x_303) ;  /* 0x00000000001c1947 */ /* 0x000fec0003800000 */
[----:B------:R-:W1:Y:S01]  /*14350*/  S2R R8, SR_TID.X ;  /* 0x0000000000087919 */ /* 0x000e620000002100 */
[----:B0-----:R-:W-:-:S04]  /*14360*/  IMAD.MOV.U32 R3, RZ, RZ, 0xa000 ;  /* 0x0000a000ff037424 */ /* 0x001fc800078e00ff */
[----:B------:R2:W-:Y:S01]  /*14370*/  SYNCS.ARRIVE.TRANS64 RZ, [R2+URZ+0x50], R3 ;  /* 0x0000500302ff79a7 */ /* 0x0005e2000800003f */
[----:B-1----:R-:W-:-:S04]  /*14380*/  LOP3.LUT R8, R8, 0x1f, RZ, 0xc0, !PT ;  /* 0x0000001f08087812 */ /* 0x002fc800078ec0ff */
[----:B------:R-:W-:-:S13]  /*14390*/  ISETP.NE.AND P0, PT, R8, RZ, PT ;  /* 0x000000ff0800720c */ /* 0x000fda0003f05270 */
[----:B--2---:R-:W-:Y:S05]  /*143a0*/  @!P0 BRA `(.L_x_303) ;  /* 0x0000000000048947 */ /* 0x004fea0003800000 */
[----:B------:R-:W-:Y:S01]  /*143b0*/  BPT.TRAP 0x1 ;  /* 0x000000040000795c */ /* 0x000fe20000300000 */
.L_x_303:
[----:B------:R-:W-:Y:S05]  /*143c0*/  BSYNC B2 ;  /* 0x0000000000027941 */ /* 0x000fea0003800000 */
.L_x_302:
[----:B------:R-:W2:Y:S04]  /*143d0*/  LDL R8, [R1+0x18] ;  /* 0x0000180001087983 */ /* 0x000ea80000100800 */
[----:B0-----:R-:W2:Y:S01]  /*143e0*/  LDL.LU R3, [R1+0x8] ;  /* 0x0000080001037983 */ /* 0x001ea20000300800 */
[----:B------:R-:W-:Y:S01]  /*143f0*/  R2UR UR10, R12 ;  /* 0x000000000c0a72ca */ /* 0x000fe200000e0000 */
[----:B------:R-:W-:Y:S01]  /*14400*/  IMAD R19, R19, 0xa000, R18 ;  /* 0x0000a00013137824 */ /* 0x000fe200078e0212 */
[----:B------:R-:W-:Y:S01]  /*14410*/  R2UR UR6, R10 ;  /* 0x000000000a0672ca */ /* 0x000fe200000e0000 */
[----:B------:R-:W-:Y:S01]  /*14420*/  UIADD3 UR4, UP0, UR36, 0x470, URZ ;  /* 0x0000047024047890 */ /* 0x000fe2000ff1e03f */
[----:B------:R-:W-:Y:S01]  /*14430*/  R2UR UR7, R11 ;  /* 0x000000000b0772ca */ /* 0x000fe200000e0000 */
[----:B------:R-:W-:Y:S01]  /*14440*/  VIADD R2, R2, 0x50 ;  /* 0x0000005002027836 */ /* 0x000fe20000000000 */
[----:B------:R-:W-:Y:S01]  /*14450*/  PLOP3.LUT P0, PT, PT, PT, PT, 0x80, 0x0 ;  /* 0x000000000000781c */ /* 0x000fe20003f0f070 */
[----:B------:R-:W-:Y:S01]  /*14460*/  UIADD3.X UR5, URZ, UR37, URZ, UP0, !UPT ;  /* 0x000000253f057290 */ /* 0x000fe200087fe43f */
[----:B--2---:R-:W-:-:S02]  /*14470*/  IMAD R3, R3, 0x50, R8 ;  /* 0x0000005003037824 */ /* 0x004fc400078e0208 */
[----:B------:R-:W-:-:S09]  /*14480*/  VIADD R8, R19, 0x400 ;  /* 0x0000040013087836 */ /* 0x000fd20000000000 */
.L_x_304:
        /* <DEDUP_REMOVED lines=15> */
.L_x_305:
        /* <DEDUP_REMOVED lines=15> */
.L_x_306:
        /* <DEDUP_REMOVED lines=15> */
.L_x_307:
        /* <DEDUP_REMOVED lines=12> */
.L_x_290:
[----:B------:R-:W-:Y:S05]  /*14820*/  BSYNC B1 ;  /* 0x0000000000017941 */ /* 0x000fea0003800000 */
.L_x_289:
[----:B------:R-:W2:Y:S01]  /*14830*/  LDL R2, [R1+0x20] ;  /* 0x0000200001027983 */ /* 0x000ea20000100800 */
[----:B------:R-:W-:Y:S01]  /*14840*/  VIADD R19, R4, 0x1 ;  /* 0x0000000104137836 */ /* 0x000fe20000000000 */
[----:B------:R-:W-:Y:S01]  /*14850*/  BSSY B1, `(.L_x_308) ;  /* 0x00000d3000017945 */ /* 0x000fe20003800000 */
[----:B0-----:R-:W-:-:S03]  /*14860*/  VIADD R7, R0, 0xffffffff ;  /* 0xffffffff00077836 */ /* 0x001fc60000000000 */
[----:B------:R-:W-:-:S04]  /*14870*/  ISETP.NE.AND P0, PT, R19, 0x2, PT ;  /* 0x000000021300780c */ /* 0x000fc80003f05270 */
[----:B------:R-:W-:Y:S02]  /*14880*/  SEL R19, R19, RZ, P0 ;  /* 0x000000ff13137207 */ /* 0x000fe40000000000 */
[----:B--2---:R-:W-:Y:S02]  /*14890*/  ISETP.NE.AND P1, PT, R2, RZ, PT ;  /* 0x000000ff0200720c */ /* 0x004fe40003f25270 */
[----:B------:R-:W-:-:S04]  /*148a0*/  SEL R2, RZ, 0x1, P0 ;  /* 0x00000001ff027807 */ /* 0x000fc80000000000 */
[----:B------:R-:W-:-:S05]  /*148b0*/  LOP3.LUT R12, R5, R2, RZ, 0x3c, !PT ;  /* 0x00000002050c7212 */ /* 0x000fca00078e3cff */
[----:B------:R0:W-:Y:S02]  /*148c0*/  STL [R1+0x14], R12 ;  /* 0x0000140c01007387 */ /* 0x0001e40000100800 */
[----:B------:R-:W-:Y:S05]  /*148d0*/  @!P1 BRA `(.L_x_309) ;  /* 0x0000000c00289947 */ /* 0x000fea0003800000 */
[----:B------:R-:W-:Y:S01]  /*148e0*/  ULDC.64 UR4, c[0x0][0x418] ;  /* 0x0001060000047ab9 */ /* 0x000fe20000000a00 */
[----:B------:R-:W-:Y:S01]  /*148f0*/  IMAD.MOV.U32 R8, RZ, RZ, R7 ;  /* 0x000000ffff087224 */ /* 0x000fe200078e0007 */
[----:B------:R-:W-:-:S04]  /*14900*/  ISETP.NE.U32.AND P0, PT, RZ, UR4, PT ;  /* 0x00000004ff007c0c */ /* 0x000fc8000bf05070 */
[----:B------:R-:W-:-:S13]  /*14910*/  ISETP.NE.AND.EX P0, PT, RZ, UR5, PT, P0 ;  /* 0x00000005ff007c0c */ /* 0x000fda000bf05300 */
[----:B------:R-:W-:Y:S05]  /*14920*/  @!P0 BRA `(.L_x_310) ;  /* 0x0000000000508947 */ /* 0x000fea0003800000 */
[----:B------:R-:W2:Y:S01]  /*14930*/  LDL R11, [R1+0x1c] ;  /* 0x00001c00010b7983 */ /* 0x000ea20000100800 */
[----:B------:R-:W1:Y:S01]  /*14940*/  LDC R9, c[0x0][0x43c] ;  /* 0x00010f00ff097b82 */ /* 0x000e620000000800 */
[----:B------:R-:W-:Y:S02]  /*14950*/  ULDC.64 UR6, c[0x0][0x428] ;  /* 0x00010a0000067ab9 */ /* 0x000fe40000000a00 */
[----:B------:R-:W3:Y:S01]  /*14960*/  LDL R10, [R1+0x10] ;  /* 0x00001000010a7983 */ /* 0x000ee20000100800 */
[----:B------:R-:W-:Y:S01]  /*14970*/  ULDC.64 UR8, c[0x0][0x208] ;  /* 0x0000820000087ab9 */ /* 0x000fe20000000a00 */
[----:B-1----:R-:W-:-:S13]  /*14980*/  ISETP.NE.AND P0, PT, R9, 0x1, PT ;  /* 0x000000010900780c */ /* 0x002fda0003f05270 */
[----:B------:R-:W1:Y:S02]  /*14990*/  @P0 LDC.64 R2, c[0x0][0x440] ;  /* 0x00011000ff020b82 */ /* 0x000e640000000a00 */
[----:B-1----:R-:W-:-:S04]  /*149a0*/  @P0 IMAD.HI.U32 R8, R7, R2, RZ ;  /* 0x0000000207080227 */ /* 0x002fc800078e00ff */
        /* <DEDUP_REMOVED lines=10> */
[----:B------:R-:W-:-:S05]  /*14a50*/  LEA.HI.X R11, R2, UR5, R9, 0x2, P0 ;  /* 0x00000005020b7c11 */ /* 0x000fca00080f1409 */
[----:B------:R1:W5:Y:S04]  /*14a60*/  LDG.E R9, desc[UR8][R10.64] ;  /* 0x000000080a097981 */ /* 0x000368000c1e1900 */
.L_x_310:
[----:B------:R-:W-:Y:S01]  /*14a70*/  IMAD R2, R19, 0x8, R18 ;  /* 0x0000000813027824 */ /* 0x000fe200078e0212 */
[----:B------:R-:W-:Y:S01]  /*14a80*/  SHF.L.U32 R3, R12, 0x1f, RZ ;  /* 0x0000001f0c037819 */ /* 0x000fe200000006ff */
[----:B------:R-:W-:Y:S03]  /*14a90*/  BSSY B2, `(.L_x_311) ;  /* 0x0000003000027945 */ /* 0x000fe60003800000 */
[----:B------:R-:W2:Y:S02]  /*14aa0*/  SYNCS.PHASECHK.TRANS64.TRYWAIT P0, [R2+URZ+0x38840], R3 ;  /* 0x03884003020075a7 */ /* 0x000ea4000800017f */
[----:B--2---:R-:W-:Y:S05]  /*14ab0*/  @!P0 BRA `(.L_x_312) ;  /* 0x0000003400488947 */ /* 0x004fea0003800000 */
.L_x_394:
[----:B------:R-:W-:Y:S05]  /*14ac0*/  BSYNC B2 ;  /* 0x0000000000027941 */ /* 0x000fea0003800000 */
.L_x_311:
[----:B-1----:R-:W1:Y:S01]  /*14ad0*/  S2R R10, SR_TID.X ;  /* 0x00000000000a7919 */ /* 0x002e620000002100 */
[----:B------:R-:W-:Y:S01]  /*14ae0*/  BSSY B2, `(.L_x_313) ;  /* 0x000000b000027945 */ /* 0x000fe20003800000 */
[----:B-1----:R-:W-:-:S04]  /*14af0*/  LOP3.LUT R10, R10, 0x7f, RZ, 0xc0, !PT ;  /* 0x0000007f0a0a7812 */ /* 0x002fc800078ec0ff */
[----:B------:R-:W-:-:S13]  /*14b00*/  ISETP.NE.AND P1, PT, R10, RZ, PT ;  /* 0x000000ff0a00720c */ /* 0x000fda0003f25270 */
[----:B------:R-:W-:Y:S05]  /*14b10*/  @P1 BRA `(.L_x_314) ;  /* 0x00000000001c1947 */ /* 0x000fea0003800000 */
[----:B------:R-:W1:Y:S01]  /*14b20*/  S2R R10, SR_TID.X ;  /* 0x00000000000a7919 */ /* 0x000e620000002100 */
[----:B--2---:R-:W-:-:S04]  /*14b30*/  IMAD.MOV.U32 R3, RZ, RZ, 0xa000 ;  /* 0x0000a000ff037424 */ /* 0x004fc800078e00ff */
[----:B------:R3:W-:Y:S01]  /*14b40*/  SYNCS.ARRIVE.TRANS64 RZ, [R2+URZ+0x38830], R3 ;  /* 0x0388300302ff79a7 */ /* 0x0007e2000800003f */
[----:B-1----:R-:W-:-:S04]  /*14b50*/  LOP3.LUT R10, R10, 0x1f, RZ, 0xc0, !PT ;  /* 0x0000001f0a0a7812 */ /* 0x002fc800078ec0ff */
[----:B------:R-:W-:-:S13]  /*14b60*/  ISETP.NE.AND P0, PT, R10, RZ, PT ;  /* 0x000000ff0a00720c */ /* 0x000fda0003f05270 */
[----:B---3--:R-:W-:Y:S05]  /*14b70*/  @!P0 BRA `(.L_x_314) ;  /* 0x0000000000048947 */ /* 0x008fea0003800000 */
[----:B------:R-:W-:Y:S01]  /*14b80*/  BPT.TRAP 0x1 ;  /* 0x000000040000795c */ /* 0x000fe20000300000 */
.L_x_314:
[----:B------:R-:W-:Y:S05]  /*14b90*/  BSYNC B2 ;  /* 0x0000000000027941 */ /* 0x000fea0003800000 */
.L_x_313:
[----:B--2---:R-:W2:Y:S01]  /*14ba0*/  LDL R2, [R1+0x18] ;  /* 0x0000180001027983 */ /* 0x004ea20000100800 */
[----:B0-----:R-:W-:Y:S01]  /*14bb0*/  IMAD.MOV.U32 R12, RZ, RZ, RZ ;  /* 0x000000ffff0c7224 */ /* 0x001fe200078e00ff */
[----:B------:R-:W-:Y:S01]  /*14bc0*/  UIADD3 UR4, UP0, UR36, 0x370, URZ ;  /* 0x0000037024047890 */ /* 0x000fe2000ff1e03f */
[C---:B------:R-:W-:Y:S01]  /*14bd0*/  IMAD R3, R19.reuse, 0x8, R6 ;  /* 0x0000000813037824 */ /* 0x040fe200078e0206 */
[----:B------:R-:W-:Y:S01]  /*14be0*/  PLOP3.LUT P0, PT, PT, PT, PT, 0x80, 0x0 ;  /* 0x000000000000781c */ /* 0x000fe20003f0f070 */
[----:B------:R-:W-:Y:S01]  /*14bf0*/  IMAD R10, R19, 0xa000, R18 ;  /* 0x0000a000130a7824 */ /* 0x000fe200078e0212 */
[----:B------:R-:W-:Y:S01]  /*14c00*/  R2UR UR10, R12 ;  /* 0x000000000c0a72ca */ /* 0x000fe200000e0000 */
[----:B------:R-:W-:Y:S01]  /*14c10*/  VIADD R3, R3, 0x30 ;  /* 0x0000003003037836 */ /* 0x000fe20000000000 */
[----:B------:R-:W-:Y:S01]  /*14c20*/  UIADD3.X UR5, URZ, UR37, URZ, UP0, !UPT ;  /* 0x000000253f057290 */ /* 0x000fe200087fe43f */
[----:B------:R-:W-:Y:S01]  /*14c30*/  VIADD R11, R10, 0x24400 ;  /* 0x000244000a0b7836 */ /* 0x000fe20000000000 */
[----:B------:R-:W-:Y:S01]  /*14c40*/  UMOV UR6, 0x0 ;  /* 0x0000000000067882 */ /* 0x000fe20000000000 */
[----:B------:R-:W-:Y:S01]  /*14c50*/  UMOV UR7, 0x14f00000 ;  /* 0x14f0000000077882 */ /* 0x000fe20000000000 */
[----:B--2---:R-:W-:-:S09]  /*14c60*/  IMAD R2, R8, 0x50, R2 ;  /* 0x0000005008027824 */ /* 0x004fd200078e0202 */
.L_x_315:
        /* <DEDUP_REMOVED lines=16> */
.L_x_316:
        /* <DEDUP_REMOVED lines=16> */
.L_x_317:
        /* <DEDUP_REMOVED lines=16> */
.L_x_318:
        /* <DEDUP_REMOVED lines=10> */
[----:B------:R-:W-:Y:S01]  /*15010*/  SHF.L.U32 R5, R5, 0x1f, RZ ;  /* 0x0000001f05057819 */ /* 0x000fe200000006ff */
[----:B------:R-:W-:Y:S01]  /*15020*/  IMAD R2, R4, 0x8, R6 ;  /* 0x0000000804027824 */ /* 0x000fe200078e0206 */
[----:B------:R-:W-:Y:S03]  /*15030*/  BSSY B2, `(.L_x_319) ;  /* 0x0000003000027945 */ /* 0x000fe60003800000 */
[----:B------:R-:W0:Y:S02]  /*15040*/  SYNCS.PHASECHK.TRANS64.TRYWAIT P0, [R2+URZ+0x60], R5 ;  /* 0x00006005020075a7 */ /* 0x000e24000800017f */
[----:B0-----:R-:W-:Y:S05]  /*15050*/  @!P0 BRA `(.L_x_320) ;  /* 0x0000002c00f48947 */ /* 0x001fea0003800000 */
.L_x_395:
[----:B------:R-:W-:Y:S05]  /*15060*/  BSYNC B2 ;  /* 0x0000000000027941 */ /* 0x000fea0003800000 */
.L_x_319:
[----:B------:R-:W-:Y:S01]  /*15070*/  BSSY B2, `(.L_x_321) ;  /* 0x000000b000027945 */ /* 0x000fe20003800000 */
[----:B------:R-:W-:Y:S02]  /*15080*/  IMAD.MOV.U32 R10, RZ, RZ, 0x0 ;  /* 0x00000000ff0a7424 */ /* 0x000fe400078e00ff */
[----:B------:R-:W-:Y:S01]  /*15090*/  IMAD.MOV.U32 R11, RZ, RZ, 0x14f00000 ;  /* 0x14f00000ff0b7424 */ /* 0x000fe200078e00ff */
[----:B------:R-:W-:Y:S06]  /*150a0*/  @P1 BRA `(.L_x_322) ;  /* 0x00000000001c1947 */ /* 0x000fec0003800000 */
[----:B0-----:R-:W0:Y:S01]  /*150b0*/  S2R R5, SR_TID.X ;  /* 0x0000000000057919 */ /* 0x001e220000002100 */
[----:B------:R-:W-:-:S04]  /*150c0*/  IMAD.MOV.U32 R3, RZ, RZ, 0xa000 ;  /* 0x0000a000ff037424 */ /* 0x000fc800078e00ff */
[----:B------:R1:W-:Y:S01]  /*150d0*/  SYNCS.ARRIVE.TRANS64 RZ, [R2+URZ+0x50], R3 ;  /* 0x0000500302ff79a7 */ /* 0x0003e2000800003f */
[----:B0-----:R-:W-:-:S04]  /*150e0*/  LOP3.LUT R5, R5, 0x1f, RZ, 0xc0, !PT ;  /* 0x0000001f05057812 */ /* 0x001fc800078ec0ff */
[----:B------:R-:W-:-:S13]  /*150f0*/  ISETP.NE.AND P0, PT, R5, RZ, PT ;  /* 0x000000ff0500720c */ /* 0x000fda0003f05270 */
[----:B-1----:R-:W-:Y:S05]  /*15100*/  @!P0 BRA `(.L_x_322) ;  /* 0x0000000000048947 */ /* 0x002fea0003800000 */
[----:B------:R-:W-:Y:S01]  /*15110*/  BPT.TRAP 0x1 ;  /* 0x000000040000795c */ /* 0x000fe20000300000 */
.L_x_322:
[----:B------:R-:W-:Y:S05]  /*15120*/  BSYNC B2 ;  /* 0x0000000000027941 */ /* 0x000fea0003800000 */
.L_x_321:
[----:B0-----:R-:W2:Y:S04]  /*15130*/  LDL R5, [R1+0x18] ;  /* 0x0000180001057983 */ /* 0x001ea80000100800 */
[----:B------:R-:W2:Y:S01]  /*15140*/  LDL.LU R3, [R1+0x8] ;  /* 0x0000080001037983 */ /* 0x000ea20000300800 */
        /* <DEDUP_REMOVED lines=10> */
.L_x_323:
        /* <DEDUP_REMOVED lines=15> */
.L_x_324:
        /* <DEDUP_REMOVED lines=15> */
.L_x_325:
        /* <DEDUP_REMOVED lines=15> */
.L_x_326:
        /* <DEDUP_REMOVED lines=12> */
.L_x_309:
[----:B------:R-:W-:Y:S05]  /*15580*/  BSYNC B1 ;  /* 0x0000000000017941 */ /* 0x000fea0003800000 */
.L_x_308:
[----:B------:R-:W2:Y:S01]  /*15590*/  LDL R2, [R1+0x28] ;  /* 0x0000280001027983 */ /* 0x000ea20000100800 */
[----:B------:R-:W-:Y:S01]  /*155a0*/  VIADD R0, R0, 0xfffffffe ;  /* 0xfffffffe00007836 */ /* 0x000fe20000000000 */
[----:B--2---:R-:W-:-:S13]  /*155b0*/  ISETP.GT.AND P0, PT, R7, R2, PT ;  /* 0x000000020700720c */ /* 0x004fda0003f04270 */
[----:B------:R-:W-:Y:S05]  /*155c0*/  @P0 BRA `(.L_x_327) ;  /* 0xffffffe400400947 */ /* 0x000fea000383ffff */
.L_x_267:
[----:B------:R-:W-:Y:S05]  /*155d0*/  BSYNC B0 ;  /* 0x0000000000007941 */ /* 0x000fea0003800000 */
.L_x_266:
[----:B------:R-:W2:Y:S01]  /*155e0*/  S2R R3, SR_TID.X ;  /* 0x0000000000037919 */ /* 0x000ea20000002100 */
[----:B------:R-:W-:Y:S01]  /*155f0*/  BSSY B0, `(.L_x_328) ;  /* 0x0000012000007945 */ /* 0x000fe20003800000 */
[----:B--2---:R-:W-:-:S04]  /*15600*/  LOP3.LUT R3, R3, 0x7f, RZ, 0xc0, !PT ;  /* 0x0000007f03037812 */ /* 0x004fc800078ec0ff */
[----:B------:R-:W-:-:S13]  /*15610*/  ISETP.NE.AND P0, PT, R3, RZ, PT ;  /* 0x000000ff0300720c */ /* 0x000fda0003f05270 */
[----:B------:R-:W-:Y:S05]  /*15620*/  @P0 BRA `(.L_x_329) ;  /* 0x0000000000380947 */ /* 0x000fea0003800000 */
[----:B------:R-:W2:Y:S01]  /*15630*/  S2R R2, SR_LANEID ;  /* 0x0000000000027919 */ /* 0x000ea20000000000 */
[----:B------:R-:W-:Y:S01]  /*15640*/  VOTEU.ANY UR4, UPT, PT ;  /* 0x0000000000047886 */ /* 0x000fe200038e0100 */
[----:B-1----:R-:W1:Y:S01]  /*15650*/  LDC.64 R4, c[0x0][0xc60] ;  /* 0x00031800ff047b82 */ /* 0x002e620000000a00 */
[----:B------:R-:W2:Y:S01]  /*15660*/  FLO.U32 R0, UR4 ;  /* 0x0000000400007d00 */ /* 0x000ea200080e0000 */
[----:B------:R-:W-:Y:S01]  /*15670*/  ULDC.64 UR6, c[0x0][0x208] ;  /* 0x0000820000067ab9 */ /* 0x000fe20000000a00 */
[----:B--2---:R-:W-:-:S06]  /*15680*/  ISETP.EQ.U32.AND P0, PT, R0, R2, PT ;  /* 0x000000020000720c */ /* 0x004fcc0003f02070 */
[----:B------:R-:W1:Y:S07]  /*15690*/  POPC R2, UR4 ;  /* 0x0000000400027d09 */ /* 0x000e6e0008000000 */
[----:B-1----:R-:W2:Y:S04]  /*156a0*/  @P0 ATOMG.E.ADD.STRONG.GPU PT, R2, desc[UR6][R4.64], R2 ;  /* 0x00000002040209a8 */ /* 0x002ea800081ee1c6 */
[----:B--2---:R1:W2:Y:S02]  /*156b0*/  SHFL.IDX PT, R2, R2, R0, 0x1f ;  /* 0x00001f0002027589 */ /* 0x0042a400000e0000 */
[----:B-1----:R-:W1:Y:S02]  /*156c0*/  S2R R0, SR_LTMASK ;  /* 0x0000000000007919 */ /* 0x002e640000003900 */
[----:B-1----:R-:W-:-:S06]  /*156d0*/  LOP3.LUT R0, R0, UR4, RZ, 0xc0, !PT ;  /* 0x0000000400007c12 */ /* 0x002fcc000f8ec0ff */
[----:B------:R-:W2:Y:S02]  /*156e0*/  POPC R0, R0 ;  /* 0x0000000000007309 */ /* 0x000ea40000000000 */
[----:B--2---:R-:W-:-:S05]  /*156f0*/  IADD3 R0, R2, UR38, R0 ;  /* 0x0000002602007c10 */ /* 0x004fca000fffe000 */
[----:B------:R2:W-:Y:S02]  /*15700*/  STL [R1], R0 ;  /* 0x0000000001007387 */ /* 0x0005e40000100800 */
.L_x_329:
[----:B------:R-:W-:Y:S05]  /*15710*/  BSYNC B0 ;  /* 0x0000000000007941 */ /* 0x000fea0003800000 */
.L_x_328:
[----:B--2---:R-:W2:Y:S01]  /*15720*/  LDL.LU R0, [R1+0x20] ;  /* 0x0000200001007983 */ /* 0x004ea20000300800 */
[----:B------:R-:W-:Y:S01]  /*15730*/  BSSY B0, `(.L_x_330) ;  /* 0x0000058000007945 */ /* 0x000fe20003800000 */
[----:B--2---:R-:W-:-:S13]  /*15740*/  ISETP.NE.AND P0, PT, R0, RZ, PT ;  /* 0x000000ff0000720c */ /* 0x004fda0003f05270 */
[----:B------:R-:W-:Y:S05]  /*15750*/  @!P0 BRA `(.L_x_331) ;  /* 0x0000000400548947 */ /* 0x000fea0003800000 */
[----:B------:R-:W2:Y:S01]  /*15760*/  LDL R2, [R1+0x14] ;  /* 0x0000140001027983 */ /* 0x000ea20000100800 */
[----:B------:R-:W-:Y:S01]  /*15770*/  IMAD R0, R19, 0x8, R18 ;  /* 0x0000000813007824 */ /* 0x000fe200078e0212 */
[----:B------:R-:W-:Y:S01]  /*15780*/  BSSY B1, `(.L_x_332) ;  /* 0x0000005000017945 */ /* 0x000fe20003800000 */
[----:B------:R-:W-:Y:S02]  /*15790*/  ISETP.NE.AND P1, PT, R3, RZ, PT ;  /* 0x000000ff0300720c */ /* 0x000fe40003f25270 */
[----:B--2---:R-:W-:-:S04]  /*157a0*/  SHF.L.U32 R2, R2, 0x1f, RZ ;  /* 0x0000001f02027819 */ /* 0x004fc800000006ff */
[----:B------:R-:W2:Y:S02]  /*157b0*/  SYNCS.PHASECHK.TRANS64.TRYWAIT P0, [R0+URZ+0x38860], R2 ;  /* 0x03886002000075a7 */ /* 0x000ea4000800017f */
[----:B--2---:R-:W-:Y:S05]  /*157c0*/  @!P0 BRA `(.L_x_333) ;  /* 0x00000028002c8947 */ /* 0x004fea0003800000 */
.L_x_396:
[----:B------:R-:W-:Y:S05]  /*157d0*/  BSYNC B1 ;  /* 0x0000000000017941 */ /* 0x000fea0003800000 */
.L_x_332:
[----:B------:R-:W-:Y:S04]  /*157e0*/  BSSY B1, `(.L_x_334) ;  /* 0x0000009000017945 */ /* 0x000fe80003800000 */
        /* <DEDUP_REMOVED lines=8> */
.L_x_335:
[----:B------:R-:W-:Y:S05]  /*15870*/  BSYNC B1 ;  /* 0x0000000000017941 */ /* 0x000fea0003800000 */
.L_x_334:
[----:B------:R-:W3:Y:S04]  /*15880*/  LDL.LU R3, [R1+0x18] ;  /* 0x0000180001037983 */ /* 0x000ee80000300800 */
[----:B--2---:R-:W3:Y:S01]  /*15890*/  LDL.LU R2, [R1+0x8] ;  /* 0x0000080001027983 */ /* 0x004ee20000300800 */
[----:B------:R-:W-:Y:S01]  /*158a0*/  UIADD3 UR4, UP0, UR36, 0x470, URZ ;  /* 0x0000047024047890 */ /* 0x000fe2000ff1e03f */
[----:B------:R-:W-:Y:S01]  /*158b0*/  PLOP3.LUT P0, PT, PT, PT, PT, 0x80, 0x0 ;  /* 0x000000000000781c */ /* 0x000fe20003f0f070 */
[----:B------:R-:W-:Y:S01]  /*158c0*/  VIADD R0, R0, 0x38850 ;  /* 0x0003885000007836 */ /* 0x000fe20000000000 */
[----:B------:R-:W-:Y:S01]  /*158d0*/  UMOV UR6, 0x0 ;  /* 0x0000000000067882 */ /* 0x000fe20000000000 */
[----:B------:R-:W-:Y:S01]  /*158e0*/  UIADD3.X UR5, URZ, UR37, URZ, UP0, !UPT ;  /* 0x000000253f057290 */ /* 0x000fe200087fe43f */
[----:B------:R-:W-:Y:S01]  /*158f0*/  UMOV UR7, 0x14f00000 ;  /* 0x14f0000000077882 */ /* 0x000fe20000000000 */
[----:B------:R-:W-:Y:S01]  /*15900*/  UMOV UR10, URZ ;  /* 0x0000003f000a7c82 */ /* 0x000fe20008000000 */
[----:B---3--:R-:W-:-:S02]  /*15910*/  IMAD R3, R2, 0x50, R3 ;  /* 0x0000005002037824 */ /* 0x008fc400078e0203 */
[----:B------:R-:W-:-:S04]  /*15920*/  IMAD R2, R19, 0xa000, R18 ;  /* 0x0000a00013027824 */ /* 0x000fc800078e0212 */
[----:B------:R-:W-:-:S07]  /*15930*/  VIADD R4, R2, 0x400 ;  /* 0x0000040002047836 */ /* 0x000fce0000000000 */
.L_x_336:
        /* <DEDUP_REMOVED lines=9> */
[----:B--2---:R-:W-:Y:S05]  /*159d0*/  @P0 BRA.U.ANY `(.L_x_336) ;  /* 0xfffffffd00d80947 */ /* 0x004fea000393ffff */
[----:B------:R-:W-:Y:S01]  /*159e0*/  PLOP3.LUT P0, PT, PT, PT, PT, 0x80, 0x0 ;  /* 0x000000000000781c */ /* 0x000fe20003f0f070 */
[----:B------:R-:W-:Y:S01]  /*159f0*/  VIADD R4, R2, 0x2c00 ;  /* 0x00002c0002047836 */ /* 0x000fe20000000000 */
[----:B------:R-:W-:Y:S01]  /*15a00*/  UMOV UR6, 0x0 ;  /* 0x0000000000067882 */ /* 0x000fe20000000000 */
[----:B------:R-:W-:Y:S01]  /*15a10*/  UMOV UR7, 0x14f00000 ;  /* 0x14f0000000077882 */ /* 0x000fe20000000000 */
[----:B------:R-:W-:-:S09]  /*15a20*/  UMOV UR10, 0x40 ;  /* 0x00000040000a7882 */ /* 0x000fd20000000000 */
.L_x_337:
        /* <DEDUP_REMOVED lines=15> */
.L_x_338:
        /* <DEDUP_REMOVED lines=15> */
.L_x_339:
        /* <DEDUP_REMOVED lines=10> */
.L_x_331:
[----:B------:R-:W-:Y:S05]  /*15cb0*/  BSYNC B0 ;  /* 0x0000000000007941 */ /* 0x000fea0003800000 */
.L_x_330:
[----:B------:R-:W2:Y:S01]  /*15cc0*/  LDL.LU R4, [R1+0x14] ;  /* 0x0000140001047983 */ /* 0x000ea20000300800 */
[----:B------:R-:W-:-:S05]  /*15cd0*/  VIADD R19, R19, 0x1 ;  /* 0x0000000113137836 */ /* 0x000fca0000000000 */
[----:B------:R-:W-:-:S04]  /*15ce0*/  ISETP.NE.AND P0, PT, R19, 0x2, PT ;  /* 0x000000021300780c */ /* 0x000fc80003f05270 */
[----:B------:R-:W-:Y:S02]  /*15cf0*/  SEL R0, RZ, 0x1, P0 ;  /* 0x00000001ff007807 */ /* 0x000fe40000000000 */
[----:B------:R-:W-:Y:S02]  /*15d00*/  SEL R19, R19, RZ, P0 ;  /* 0x000000ff13137207 */ /* 0x000fe40000000000 */
[----:B--2---:R-:W-:-:S05]  /*15d10*/  LOP3.LUT R4, R4, R0, RZ, 0x3c, !PT ;  /* 0x0000000004047212 */ /* 0x004fca00078e3cff */
[----:B------:R2:W-:Y:S02]  /*15d20*/  STL [R1+0x14], R4 ;  /* 0x0000140401007387 */ /* 0x0005e40000100800 */
.L_x_246:
[----:B------:R-:W-:Y:S05]  /*15d30*/  BSYNC B7 ;  /* 0x0000000000077941 */ /* 0x000fea0003800000 */
.L_x_244:
[----:B----4-:R-:W4:Y:S02]  /*15d40*/  LDL R0, [R1+0x5c] ;  /* 0x00005c0001007983 */ /* 0x010f240000100800 */
[----:B----4-:R-:W-:-:S13]  /*15d50*/  ISETP.NE.AND P0, PT, R0, RZ, PT ;  /* 0x000000ff0000720c */ /* 0x010fda0003f05270 */
[----:B------:R-:W-:Y:S05]  /*15d60*/  @!P0 BRA `(.L_x_340) ;  /* 0x00000000002c8947 */ /* 0x000fea0003800000 */
[----:B------:R-:W-:Y:S05]  /*15d70*/  WARPSYNC.ALL ;  /* 0x0000000000007948 */ /* 0x000fea0003800000 */
[----:B------:R-:W4:Y:S08]  /*15d80*/  S2UR UR5, SR_CgaCtaId ;  /* 0x00000000000579c3 */ /* 0x000f300000008800 */
[----:B------:R-:W-:Y:S06]  /*15d90*/  BAR.SYNC.DEFER_BLOCKING 0x5, 0x180 ;  /* 0x0146000000007b1d */ /* 0x000fec0000010000 */
[----:B------:R-:W-:-:S02]  /*15da0*/  UMOV UR4, 0x400 ;  /* 0x0000040000047882 */ /* 0x000fc40000000000 */
[----:B----4-:R-:W-:-:S06]  /*15db0*/  ULEA UR4, UR5, UR4, 0x18 ;  /* 0x0000000405047291 */ /* 0x010fcc000f8ec03f */
[----:B------:R-:W-:-:S05]  /*15dc0*/  IMAD.U32 R18, RZ, RZ, UR4 ;  /* 0x00000004ff127e24 */ /* 0x000fca000f8e00ff */
[----:B-123--:R-:W1:Y:S04]  /*15dd0*/  LDS.128 R4, [R18+0x388d0] ;  /* 0x0388d00012047984 */ /* 0x00ee680000000c00 */
[----:B-1----:R1:W-:Y:S04]  /*15de0*/  STL.64 [R1], R4 ;  /* 0x0000000401007387 */ /* 0x0023e80000100a00 */
[----:B------:R1:W-:Y:S01]  /*15df0*/  STL.64 [R1+0x8], R6 ;  /* 0x0000080601007387 */ /* 0x0003e20000100a00 */
[----:B------:R-:W-:Y:S06]  /*15e00*/  BAR.ARV 0x4, 0x180 ;  /* 0x0106000000007b1d */ /* 0x000fec0000002000 */
[----:B------:R-:W-:Y:S05]  /*15e10*/  BRA `(.L_x_341) ;  /* 0x0000000c00287947 */ /* 0x000fea0003800000 */
.L_x_340:
[----:B------:R-:W4:Y:S01]  /*15e20*/  S2R R16, SR_TID.X ;  /* 0x0000000000107919 */ /* 0x000f220000002100 */
[----:B------:R-:W-:Y:S01]  /*15e30*/  UMOV UR4, 0xffffffff ;  /* 0xffffffff00047882 */ /* 0x000fe20000000000 */
[----:B----4-:R-:W-:-:S04]  /*15e40*/  LOP3.LUT R16, R16, 0x1f, RZ, 0xc0, !PT ;  /* 0x0000001f10107812 */ /* 0x010fc800078ec0ff */
[----:B------:R-:W-:Y:S01]  /*15e50*/  ISETP.NE.AND P0, PT, R16, 0x1f, PT ;  /* 0x0000001f1000780c */ /* 0x000fe20003f05270 */
[----:B------:R-:W-:-:S12]  /*15e60*/  BRA.DIV UR4, `(.L_x_342) ;  /* 0x0000002204987947 */ /* 0x000fd8000b800000 */
[----:B------:R-:W4:Y:S01]  /*15e70*/  LDL.LU R3, [R1] ;  /* 0x0000000001037983 */ /* 0x000f220000300800 */
[----:B------:R-:W-:-:S03]  /*15e80*/  ULDC UR4, c[0x0][0xc3c] ;  /* 0x00030f0000047ab9 */ /* 0x000fc60000000800 */
[----:B-1----:R-:W5:Y:S01]  /*15e90*/  LDL R5, [R1+0xc] ;  /* 0x00000c0001057983 */ /* 0x002f620000100800 */
[----:B------:R-:W-:Y:S01]  /*15ea0*/  ULDC.64 UR6, c[0x0][0x208] ;  /* 0x0000820000067ab9 */ /* 0x000fe20000000a00 */
[----:B----4-:R-:W-:Y:S02]  /*15eb0*/  IMAD.MOV.U32 R10, RZ, RZ, R3 ;  /* 0x000000ffff0a7224 */ /* 0x010fe400078e0003 */
[----:B-----5:R-:W-:-:S05]  /*15ec0*/  IMAD.IADD R0, R5, 0x1, R16 ;  /* 0x0000000105007824 */ /* 0x020fca00078e0210 */
[----:B------:R-:W-:-:S13]  /*15ed0*/  ISETP.GE.OR P1, PT, R0, UR4, !P0 ;  /* 0x0000000400007c0c */ /* 0x000fda000c726670 */
[----:B------:R-:W1:Y:S08]  /*15ee0*/  @!P1 LDC.64 R2, c[0x0][0xc80] ;  /* 0x00032000ff029b82 */ /* 0x000e700000000a00 */
[----:B--23--:R-:W2:Y:S01]  /*15ef0*/  @!P1 LDC.64 R4, c[0x0][0xc78] ;  /* 0x00031e00ff049b82 */ /* 0x00cea20000000a00 */
[----:B-1----:R-:W-:-:S05]  /*15f00*/  @!P1 IMAD.WIDE R2, R0, 0x4, R2 ;  /* 0x0000000400029825 */ /* 0x002fca00078e0202 */
[----:B------:R2:W3:Y:S02]  /*15f10*/  @!P1 LDG.E R7, desc[UR6][R2.64] ;  /* 0x0000000602079981 */ /* 0x0004e4000c1e1900 */
[----:B--2---:R-:W-:-:S06]  /*15f20*/  @!P1 IMAD.WIDE R2, R0, 0x4, R4 ;  /* 0x0000000400029825 */ /* 0x004fcc00078e0204 */
[----:B------:R-:W2:Y:S01]  /*15f30*/  @!P1 LDG.E R2, desc[UR6][R2.64] ;  /* 0x0000000602029981 */ /* 0x000ea2000c1e1900 */
[----:B------:R-:W-:Y:S01]  /*15f40*/  IMAD.MOV.U32 R6, RZ, RZ, RZ ;  /* 0x000000ffff067224 */ /* 0x000fe200078e00ff */
[C---:B------:R-:W-:Y:S01]  /*15f50*/  ISETP.GE.U32.AND P2, PT, R16.reuse, 0x2, PT ;  /* 0x000000021000780c */ /* 0x040fe20003f46070 */
[----:B------:R-:W-:Y:S01]  /*15f60*/  IMAD.MOV.U32 R4, RZ, RZ, RZ ;  /* 0x000000ffff047224 */ /* 0x000fe200078e00ff */
[C---:B------:R-:W-:Y:S01]  /*15f70*/  ISETP.GE.U32.AND P3, PT, R16.reuse, 0x4, PT ;  /* 0x000000041000780c */ /* 0x040fe20003f66070 */
[----:B------:R-:W-:Y:S01]  /*15f80*/  SHFL.IDX PT, R0, R10, RZ, 0x1f ;  /* 0x00001fff0a007589 */ /* 0x000fe200000e0000 */
[C---:B------:R-:W-:Y:S02]  /*15f90*/  ISETP.GE.U32.AND P4, PT, R16.reuse, 0x8, PT ;  /* 0x000000081000780c */ /* 0x040fe40003f86070 */
[----:B------:R-:W-:Y:S01]  /*15fa0*/  ISETP.GE.U32.AND P5, PT, R16, 0x10, PT ;  /* 0x000000101000780c */ /* 0x000fe20003fa6070 */
[----:B------:R-:W-:Y:S01]  /*15fb0*/  SHFL.IDX PT, R8, R10, 0x1, 0x1f ;  /* 0x00201f000a087f89 */ /* 0x000fe200000e0000 */
[----:B---3--:R-:W-:-:S02]  /*15fc0*/  @!P1 IMAD.MOV.U32 R6, RZ, RZ, R7 ;  /* 0x000000ffff069224 */ /* 0x008fc400078e0007 */
[----:B------:R-:W-:Y:S02]  /*15fd0*/  IMAD.MOV.U32 R7, RZ, RZ, RZ ;  /* 0x000000ffff077224 */ /* 0x000fe400078e00ff */
[----:B--2---:R-:W-:Y:S01]  /*15fe0*/  @!P1 IMAD.MOV.U32 R7, RZ, RZ, R2 ;  /* 0x000000ffff079224 */ /* 0x004fe200078e0002 */
[----:B------:R-:W-:-:S03]  /*15ff0*/  ISETP.NE.AND P1, PT, R16, RZ, PT ;  /* 0x000000ff1000720c */ /* 0x000fc60003f25270 */
[----:B------:R-:W-:-:S05]  /*16000*/  IMAD R2, R7, R6, RZ ;  /* 0x0000000607027224 */ /* 0x000fca00078e02ff */
        /* <DEDUP_REMOVED lines=15> */
[----:B------:R1:W2:Y:S02]  /*16100*/  SHFL.IDX PT, R9, R2, 0x1f, 0x1f ;  /* 0x03e01f0002097f89 */ /* 0x0002a400000e0000 */
.L_x_406:
[----:B------:R-:W-:Y:S02]  /*16110*/  ULDC UR4, c[0x0][0xc38] ;  /* 0x00030e0000047ab9 */ /* 0x000fe40000000800 */
[----:B------:R-:W-:-:S04]  /*16120*/  IMAD.U32 R3, RZ, RZ, UR4 ;  /* 0x00000004ff037e24 */ /* 0x000fc8000f8e00ff */
[----:B--2---:R-:W-:-:S04]  /*16130*/  IMAD R9, R9, R3, RZ ;  /* 0x0000000309097224 */ /* 0x004fc800078e02ff */
[----:B------:R-:W-:-:S05]  /*16140*/  IMAD.IADD R5, R8, 0x1, R9 ;  /* 0x0000000108057824 */ /* 0x000fca00078e0209 */
[----:B------:R-:W-:-:S13]  /*16150*/  ISETP.GT.AND P6, PT, R5, R0, PT ;  /* 0x000000000500720c */ /* 0x000fda0003fc4270 */
[----:B------:R-:W-:Y:S05]  /*16160*/  @P6 BRA `(.L_x_343) ;  /* 0x0000000000b06947 */ /* 0x000fea0003800000 */
.L_x_346:
[----:B------:R-:W2:Y:S01]  /*16170*/  LDL.LU R3, [R1+0xc] ;  /* 0x00000c0001037983 */ /* 0x000ea20000300800 */
[----:B-1----:R-:W1:Y:S01]  /*16180*/  LDC R2, c[0x0][0xc3c] ;  /* 0x00030f00ff027b82 */ /* 0x002e620000000800 */
[----:B--2---:R-:W-:-:S05]  /*16190*/  VIADD R3, R3, 0x1f ;  /* 0x0000001f03037836 */ /* 0x004fca0000000000 */
[----:B-1----:R-:W-:-:S13]  /*161a0*/  ISETP.GE.AND P6, PT, R3, R2, PT ;  /* 0x000000020300720c */ /* 0x002fda0003fc6270 */
[----:B------:R-:W-:Y:S05]  /*161b0*/  @P6 BRA `(.L_x_344) ;  /* 0x0000000400d86947 */ /* 0x000fea0003800000 */
[----:B------:R-:W1:Y:S01]  /*161c0*/  S2R R6, SR_TID.X ;  /* 0x0000000000067919 */ /* 0x000e620000002100 */
[----:B------:R-:W-:Y:S01]  /*161d0*/  ULDC.64 UR4, c[0x0][0x208] ;  /* 0x0000820000047ab9 */ /* 0x000fe20000000a00 */
[----:B------:R2:W-:Y:S01]  /*161e0*/  STL [R1+0xc], R3 ;  /* 0x00000c0301007387 */ /* 0x0005e20000100800 */
[----:B-1----:R-:W-:-:S05]  /*161f0*/  LOP3.LUT R6, R6, 0x1f, RZ, 0xc0, !PT ;  /* 0x0000001f06067812 */ /* 0x002fca00078ec0ff */
[----:B------:R-:W-:Y:S02]  /*16200*/  IMAD.IADD R7, R3, 0x1, R6 ;  /* 0x0000000103077824 */ /* 0x000fe400078e0206 */
[----:B------:R-:W-:-:S03]  /*16210*/  IMAD.MOV.U32 R6, RZ, RZ, RZ ;  /* 0x000000ffff067224 */ /* 0x000fc600078e00ff */
[----:B------:R-:W-:-:S13]  /*16220*/  ISETP.GE.OR P6, PT, R7, R2, !P0 ;  /* 0x000000020700720c */ /* 0x000fda00047c6670 */
[----:B--2---:R-:W1:Y:S02]  /*16230*/  @!P6 LDC.64 R2, c[0x0][0xc80] ;  /* 0x00032000ff02eb82 */ /* 0x004e640000000a00 */
[----:B-1----:R-:W-:-:S05]  /*16240*/  @!P6 IMAD.WIDE R2, R7, 0x4, R2 ;  /* 0x000000040702e825 */ /* 0x002fca00078e0202 */
[----:B------:R1:W2:Y:S02]  /*16250*/  @!P6 LDG.E R6, desc[UR4][R2.64] ;  /* 0x000000040206e981 */ /* 0x0002a4000c1e1900 */
[----:B-1----:R-:W1:Y:S02]  /*16260*/  @!P6 LDC.64 R2, c[0x0][0xc78] ;  /* 0x00031e00ff02eb82 */ /* 0x002e640000000a00 */
[----:B-1----:R-:W-:-:S04]  /*16270*/  @!P6 IMAD.WIDE R2, R7, 0x4, R2 ;  /* 0x000000040702e825 */ /* 0x002fc800078e0202 */
[----:B------:R-:W-:-:S06]  /*16280*/  IMAD.MOV.U32 R7, RZ, RZ, RZ ;  /* 0x000000ffff077224 */ /* 0x000fcc00078e00ff */
[----:B------:R-:W2:Y:S01]  /*16290*/  @!P6 LDG.E R7, desc[UR4][R2.64] ;  /* 0x000000040207e981 */ /* 0x000ea2000c1e1900 */
[----:B------:R-:W-:Y:S01]  /*162a0*/  UMOV UR4, 0xffffffff ;  /* 0xffffffff00047882 */ /* 0x000fe20000000000 */
[----:B--2---:R-:W-:Y:S02]  /*162b0*/  IMAD R2, R7, R6, RZ ;  /* 0x0000000607027224 */ /* 0x004fe400078e02ff */
[----:B------:R-:W-:Y:S05]  /*162c0*/  BRA.DIV UR4, `(.L_x_345) ;  /* 0x0000002204e47947 */ /* 0x000fea000b800000 */
        /* <DEDUP_REMOVED lines=16> */
.L_x_414:
[----:B------:R-:W-:Y:S02]  /*163d0*/  ULDC UR4, c[0x0][0xc38] ;  /* 0x00030e0000047ab9 */ /* 0x000fe40000000800 */
[----:B------:R-:W-:-:S04]  /*163e0*/  IMAD.U32 R3, RZ, RZ, UR4 ;  /* 0x00000004ff037e24 */ /* 0x000fc8000f8e00ff */
[----:B--2---:R-:W-:-:S04]  /*163f0*/  IMAD R9, R9, R3, RZ ;  /* 0x0000000309097224 */ /* 0x004fc800078e02ff */
[----:B------:R-:W-:-:S05]  /*16400*/  IMAD.IADD R5, R9, 0x1, R5 ;  /* 0x0000000109057824 */ /* 0x000fca00078e0205 */
[----:B------:R-:W-:-:S13]  /*16410*/  ISETP.GT.AND P6, PT, R5, R0, PT ;  /* 0x000000000500720c */ /* 0x000fda0003fc4270 */
[----:B------:R-:W-:Y:S05]  /*16420*/  @!P6 BRA `(.L_x_346) ;  /* 0xfffffffc0050e947 */ /* 0x000fea000383ffff */
.L_x_343:
[----:B------:R-:W-:Y:S01]  /*16430*/  IMAD.IADD R9, R5, 0x1, -R9 ;  /* 0x0000000105097824 */ /* 0x000fe200078e0a09 */
[----:B------:R-:W-:-:S03]  /*16440*/  UMOV UR4, 0xffffffff ;  /* 0xffffffff00047882 */ /* 0x000fc60000000000 */
[----:B------:R-:W-:-:S05]  /*16450*/  IMAD R5, R2, R3, R9 ;  /* 0x0000000302057224 */ /* 0x000fca00078e0209 */
[----:B------:R-:W-:Y:S01]  /*16460*/  ISETP.GT.AND P6, PT, R5, R0, PT ;  /* 0x000000000500720c */ /* 0x000fe20003fc4270 */
[----:B------:R-:W-:-:S12]  /*16470*/  BRA.DIV UR4, `(.L_x_347) ;  /* 0x0000002604507947 */ /* 0x000fd8000b800000 */
[----:B------:R-:W-:-:S04]  /*16480*/  VOTE.ANY R8, PT, !P6 ;  /* 0x0000000000087806 */ /* 0x000fc800070e0100 */
[----:B------:R-:W2:Y:S02]  /*16490*/  POPC R5, R8 ;  /* 0x0000000800057309 */ /* 0x000ea40000000000 */
[----:B--2---:R2:W3:Y:S04]  /*164a0*/  SHFL.IDX PT, R6, R6, R5, 0x1f ;  /* 0x00001f0506067589 */ /* 0x0044e800000e0000 */
[----:B------:R2:W4:Y:S02]  /*164b0*/  SHFL.IDX PT, R7, R7, R5, 0x1f ;  /* 0x00001f0507077589 */ /* 0x00052400000e0000 */
.L_x_419:
[----:B------:R-:W-:-:S13]  /*164c0*/  ISETP.NE.AND P0, PT, R8, RZ, PT ;  /* 0x000000ff0800720c */ /* 0x000fda0003f05270 */
[----:B------:R-:W-:Y:S05]  /*164d0*/  @!P0 BRA `(.L_x_348) ;  /* 0x0000000000148947 */ /* 0x000fea0003800000 */
[----:B------:R-:W-:Y:S01]  /*164e0*/  UMOV UR4, 0xffffffff ;  /* 0xffffffff00047882 */ /* 0x000fe20000000000 */
[----:B0-----:R-:W-:Y:S02]  /*164f0*/  VIADD R12, R5, 0xffffffff ;  /* 0xffffffff050c7836 */ /* 0x001fe40000000000 */
[----:B------:R-:W-:Y:S05]  /*16500*/  BRA.DIV UR4, `(.L_x_349) ;  /* 0x0000002604887947 */ /* 0x000fea000b800000 */
[----:B-1----:R0:W1:Y:S02]  /*16510*/  SHFL.IDX PT, R2, R2, R12, 0x1f ;  /* 0x00001f0c02027589 */ /* 0x00206400000e0000 */
.L_x_422:
[----:B-1----:R-:W-:-:S07]  /*16520*/  IMAD.MOV.U32 R4, RZ, RZ, R2 ;  /* 0x000000ffff047224 */ /* 0x002fce00078e0002 */
.L_x_348:
[----:B------:R-:W5:Y:S01]  /*16530*/  LDL.LU R10, [R1+0xc] ;  /* 0x00000c00010a7983 */ /* 0x000f620000300800 */
[----:B------:R-:W-:Y:S01]  /*16540*/  IMAD R9, R4, R3, R9 ;  /* 0x0000000304097224 */ /* 0x000fe200078e0209 */
[----:B---3--:R-:W-:-:S03]  /*16550*/  IABS R4, R6 ;  /* 0x0000000600047213 */ /* 0x008fc60000000000 */
[----:B------:R-:W-:Y:S01]  /*16560*/  IMAD.IADD R0, R0, 0x1, -R9 ;  /* 0x0000000100007824 */ /* 0x000fe200078e0a09 */
[----:B-1----:R-:W1:Y:S01]  /*16570*/  I2F.RP R2, R4 ;  /* 0x0000000400027306 */ /* 0x002e620000209400 */
[----:B------:R3:W-:Y:S02]  /*16580*/  STL [R1], R9 ;  /* 0x0000000901007387 */ /* 0x0007e40000100800 */
[----:B---3--:R-:W-:-:S05]  /*16590*/  IABS R9, R6 ;  /* 0x0000000600097213 */ /* 0x008fca0000000000 */
[----:B-1----:R-:W1:Y:S01]  /*165a0*/  MUFU.RCP R2, R2 ;  /* 0x0000000200027308 */ /* 0x002e620000001000 */
[----:B------:R-:W-:Y:S02]  /*165b0*/  IMAD.MOV R9, RZ, RZ, -R9 ;  /* 0x000000ffff097224 */ /* 0x000fe400078e0a09 */
[----:B-1----:R-:W-:-:S05]  /*165c0*/  VIADD R2, R2, 0xffffffe ;  /* 0x0ffffffe02027836 */ /* 0x002fca0000000000 */
[----:B------:R-:W1:Y:S02]  /*165d0*/  F2I.FTZ.U32.TRUNC.NTZ R3, R2 ;  /* 0x0000000200037305 */ /* 0x000e64000021f000 */
[----:B-1----:R-:W-:-:S04]  /*165e0*/  IMAD.MOV R2, RZ, RZ, -R3 ;  /* 0x000000ffff027224 */ /* 0x002fc800078e0a03 */
[----:B------:R-:W-:Y:S02]  /*165f0*/  IMAD R8, R2, R4, RZ ;  /* 0x0000000402087224 */ /* 0x000fe400078e02ff */
[----:B------:R-:W-:-:S04]  /*16600*/  IMAD.MOV.U32 R2, RZ, RZ, RZ ;  /* 0x000000ffff027224 */ /* 0x000fc800078e00ff */
[----:B------:R-:W-:Y:S01]  /*16610*/  IMAD.HI.U32 R2, R3, R8, R2 ;  /* 0x0000000803027227 */ /* 0x000fe200078e0002 */
[----:B------:R-:W-:-:S05]  /*16620*/  IABS R3, R0 ;  /* 0x0000000000037213 */ /* 0x000fca0000000000 */
[----:B------:R-:W-:-:S04]  /*16630*/  IMAD.HI.U32 R8, R2, R3, RZ ;  /* 0x0000000302087227 */ /* 0x000fc800078e00ff */
[----:B------:R-:W-:-:S05]  /*16640*/  IMAD R3, R8, R9, R3 ;  /* 0x0000000908037224 */ /* 0x000fca00078e0203 */
[----:B------:R-:W-:-:S13]  /*16650*/  ISETP.GT.U32.AND P1, PT, R4, R3, PT ;  /* 0x000000030400720c */ /* 0x000fda0003f24070 */
[----:B------:R-:W-:Y:S02]  /*16660*/  @!P1 IMAD.IADD R3, R3, 0x1, -R4 ;  /* 0x0000000103039824 */ /* 0x000fe400078e0a04 */
[----:B------:R-:W-:Y:S01]  /*16670*/  @!P1 VIADD R8, R8, 0x1 ;  /* 0x0000000108089836 */ /* 0x000fe20000000000 */
[----:B------:R-:W-:Y:S02]  /*16680*/  ISETP.NE.AND P1, PT, R6, RZ, PT ;  /* 0x000000ff0600720c */ /* 0x000fe40003f25270 */
[----:B------:R-:W-:Y:S02]  /*16690*/  ISETP.GE.U32.AND P0, PT, R3, R4, PT ;  /* 0x000000040300720c */ /* 0x000fe40003f06070 */
[----:B----4-:R-:W-:-:S04]  /*166a0*/  IABS R4, R7 ;  /* 0x0000000700047213 */ /* 0x010fc80000000000 */
[----:B------:R-:W1:Y:S07]  /*166b0*/  I2F.RP R2, R4 ;  /* 0x0000000400027306 */ /* 0x000e6e0000209400 */
[----:B------:R-:W-:Y:S01]  /*166c0*/  @P0 VIADD R8, R8, 0x1 ;  /* 0x0000000108080836 */ /* 0x000fe20000000000 */
[----:B-1----:R-:W1:Y:S02]  /*166d0*/  MUFU.RCP R2, R2 ;  /* 0x0000000200027308 */ /* 0x002e640000001000 */
[----:B-1----:R-:W-:-:S06]  /*166e0*/  VIADD R2, R2, 0xffffffe ;  /* 0x0ffffffe02027836 */ /* 0x002fcc0000000000 */
[----:B------:R-:W1:Y:S02]  /*166f0*/  F2I.FTZ.U32.TRUNC.NTZ R3, R2 ;  /* 0x0000000200037305 */ /* 0x000e64000021f000 */
[----:B-1----:R-:W-:-:S04]  /*16700*/  IMAD.MOV R2, RZ, RZ, -R3 ;  /* 0x000000ffff027224 */ /* 0x002fc800078e0a03 */
[----:B------:R-:W-:Y:S02]  /*16710*/  IMAD R9, R2, R4, RZ ;  /* 0x0000000402097224 */ /* 0x000fe400078e02ff */
[----:B------:R-:W-:-:S04]  /*16720*/  IMAD.MOV.U32 R2, RZ, RZ, RZ ;  /* 0x000000ffff027224 */ /* 0x000fc800078e00ff */
[----:B------:R-:W-:Y:S01]  /*16730*/  IMAD.HI.U32 R2, R3, R9, R2 ;  /* 0x0000000903027227 */ /* 0x000fe200078e0002 */
[----:B------:R-:W-:Y:S02]  /*16740*/  LOP3.LUT R3, R0, R6, RZ, 0x3c, !PT ;  /* 0x0000000600037212 */ /* 0x000fe400078e3cff */
[----:B------:R-:W-:Y:S02]  /*16750*/  IABS R9, R7 ;  /* 0x0000000700097213 */ /* 0x000fe40000000000 */
[----:B------:R-:W-:-:S03]  /*16760*/  ISETP.GE.AND P2, PT, R3, RZ, PT ;  /* 0x000000ff0300720c */ /* 0x000fc60003f46270 */
[----:B------:R-:W-:-:S10]  /*16770*/  IMAD.MOV R9, RZ, RZ, -R9 ;  /* 0x000000ffff097224 */ /* 0x000fd400078e0a09 */
[----:B------:R-:W-:Y:S01]  /*16780*/  @!P2 IMAD.MOV R8, RZ, RZ, -R8 ;  /* 0x000000ffff08a224 */ /* 0x000fe200078e0a08 */
[----:B------:R-:W-:-:S04]  /*16790*/  @!P1 LOP3.LUT R8, RZ, R6, RZ, 0x33, !PT ;  /* 0x00000006ff089212 */ /* 0x000fc800078e33ff */
[-C--:B------:R-:W-:Y:S01]  /*167a0*/  IABS R3, R8.reuse ;  /* 0x0000000800037213 */ /* 0x080fe20000000000 */
[----:B------:R-:W-:-:S04]  /*167b0*/  IMAD R6, R6, R8, RZ ;  /* 0x0000000806067224 */ /* 0x000fc800078e02ff */
[----:B------:R-:W-:-:S04]  /*167c0*/  IMAD.HI.U32 R2, R2, R3, RZ ;  /* 0x0000000302027227 */ /* 0x000fc800078e00ff */
[----:B------:R-:W-:-:S05]  /*167d0*/  IMAD R3, R2, R9, R3 ;  /* 0x0000000902037224 */ /* 0x000fca00078e0203 */
[----:B------:R-:W-:-:S13]  /*167e0*/  ISETP.GT.U32.AND P1, PT, R4, R3, PT ;  /* 0x000000030400720c */ /* 0x000fda0003f24070 */
[----:B------:R-:W-:Y:S02]  /*167f0*/  @!P1 IMAD.IADD R3, R3, 0x1, -R4 ;  /* 0x0000000103039824 */ /* 0x000fe400078e0a04 */
[----:B------:R-:W-:Y:S01]  /*16800*/  @!P1 VIADD R2, R2, 0x1 ;  /* 0x0000000102029836 */ /* 0x000fe20000000000 */
[----:B------:R-:W-:Y:S02]  /*16810*/  ISETP.NE.AND P1, PT, R7, RZ, PT ;  /* 0x000000ff0700720c */ /* 0x000fe40003f25270 */
[----:B------:R-:W-:Y:S01]  /*16820*/  ISETP.GE.U32.AND P0, PT, R3, R4, PT ;  /* 0x000000040300720c */ /* 0x000fe20003f06070 */
[----:B------:R-:W-:Y:S01]  /*16830*/  IMAD.IADD R4, R0, 0x1, -R6 ;  /* 0x0000000100047824 */ /* 0x000fe200078e0a06 */
[----:B------:R-:W-:-:S04]  /*16840*/  LOP3.LUT R3, R8, R7, RZ, 0x3c, !PT ;  /* 0x0000000708037212 */ /* 0x000fc800078e3cff */
[----:B------:R-:W-:-:S07]  /*16850*/  ISETP.GE.AND P2, PT, R3, RZ, PT ;  /* 0x000000ff0300720c */ /* 0x000fce0003f46270 */
[----:B------:R-:W-:-:S06]  /*16860*/  @P0 VIADD R2, R2, 0x1 ;  /* 0x0000000102020836 */ /* 0x000fcc0000000000 */
[----:B------:R-:W-:Y:S01]  /*16870*/  @!P2 IMAD.MOV R2, RZ, RZ, -R2 ;  /* 0x000000ffff02a224 */ /* 0x000fe200078e0a02 */
[----:B------:R-:W-:-:S05]  /*16880*/  @!P1 LOP3.LUT R2, RZ, R7, RZ, 0x33, !PT ;  /* 0x00000007ff029212 */ /* 0x000fca00078e33ff */
[--C-:B------:R-:W-:Y:S02]  /*16890*/  IMAD.MOV R3, RZ, RZ, -R2.reuse ;  /* 0x000000ffff037224 */ /* 0x100fe400078e0a02 */
[C---:B------:R-:W-:Y:S02]  /*168a0*/  IMAD R2, R7.reuse, 0x1000000, R2 ;  /* 0x0100000007027824 */ /* 0x040fe400078e0202 */
[----:B------:R-:W-:-:S04]  /*168b0*/  IMAD R3, R7, R3, R8 ;  /* 0x0000000307037224 */ /* 0x000fc800078e0208 */
[----:B------:R-:W-:-:S05]  /*168c0*/  IMAD R0, R3, 0x10000, R2 ;  /* 0x0001000003007824 */ /* 0x000fca00078e0202 */
[----:B------:R1:W-:Y:S01]  /*168d0*/  STL [R1+0x8], R0 ;  /* 0x0000080001007387 */ /* 0x0003e20000100800 */
[----:B-----5:R-:W-:-:S05]  /*168e0*/  IMAD.IADD R10, R5, 0x1, R10 ;  /* 0x00000001050a7824 */ /* 0x020fca00078e020a */
[----:B------:R1:W-:Y:S04]  /*168f0*/  STL [R1+0xc], R10 ;  /* 0x00000c0a01007387 */ /* 0x0003e80000100800 */
[----:B------:R1:W-:Y:S01]  /*16900*/  STL [R1+0x4], R4 ;  /* 0x0000040401007387 */ /* 0x0003e20000100800 */
[----:B------:R-:W-:Y:S05]  /*16910*/  BRA `(.L_x_350) ;  /* 0x0000000000287947 */ /* 0x000fea0003800000 */
.L_x_344:
[----:B------:R-:W-:Y:S01]  /*16920*/  UMOV UR4, URZ ;  /* 0x0000003f00047c82 */ /* 0x000fe20008000000 */
[----:B------:R-:W-:Y:S01]  /*16930*/  ULDC UR6, c[0x0][0xc3c] ;  /* 0x00030f0000067ab9 */ /* 0x000fe20000000800 */
[----:B------:R-:W-:Y:S01]  /*16940*/  UMOV UR5, URZ ;  /* 0x0000003f00057c82 */ /* 0x000fe20008000000 */
[----:B------:R1:W-:Y:S01]  /*16950*/  STL [R1], R0 ;  /* 0x0000000001007387 */ /* 0x0003e20000100800 */
[----:B------:R-:W-:Y:S02]  /*16960*/  IMAD.U32 R3, RZ, RZ, UR4 ;  /* 0x00000004ff037e24 */ /* 0x000fe4000f8e00ff */
[----:B------:R-:W-:-:S03]  /*16970*/  IMAD.U32 R2, RZ, RZ, UR5 ;  /* 0x00000005ff027e24 */ /* 0x000fc6000f8e00ff */
[----:B------:R2:W-:Y:S01]  /*16980*/  STL [R1+0x4], R3 ;  /* 0x0000040301007387 */ /* 0x0005e20000100800 */
[----:B-1----:R-:W-:-:S05]  /*16990*/  IMAD.U32 R0, RZ, RZ, UR6 ;  /* 0x00000006ff007e24 */ /* 0x002fca000f8e00ff */
[----:B------:R2:W-:Y:S04]  /*169a0*/  STL [R1+0xc], R0 ;  /* 0x00000c0001007387 */ /* 0x0005e80000100800 */
[----:B------:R2:W-:Y:S02]  /*169b0*/  STL [R1+0x8], R2 ;  /* 0x0000080201007387 */ /* 0x0005e40000100800 */
.L_x_350:
[----:B--2---:R-:W2:Y:S04]  /*169c0*/  LDL R2, [R1+0xc] ;  /* 0x00000c0001027983 */ /* 0x004ea80000100800 */
[----:B------:R-:W3:Y:S04]  /*169d0*/  LDL R3, [R1+0x8] ;  /* 0x0000080001037983 */ /* 0x000ee80000100800 */
[----:B------:R-:W4:Y:S04]  /*169e0*/  LDL R5, [R1+0x4] ;  /* 0x0000040001057983 */ /* 0x000f280000100800 */
[----:B-1----:R-:W4:Y:S01]  /*169f0*/  LDL R4, [R1] ;  /* 0x0000000001047983 */ /* 0x002f220000100800 */
[----:B------:R-:W1:Y:S01]  /*16a00*/  S2R R0, SR_TID.X ;  /* 0x0000000000007919 */ /* 0x000e620000002100 */
[----:B------:R-:W-:Y:S05]  /*16a10*/  WARPSYNC.ALL ;  /* 0x0000000000007948 */ /* 0x000fea0003800000 */
[----:B-1----:R-:W-:Y:S01]  /*16a20*/  LOP3.LUT R0, R0, 0x1f, RZ, 0xc0, !PT ;  /* 0x0000001f00007812 */ /* 0x002fe200078ec0ff */
[----:B------:R-:W-:Y:S03]  /*16a30*/  BAR.SYNC.DEFER_BLOCKING 0x4, 0x180 ;  /* 0x0106000000007b1d */ /* 0x000fe60000010000 */
[----:B------:R-:W-:-:S13]  /*16a40*/  ISETP.NE.AND P0, PT, R0, RZ, PT ;  /* 0x000000ff0000720c */ /* 0x000fda0003f05270 */
[----:B------:R-:W1:Y:S01]  /*16a50*/  @!P0 S2R R0, SR_CgaCtaId ;  /* 0x0000000000008919 */ /* 0x000e620000008800 */
[----:B--2---:R-:W-:Y:S01]  /*16a60*/  IMAD.MOV.U32 R7, RZ, RZ, R2 ;  /* 0x000000ffff077224 */ /* 0x004fe200078e0002 */
[----:B------:R-:W-:Y:S01]  /*16a70*/  @!P0 MOV R2, 0x400 ;  /* 0x0000040000028802 */ /* 0x000fe20000000f00 */
[----:B---3--:R-:W-:-:S03]  /*16a80*/  IMAD.MOV.U32 R6, RZ, RZ, R3 ;  /* 0x000000ffff067224 */ /* 0x008fc600078e0003 */
[----:B-1----:R-:W-:-:S05]  /*16a90*/  @!P0 LEA R18, R0, R2, 0x18 ;  /* 0x0000000200128211 */ /* 0x002fca00078ec0ff */
[----:B----4-:R2:W-:Y:S01]  /*16aa0*/  @!P0 STS.128 [R18+0x388d0], R4 ;  /* 0x0388d00412008388 */ /* 0x0105e20000000c00 */
[----:B------:R-:W-:Y:S06]  /*16ab0*/  BAR.ARV 0x5, 0x180 ;  /* 0x0146000000007b1d */ /* 0x000fec0000002000 */
.L_x_341:
[----:B------:R-:W3:Y:S01]  /*16ac0*/  LDL R0, [R1+0xc] ;  /* 0x00000c0001007983 */ /* 0x000ee20000100800 */
[----:B------:R-:W-:Y:S02]  /*16ad0*/  ULDC UR4, c[0x0][0xc3c] ;  /* 0x00030f0000047ab9 */ /* 0x000fe40000000800 */
[----:B---3--:R-:W-:-:S13]  /*16ae0*/  ISETP.GE.AND P0, PT, R0, UR4, PT ;  /* 0x0000000400007c0c */ /* 0x008fda000bf06270 */
[----:B------:R-:W-:Y:S05]  /*16af0*/  @!P0 BRA `(.L_x_351) ;  /* 0xffffff9c005c8947 */ /* 0x000fea000383ffff */
[----:B------:R-:W-:Y:S05]  /*16b00*/  BSYNC B8 ;  /* 0x0000000000087941 */ /* 0x000fea0003800000 */
.L_x_238:
[----:B0-----:R-:W3:Y:S01]  /*16b10*/  LDL.LU R0, [R1+0x48] ;  /* 0x0000480001007983 */ /* 0x001ee20000300800 */
[----:B------:R-:W-:Y:S01]  /*16b20*/  BSSY B0, `(.L_x_352) ;  /* 0x000000b000007945 */ /* 0x000fe20003800000 */
[----:B-12---:R-:W0:Y:S01]  /*16b30*/  S2R R5, SR_CgaCtaId ;  /* 0x0000000000057919 */ /* 0x006e220000008800 */
[----:B---3--:R-:W-:-:S05]  /*16b40*/  VIADD R0, R0, 0x1 ;  /* 0x0000000100007836 */ /* 0x008fca0000000000 */
[----:B------:R-:W-:-:S04]  /*16b50*/  LEA.HI R2, R0, R0, RZ, 0x1 ;  /* 0x0000000000027211 */ /* 0x000fc800078f08ff */
[----:B------:R-:W-:-:S05]  /*16b60*/  LOP3.LUT R3, R2, 0xfffffffe, RZ, 0xc0, !PT ;  /* 0xfffffffe02037812 */ /* 0x000fca00078ec0ff */
[----:B------:R-:W-:Y:S01]  /*16b70*/  IMAD.IADD R3, R0, 0x1, -R3 ;  /* 0x0000000100037824 */ /* 0x000fe200078e0a03 */
[----:B------:R-:W-:-:S04]  /*16b80*/  MOV R0, 0x400 ;  /* 0x0000040000007802 */ /* 0x000fc80000000f00 */
[----:B0-----:R-:W-:Y:S02]  /*16b90*/  LEA R0, R5, R0, 0x18 ;  /* 0x0000000005007211 */ /* 0x001fe400078ec0ff */
[----:B------:R-:W-:-:S04]  /*16ba0*/  SHF.L.U32 R3, R3, 0x1f, RZ ;  /* 0x0000001f03037819 */ /* 0x000fc800000006ff */
[----:B------:R-:W0:Y:S02]  /*16bb0*/  SYNCS.PHASECHK.TRANS64.TRYWAIT P0, [R0+URZ+0x38820], R3 ;  /* 0x03882003000075a7 */ /* 0x000e24000800017f */
[----:B0-----:R-:W-:Y:S05]  /*16bc0*/  @!P0 BRA `(.L_x_353) ;  /* 0x0000002000008947 */ /* 0x001fea0003800000 */
.L_x_423:
[----:B------:R-:W-:Y:S05]  /*16bd0*/  BSYNC B0 ;  /* 0x0000000000007941 */ /* 0x000fea0003800000 */
.L_x_352:
[----:B------:R-:W-:-:S03]  /*16be0*/  UMOV UR4, 0xffffffff ;  /* 0xffffffff00047882 */ /* 0x000fc60000000000 */
[----:B------:R-:W-:Y:S05]  /*16bf0*/  BRA.DIV UR4, `(.L_x_354) ;  /* 0x0000002204087947 */ /* 0x000fea000b800000 */
[----:B------:R-:W1:Y:S02]  /*16c00*/  S2R R2, SR_TID.X ;  /* 0x0000000000027919 */ /* 0x000e640000002100 */
[----:B-1----:R-:W-:-:S04]  /*16c10*/  SHF.R.U32.HI R2, RZ, 0x5, R2 ;  /* 0x00000005ff027819 */ /* 0x002fc80000011602 */
[----:B------:R-:W-:-:S05]  /*16c20*/  LOP3.LUT R2, R2, 0x3, RZ, 0xc0, !PT ;  /* 0x0000000302027812 */ /* 0x000fca00078ec0ff */
[----:B------:R1:W2:Y:S02]  /*16c30*/  SHFL.IDX PT, R14, R2, RZ, 0x1f ;  /* 0x00001fff020e7589 */ /* 0x0002a400000e0000 */
.L_x_426:
[----:B--2---:R-:W-:Y:S01]  /*16c40*/  ISETP.NE.AND P0, PT, R14, RZ, PT ;  /* 0x000000ff0e00720c */ /* 0x004fe20003f05270 */
[----:B------:R-:W-:-:S12]  /*16c50*/  BSSY B0, `(.L_x_355) ;  /* 0x0000027000007945 */ /* 0x000fd80003800000 */
[----:B------:R-:W-:Y:S05]  /*16c60*/  @P0 BRA `(.L_x_356) ;  /* 0x0000000000940947 */ /* 0x000fea0003800000 */
[----:B------:R-:W-:-:S03]  /*16c70*/  UMOV UR4, 0xffffffff ;  /* 0xffffffff00047882 */ /* 0x000fc60000000000 */
[----:B------:R-:W-:Y:S05]  /*16c80*/  BRA.DIV UR4, `(.L_x_357) ;  /* 0x0000002204187947 */ /* 0x000fea000b800000 */
[----:B------:R-:W-:-:S13]  /*16c90*/  ELECT P6, URZ, PT ;  /* 0x00000000003f782f */ /* 0x000fda00038c0000 */
.L_x_429:
[----:B------:R-:W-:Y:S05]  /*16ca0*/  @!P6 BRA `(.L_x_356) ;  /* 0x000000000084e947 */ /* 0x000fea0003800000 */
[----:B-1----:R-:W2:Y:S02]  /*16cb0*/  LDL R2, [R1+0x70] ;  /* 0x0000700001027983 */ /* 0x002ea40000100800 */
[----:B--2---:R-:W-:-:S13]  /*16cc0*/  R2UR UR4, R2 ;  /* 0x00000000020472ca */ /* 0x004fda00000e0000 */
[----:B------:R-:W-:-:S06]  /*16cd0*/  ULOP3.LUT UR4, UR4, 0x2, URZ, 0xfc, !UPT ;  /* 0x0000000204047892 */ /* 0x000fcc000f8efc3f */
[----:B------:R-:W-:-:S05]  /*16ce0*/  IMAD.U32 R2, RZ, RZ, UR4 ;  /* 0x00000004ff027e24 */ /* 0x000fca000f8e00ff */
[----:B------:R-:W-:-:S13]  /*16cf0*/  ISETP.NE.AND P2, PT, R2, 0x3, PT ;  /* 0x000000030200780c */ /* 0x000fda0003f45270 */
[----:B------:R-:W-:Y:S05]  /*16d00*/  @!P2 BRA `(.L_x_358) ;  /* 0x000000000004a947 */ /* 0x000fea0003800000 */
[----:B------:R-:W-:Y:S01]  /*16d10*/  BPT.TRAP 0x1 ;  /* 0x000000040000795c */ /* 0x000fe20000300000 */
.L_x_358:
[----:B------:R-:W2:Y:S01]  /*16d20*/  LDL.LU R7, [R1+0x14] ;  /* 0x0000140001077983 */ /* 0x000ea20000300800 */
[----:B------:R-:W-:Y:S02]  /*16d30*/  VIADD R2, R0, 0x38840 ;  /* 0x0003884000027836 */ /* 0x000fe40000000000 */
[C---:B0-----:R-:W-:Y:S02]  /*16d40*/  VIADD R3, R19.reuse, 0x1 ;  /* 0x0000000113037836 */ /* 0x041fe40000000000 */
[----:B------:R-:W-:-:S03]  /*16d50*/  IMAD R6, R19, 0x8, R2 ;  /* 0x0000000813067824 */ /* 0x000fc600078e0202 */
[----:B------:R-:W-:-:S04]  /*16d60*/  ISETP.NE.AND P1, PT, R3, 0x2, PT ;  /* 0x000000020300780c */ /* 0x000fc80003f25270 */
[----:B------:R-:W-:Y:S02]  /*16d70*/  SEL R4, RZ, 0x1, P1 ;  /* 0x00000001ff047807 */ /* 0x000fe40000800000 */
[----:B------:R-:W-:Y:S02]  /*16d80*/  SEL R3, R3, RZ, P1 ;  /* 0x000000ff03037207 */ /* 0x000fe40000800000 */
[C---:B--2---:R-:W-:Y:S02]  /*16d90*/  SHF.L.U32 R5, R7.reuse, 0x1f, RZ ;  /* 0x0000001f07057819 */ /* 0x044fe400000006ff */
[----:B------:R-:W-:Y:S01]  /*16da0*/  LOP3.LUT R4, R7, R4, RZ, 0x3c, !PT ;  /* 0x0000000407047212 */ /* 0x000fe200078e3cff */
[----:B------:R-:W-:Y:S01]  /*16db0*/  IMAD R7, R3, 0x8, R2 ;  /* 0x0000000803077824 */ /* 0x000fe200078e0202 */
[----:B------:R-:W0:Y:S02]  /*16dc0*/  SYNCS.PHASECHK.TRANS64.TRYWAIT P0, [R6+URZ], R5 ;  /* 0x00000005060075a7 */ /* 0x000e24000800017f */
[----:B------:R-:W-:Y:S01]  /*16dd0*/  SHF.L.U32 R2, R4, 0x1f, RZ ;  /* 0x0000001f04027819 */ /* 0x000fe200000006ff */
[----:B0-----:R-:W-:Y:S06]  /*16de0*/  @!P0 BRA `(.L_x_359) ;  /* 0x0000001c00e08947 */ /* 0x001fec0003800000 */
.L_x_430:
[----:B------:R-:W1:Y:S02]  /*16df0*/  SYNCS.PHASECHK.TRANS64.TRYWAIT P0, [R7+URZ], R2 ;  /* 0x00000002070075a7 */ /* 0x000e64000800017f */
[----:B-1----:R-:W-:Y:S05]  /*16e00*/  @!P0 BRA `(.L_x_360) ;  /* 0x0000001c00ec8947 */ /* 0x002fea0003800000 */
.L_x_431:
[----:B------:R-:W-:Y:S05]  /*16e10*/  @!P2 BRA `(.L_x_361) ;  /* 0x000000000004a947 */ /* 0x000fea0003800000 */
[----:B------:R-:W-:Y:S01]  /*16e20*/  BPT.TRAP 0x1 ;  /* 0x000000040000795c */ /* 0x000fe20000300000 */
.L_x_361:
[----:B------:R-:W-:-:S04]  /*16e30*/  VIADD R0, R0, 0x38860 ;  /* 0x0003886000007836 */ /* 0x000fc80000000000 */
[----:B------:R-:W-:-:S04]  /*16e40*/  IMAD R4, R19, 0x8, R0 ;  /* 0x0000000813047824 */ /* 0x000fc800078e0200 */
[----:B------:R-:W2:Y:S02]  /*16e50*/  SYNCS.PHASECHK.TRANS64.TRYWAIT P0, [R4+URZ], R5 ;  /* 0x00000005040075a7 */ /* 0x000ea4000800017f */
[----:B--2---:R-:W-:Y:S05]  /*16e60*/  @!P0 BRA `(.L_x_362) ;  /* 0x0000001c00e88947 */ /* 0x004fea0003800000 */
.L_x_432:
[----:B------:R-:W-:-:S07]  /*16e70*/  IMAD R3, R3, 0x8, R0 ;  /* 0x0000000803037824 */ /* 0x000fce00078e0200 */
.L_x_363:
[----:B---3--:R3:W4:Y:S02]  /*16e80*/  SYNCS.PHASECHK.TRANS64.TRYWAIT P0, [R3+URZ], R2 ;  /* 0x00000002030075a7 */ /* 0x008724000800017f */
[----:B----4-:R-:W-:Y:S05]  /*16e90*/  @!P0 NANOSLEEP.SYNCS 0x989680 ;  /* 0x009896800000895d */ /* 0x010fea0003900000 */
[----:B------:R-:W4:Y:S02]  /*16ea0*/  @!P0 SYNCS.PHASECHK.TRANS64 P0, [R3+URZ], R2 ;  /* 0x00000002030085a7 */ /* 0x000f24000800007f */
[----:B----4-:R-:W-:Y:S05]  /*16eb0*/  @!P0 BRA `(.L_x_363) ;  /* 0xfffffffc00f08947 */ /* 0x010fea000383ffff */
.L_x_356:
[----:B------:R-:W-:Y:S05]  /*16ec0*/  BSYNC B0 ;  /* 0x0000000000007941 */ /* 0x000fea0003800000 */
.L_x_355:
[----:B------:R-:W-:Y:S05]  /*16ed0*/  EXIT ;  /* 0x000000000000794d */ /* 0x000fea0003800000 */
.L_x_189:
[----:B0-----:R0:W1:Y:S02]  /*16ee0*/  SYNCS.PHASECHK.TRANS64.TRYWAIT P1, [R5+URZ+0x38800], R0 ;  /* 0x03880000050075a7 */ /* 0x001064000802017f */
[----:B-1----:R-:W-:Y:S05]  /*16ef0*/  @!P1 NANOSLEEP.SYNCS 0x989680 ;  /* 0x009896800000995d */ /* 0x002fea0003900000 */
[----:B------:R-:W1:Y:S02]  /*16f00*/  @!P1 SYNCS.PHASECHK.TRANS64 P1, [R5+URZ+0x38800], R0 ;  /* 0x03880000050095a7 */ /* 0x000e64000802007f */
[----:B-1----:R-:W-:Y:S05]  /*16f10*/  @!P1 BRA `(.L_x_189) ;  /* 0xfffffffc00f09947 */ /* 0x002fea000383ffff */
[----:B------:R-:W-:Y:S05]  /*16f20*/  BRA `(.L_x_364) ;  /* 0xfffffeb000547947 */ /* 0x000fea000383ffff */
.L_x_193:
[----:B-1----:R1:W2:Y:S02]  /*16f30*/  SYNCS.PHASECHK.TRANS64.TRYWAIT P2, [R0+URZ+0x38830], R3 ;  /* 0x03883003000075a7 */ /* 0x0022a4000804017f */
[----:B--2---:R-:W-:Y:S05]  /*16f40*/  @!P2 NANOSLEEP.SYNCS 0x989680 ;  /* 0x009896800000a95d */ /* 0x004fea0003900000 */
[----:B------:R-:W2:Y:S02]  /*16f50*/  @!P2 SYNCS.PHASECHK.TRANS64 P2, [R0+URZ+0x38830], R3 ;  /* 0x038830030000a5a7 */ /* 0x000ea4000804007f */
[----:B--2---:R-:W-:Y:S05]  /*16f60*/  @!P2 BRA `(.L_x_193) ;  /* 0xfffffffc00f0a947 */ /* 0x004fea000383ffff */
[----:B------:R-:W-:Y:S05]  /*16f70*/  BRA `(.L_x_192) ;  /* 0xfffffeb0007c7947 */ /* 0x000fea000383ffff */
.L_x_198:
[----:B-1----:R-:W-:-:S04]  /*16f80*/  IMAD.U32 R4, RZ, RZ, UR60 ;  /* 0x0000003cff047e24 */ /* 0x002fc8000f8e00ff */
[----:B------:R1:W2:Y:S03]  /*16f90*/  SYNCS.PHASECHK.TRANS64.TRYWAIT P2, [R4+URZ+0x38830], R3 ;  /* 0x03883003040075a7 */ /* 0x0002a6000804017f */
[----:B--2---:R-:W-:Y:S05]  /*16fa0*/  @!P2 NANOSLEEP.SYNCS 0x989680 ;  /* 0x009896800000a95d */ /* 0x004fea0003900000 */
[----:B------:R-:W2:Y:S02]  /*16fb0*/  @!P2 SYNCS.PHASECHK.TRANS64 P2, [R4+URZ+0x38830], R3 ;  /* 0x038830030400a5a7 */ /* 0x000ea4000804007f */
[----:B--2---:R-:W-:Y:S05]  /*16fc0*/  @!P2 BRA `(.L_x_198) ;  /* 0xfffffffc00eca947 */ /* 0x004fea000383ffff */
[----:B------:R-:W-:Y:S05]  /*16fd0*/  BRA `(.L_x_197) ;  /* 0xfffffeec00fc7947 */ /* 0x000fea000383ffff */
.L_x_202:
[----:B-1----:R1:W2:Y:S02]  /*16fe0*/  SYNCS.PHASECHK.TRANS64.TRYWAIT P2, [R21+URZ+0x38850], R0 ;  /* 0x03885000150075a7 */ /* 0x0022a4000804017f */
[----:B--2---:R-:W-:Y:S05]  /*16ff0*/  @!P2 NANOSLEEP.SYNCS 0x989680 ;  /* 0x009896800000a95d */ /* 0x004fea0003900000 */
[----:B------:R-:W2:Y:S02]  /*17000*/  @!P2 SYNCS.PHASECHK.TRANS64 P2, [R21+URZ+0x38850], R0 ;  /* 0x038850001500a5a7 */ /* 0x000ea4000804007f */
[----:B--2---:R-:W-:Y:S05]  /*17010*/  @!P2 BRA `(.L_x_202) ;  /* 0xfffffffc00f0a947 */ /* 0x004fea000383ffff */
[----:B------:R-:W-:Y:S05]  /*17020*/  BRA `(.L_x_201) ;  /* 0xffffff1800387947 */ /* 0x000fea000383ffff */
.L_x_207:
[----:B-1----:R1:W2:Y:S02]  /*17030*/  SYNCS.PHASECHK.TRANS64.TRYWAIT P0, [R0+URZ+0x38850], R7 ;  /* 0x03885007000075a7 */ /* 0x0022a4000800017f */
[----:B--2---:R-:W-:Y:S05]  /*17040*/  @!P0 NANOSLEEP.SYNCS 0x989680 ;  /* 0x009896800000895d */ /* 0x004fea0003900000 */
[----:B------:R-:W2:Y:S02]  /*17050*/  @!P0 SYNCS.PHASECHK.TRANS64 P0, [R0+URZ+0x38850], R7 ;  /* 0x03885007000085a7 */ /* 0x000ea4000800007f */
[----:B--2---:R-:W-:Y:S05]  /*17060*/  @!P0 BRA `(.L_x_207) ;  /* 0xfffffffc00f08947 */ /* 0x004fea000383ffff */
[----:B------:R-:W-:Y:S05]  /*17070*/  BRA `(.L_x_206) ;  /* 0xffffff3000307947 */ /* 0x000fea000383ffff */
.L_x_252:
[----:B------:R-:W2:Y:S01]  /*17080*/  S2R R4, SR_TID.X ;  /* 0x0000000000047919 */ /* 0x000ea20000002100 */
[----:B------:R-:W-:Y:S01]  /*17090*/  BSSY B0, `(.L_x_365) ;  /* 0x000000a000007945 */ /* 0x000fe20003800000 */
[----:B------:R-:W-:Y:S02]  /*170a0*/  IMAD.MOV.U32 R12, RZ, RZ, RZ ;  /* 0x000000ffff0c7224 */ /* 0x000fe400078e00ff */
[----:B0-----:R-:W-:Y:S02]  /*170b0*/  IMAD.MOV.U32 R11, RZ, RZ, 0x1f ;  /* 0x0000001fff0b7424 */ /* 0x001fe400078e00ff */
[----:B------:R-:W-:Y:S01]  /*170c0*/  IMAD.MOV.U32 R15, RZ, RZ, -0x1 ;  /* 0xffffffffff0f7424 */ /* 0x000fe200078e00ff */
[----:B--2---:R-:W-:-:S04]  /*170d0*/  SHF.R.U32.HI R4, RZ, 0x5, R4 ;  /* 0x00000005ff047819 */ /* 0x004fc80000011604 */
[----:B------:R-:W-:-:S05]  /*170e0*/  LOP3.LUT R4, R4, 0x3, RZ, 0xc0, !PT ;  /* 0x0000000304047812 */ /* 0x000fca00078ec0ff */
[----:B------:R-:W-:-:S07]  /*170f0*/  IMAD.MOV.U32 R13, RZ, RZ, R4 ;  /* 0x000000ffff0d7224 */ /* 0x000fce00078e0004 */
[----:B-1----:R-:W-:Y:S05]  /*17100*/  WARPSYNC.COLLECTIVE R15, `(.L_x_366) ;  /* 0x000000000f087348 */ /* 0x002fea0003c00000 */
[----:B------:R0:W2:Y:S02]  /*17110*/  SHFL.IDX P6, R14, R13, R12, R11 ;  /* 0x0000000c0d0e7389 */ /* 0x0000a400000c000b */
[----:B012---:R-:W-:Y:S01]  /*17120*/  ENDCOLLECTIVE ;  /* 0x000000000000791b */ /* 0x007fe20003800000 */
.L_x_366:
[----:B------:R-:W-:Y:S05]  /*17130*/  BSYNC B0 ;  /* 0x0000000000007941 */ /* 0x000fea0003800000 */
.L_x_365:
[----:B------:R-:W-:Y:S05]  /*17140*/  BRA `(.L_x_367) ;  /* 0xffffffa400847947 */ /* 0x000fea000383ffff */
.L_x_254:
[----:B------:R-:W-:Y:S01]  /*17150*/  BSSY B0, `(.L_x_368) ;  /* 0x0000006000007945 */ /* 0x000fe20003800000 */
[----:B------:R-:W-:-:S07]  /*17160*/  IMAD.MOV.U32 R15, RZ, RZ, -0x1 ;  /* 0xffffffffff0f7424 */ /* 0x000fce00078e00ff */
[----:B01--4-:R-:W-:Y:S05]  /*17170*/  WARPSYNC.COLLECTIVE R15, `(.L_x_369) ;  /* 0x000000000f0c7348 */ /* 0x013fea0003c00000 */
[----:B------:R-:W-:Y:S02]  /*17180*/  ELECT P6, UR62, PT ;  /* 0x00000000003e782f */ /* 0x000fe400038c0000 */
[----:B------:R-:W-:Y:S01]  /*17190*/  MOV R14, UR62 ;  /* 0x0000003e000e7c02 */ /* 0x000fe20008000f00 */
[----:B01--4-:R-:W-:Y:S10]  /*171a0*/  ENDCOLLECTIVE ;  /* 0x000000000000791b */ /* 0x013ff40003800000 */
.L_x_369:
[----:B------:R-:W-:Y:S05]  /*171b0*/  BSYNC B0 ;  /* 0x0000000000007941 */ /* 0x000fea0003800000 */
.L_x_368:
[----:B------:R-:W-:Y:S05]  /*171c0*/  BRA `(.L_x_370) ;  /* 0xffffffa400887947 */ /* 0x000fea000383ffff */
.L_x_256:
[----:B--2---:R2:W3:Y:S02]  /*171d0*/  SYNCS.PHASECHK.TRANS64.TRYWAIT P0, [R0+URZ+0x38840], R2 ;  /* 0x03884002000075a7 */ /* 0x0044e4000800017f */
[----:B---3--:R-:W-:Y:S05]  /*171e0*/  @!P0 NANOSLEEP.SYNCS 0x989680 ;  /* 0x009896800000895d */ /* 0x008fea0003900000 */
[----:B------:R-:W3:Y:S02]  /*171f0*/  @!P0 SYNCS.PHASECHK.TRANS64 P0, [R0+URZ+0x38840], R2 ;  /* 0x03884002000085a7 */ /* 0x000ee4000800007f */
[----:B---3--:R-:W-:Y:S05]  /*17200*/  @!P0 BRA `(.L_x_256) ;  /* 0xfffffffc00f08947 */ /* 0x008fea000383ffff */
[----:B------:R-:W-:Y:S05]  /*17210*/  BRA `(.L_x_371) ;  /* 0xffffffa400ec7947 */ /* 0x000fea000383ffff */
.L_x_260:
[----:B------:R-:W2:Y:S01]  /*17220*/  LDL.LU R11, [R1+0x40] ;  /* 0x00004000010b7983 */ /* 0x000ea20000300800 */
[----:B------:R-:W-:Y:S02]  /*17230*/  IMAD.MOV.U32 R13, RZ, RZ, R3 ;  /* 0x000000ffff0d7224 */ /* 0x000fe400078e0003 */
[----:B------:R-:W-:Y:S01]  /*17240*/  IMAD.MOV.U32 R12, RZ, RZ, RZ ;  /* 0x000000ffff0c7224 */ /* 0x000fe200078e00ff */
[----:B------:R-:W0:Y:S01]  /*17250*/  S2R R7, SR_TID.X ;  /* 0x0000000000077919 */ /* 0x000e220000002100 */
[----:B------:R-:W-:Y:S01]  /*17260*/  IMAD.MOV.U32 R15, RZ, RZ, -0x1 ;  /* 0xffffffffff0f7424 */ /* 0x000fe200078e00ff */
[----:B0-----:R-:W-:-:S04]  /*17270*/  LOP3.LUT R7, R7, 0x7f, RZ, 0xc0, !PT ;  /* 0x0000007f07077812 */ /* 0x001fc800078ec0ff */
[----:B------:R-:W-:-:S05]  /*17280*/  SHF.R.U32.HI R0, RZ, 0x3, R7 ;  /* 0x00000003ff007819 */ /* 0x000fca0000011607 */
[----:B------:R-:W-:-:S04]  /*17290*/  IMAD.IADD R0, R0, 0x1, R5 ;  /* 0x0000000100007824 */ /* 0x000fc800078e0205 */
[----:B------:R-:W-:Y:S02]  /*172a0*/  VIADD R5, R0, 0x10 ;  /* 0x0000001000057836 */ /* 0x000fe40000000000 */
[----:B--2---:R-:W-:Y:S02]  /*172b0*/  IMAD R2, R11, R8, RZ ;  /* 0x000000080b027224 */ /* 0x004fe400078e02ff */
[----:B------:R-:W-:-:S03]  /*172c0*/  IMAD.MOV.U32 R11, RZ, RZ, 0x181f ;  /* 0x0000181fff0b7424 */ /* 0x000fc600078e00ff */
[----:B------:R-:W-:-:S13]  /*172d0*/  ISETP.GE.AND P5, PT, R0, R2, PT ;  /* 0x000000020000720c */ /* 0x000fda0003fa6270 */
[----:B-----5:R-:W-:Y:S05]  /*172e0*/  WARPSYNC.COLLECTIVE R15, `(.L_x_372) ;  /* 0x000000000f087348 */ /* 0x020fea0003c00000 */
[----:B------:R0:W1:Y:S02]  /*172f0*/  SHFL.IDX P6, R14, R13, R12, R11 ;  /* 0x0000000c0d0e7389 */ /* 0x00006400000c000b */
[----:B01---5:R-:W-:Y:S01]  /*17300*/  ENDCOLLECTIVE ;  /* 0x000000000000791b */ /* 0x023fe20003800000 */
.L_x_372:
[----:B------:R-:W-:Y:S02]  /*17310*/  IMAD.MOV.U32 R13, RZ, RZ, R4 ;  /* 0x000000ffff0d7224 */ /* 0x000fe400078e0004 */
[----:B------:R-:W-:-:S07]  /*17320*/  IMAD.MOV.U32 R6, RZ, RZ, R14 ;  /* 0x000000ffff067224 */ /* 0x000fce00078e000e */
[----:B------:R-:W-:Y:S05]  /*17330*/  WARPSYNC.COLLECTIVE R15, `(.L_x_373) ;  /* 0x000000000f087348 */ /* 0x000fea0003c00000 */
[----:B------:R0:W1:Y:S02]  /*17340*/  SHFL.IDX P6, R14, R13, R12, R11 ;  /* 0x0000000c0d0e7389 */ /* 0x00006400000c000b */
[----:B01----:R-:W-:Y:S01]  /*17350*/  ENDCOLLECTIVE ;  /* 0x000000000000791b */ /* 0x003fe20003800000 */
.L_x_373:
[----:B------:R-:W-:Y:S01]  /*17360*/  ULDC.64 UR4, c[0x0][0x208] ;  /* 0x0000820000047ab9 */ /* 0x000fe20000000a00 */
[----:B------:R-:W-:Y:S02]  /*17370*/  IMAD.MOV.U32 R13, RZ, RZ, R3 ;  /* 0x000000ffff0d7224 */ /* 0x000fe400078e0003 */
[----:B------:R-:W-:Y:S02]  /*17380*/  IMAD.MOV.U32 R12, RZ, RZ, 0x1 ;  /* 0x00000001ff0c7424 */ /* 0x000fe400078e00ff */
[----:B------:R-:W-:-:S05]  /*17390*/  IMAD.MOV.U32 R7, RZ, RZ, R14 ;  /* 0x000000ffff077224 */ /* 0x000fca00078e000e */
[----:B------:R-:W-:-:S05]  /*173a0*/  @!P5 LEA R7, P4, R10, R7, 0x1 ;  /* 0x000000070a07d211 */ /* 0x000fca00078808ff */
[----:B------:R-:W-:-:S05]  /*173b0*/  @!P5 IMAD.X R6, RZ, RZ, R6, P4 ;  /* 0x000000ffff06d224 */ /* 0x000fca00020e0606 */
[----:B------:R-:W-:-:S04]  /*173c0*/  @!P5 LOP3.LUT R7, R7, R6, RZ, 0x3c, !PT ;  /* 0x000000060707d212 */ /* 0x000fc800078e3cff */
[----:B------:R-:W-:-:S04]  /*173d0*/  @!P5 LOP3.LUT R6, R7, R6, RZ, 0x3c, !PT ;  /* 0x000000060706d212 */ /* 0x000fc800078e3cff */
[----:B------:R-:W-:-:S05]  /*173e0*/  @!P5 LOP3.LUT R7, R7, R6, RZ, 0x3c, !PT ;  /* 0x000000060707d212 */ /* 0x000fca00078e3cff */
        /* <DEDUP_REMOVED lines=11> */
.L_x_374:
[----:B------:R-:W-:Y:S02]  /*174a0*/  IMAD.MOV.U32 R13, RZ, RZ, R4 ;  /* 0x000000ffff0d7224 */ /* 0x000fe400078e0004 */
[----:B------:R-:W-:-:S07]  /*174b0*/  IMAD.MOV.U32 R6, RZ, RZ, R14 ;  /* 0x000000ffff067224 */ /* 0x000fce00078e000e */
[----:B------:R-:W-:Y:S05]  /*174c0*/  WARPSYNC.COLLECTIVE R15, `(.L_x_375) ;  /* 0x000000000f087348 */ /* 0x000fea0003c00000 */
[----:B------:R0:W1:Y:S02]  /*174d0*/  SHFL.IDX P6, R14, R13, R12, R11 ;  /* 0x0000000c0d0e7389 */ /* 0x00006400000c000b */
[----:B01----:R-:W-:Y:S01]  /*174e0*/  ENDCOLLECTIVE ;  /* 0x000000000000791b */ /* 0x003fe20003800000 */
.L_x_375:
[----:B------:R-:W-:Y:S01]  /*174f0*/  ULDC.64 UR4, c[0x0][0x208] ;  /* 0x0000820000047ab9 */ /* 0x000fe20000000a00 */
[----:B------:R-:W-:Y:S02]  /*17500*/  IMAD.MOV.U32 R13, RZ, RZ, R3 ;  /* 0x000000ffff0d7224 */ /* 0x000fe400078e0003 */
[----:B------:R-:W-:Y:S02]  /*17510*/  IMAD.MOV.U32 R12, RZ, RZ, 0x2 ;  /* 0x00000002ff0c7424 */ /* 0x000fe400078e00ff */
[----:B------:R-:W-:-:S05]  /*17520*/  IMAD.MOV.U32 R5, RZ, RZ, R14 ;  /* 0x000000ffff057224 */ /* 0x000fca00078e000e */
[----:B------:R-:W-:-:S05]  /*17530*/  @!P5 LEA R5, P4, R10, R5, 0x1 ;  /* 0x000000050a05d211 */ /* 0x000fca00078808ff */
[----:B------:R-:W-:-:S04]  /*17540*/  @!P5 IMAD.X R6, RZ, RZ, R6, P4 ;  /* 0x000000ffff06d224 */ /* 0x000fc800020e0606 */
[----:B------:R-:W-:Y:S02]  /*17550*/  @!P5 IMAD.MOV.U32 R7, RZ, RZ, R6 ;  /* 0x000000ffff07d224 */ /* 0x000fe400078e0006 */
[----:B------:R-:W-:Y:S02]  /*17560*/  @!P5 IMAD.MOV.U32 R6, RZ, RZ, R5 ;  /* 0x000000ffff06d224 */ /* 0x000fe400078e0005 */
[----:B------:R-:W-:-:S03]  /*17570*/  VIADD R5, R0, 0x20 ;  /* 0x0000002000057836 */ /* 0x000fc60000000000 */
        /* <DEDUP_REMOVED lines=11> */
.L_x_376:
[----:B------:R-:W-:Y:S02]  /*17630*/  IMAD.MOV.U32 R13, RZ, RZ, R4 ;  /* 0x000000ffff0d7224 */ /* 0x000fe400078e0004 */
[----:B------:R-:W-:-:S07]  /*17640*/  IMAD.MOV.U32 R6, RZ, RZ, R14 ;  /* 0x000000ffff067224 */ /* 0x000fce00078e000e */
[----:B------:R-:W-:Y:S05]  /*17650*/  WARPSYNC.COLLECTIVE R15, `(.L_x_377) ;  /* 0x000000000f087348 */ /* 0x000fea0003c00000 */
[----:B------:R0:W1:Y:S02]  /*17660*/  SHFL.IDX P6, R14, R13, R12, R11 ;  /* 0x0000000c0d0e7389 */ /* 0x00006400000c000b */
[----:B01----:R-:W-:Y:S01]  /*17670*/  ENDCOLLECTIVE ;  /* 0x000000000000791b */ /* 0x003fe20003800000 */
.L_x_377:
        /* <DEDUP_REMOVED lines=20> */
.L_x_378:
[----:B------:R-:W-:Y:S02]  /*177c0*/  IMAD.MOV.U32 R13, RZ, RZ, R4 ;  /* 0x000000ffff0d7224 */ /* 0x000fe400078e0004 */
[----:B------:R-:W-:-:S07]  /*177d0*/  IMAD.MOV.U32 R6, RZ, RZ, R14 ;  /* 0x000000ffff067224 */ /* 0x000fce00078e000e */
[----:B------:R-:W-:Y:S05]  /*177e0*/  WARPSYNC.COLLECTIVE R15, `(.L_x_379) ;  /* 0x000000000f087348 */ /* 0x000fea0003c00000 */
[----:B------:R0:W1:Y:S02]  /*177f0*/  SHFL.IDX P6, R14, R13, R12, R11 ;  /* 0x0000000c0d0e7389 */ /* 0x00006400000c000b */
[----:B01----:R-:W-:Y:S01]  /*17800*/  ENDCOLLECTIVE ;  /* 0x000000000000791b */ /* 0x003fe20003800000 */
.L_x_379:
        /* <DEDUP_REMOVED lines=20> */
.L_x_380:
[----:B------:R-:W-:Y:S02]  /*17950*/  IMAD.MOV.U32 R13, RZ, RZ, R4 ;  /* 0x000000ffff0d7224 */ /* 0x000fe400078e0004 */
[----:B------:R-:W-:-:S07]  /*17960*/  IMAD.MOV.U32 R6, RZ, RZ, R14 ;  /* 0x000000ffff067224 */ /* 0x000fce00078e000e */
[----:B------:R-:W-:Y:S05]  /*17970*/  WARPSYNC.COLLECTIVE R15, `(.L_x_381) ;  /* 0x000000000f087348 */ /* 0x000fea0003c00000 */
[----:B------:R0:W1:Y:S02]  /*17980*/  SHFL.IDX P6, R14, R13, R12, R11 ;  /* 0x0000000c0d0e7389 */ /* 0x00006400000c000b */
[----:B01----:R-:W-:Y:S01]  /*17990*/  ENDCOLLECTIVE ;  /* 0x000000000000791b */ /* 0x003fe20003800000 */
.L_x_381:
        /* <DEDUP_REMOVED lines=20> */
.L_x_382:
[----:B------:R-:W-:Y:S02]  /*17ae0*/  IMAD.MOV.U32 R13, RZ, RZ, R4 ;  /* 0x000000ffff0d7224 */ /* 0x000fe400078e0004 */
[----:B------:R-:W-:-:S07]  /*17af0*/  IMAD.MOV.U32 R6, RZ, RZ, R14 ;  /* 0x000000ffff067224 */ /* 0x000fce00078e000e */
[----:B------:R-:W-:Y:S05]  /*17b00*/  WARPSYNC.COLLECTIVE R15, `(.L_x_383) ;  /* 0x000000000f087348 */ /* 0x000fea0003c00000 */
[----:B------:R0:W1:Y:S02]  /*17b10*/  SHFL.IDX P6, R14, R13, R12, R11 ;  /* 0x0000000c0d0e7389 */ /* 0x00006400000c000b */
[----:B01----:R-:W-:Y:S01]  /*17b20*/  ENDCOLLECTIVE ;  /* 0x000000000000791b */ /* 0x003fe20003800000 */
.L_x_383:
[----:B------:R-:W-:Y:S01]  /*17b30*/  ULDC.64 UR4, c[0x0][0x208] ;  /* 0x0000820000047ab9 */ /* 0x000fe20000000a00 */
[----:B------:R-:W-:Y:S02]  /*17b40*/  IMAD.MOV.U32 R13, RZ, RZ, R3 ;  /* 0x000000ffff0d7224 */ /* 0x000fe400078e0003 */
[----:B------:R-:W-:Y:S02]  /*17b50*/  IMAD.MOV.U32 R12, RZ, RZ, 0x6 ;  /* 0x00000006ff0c7424 */ /* 0x000fe400078e00ff */
[----:B------:R-:W-:-:S05]  /*17b60*/  IMAD.MOV.U32 R5, RZ, RZ, R14 ;  /* 0x000000ffff057224 */ /* 0x000fca00078e000e */
[----:B------:R-:W-:-:S05]  /*17b70*/  @!P5 LEA R5, P4, R10, R5, 0x1 ;  /* 0x000000050a05d211 */ /* 0x000fca00078808ff */
[----:B------:R-:W-:-:S04]  /*17b80*/  @!P5 IMAD.X R6, RZ, RZ, R6, P4 ;  /* 0x000000ffff06d224 */ /* 0x000fc800020e0606 */
[----:B------:R-:W-:Y:S02]  /*17b90*/  @!P5 IMAD.MOV.U32 R7, RZ, RZ, R6 ;  /* 0x000000ffff07d224 */ /* 0x000fe400078e0006 */
[----:B------:R-:W-:-:S05]  /*17ba0*/  @!P5 IMAD.MOV.U32 R6, RZ, RZ, R5 ;  /* 0x000000ffff06d224 */ /* 0x000fca00078e0005 */
        /* <DEDUP_REMOVED lines=10> */
.L_x_384:
[----:B------:R-:W-:-:S05]  /*17c50*/  VIADD R7, R0, 0x60 ;  /* 0x0000006000077836 */ /* 0x000fca0000000000 */
[----:B------:R-:W-:Y:S01]  /*17c60*/  ISETP.GE.AND P5, PT, R7, R2, PT ;  /* 0x000000020700720c */ /* 0x000fe20003fa6270 */
[----:B------:R-:W-:Y:S02]  /*17c70*/  IMAD.MOV.U32 R13, RZ, RZ, R4 ;  /* 0x000000ffff0d7224 */ /* 0x000fe400078e0004 */
[----:B------:R-:W-:-:S10]  /*17c80*/  IMAD.MOV.U32 R8, RZ, RZ, R14 ;  /* 0x000000ffff087224 */ /* 0x000fd400078e000e */
[----:B------:R-:W-:Y:S05]  /*17c90*/  WARPSYNC.COLLECTIVE R15, `(.L_x_385) ;  /* 0x000000000f087348 */ /* 0x000fea0003c00000 */
[----:B------:R0:W1:Y:S02]  /*17ca0*/  SHFL.IDX P6, R14, R13, R12, R11 ;  /* 0x0000000c0d0e7389 */ /* 0x00006400000c000b */
[----:B01----:R-:W-:Y:S01]  /*17cb0*/  ENDCOLLECTIVE ;  /* 0x000000000000791b */ /* 0x003fe20003800000 */
.L_x_385:
        /* <DEDUP_REMOVED lines=18> */
.L_x_386:
[----:B------:R-:W-:Y:S02]  /*17de0*/  IMAD.MOV.U32 R13, RZ, RZ, R4 ;  /* 0x000000ffff0d7224 */ /* 0x000fe400078e0004 */
[----:B------:R-:W-:-:S07]  /*17df0*/  IMAD.MOV.U32 R5, RZ, RZ, R14 ;  /* 0x000000ffff057224 */ /* 0x000fce00078e000e */
[----:B------:R-:W-:Y:S05]  /*17e00*/  WARPSYNC.COLLECTIVE R15, `(.L_x_387) ;  /* 0x000000000f087348 */ /* 0x000fea0003c00000 */
[----:B------:R0:W1:Y:S02]  /*17e10*/  SHFL.IDX P6, R14, R13, R12, R11 ;  /* 0x0000000c0d0e7389 */ /* 0x00006400000c000b */
[----:B01----:R-:W-:Y:S01]  /*17e20*/  ENDCOLLECTIVE ;  /* 0x000000000000791b */ /* 0x003fe20003800000 */
.L_x_387:
[----:B------:R-:W-:Y:S01]  /*17e30*/  IMAD.MOV.U32 R3, RZ, RZ, R14 ;  /* 0x000000ffff037224 */ /* 0x000fe200078e000e */
[----:B------:R-:W-:Y:S06]  /*17e40*/  BRA `(.L_x_388) ;  /* 0xffffffa800b87947 */ /* 0x000fec000383ffff */
.L_x_265:
[----:B0-----:R0:W3:Y:S02]  /*17e50*/  SYNCS.PHASECHK.TRANS64.TRYWAIT P0, [R18+URZ+0x38820], R0 ;  /* 0x03882000120075a7 */ /* 0x0010e4000800017f */
[----:B---3--:R-:W-:Y:S05]  /*17e60*/  @!P0 NANOSLEEP.SYNCS 0x989680 ;  /* 0x009896800000895d */ /* 0x008fea0003900000 */
[----:B------:R-:W3:Y:S02]  /*17e70*/  @!P0 SYNCS.PHASECHK.TRANS64 P0, [R18+URZ+0x38820], R0 ;  /* 0x03882000120085a7 */ /* 0x000ee4000800007f */
[----:B---3--:R-:W-:Y:S05]  /*17e80*/  @!P0 BRA `(.L_x_265) ;  /* 0xfffffffc00f08947 */ /* 0x008fea000383ffff */
[----:B------:R-:W-:Y:S05]  /*17e90*/  BRA `(.L_x_389) ;  /* 0xffffffac00347947 */ /* 0x000fea000383ffff */
.L_x_274:
[----:B-1----:R1:W2:Y:S02]  /*17ea0*/  SYNCS.PHASECHK.TRANS64.TRYWAIT P0, [R3+URZ+0x38840], R2 ;  /* 0x03884002030075a7 */ /* 0x0022a4000800017f */
[----:B--2---:R-:W-:Y:S05]  /*17eb0*/  @!P0 NANOSLEEP.SYNCS 0x989680 ;  /* 0x009896800000895d */ /* 0x004fea0003900000 */
[----:B------:R-:W2:Y:S02]  /*17ec0*/  @!P0 SYNCS.PHASECHK.TRANS64 P0, [R3+URZ+0x38840], R2 ;  /* 0x03884002030085a7 */ /* 0x000ea4000800007f */
[----:B--2---:R-:W-:Y:S05]  /*17ed0*/  @!P0 BRA `(.L_x_274) ;  /* 0xfffffffc00f08947 */ /* 0x004fea000383ffff */
[----:B------:R-:W-:Y:S05]  /*17ee0*/  BRA `(.L_x_390) ;  /* 0xffffffb000147947 */ /* 0x000fea000383ffff */
.L_x_282:
[----:B0-----:R0:W1:Y:S02]  /*17ef0*/  SYNCS.PHASECHK.TRANS64.TRYWAIT P0, [R3+URZ+0x60], R2 ;  /* 0x00006002030075a7 */ /* 0x001064000800017f */
[----:B-1----:R-:W-:Y:S05]  /*17f00*/  @!P0 NANOSLEEP.SYNCS 0x989680 ;  /* 0x009896800000895d */ /* 0x002fea0003900000 */
[----:B------:R-:W1:Y:S02]  /*17f10*/  @!P0 SYNCS.PHASECHK.TRANS64 P0, [R3+URZ+0x60], R2 ;  /* 0x00006002030085a7 */ /* 0x000e64000800007f */
[----:B-1----:R-:W-:Y:S05]  /*17f20*/  @!P0 BRA `(.L_x_282) ;  /* 0xfffffffc00f08947 */ /* 0x002fea000383ffff */
[----:B------:R-:W-:Y:S05]  /*17f30*/  BRA `(.L_x_391) ;  /* 0xffffffb400687947 */ /* 0x000fea000383ffff */
.L_x_293:
[----:B-1----:R1:W2:Y:S02]  /*17f40*/  SYNCS.PHASECHK.TRANS64.TRYWAIT P0, [R3+URZ+0x38840], R2 ;  /* 0x03884002030075a7 */ /* 0x0022a4000800017f */
[----:B--2---:R-:W-:Y:S05]  /*17f50*/  @!P0 NANOSLEEP.SYNCS 0x989680 ;  /* 0x009896800000895d */ /* 0x004fea0003900000 */
[----:B------:R-:W2:Y:S02]  /*17f60*/  @!P0 SYNCS.PHASECHK.TRANS64 P0, [R3+URZ+0x38840], R2 ;  /* 0x03884002030085a7 */ /* 0x000ea4000800007f */
[----:B--2---:R-:W-:Y:S05]  /*17f70*/  @!P0 BRA `(.L_x_293) ;  /* 0xfffffffc00f08947 */ /* 0x004fea000383ffff */
[----:B------:R-:W-:Y:S05]  /*17f80*/  BRA `(.L_x_392) ;  /* 0xffffffbc00747947 */ /* 0x000fea000383ffff */
.L_x_301:
[----:B0-----:R0:W1:Y:S02]  /*17f90*/  SYNCS.PHASECHK.TRANS64.TRYWAIT P0, [R2+URZ+0x60], R3 ;  /* 0x00006003020075a7 */ /* 0x001064000800017f */
[----:B-1----:R-:W-:Y:S05]  /*17fa0*/  @!P0 NANOSLEEP.SYNCS 0x989680 ;  /* 0x009896800000895d */ /* 0x002fea0003900000 */
[----:B------:R-:W1:Y:S02]  /*17fb0*/  @!P0 SYNCS.PHASECHK.TRANS64 P0, [R2+URZ+0x60], R3 ;  /* 0x00006003020085a7 */ /* 0x000e64000800007f */
[----:B-1----:R-:W-:Y:S05]  /*17fc0*/  @!P0 BRA `(.L_x_301) ;  /* 0xfffffffc00f08947 */ /* 0x002fea000383ffff */
[----:B------:R-:W-:Y:S05]  /*17fd0*/  BRA `(.L_x_393) ;  /* 0xffffffc000c87947 */ /* 0x000fea000383ffff */
.L_x_312:
[----:B--2---:R2:W3:Y:S02]  /*17fe0*/  SYNCS.PHASECHK.TRANS64.TRYWAIT P0, [R2+URZ+0x38840], R3 ;  /* 0x03884003020075a7 */ /* 0x0044e4000800017f */
[----:B---3--:R-:W-:Y:S05]  /*17ff0*/  @!P0 NANOSLEEP.SYNCS 0x989680 ;  /* 0x009896800000895d */ /* 0x008fea0003900000 */
[----:B------:R-:W3:Y:S02]  /*18000*/  @!P0 SYNCS.PHASECHK.TRANS64 P0, [R2+URZ+0x38840], R3 ;  /* 0x03884003020085a7 */ /* 0x000ee4000800007f */
[----:B---3--:R-:W-:Y:S05]  /*18010*/  @!P0 BRA `(.L_x_312) ;  /* 0xfffffffc00f08947 */ /* 0x008fea000383ffff */
[----:B------:R-:W-:Y:S05]  /*18020*/  BRA `(.L_x_394) ;  /* 0xffffffc800a47947 */ /* 0x000fea000383ffff */
.L_x_320:
[----:B0-----:R0:W1:Y:S02]  /*18030*/  SYNCS.PHASECHK.TRANS64.TRYWAIT P0, [R2+URZ+0x60], R5 ;  /* 0x00006005020075a7 */ /* 0x001064000800017f */
[----:B-1----:R-:W-:Y:S05]  /*18040*/  @!P0 NANOSLEEP.SYNCS 0x989680 ;  /* 0x009896800000895d */ /* 0x002fea0003900000 */
[----:B------:R-:W1:Y:S02]  /*18050*/  @!P0 SYNCS.PHASECHK.TRANS64 P0, [R2+URZ+0x60], R5 ;  /* 0x00006005020085a7 */ /* 0x000e64000800007f */
[----:B-1----:R-:W-:Y:S05]  /*18060*/  @!P0 BRA `(.L_x_320) ;  /* 0xfffffffc00f08947 */ /* 0x002fea000383ffff */
[----:B------:R-:W-:Y:S05]  /*18070*/  BRA `(.L_x_395) ;  /* 0xffffffcc00f87947 */ /* 0x000fea000383ffff */
.L_x_333:
[----:B--2---:R2:W3:Y:S02]  /*18080*/  SYNCS.PHASECHK.TRANS64.TRYWAIT P0, [R0+URZ+0x38860], R2 ;  /* 0x03886002000075a7 */ /* 0x0044e4000800017f */
[----:B---3--:R-:W-:Y:S05]  /*18090*/  @!P0 NANOSLEEP.SYNCS 0x989680 ;  /* 0x009896800000895d */ /* 0x008fea0003900000 */
[----:B------:R-:W3:Y:S02]  /*180a0*/  @!P0 SYNCS.PHASECHK.TRANS64 P0, [R0+URZ+0x38860], R2 ;  /* 0x03886002000085a7 */ /* 0x000ee4000800007f */
[----:B---3--:R-:W-:Y:S05]  /*180b0*/  @!P0 BRA `(.L_x_333) ;  /* 0xfffffffc00f08947 */ /* 0x008fea000383ffff */
[----:B------:R-:W-:Y:S05]  /*180c0*/  BRA `(.L_x_396) ;  /* 0xffffffd400c07947 */ /* 0x000fea000383ffff */
.L_x_342:
[----:B------:R-:W4:Y:S01]  /*180d0*/  LDL R3, [R1] ;  /* 0x0000000001037983 */ /* 0x000f220000100800 */
[----:B------:R-:W-:Y:S01]  /*180e0*/  BSSY B0, `(.L_x_397) ;  /* 0x0000008000007945 */ /* 0x000fe20003800000 */
[----:B0-----:R-:W-:Y:S02]  /*180f0*/  IMAD.MOV.U32 R12, RZ, RZ, RZ ;  /* 0x000000ffff0c7224 */ /* 0x001fe400078e00ff */
[----:B------:R-:W-:Y:S02]  /*18100*/  IMAD.MOV.U32 R11, RZ, RZ, 0x1f ;  /* 0x0000001fff0b7424 */ /* 0x000fe400078e00ff */
[----:B------:R-:W-:Y:S02]  /*18110*/  IMAD.MOV.U32 R15, RZ, RZ, -0x1 ;  /* 0xffffffffff0f7424 */ /* 0x000fe400078e00ff */
[----:B----4-:R-:W-:-:S07]  /*18120*/  IMAD.MOV.U32 R13, RZ, RZ, R3 ;  /* 0x000000ffff0d7224 */ /* 0x010fce00078e0003 */
[----:B-123--:R-:W-:Y:S05]  /*18130*/  WARPSYNC.COLLECTIVE R15, `(.L_x_398) ;  /* 0x000000000f087348 */ /* 0x00efea0003c00000 */
[----:B------:R0:W4:Y:S02]  /*18140*/  SHFL.IDX P6, R14, R13, R12, R11 ;  /* 0x0000000c0d0e7389 */ /* 0x00012400000c000b */
[----:B01234-:R-:W-:Y:S01]  /*18150*/  ENDCOLLECTIVE ;  /* 0x000000000000791b */ /* 0x01ffe20003800000 */
.L_x_398:
[----:B------:R-:W-:Y:S05]  /*18160*/  BSYNC B0 ;  /* 0x0000000000007941 */ /* 0x000fea0003800000 */
.L_x_397:
[----:B------:R0:W5:Y:S01]  /*18170*/  LDL R2, [R1+0xc] ;  /* 0x00000c0001027983 */ /* 0x0001620000100800 */
[----:B------:R-:W-:Y:S02]  /*18180*/  IMAD.MOV.U32 R13, RZ, RZ, R3 ;  /* 0x000000ffff0d7224 */ /* 0x000fe400078e0003 */
[----:B------:R-:W-:Y:S02]  /*18190*/  IMAD.MOV.U32 R12, RZ, RZ, 0x1 ;  /* 0x00000001ff0c7424 */ /* 0x000fe400078e00ff */
[----:B------:R-:W-:Y:S02]  /*181a0*/  IMAD.MOV.U32 R11, RZ, RZ, 0x1f ;  /* 0x0000001fff0b7424 */ /* 0x000fe400078e00ff */
[----:B------:R-:W-:Y:S02]  /*181b0*/  IMAD.MOV.U32 R15, RZ, RZ, -0x1 ;  /* 0xffffffffff0f7424 */ /* 0x000fe400078e00ff */
[----:B0-----:R-:W-:-:S07]  /*181c0*/  IMAD.MOV.U32 R0, RZ, RZ, R14 ;  /* 0x000000ffff007224 */ /* 0x001fce00078e000e */
[----:B-----5:R-:W-:Y:S05]  /*181d0*/  WARPSYNC.COLLECTIVE R15, `(.L_x_399) ;  /* 0x000000000f087348 */ /* 0x020fea0003c00000 */
[----:B------:R0:W1:Y:S02]  /*181e0*/  SHFL.IDX P6, R14, R13, R12, R11 ;  /* 0x0000000c0d0e7389 */ /* 0x00006400000c000b */
[----:B01---5:R-:W-:Y:S01]  /*181f0*/  ENDCOLLECTIVE ;  /* 0x000000000000791b */ /* 0x023fe20003800000 */
.L_x_399:
[----:B------:R-:W-:Y:S01]  /*18200*/  ULDC UR4, c[0x0][0xc3c] ;  /* 0x00030f0000047ab9 */ /* 0x000fe20000000800 */
[----:B------:R-:W-:Y:S01]  /*18210*/  ULDC.64 UR6, c[0x0][0x208] ;  /* 0x0000820000067ab9 */ /* 0x000fe20000000a00 */
[----:B------:R-:W-:Y:S02]  /*18220*/  IMAD.IADD R6, R2, 0x1, R16 ;  /* 0x0000000102067824 */ /* 0x000fe400078e0210 */
[----:B------:R-:W-:Y:S02]  /*18230*/  IMAD.MOV.U32 R11, RZ, RZ, RZ ;  /* 0x000000ffff0b7224 */ /* 0x000fe400078e00ff */
[----:B------:R-:W-:Y:S01]  /*18240*/  IMAD.MOV.U32 R8, RZ, RZ, R14 ;  /* 0x000000ffff087224 */ /* 0x000fe200078e000e */
[----:B------:R-:W-:-:S13]  /*18250*/  ISETP.GE.OR P1, PT, R6, UR4, !P0 ;  /* 0x0000000406007c0c */ /* 0x000fda000c726670 */
[----:B------:R-:W0:Y:S08]  /*18260*/  @!P1 LDC.64 R2, c[0x0][0xc80] ;  /* 0x00032000ff029b82 */ /* 0x000e300000000a00 */
[----:B------:R-:W1:Y:S01]  /*18270*/  @!P1 LDC.64 R4, c[0x0][0xc78] ;  /* 0x00031e00ff049b82 */ /* 0x000e620000000a00 */
[----:B0-----:R-:W-:-:S05]  /*18280*/  @!P1 IMAD.WIDE R2, R6, 0x4, R2 ;  /* 0x0000000406029825 */ /* 0x001fca00078e0202 */
[----:B------:R1:W2:Y:S02]  /*18290*/  @!P1 LDG.E R7, desc[UR6][R2.64] ;  /* 0x0000000602079981 */ /* 0x0002a4000c1e1900 */
[----:B-1----:R-:W-:-:S06]  /*182a0*/  @!P1 IMAD.WIDE R2, R6, 0x4, R4 ;  /* 0x0000000406029825 */ /* 0x002fcc00078e0204 */
[----:B------:R-:W3:Y:S01]  /*182b0*/  @!P1 LDG.E R2, desc[UR6][R2.64] ;  /* 0x0000000602029981 */ /* 0x000ee2000c1e1900 */
[----:B------:R-:W-:Y:S01]  /*182c0*/  IMAD.MOV.U32 R6, RZ, RZ, RZ ;  /* 0x000000ffff067224 */ /* 0x000fe200078e00ff */
[C---:B------:R-:W-:Y:S01]  /*182d0*/  ISETP.GE.U32.AND P2, PT, R16.reuse, 0x2, PT ;  /* 0x000000021000780c */ /* 0x040fe20003f46070 */
[----:B------:R-:W-:Y:S01]  /*182e0*/  IMAD.MOV.U32 R4, RZ, RZ, RZ ;  /* 0x000000ffff047224 */ /* 0x000fe200078e00ff */
[C---:B------:R-:W-:Y:S02]  /*182f0*/  ISETP.GE.U32.AND P3, PT, R16.reuse, 0x4, PT ;  /* 0x000000041000780c */ /* 0x040fe40003f66070 */
[C---:B------:R-:W-:Y:S02]  /*18300*/  ISETP.GE.U32.AND P4, PT, R16.reuse, 0x8, PT ;  /* 0x000000081000780c */ /* 0x040fe40003f86070 */
[----:B------:R-:W-:Y:S01]  /*18310*/  ISETP.GE.U32.AND P5, PT, R16, 0x10, PT ;  /* 0x000000101000780c */ /* 0x000fe20003fa6070 */
[----:B--2---:R-:W-:Y:S02]  /*18320*/  @!P1 IMAD.MOV.U32 R6, RZ, RZ, R7 ;  /* 0x000000ffff069224 */ /* 0x004fe400078e0007 */
[----:B------:R-:W-:-:S02]  /*18330*/  IMAD.MOV.U32 R7, RZ, RZ, RZ ;  /* 0x000000ffff077224 */ /* 0x000fc400078e00ff */
[----:B---3--:R-:W-:Y:S01]  /*18340*/  @!P1 IMAD.MOV.U32 R7, RZ, RZ, R2 ;  /* 0x000000ffff079224 */ /* 0x008fe200078e0002 */
[----:B------:R-:W-:-:S03]  /*18350*/  ISETP.NE.AND P1, PT, R16, RZ, PT ;  /* 0x000000ff1000720c */ /* 0x000fc60003f25270 */
[----:B------:R-:W-:-:S04]  /*18360*/  IMAD R2, R7, R6, RZ ;  /* 0x0000000607027224 */ /* 0x000fc800078e02ff */
[----:B------:R-:W-:-:S07]  /*18370*/  IMAD.MOV.U32 R13, RZ, RZ, R2 ;  /* 0x000000ffff0d7224 */ /* 0x000fce00078e0002 */
[----:B------:R-:W-:Y:S05]  /*18380*/  WARPSYNC.COLLECTIVE R15, `(.L_x_400) ;  /* 0x000000000f087348 */ /* 0x000fea0003c00000 */
[----:B------:R0:W1:Y:S02]  /*18390*/  SHFL.UP P6, R14, R13, R12, R11 ;  /* 0x0400000c0d0e7389 */ /* 0x00006400000c000b */
[----:B01----:R-:W-:Y:S01]  /*183a0*/  ENDCOLLECTIVE ;  /* 0x000000000000791b */ /* 0x003fe20003800000 */
.L_x_400:
[----:B------:R-:W-:Y:S02]  /*183b0*/  IMAD.MOV.U32 R12, RZ, RZ, 0x2 ;  /* 0x00000002ff0c7424 */ /* 0x000fe400078e00ff */
[----:B------:R-:W-:-:S05]  /*183c0*/  IMAD.MOV.U32 R3, RZ, RZ, R14 ;  /* 0x000000ffff037224 */ /* 0x000fca00078e000e */
[----:B------:R-:W-:-:S05]  /*183d0*/  SEL R3, R3, RZ, P1 ;  /* 0x000000ff03037207 */ /* 0x000fca0000800000 */
[----:B------:R-:W-:-:S04]  /*183e0*/  IMAD.IADD R2, R2, 0x1, R3 ;  /* 0x0000000102027824 */ /* 0x000fc800078e0203 */
[----:B------:R-:W-:-:S07]  /*183f0*/  IMAD.MOV.U32 R13, RZ, RZ, R2 ;  /* 0x000000ffff0d7224 */ /* 0x000fce00078e0002 */
[----:B------:R-:W-:Y:S05]  /*18400*/  WARPSYNC.COLLECTIVE R15, `(.L_x_401) ;  /* 0x000000000f087348 */ /* 0x000fea0003c00000 */
[----:B------:R0:W1:Y:S02]  /*18410*/  SHFL.UP P6, R14, R13, R12, R11 ;  /* 0x0400000c0d0e7389 */ /* 0x00006400000c000b */
[----:B01----:R-:W-:Y:S01]  /*18420*/  ENDCOLLECTIVE ;  /* 0x000000000000791b */ /* 0x003fe20003800000 */
.L_x_401:
        /* <DEDUP_REMOVED lines=8> */
.L_x_402:
        /* <DEDUP_REMOVED lines=8> */
.L_x_403:
        /* <DEDUP_REMOVED lines=8> */
.L_x_404:
[----:B------:R-:W-:Y:S02]  /*185b0*/  IMAD.MOV.U32 R12, RZ, RZ, 0x1f ;  /* 0x0000001fff0c7424 */ /* 0x000fe400078e00ff */
[----:B------:R-:W-:Y:S02]  /*185c0*/  IMAD.MOV.U32 R11, RZ, RZ, 0x1f ;  /* 0x0000001fff0b7424 */ /* 0x000fe400078e00ff */
[----:B------:R-:W-:-:S05]  /*185d0*/  IMAD.MOV.U32 R3, RZ, RZ, R14 ;  /* 0x000000ffff037224 */ /* 0x000fca00078e000e */
[----:B------:R-:W-:-:S05]  /*185e0*/  SEL R3, R3, RZ, P5 ;  /* 0x000000ff03037207 */ /* 0x000fca0002800000 */
[----:B------:R-:W-:-:S04]  /*185f0*/  IMAD.IADD R2, R2, 0x1, R3 ;  /* 0x0000000102027824 */ /* 0x000fc800078e0203 */
[----:B------:R-:W-:-:S07]  /*18600*/  IMAD.MOV.U32 R13, RZ, RZ, R2 ;  /* 0x000000ffff0d7224 */ /* 0x000fce00078e0002 */
[----:B------:R-:W-:Y:S05]  /*18610*/  WARPSYNC.COLLECTIVE R15, `(.L_x_405) ;  /* 0x000000000f087348 */ /* 0x000fea0003c00000 */
[----:B------:R0:W1:Y:S02]  /*18620*/  SHFL.IDX P6, R14, R13, R12, R11 ;  /* 0x0000000c0d0e7389 */ /* 0x00006400000c000b */
[----:B01----:R-:W-:Y:S01]  /*18630*/  ENDCOLLECTIVE ;  /* 0x000000000000791b */ /* 0x003fe20003800000 */
.L_x_405:
[----:B------:R-:W-:Y:S01]  /*18640*/  IMAD.MOV.U32 R9, RZ, RZ, R14 ;  /* 0x000000ffff097224 */ /* 0x000fe200078e000e */
[----:B------:R-:W-:Y:S06]  /*18650*/  BRA `(.L_x_406) ;  /* 0xffffffd800ac7947 */ /* 0x000fec000383ffff */
.L_x_345:
[----:B------:R-:W-:Y:S01]  /*18660*/  BSSY B0, `(.L_x_407) ;  /* 0x0000008000007945 */ /* 0x000fe20003800000 */
[----:B------:R-:W-:Y:S02]  /*18670*/  IMAD.MOV.U32 R13, RZ, RZ, R2 ;  /* 0x000000ffff0d7224 */ /* 0x000fe400078e0002 */
[----:B0-----:R-:W-:Y:S02]  /*18680*/  IMAD.MOV.U32 R12, RZ, RZ, 0x1 ;  /* 0x00000001ff0c7424 */ /* 0x001fe400078e00ff */
[----:B------:R-:W-:Y:S02]  /*18690*/  IMAD.MOV.U32 R11, RZ, RZ, RZ ;  /* 0x000000ffff0b7224 */ /* 0x000fe400078e00ff */
[----:B------:R-:W-:-:S07]  /*186a0*/  IMAD.MOV.U32 R15, RZ, RZ, -0x1 ;  /* 0xffffffffff0f7424 */ /* 0x000fce00078e00ff */
[----:B------:R-:W-:Y:S05]  /*186b0*/  WARPSYNC.COLLECTIVE R15, `(.L_x_408) ;  /* 0x000000000f087348 */ /* 0x000fea0003c00000 */
[----:B------:R0:W1:Y:S02]  /*186c0*/  SHFL.UP P6, R14, R13, R12, R11 ;  /* 0x0400000c0d0e7389 */ /* 0x00006400000c000b */
[----:B01----:R-:W-:Y:S01]  /*186d0*/  ENDCOLLECTIVE ;  /* 0x000000000000791b */ /* 0x003fe20003800000 */
.L_x_408:
[----:B------:R-:W-:Y:S05]  /*186e0*/  BSYNC B0 ;  /* 0x0000000000007941 */ /* 0x000fea0003800000 */
.L_x_407:
[----:B------:R-:W-:Y:S02]  /*186f0*/  IMAD.MOV.U32 R3, RZ, RZ, R14 ;  /* 0x000000ffff037224 */ /* 0x000fe400078e000e */
[----:B------:R-:W-:Y:S02]  /*18700*/  IMAD.MOV.U32 R12, RZ, RZ, 0x2 ;  /* 0x00000002ff0c7424 */ /* 0x000fe400078e00ff */
[----:B------:R-:W-:Y:S01]  /*18710*/  IMAD.MOV.U32 R11, RZ, RZ, RZ ;  /* 0x000000ffff0b7224 */ /* 0x000fe200078e00ff */
[----:B------:R-:W-:Y:S01]  /*18720*/  SEL R3, R3, RZ, P1 ;  /* 0x000000ff03037207 */ /* 0x000fe20000800000 */
[----:B------:R-:W-:-:S04]  /*18730*/  IMAD.MOV.U32 R15, RZ, RZ, -0x1 ;  /* 0xffffffffff0f7424 */ /* 0x000fc800078e00ff */
[----:B------:R-:W-:-:S04]  /*18740*/  IMAD.IADD R2, R2, 0x1, R3 ;  /* 0x0000000102027824 */ /* 0x000fc800078e0203 */
[----:B------:R-:W-:-:S07]  /*18750*/  IMAD.MOV.U32 R13, RZ, RZ, R2 ;  /* 0x000000ffff0d7224 */ /* 0x000fce00078e0002 */
[----:B------:R-:W-:Y:S05]  /*18760*/  WARPSYNC.COLLECTIVE R15, `(.L_x_409) ;  /* 0x000000000f087348 */ /* 0x000fea0003c00000 */
[----:B------:R0:W1:Y:S02]  /*18770*/  SHFL.UP P6, R14, R13, R12, R11 ;  /* 0x0400000c0d0e7389 */ /* 0x00006400000c000b */
[----:B01----:R-:W-:Y:S01]  /*18780*/  ENDCOLLECTIVE ;  /* 0x000000000000791b */ /* 0x003fe20003800000 */
.L_x_409:
        /* <DEDUP_REMOVED lines=8> */
.L_x_410:
        /* <DEDUP_REMOVED lines=8> */
.L_x_411:
        /* <DEDUP_REMOVED lines=8> */
.L_x_412:
        /* <DEDUP_REMOVED lines=9> */
.L_x_413:
[----:B------:R-:W-:Y:S01]  /*189a0*/  IMAD.MOV.U32 R9, RZ, RZ, R14 ;  /* 0x000000ffff097224 */ /* 0x000fe200078e000e */
[----:B------:R-:W-:Y:S06]  /*189b0*/  BRA `(.L_x_414) ;  /* 0xffffffd800847947 */ /* 0x000fec000383ffff */
.L_x_347:
[----:B------:R-:W-:Y:S01]  /*189c0*/  BSSY B0, `(.L_x_415) ;  /* 0x0000006000007945 */ /* 0x000fe20003800000 */
[----:B------:R-:W-:Y:S01]  /*189d0*/  PLOP3.LUT P6, PT, P6, PT, PT, 0x8, 0x0 ;  /* 0x000000000000781c */ /* 0x000fe200037ce170 */
[----:B------:R-:W-:-:S12]  /*189e0*/  IMAD.MOV.U32 R15, RZ, RZ, -0x1 ;  /* 0xffffffffff0f7424 */ /* 0x000fd800078e00ff */
[----:B01----:R-:W-:Y:S05]  /*189f0*/  WARPSYNC.COLLECTIVE R15, `(.L_x_416) ;  /* 0x000000000f087348 */ /* 0x003fea0003c00000 */
[----:B------:R-:W-:Y:S01]  /*18a00*/  VOTE.ANY R14, PT, P6 ;  /* 0x00000000000e7806 */ /* 0x000fe200030e0100 */
[----:B01----:R-:W-:Y:S06]  /*18a10*/  ENDCOLLECTIVE ;  /* 0x000000000000791b */ /* 0x003fec0003800000 */
.L_x_416:
[----:B------:R-:W-:Y:S05]  /*18a20*/  BSYNC B0 ;  /* 0x0000000000007941 */ /* 0x000fea0003800000 */
.L_x_415:
[----:B------:R-:W-:Y:S02]  /*18a30*/  IMAD.MOV.U32 R8, RZ, RZ, R14 ;  /* 0x000000ffff087224 */ /* 0x000fe400078e000e */
[----:B------:R-:W-:Y:S02]  /*18a40*/  IMAD.MOV.U32 R13, RZ, RZ, R6 ;  /* 0x000000ffff0d7224 */ /* 0x000fe400078e0006 */
[----:B------:R-:W0:Y:S01]  /*18a50*/  POPC R5, R8 ;  /* 0x0000000800057309 */ /* 0x000e220000000000 */
[----:B------:R-:W-:Y:S02]  /*18a60*/  IMAD.MOV.U32 R11, RZ, RZ, 0x1f ;  /* 0x0000001fff0b7424 */ /* 0x000fe400078e00ff */
[----:B------:R-:W-:Y:S02]  /*18a70*/  IMAD.MOV.U32 R15, RZ, RZ, -0x1 ;  /* 0xffffffffff0f7424 */ /* 0x000fe400078e00ff */
[----:B0-----:R-:W-:-:S07]  /*18a80*/  IMAD.MOV.U32 R12, RZ, RZ, R5 ;  /* 0x000000ffff0c7224 */ /* 0x001fce00078e0005 */
[----:B------:R-:W-:Y:S05]  /*18a90*/  WARPSYNC.COLLECTIVE R15, `(.L_x_417) ;  /* 0x000000000f087348 */ /* 0x000fea0003c00000 */
[----:B------:R0:W1:Y:S02]  /*18aa0*/  SHFL.IDX P6, R14, R13, R12, R11 ;  /* 0x0000000c0d0e7389 */ /* 0x00006400000c000b */
[----:B01----:R-:W-:Y:S01]  /*18ab0*/  ENDCOLLECTIVE ;  /* 0x000000000000791b */ /* 0x003fe20003800000 */
.L_x_417:
[----:B------:R-:W-:Y:S02]  /*18ac0*/  IMAD.MOV.U32 R13, RZ, RZ, R7 ;  /* 0x000000ffff0d7224 */ /* 0x000fe400078e0007 */
[----:B------:R-:W-:-:S07]  /*18ad0*/  IMAD.MOV.U32 R6, RZ, RZ, R14 ;  /* 0x000000ffff067224 */ /* 0x000fce00078e000e */
[----:B------:R-:W-:Y:S05]  /*18ae0*/  WARPSYNC.COLLECTIVE R15, `(.L_x_418) ;  /* 0x000000000f087348 */ /* 0x000fea0003c00000 */
[----:B------:R0:W1:Y:S02]  /*18af0*/  SHFL.IDX P6, R14, R13, R12, R11 ;  /* 0x0000000c0d0e7389 */ /* 0x00006400000c000b */
[----:B01----:R-:W-:Y:S01]  /*18b00*/  ENDCOLLECTIVE ;  /* 0x000000000000791b */ /* 0x003fe20003800000 */
.L_x_418:
[----:B------:R-:W-:Y:S01]  /*18b10*/  IMAD.MOV.U32 R7, RZ, RZ, R14 ;  /* 0x000000ffff077224 */ /* 0x000fe200078e000e */
[----:B------:R-:W-:Y:S06]  /*18b20*/  BRA `(.L_x_419) ;  /* 0xffffffd800647947 */ /* 0x000fec000383ffff */
.L_x_349:
[----:B------:R-:W-:Y:S01]  /*18b30*/  BSSY B0, `(.L_x_420) ;  /* 0x0000007000007945 */ /* 0x000fe20003800000 */
[----:B------:R-:W-:Y:S02]  /*18b40*/  IMAD.MOV.U32 R13, RZ, RZ, R2 ;  /* 0x000000ffff0d7224 */ /* 0x000fe400078e0002 */
[----:B------:R-:W-:Y:S02]  /*18b50*/  IMAD.MOV.U32 R11, RZ, RZ, 0x1f ;  /* 0x0000001fff0b7424 */ /* 0x000fe400078e00ff */
[----:B------:R-:W-:-:S07]  /*18b60*/  IMAD.MOV.U32 R15, RZ, RZ, -0x1 ;  /* 0xffffffffff0f7424 */ /* 0x000fce00078e00ff */
[----:B-1234-:R-:W-:Y:S05]  /*18b70*/  WARPSYNC.COLLECTIVE R15, `(.L_x_421) ;  /* 0x000000000f087348 */ /* 0x01efea0003c00000 */
[----:B------:R0:W0:Y:S02]  /*18b80*/  SHFL.IDX P6, R14, R13, R12, R11 ;  /* 0x0000000c0d0e7389 */ /* 0x00002400000c000b */
[----:B01234-:R-:W-:Y:S01]  /*18b90*/  ENDCOLLECTIVE ;  /* 0x000000000000791b */ /* 0x01ffe20003800000 */
.L_x_421:
[----:B------:R-:W-:Y:S05]  /*18ba0*/  BSYNC B0 ;  /* 0x0000000000007941 */ /* 0x000fea0003800000 */
.L_x_420:
[----:B------:R-:W-:Y:S01]  /*18bb0*/  IMAD.MOV.U32 R2, RZ, RZ, R14 ;  /* 0x000000ffff027224 */ /* 0x000fe200078e000e */
[----:B------:R-:W-:Y:S06]  /*18bc0*/  BRA `(.L_x_422) ;  /* 0xffffffd800547947 */ /* 0x000fec000383ffff */
.L_x_353:
[----:B0-----:R0:W1:Y:S02]  /*18bd0*/  SYNCS.PHASECHK.TRANS64.TRYWAIT P0, [R0+URZ+0x38820], R3 ;  /* 0x03882003000075a7 */ /* 0x001064000800017f */
[----:B-1----:R-:W-:Y:S05]  /*18be0*/  @!P0 NANOSLEEP.SYNCS 0x989680 ;  /* 0x009896800000895d */ /* 0x002fea0003900000 */
[----:B------:R-:W1:Y:S02]  /*18bf0*/  @!P0 SYNCS.PHASECHK.TRANS64 P0, [R0+URZ+0x38820], R3 ;  /* 0x03882003000085a7 */ /* 0x000e64000800007f */
[----:B-1----:R-:W-:Y:S05]  /*18c00*/  @!P0 BRA `(.L_x_353) ;  /* 0xfffffffc00f08947 */ /* 0x002fea000383ffff */
[----:B------:R-:W-:Y:S05]  /*18c10*/  BRA `(.L_x_423) ;  /* 0xffffffdc00ec7947 */ /* 0x000fea000383ffff */
.L_x_354:
[----:B------:R-:W1:Y:S01]  /*18c20*/  S2R R2, SR_TID.X ;  /* 0x0000000000027919 */ /* 0x000e620000002100 */
[----:B------:R-:W-:Y:S01]  /*18c30*/  BSSY B0, `(.L_x_424) ;  /* 0x000000a000007945 */ /* 0x000fe20003800000 */
[----:B------:R-:W-:Y:S02]  /*18c40*/  IMAD.MOV.U32 R12, RZ, RZ, RZ ;  /* 0x000000ffff0c7224 */ /* 0x000fe400078e00ff */
[----:B------:R-:W-:Y:S02]  /*18c50*/  IMAD.MOV.U32 R11, RZ, RZ, 0x1f ;  /* 0x0000001fff0b7424 */ /* 0x000fe400078e00ff */
[----:B------:R-:W-:Y:S01]  /*18c60*/  IMAD.MOV.U32 R15, RZ, RZ, -0x1 ;  /* 0xffffffffff0f7424 */ /* 0x000fe200078e00ff */
[----:B-1----:R-:W-:-:S04]  /*18c70*/  SHF.R.U32.HI R2, RZ, 0x5, R2 ;  /* 0x00000005ff027819 */ /* 0x002fc80000011602 */
[----:B------:R-:W-:-:S05]  /*18c80*/  LOP3.LUT R2, R2, 0x3, RZ, 0xc0, !PT ;  /* 0x0000000302027812 */ /* 0x000fca00078ec0ff */
[----:B------:R-:W-:-:S07]  /*18c90*/  IMAD.MOV.U32 R13, RZ, RZ, R2 ;  /* 0x000000ffff0d7224 */ /* 0x000fce00078e0002 */
[----:B0-----:R-:W-:Y:S05]  /*18ca0*/  WARPSYNC.COLLECTIVE R15, `(.L_x_425) ;  /* 0x000000000f087348 */ /* 0x001fea0003c00000 */
[----:B------:R1:W2:Y:S02]  /*18cb0*/  SHFL.IDX P6, R14, R13, R12, R11 ;  /* 0x0000000c0d0e7389 */ /* 0x0002a400000c000b */
[----:B012---:R-:W-:Y:S01]  /*18cc0*/  ENDCOLLECTIVE ;  /* 0x000000000000791b */ /* 0x007fe20003800000 */
.L_x_425:
[----:B------:R-:W-:Y:S05]  /*18cd0*/  BSYNC B0 ;  /* 0x0000000000007941 */ /* 0x000fea0003800000 */
.L_x_424:
[----:B------:R-:W-:Y:S05]  /*18ce0*/  BRA `(.L_x_426) ;  /* 0xffffffdc00d47947 */ /* 0x000fea000383ffff */
.L_x_357:
[----:B------:R-:W-:Y:S01]  /*18cf0*/  BSSY B1, `(.L_x_427) ;  /* 0x0000006000017945 */ /* 0x000fe20003800000 */
[----:B------:R-:W-:-:S07]  /*18d00*/  IMAD.MOV.U32 R15, RZ, RZ, -0x1 ;  /* 0xffffffffff0f7424 */ /* 0x000fce00078e00ff */
[----:B01----:R-:W-:Y:S05]  /*18d10*/  WARPSYNC.COLLECTIVE R15, `(.L_x_428) ;  /* 0x000000000f0c7348 */ /* 0x003fea0003c00000 */
[----:B------:R-:W-:Y:S02]  /*18d20*/  ELECT P6, UR62, PT ;  /* 0x00000000003e782f */ /* 0x000fe400038c0000 */
[----:B------:R-:W-:Y:S01]  /*18d30*/  MOV R14, UR62 ;  /* 0x0000003e000e7c02 */ /* 0x000fe20008000f00 */
[----:B01----:R-:W-:Y:S10]  /*18d40*/  ENDCOLLECTIVE ;  /* 0x000000000000791b */ /* 0x003ff40003800000 */
.L_x_428:
[----:B------:R-:W-:Y:S05]  /*18d50*/  BSYNC B1 ;  /* 0x0000000000017941 */ /* 0x000fea0003800000 */
.L_x_427:
[----:B------:R-:W-:Y:S05]  /*18d60*/  BRA `(.L_x_429) ;  /* 0xffffffdc00cc7947 */ /* 0x000fea000383ffff */
.L_x_359:
[----:B0-----:R0:W1:Y:S02]  /*18d70*/  SYNCS.PHASECHK.TRANS64.TRYWAIT P0, [R6+URZ], R5 ;  /* 0x00000005060075a7 */ /* 0x001064000800017f */
[----:B-1----:R-:W-:Y:S05]  /*18d80*/  @!P0 NANOSLEEP.SYNCS 0x989680 ;  /* 0x009896800000895d */ /* 0x002fea0003900000 */
[----:B------:R-:W1:Y:S02]  /*18d90*/  @!P0 SYNCS.PHASECHK.TRANS64 P0, [R6+URZ], R5 ;  /* 0x00000005060085a7 */ /* 0x000e64000800007f */
[----:B-1----:R-:W-:Y:S05]  /*18da0*/  @!P0 BRA `(.L_x_359) ;  /* 0xfffffffc00f08947 */ /* 0x002fea000383ffff */
[----:B------:R-:W-:Y:S05]  /*18db0*/  BRA `(.L_x_430) ;  /* 0xffffffe0000c7947 */ /* 0x000fea000383ffff */
.L_x_360:
[----:B-1----:R1:W2:Y:S02]  /*18dc0*/  SYNCS.PHASECHK.TRANS64.TRYWAIT P0, [R7+URZ], R2 ;  /* 0x00000002070075a7 */ /* 0x0022a4000800017f */
[----:B--2---:R-:W-:Y:S05]  /*18dd0*/  @!P0 NANOSLEEP.SYNCS 0x989680 ;  /* 0x009896800000895d */ /* 0x004fea0003900000 */
[----:B------:R-:W2:Y:S02]  /*18de0*/  @!P0 SYNCS.PHASECHK.TRANS64 P0, [R7+URZ], R2 ;  /* 0x00000002070085a7 */ /* 0x000ea4000800007f */
[----:B--2---:R-:W-:Y:S05]  /*18df0*/  @!P0 BRA `(.L_x_360) ;  /* 0xfffffffc00f08947 */ /* 0x004fea000383ffff */
[----:B------:R-:W-:Y:S05]  /*18e00*/  BRA `(.L_x_431) ;  /* 0xffffffe000007947 */ /* 0x000fea000383ffff */
.L_x_362:
[----:B--2---:R2:W3:Y:S02]  /*18e10*/  SYNCS.PHASECHK.TRANS64.TRYWAIT P0, [R4+URZ], R5 ;  /* 0x00000005040075a7 */ /* 0x0044e4000800017f */
[----:B---3--:R-:W-:Y:S05]  /*18e20*/  @!P0 NANOSLEEP.SYNCS 0x989680 ;  /* 0x009896800000895d */ /* 0x008fea0003900000 */
[----:B------:R-:W3:Y:S02]  /*18e30*/  @!P0 SYNCS.PHASECHK.TRANS64 P0, [R4+URZ], R5 ;  /* 0x00000005040085a7 */ /* 0x000ee4000800007f */
[----:B---3--:R-:W-:Y:S05]  /*18e40*/  @!P0 BRA `(.L_x_362) ;  /* 0xfffffffc00f08947 */ /* 0x008fea000383ffff */
[----:B------:R-:W-:Y:S05]  /*18e50*/  BRA `(.L_x_432) ;  /* 0xffffffe000047947 */ /* 0x000fea000383ffff */
.L_x_433:
        /* <DEDUP_REMOVED lines=10> */
.L_x_3201:


//--------------------- .text._ZN7cutlass13device_kernelIN5flash11enable_sm90INS1_16FlashAttnFwdSm90INS1_25CollectiveMainloopFwdSm90ILi2EN4cute5tupleIJNS5_1CILi1EEES8_S8_EEENS6_IJNS7_ILi128EEENS7_ILi80EEENS7_ILi256EEEEEELi256ENS_6half_tEfNS_4arch4Sm90ELb0ELb0ELb0ELb1ELb0ELb1ELb0ELb1ELb1ELb1ELb1ELb0EEENS1_21CollectiveEpilogueFwdINS6_IJSA_SC_SB_EEES9_SE_SG_Li256ELb1ELb1ELb1ELb0EEENS1_36VarlenDynamicPersistentTileSchedulerILi128ELi80ELi256ELi128ELb1ELb1ELb1ELb0ELb1ELb1EEEEEEEEEvNT_6ParamsE --------------------------
	.section	.text._ZN7cutlass13device_kernelIN5flash11enable_sm90INS1_16FlashAttnFwdSm90INS1_25CollectiveMainloopFwdSm90ILi2EN4cute5tupleIJNS5_1CILi1EEES8_S8_EEENS6_IJNS7_ILi128EEENS7_ILi80EEENS7_ILi256EEEEEELi256ENS_6half_tEfNS_4arch4Sm90ELb0ELb0ELb0ELb1ELb0ELb1ELb0ELb1ELb1ELb1ELb1ELb0EEENS1_21CollectiveEpilogueFwdINS6_IJSA_SC_SB_EEES9_SE_SG_Li256ELb1ELb1ELb1ELb0EEENS1_36VarlenDynamicPersistentTileSchedulerILi128ELi80ELi256ELi128ELb1ELb1ELb1ELb0ELb1ELb1EEEEEEEEEvNT_6ParamsE,"ax",@progbits
	.align	128
.text._ZN7cutlass13device_kernelIN5flash11enable_sm90INS1_16FlashAttnFwdSm90INS1_25CollectiveMainloopFwdSm90ILi2EN4cute5tupleIJNS5_1CILi1EEES8_S8_EEENS6_IJNS7_ILi128EEENS7_ILi80EEENS7_ILi256EEEEEELi256ENS_6half_tEfNS_4arch4Sm90ELb0ELb0ELb0ELb1ELb0ELb1ELb0ELb1ELb1ELb1ELb1ELb0EEENS1_21CollectiveEpilogueFwdINS6_IJSA_SC_SB_EEES9_SE_SG_Li256ELb1ELb1ELb1ELb0EEENS1_36VarlenDynamicPersistentTileSchedulerILi128ELi80ELi256ELi128ELb1ELb1ELb1ELb0ELb1ELb1EEEEEEEEEvNT_6ParamsE:
        .type           _ZN7cutlass13device_kernelIN5flash11enable_sm90INS1_16FlashAttnFwdSm90INS1_25CollectiveMainloopFwdSm90ILi2EN4cute5tupleIJNS5_1CILi1EEES8_S8_EEENS6_IJNS7_ILi128EEENS7_ILi80EEENS7_ILi256EEEEEELi256ENS_6half_tEfNS_4arch4Sm90ELb0ELb0ELb0ELb1ELb0ELb1ELb0ELb1ELb1ELb1ELb1ELb0EEENS1_21CollectiveEpilogueFwdINS6_IJSA_SC_SB_EEES9_SE_SG_Li256ELb1ELb1ELb1ELb0EEENS1_36VarlenDynamicPersistentTileSchedulerILi128ELi80ELi256ELi128ELb1ELb1ELb1ELb0ELb1ELb1EEEEEEEEEvNT_6ParamsE,@function
        .size           _ZN7cutlass13device_kernelIN5flash11enable_sm90INS1_16FlashAttnFwdSm90INS1_25CollectiveMainloopFwdSm90ILi2EN4cute5tupleIJNS5_1CILi1EEES8_S8_EEENS6_IJNS7_ILi128EEENS7_ILi80EEENS7_ILi256EEEEEELi256ENS_6half_tEfNS_4arch4Sm90ELb0ELb0ELb0ELb1ELb0ELb1ELb0ELb1ELb1ELb1ELb1ELb0EEENS1_21CollectiveEpilogueFwdINS6_IJSA_SC_SB_EEES9_SE_SG_Li256ELb1ELb1ELb1ELb0EEENS1_36VarlenDynamicPersistentTileSchedulerILi128ELi80ELi256ELi128ELb1ELb1ELb1ELb0ELb1ELb1EEEEEEEEEvNT_6ParamsE,(.L_x_3202 - _ZN7cutlass13device_kernelIN5flash11enable_sm90INS1_16FlashAttnFwdSm90INS1_25CollectiveMainloopFwdSm90ILi2EN4cute5tupleIJNS5_1CILi1EEES8_S8_EEENS6_IJNS7_ILi128EEENS7_ILi80EEENS7_ILi256EEEEEELi256ENS_6half_tEfNS_4arch4Sm90ELb0ELb0ELb0ELb1ELb0ELb1ELb0ELb1ELb1ELb1ELb1ELb0EEENS1_21CollectiveEpilogueFwdINS6_IJSA_SC_SB_EEES9_SE_SG_Li256ELb1ELb1ELb1ELb0EEENS1_36VarlenDynamicPersistentTileSchedulerILi128ELi80ELi256ELi128ELb1ELb1ELb1ELb0ELb1ELb1EEEEEEEEEvNT_6ParamsE)
        .other          _ZN7cutlass13device_kernelIN5flash11enable_sm90INS1_16FlashAttnFwdSm90INS1_25CollectiveMainloopFwdSm90ILi2EN4cute5tupleIJNS5_1CILi1EEES8_S8_EEENS6_IJNS7_ILi128EEENS7_ILi80EEENS7_ILi256EEEEEELi256ENS_6half_tEfNS_4arch4Sm90ELb0ELb0ELb0ELb1ELb0ELb1ELb0ELb1ELb1ELb1ELb1ELb0EEENS1_21CollectiveEpilogueFwdINS6_IJSA_SC_SB_EEES9_SE_SG_Li256ELb1ELb1ELb1ELb0EEENS1_36VarlenDynamicPersistentTileSchedulerILi128ELi80ELi256ELi128ELb1ELb1ELb1ELb0ELb1ELb1EEEEEEEEEvNT_6ParamsE,@"STO_CUDA_ENTRY STV_DEFAULT"
_ZN7cutlass13device_kernelIN5flash11enable_sm90INS1_16FlashAttnFwdSm90INS1_25CollectiveMainloopFwdSm90ILi2EN4cute5tupleIJNS5_1CILi1EEES8_S8_EEENS6_IJNS7_ILi128EEENS7_ILi80EEENS7_ILi256EEEEEELi256ENS_6half_tEfNS_4arch4Sm90ELb0ELb0ELb0ELb1ELb0ELb1ELb0ELb1ELb1ELb1ELb1ELb0EEENS1_21CollectiveEpilogueFwdINS6_IJSA_SC_SB_EEES9_SE_SG_Li256ELb1ELb1ELb1ELb0EEENS1_36VarlenDynamicPersistentTileSchedulerILi128ELi80ELi256ELi128ELb1ELb1ELb1ELb0ELb1ELb1EEEEEEEEEvNT_6ParamsE:
        /* <DEDUP_REMOVED lines=13> */
[----:B------:R-:W-:Y:S02]  /*00d0*/  UIADD3 UR10, UP2, UR4, 0x570, URZ ;  /* 0x00000570040a7890 */ /* 0x000fe4000ff5e03f */
[----:B------:R-:W-:Y:S02]  /*00e0*/  UIADD3 UR4, UP3, UR4, 0x670, URZ ;  /* 0x0000067004047890 */ /* 0x000fe4000ff7e03f */
[----:B------:R-:W-:-:S02]  /*00f0*/  UIADD3.X UR7, URZ, UR5, URZ, UP0, !UPT ;  /* 0x000000053f077290 */ /* 0x000fc400087fe43f */
[----:B------:R-:W-:Y:S02]  /*0100*/  UIADD3.X UR9, URZ, UR5, URZ, UP1, !UPT ;  /* 0x000000053f097290 */ /* 0x000fe40008ffe43f */
[----:B------:R-:W-:Y:S02]  /*0110*/  UIADD3.X UR11, URZ, UR5, URZ, UP2, !UPT ;  /* 0x000000053f0b7290 */ /* 0x000fe400097fe43f */
[----:B------:R-:W-:-:S03]  /*0120*/  UIADD3.X UR5, URZ, UR5, URZ, UP3, !UPT ;  /* 0x000000053f057290 */ /* 0x000fc60009ffe43f */
[----:B------:R0:W-:Y:S02]  /*0130*/  UTMACCTL.PF [UR6] ;  /* 0x00000000060079b9 */ /* 0x0001e40008040000 */
[----:B------:R0:W-:Y:S02]  /*0140*/  UTMACCTL.PF [UR8] ;  /* 0x00000000080079b9 */ /* 0x0001e40008040000 */
[----:B------:R0:W-:Y:S02]  /*0150*/  UTMACCTL.PF [UR10] ;  /* 0x000000000a0079b9 */ /* 0x0001e40008040000 */
[----:B------:R0:W-:Y:S02]  /*0160*/  UTMACCTL.PF [UR4] ;  /* 0x00000000040079b9 */ /* 0x0001e40008040000 */
[----:B0-----:R-:W-:Y:S01]  /*0170*/  NOP ;  /* 0x0000000000007918 */ /* 0x001fe20000000000 */
.L_x_435:
[----:B------:R-:W-:Y:S05]  /*0180*/  BSYNC B0 ;  /* 0x0000000000007941 */ /* 0x000fea0003800000 */
.L_x_434:
        /* <DEDUP_REMOVED lines=41> */
.L_x_436:
        /* <DEDUP_REMOVED lines=22> */
.L_x_437:
        /* <DEDUP_REMOVED lines=18> */
.L_x_438:
        /* <DEDUP_REMOVED lines=22> */
.L_x_439:
        /* <DEDUP_REMOVED lines=22> */
.L_x_440:
[----:B------:R-:W-:Y:S01]  /*0960*/  PLOP3.LUT P0, PT, PT, PT, UP0, 0x80, 0x0 ;  /* 0x000000000000781c */ /* 0x000fe20003f0f008 */
[----:B------:R-:W-:Y:S01]  /*0970*/  UMOV UR60, 0x1 ;  /* 0x00000001003c7882 */ /* 0x000fe20000000000 */
[----:B------:R-:W-:Y:S01]  /*0980*/  NOP ;  /* 0x0000000000007918 */ /* 0x000fe20000000000 */
[----:B------:R-:W-:Y:S01]  /*0990*/  USEL UR60, UR60, 0x2, !UP0 ;  /* 0x000000023c3c7887 */ /* 0x000fe2000c000000 */
[----:B------:R-:W-:Y:S01]  /*09a0*/  BSSY B9, `(.L_x_441) ;  /* 0x0002a9c000097945 */ /* 0x000fe20003800000 */
[----:B012-4-:R-:W-:Y:S08]  /*09b0*/  BAR.SYNC.DEFER_BLOCKING 0x0 ;  /* 0x0000000000007b1d */ /* 0x017ff00000010000 */
[----:B------:R-:W-:Y:S05]  /*09c0*/  @!P0 BRA `(.L_x_442) ;  /* 0x0000021800008947 */ /* 0x000fea0003800000 */
.L_x_443:
[----:B------:R-:W-:-:S08]  /*09d0*/  NOP ;  /* 0x0000000000007918 */ /* 0x000fd00000000000 */
[----:B------:R-:W0:Y:S02]  /*09e0*/  USETMAXREG.TRY_ALLOC.CTAPOOL UP0, 0xf0 ;  /* 0x000000f0000079c8 */ /* 0x000e240008000600 */
[----:B0-----:R-:W-:-:S13]  /*09f0*/  PLOP3.LUT P0, PT, PT, PT, UP0, 0x80, 0x0 ;  /* 0x000000000000781c */ /* 0x001fda0003f0f008 */
[----:B------:R-:W-:Y:S05]  /*0a00*/  @!P0 BRA `(.L_x_443) ;  /* 0xfffffffc00f08947 */ /* 0x000fea000383ffff */
[----:B------:R-:W0:Y:S08]  /*0a10*/  S2UR UR5, SR_CgaCtaId ;  /* 0x00000000000579c3 */ /* 0x000e300000008800 */
[----:B------:R-:W-:Y:S06]  /*0a20*/  BAR.ARV 0x8, 0x180 ;  /* 0x0206000000007b1d */ /* 0x000fec0000002000 */
[----:B------:R-:W-:-:S02]  /*0a30*/  UMOV UR4, 0x400 ;  /* 0x0000040000047882 */ /* 0x000fc40000000000 */
[----:B------:R-:W-:Y:S01]  /*0a40*/  BAR.SYNC.DEFER_BLOCKING 0x5, 0x180 ;  /* 0x0146000000007b1d */ /* 0x000fe20000010000 */
[----:B0-----:R-:W-:-:S06]  /*0a50*/  ULEA UR4, UR5, UR4, 0x18 ;  /* 0x0000000405047291 */ /* 0x001fcc000f8ec03f */
[----:B------:R-:W-:Y:S01]  /*0a60*/  IMAD.U32 R18, RZ, RZ, UR4 ;  /* 0x00000004ff127e24 */ /* 0x000fe2000f8e00ff */
[----:B------:R-:W-:-:S04]  /*0a70*/  ULDC UR4, c[0x0][0xc3c] ;  /* 0x00030f0000047ab9 */ /* 0x000fc80000000800 */
[----:B------:R-:W0:Y:S01]  /*0a80*/  LDS.128 R140, [R18+0x388d0] ;  /* 0x0388d000128c7984 */ /* 0x000e220000000c00 */
[----:B------:R-:W-:Y:S06]  /*0a90*/  BAR.ARV 0x4, 0x180 ;  /* 0x0106000000007b1d */ /* 0x000fec0000002000 */
[----:B0-----:R-:W-:-:S13]  /*0aa0*/  ISETP.GE.AND P0, PT, R143, UR4, PT ;  /* 0x000000048f007c0c */ /* 0x001fda000bf06270 */
[----:B------:R-:W-:Y:S05]  /*0ab0*/  @P0 BRA `(.L_x_444) ;  /* 0x000002a800280947 */ /* 0x000fea0003800000 */
[----:B------:R-:W-:Y:S01]  /*0ac0*/  VIADD R6, R6, 0xffffff80 ;  /* 0xffffff8006067836 */ /* 0x000fe20000000000 */
[----:B------:R-:W-:Y:S01]  /*0ad0*/  R2UR UR4, R18 ;  /* 0x00000000120472ca */ /* 0x000fe200000e0000 */
[----:B------:R-:W-:Y:S01]  /*0ae0*/  ULOP3.LUT UR5, UR60, 0x1, URZ, 0xfc, !UPT ;  /* 0x000000013c057892 */ /* 0x000fe2000f8efc3f */
[----:B------:R-:W-:Y:S01]  /*0af0*/  IMAD.MOV.U32 R19, RZ, RZ, RZ ;  /* 0x000000ffff137224 */ /* 0x000fe200078e00ff */
[----:B------:R-:W-:Y:S02]  /*0b00*/  MOV R217, RZ ;  /* 0x000000ff00d97202 */ /* 0x000fe40000000f00 */
[----:B------:R-:W-:Y:S02]  /*0b10*/  CS2R R220, SRZ ;  /* 0x0000000000dc7805 */ /* 0x000fe4000001ff00 */
[----:B------:R-:W-:-:S04]  /*0b20*/  SHF.R.S32.HI R3, RZ, 0x1f, R6 ;  /* 0x0000001fff037819 */ /* 0x000fc80000011406 */
[CC--:B------:R-:W-:Y:S02]  /*0b30*/  LEA.HI R0, R3.reuse, R6.reuse, RZ, 0x7 ;  /* 0x0000000603007211 */ /* 0x0c0fe400078f38ff */
[CC--:B------:R-:W-:Y:S02]  /*0b40*/  LEA.HI R4, R3.reuse, R6.reuse, RZ, 0x5 ;  /* 0x0000000603047211 */ /* 0x0c0fe400078f28ff */
[----:B------:R-:W-:Y:S01]  /*0b50*/  LOP3.LUT R5, R0, 0xffffff80, RZ, 0xc0, !PT ;  /* 0xffffff8000057812 */ /* 0x000fe200078ec0ff */
[----:B------:R-:W-:Y:S01]  /*0b60*/  UIADD3 UR4, UR4, 0x14400, URZ ;  /* 0x0001440004047890 */ /* 0x000fe2000fffe03f */
[CC--:B------:R-:W-:Y:S01]  /*0b70*/  LEA.HI R2, R3.reuse, R6.reuse, RZ, 0x4 ;  /* 0x0000000603027211 */ /* 0x0c0fe200078f20ff */
[----:B------:R-:W-:Y:S01]  /*0b80*/  IMAD.SHL.U32 R4, R4, 0x20, RZ ;  /* 0x0000002004047824 */ /* 0x000fe200078e00ff */
[CC--:B------:R-:W-:Y:S02]  /*0b90*/  LEA.HI R212, R3.reuse, R6.reuse, RZ, 0x3 ;  /* 0x0000000603d47211 */ /* 0x0c0fe400078f18ff */
[----:B------:R-:W-:-:S02]  /*0ba0*/  LEA.HI R7, R3, R6, RZ, 0x2 ;  /* 0x0000000603077211 */ /* 0x000fc400078f10ff */
[----:B------:R-:W-:Y:S02]  /*0bb0*/  IADD3 R14, R6, -R5, RZ ;  /* 0x80000005060e7210 */ /* 0x000fe40007ffe0ff */
[----:B------:R-:W-:Y:S02]  /*0bc0*/  LEA.HI R8, R3, R6, RZ, 0x6 ;  /* 0x0000000603087211 */ /* 0x000fe400078f30ff */
[----:B------:R-:W-:Y:S01]  /*0bd0*/  LOP3.LUT R7, R7, 0xfffffffc, RZ, 0xc0, !PT ;  /* 0xfffffffc07077812 */ /* 0x000fe200078ec0ff */
[----:B------:R-:W-:Y:S01]  /*0be0*/  STL [R1+0x10c], R14 ;  /* 0x00010c0e01007387 */ /* 0x000fe20000100800 */
[----:B------:R-:W-:Y:S02]  /*0bf0*/  LOP3.LUT R3, R2, 0x3fffff0, RZ, 0xc0, !PT ;  /* 0x03fffff002037812 */ /* 0x000fe400078ec0ff */
[----:B------:R-:W-:Y:S01]  /*0c00*/  LOP3.LUT R233, R212, 0xfffffff8, RZ, 0xc0, !PT ;  /* 0xfffffff8d4e97812 */ /* 0x000fe200078ec0ff */
[C---:B------:R-:W-:Y:S01]  /*0c10*/  IMAD.IADD R10, R6.reuse, 0x1, -R7 ;  /* 0x00000001060a7824 */ /* 0x040fe200078e0a07 */
[----:B------:R-:W-:Y:S01]  /*0c20*/  SHF.R.S32.HI R9, RZ, 0x1f, R14 ;  /* 0x0000001fff097819 */ /* 0x000fe2000001140e */
[C---:B------:R-:W-:Y:S01]  /*0c30*/  IMAD.IADD R3, R6.reuse, 0x1, -R3 ;  /* 0x0000000106037824 */ /* 0x040fe200078e0a03 */
[----:B------:R-:W-:Y:S01]  /*0c40*/  SHF.R.S32.HI R212, RZ, 0x3, R212 ;  /* 0x00000003ffd47819 */ /* 0x000fe200000114d4 */
[----:B------:R-:W-:Y:S01]  /*0c50*/  IMAD.IADD R233, R6, 0x1, -R233 ;  /* 0x0000000106e97824 */ /* 0x000fe200078e0ae9 */
[----:B------:R-:W-:-:S02]  /*0c60*/  LOP3.LUT R4, R4, 0xfffffc00, RZ, 0xc0, !PT ;  /* 0xfffffc0004047812 */ /* 0x000fc400078ec0ff */
[----:B------:R-:W-:Y:S02]  /*0c70*/  LEA.HI R6, R9, R14, RZ, 0x2 ;  /* 0x0000000e09067211 */ /* 0x000fe400078f10ff */
[----:B------:R-:W-:Y:S01]  /*0c80*/  SHF.R.S32.HI R5, RZ, 0x4, R2 ;  /* 0x00000004ff057819 */ /* 0x000fe20000011402 */
[----:B------:R-:W-:Y:S01]  /*0c90*/  IMAD R7, R3, 0x40, R4 ;  /* 0x0000004003077824 */ /* 0x000fe200078e0204 */
[----:B------:R-:W-:Y:S02]  /*0ca0*/  IADD3 R12, R212, 0x60, RZ ;  /* 0x00000060d40c7810 */ /* 0x000fe40007ffe0ff */
[--C-:B------:R-:W-:Y:S02]  /*0cb0*/  SHF.R.S32.HI R4, RZ, 0x2, R6.reuse ;  /* 0x00000002ff047819 */ /* 0x100fe40000011406 */
[----:B------:R-:W-:Y:S02]  /*0cc0*/  SHF.R.S32.HI R11, RZ, 0x1f, R6 ;  /* 0x0000001fff0b7819 */ /* 0x000fe40000011406 */
[----:B------:R-:W-:-:S02]  /*0cd0*/  LEA.HI R2, R2, R5, RZ, 0x1 ;  /* 0x0000000502027211 */ /* 0x000fc400078f08ff */
[----:B------:R-:W-:Y:S02]  /*0ce0*/  SHF.R.S32.HI R13, RZ, 0x1f, R12 ;  /* 0x0000001fff0d7819 */ /* 0x000fe4000001140c */
[----:B------:R-:W-:Y:S02]  /*0cf0*/  LEA.HI R11, R11, R4, RZ, 0x3 ;  /* 0x000000040b0b7211 */ /* 0x000fe400078f18ff */
[----:B------:R-:W-:Y:S02]  /*0d00*/  LOP3.LUT R2, R2, 0x1ffffffe, RZ, 0xc0, !PT ;  /* 0x1ffffffe02027812 */ /* 0x000fe400078ec0ff */
[----:B------:R-:W-:Y:S01]  /*0d10*/  LEA.HI R13, R13, R12, RZ, 0x3 ;  /* 0x0000000c0d0d7211 */ /* 0x000fe200078f18ff */
[----:B------:R-:W-:Y:S01]  /*0d20*/  IMAD.SHL.U32 R12, R12, 0x40, RZ ;  /* 0x000000400c0c7824 */ /* 0x000fe200078e00ff */
[----:B------:R-:W-:Y:S01]  /*0d30*/  SHF.R.S32.HI R3, RZ, 0x7, R0 ;  /* 0x00000007ff037819 */ /* 0x000fe20000011400 */
[----:B------:R-:W-:Y:S01]  /*0d40*/  IMAD.IADD R2, R5, 0x1, -R2 ;  /* 0x0000000105027824 */ /* 0x000fe200078e0a02 */
[----:B------:R-:W-:Y:S01]  /*0d50*/  LOP3.LUT R11, R11, 0xfffffff8, RZ, 0xc0, !PT ;  /* 0xfffffff80b0b7812 */ /* 0x000fe200078ec0ff */
[----:B------:R-:W-:Y:S01]  /*0d60*/  IMAD.SHL.U32 R13, R13, 0x40, RZ ;  /* 0x000000400d0d7824 */ /* 0x000fe200078e00ff */
[----:B------:R-:W-:Y:S01]  /*0d70*/  LEA.HI R9, R9, R14, RZ, 0x5 ;  /* 0x0000000e09097211 */ /* 0x000fe200078f28ff */
[----:B------:R-:W-:Y:S01]  /*0d80*/  IMAD R2, R2, 0x8, R7 ;  /* 0x0000000802027824 */ /* 0x000fe200078e0207 */
[----:B------:R-:W-:Y:S01]  /*0d90*/  LEA.HI R0, R0, R3, RZ, 0x1 ;  /* 0x0000000300007211 */ /* 0x000fe200078f08ff */
[----:B------:R-:W-:Y:S01]  /*0da0*/  IMAD.IADD R4, R4, 0x1, -R11 ;  /* 0x0000000104047824 */ /* 0x000fe200078e0a0b */
[----:B------:R-:W-:Y:S01]  /*0db0*/  SHF.L.U32 R16, R233, 0x3, RZ ;  /* 0x00000003e9107819 */ /* 0x000fe200000006ff */
[----:B------:R-:W-:Y:S01]  /*0dc0*/  IMAD.SHL.U32 R7, R212, 0x40, RZ ;  /* 0x00000040d4077824 */ /* 0x000fe200078e00ff */
[----:B------:R-:W-:Y:S01]  /*0dd0*/  LOP3.LUT R15, R12, 0x1c0, RZ, 0xc0, !PT ;  /* 0x000001c00c0f7812 */ /* 0x000fe200078ec0ff */
[----:B------:R0:W-:Y:S01]  /*0de0*/  STL [R1+0x1ac], R2 ;  /* 0x0001ac0201007387 */ /* 0x0001e20000100800 */
[----:B------:R-:W-:Y:S01]  /*0df0*/  SHF.R.S32.HI R9, RZ, 0x5, R9 ;  /* 0x00000005ff097819 */ /* 0x000fe20000011409 */
[----:B------:R-:W-:Y:S01]  /*0e00*/  VIADD R218, R16, 0x80 ;  /* 0x0000008010da7836 */ /* 0x000fe20000000000 */
[----:B------:R-:W-:-:S02]  /*0e10*/  LOP3.LUT R11, R13, 0xfffffe00, RZ, 0xc0, !PT ;  /* 0xfffffe000d0b7812 */ /* 0x000fc400078ec0ff */
[----:B------:R-:W-:Y:S01]  /*0e20*/  SHF.L.U32 R22, R233, 0x2, RZ ;  /* 0x00000002e9167819 */ /* 0x000fe200000006ff */
[----:B------:R-:W-:Y:S01]  /*0e30*/  IMAD R9, R9, 0x10, R4 ;  /* 0x0000001009097824 */ /* 0x000fe200078e0204 */
[----:B------:R-:W-:Y:S01]  /*0e40*/  LOP3.LUT R0, R0, 0x3fffffe, RZ, 0xc0, !PT ;  /* 0x03fffffe00007812 */ /* 0x000fe200078ec0ff */
[----:B------:R-:W-:Y:S01]  /*0e50*/  VIADD R4, R212, 0x40 ;  /* 0x00000040d4047836 */ /* 0x000fe20000000000 */
[----:B------:R-:W-:Y:S01]  /*0e60*/  SHF.R.U32.HI R5, RZ, 0x3, R15 ;  /* 0x00000003ff057819 */ /* 0x000fe2000001160f */
[----:B------:R1:W-:Y:S01]  /*0e70*/  STL [R1+0x104], R11 ;  /* 0x0001040b01007387 */ /* 0x0003e20000100800 */
[----:B------:R-:W-:Y:S01]  /*0e80*/  LOP3.LUT R12, R15, 0x38, R16, 0xf8, !PT ;  /* 0x000000380f0c7812 */ /* 0x000fe200078ef810 */
[C---:B------:R-:W-:Y:S01]  /*0e90*/  VIADD R214, R22.reuse, 0x40 ;  /* 0x0000004016d67836 */ /* 0x040fe20000000000 */
[----:B0-----:R-:W-:Y:S01]  /*0ea0*/  SHF.R.S32.HI R2, RZ, 0x1f, R4 ;  /* 0x0000001fff027819 */ /* 0x001fe20000011404 */
[----:B------:R-:W-:Y:S01]  /*0eb0*/  IMAD.IADD R0, R3, 0x1, -R0 ;  /* 0x0000000103007824 */ /* 0x000fe200078e0a00 */
[----:B------:R-:W-:Y:S01]  /*0ec0*/  LOP3.LUT R12, R11, R12, R5, 0xf6, !PT ;  /* 0x0000000c0b0c7212 */ /* 0x000fe200078ef605 */
[----:B------:R-:W-:Y:S01]  /*0ed0*/  IMAD.IADD R213, R22, 0x1, R214 ;  /* 0x0000000116d57824 */ /* 0x000fe200078e02d6 */
[----:B------:R-:W-:Y:S01]  /*0ee0*/  LEA.HI R2, R2, R4, RZ, 0x3 ;  /* 0x0000000402027211 */ /* 0x000fe200078f18ff */
[----:B------:R-:W-:Y:S01]  /*0ef0*/  IMAD R9, R0, 0x40, R9 ;  /* 0x0000004000097824 */ /* 0x000fe200078e0209 */
[----:B------:R-:W-:Y:S01]  /*0f00*/  LEA.HI R3, R10, R10, RZ, 0x1 ;  /* 0x0000000a0a037211 */ /* 0x000fe200078f08ff */
[----:B-1----:R-:W-:Y:S01]  /*0f10*/  VIADD R11, R212, 0x20 ;  /* 0x00000020d40b7836 */ /* 0x002fe20000000000 */
[----:B------:R-:W-:Y:S01]  /*0f20*/  SHF.L.U32 R8, R8, 0x3, RZ ;  /* 0x0000000308087819 */ /* 0x000fe200000006ff */
[----:B------:R-:W-:Y:S01]  /*0f30*/  IMAD.SHL.U32 R222, R4, 0x40, RZ ;  /* 0x0000004004de7824 */ /* 0x000fe200078e00ff */
[----:B------:R-:W-:Y:S01]  /*0f40*/  SHF.R.S32.HI R4, RZ, 0x1f, R213 ;  /* 0x0000001fff047819 */ /* 0x000fe200000114d5 */
[----:B------:R-:W-:Y:S01]  /*0f50*/  IMAD.SHL.U32 R223, R11, 0x40, RZ ;  /* 0x000000400bdf7824 */ /* 0x000fe200078e00ff */
[----:B------:R-:W-:Y:S01]  /*0f60*/  SHF.R.S32.HI R0, RZ, 0x1f, R11 ;  /* 0x0000001fff007819 */ /* 0x000fe2000001140b */
[----:B------:R-:W-:Y:S01]  /*0f70*/  IMAD.SHL.U32 R2, R2, 0x40, RZ ;  /* 0x0000004002027824 */ /* 0x000fe200078e00ff */
[----:B------:R-:W-:Y:S01]  /*0f80*/  LEA.HI R5, R4, R213, RZ, 0x3 ;  /* 0x000000d504057211 */ /* 0x000fe200078f18ff */
[----:B------:R-:W-:Y:S01]  /*0f90*/  STL [R1+0x1a4], R9 ;  /* 0x0001a40901007387 */ /* 0x000fe20000100800 */
[----:B------:R-:W-:Y:S01]  /*0fa0*/  LEA.HI R0, R0, R11, RZ, 0x3 ;  /* 0x0000000b00007211 */ /* 0x000fe200078f18ff */
[----:B------:R-:W-:Y:S01]  /*0fb0*/  VIADD R215, R22, 0x20 ;  /* 0x0000002016d77836 */ /* 0x000fe20000000000 */
[----:B------:R-:W-:Y:S01]  /*0fc0*/  LEA.HI R4, R4, R213, RZ, 0x6 ;  /* 0x000000d504047211 */ /* 0x000fe200078f30ff */
[----:B------:R-:W-:Y:S01]  /*0fd0*/  STL [R1+0x60], RZ ;  /* 0x000060ff01007387 */ /* 0x000fe20000100800 */
[----:B------:R-:W-:Y:S01]  /*0fe0*/  SHF.L.U32 R0, R0, 0x6, RZ ;  /* 0x0000000600007819 */ /* 0x000fe200000006ff */
[----:B------:R-:W-:Y:S01]  /*0ff0*/  VIADD R216, R22, 0x60 ;  /* 0x0000006016d87836 */ /* 0x000fe20000000000 */
[----:B------:R-:W-:Y:S01]  /*1000*/  LOP3.LUT R3, R3, 0x1ffffffe, RZ, 0xc0, !PT ;  /* 0x1ffffffe03037812 */ /* 0x000fe200078ec0ff */
[----:B------:R-:W-:Y:S01]  /*1010*/  IMAD.SHL.U32 R4, R4, 0x80, RZ ;  /* 0x0000008004047824 */ /* 0x000fe200078e00ff */
[----:B------:R-:W-:-:S02]  /*1020*/  LOP3.LUT R223, R223, 0x1c0, RZ, 0xc0, !PT ;  /* 0x000001c0dfdf7812 */ /* 0x000fc400078ec0ff */
[----:B------:R-:W-:Y:S01]  /*1030*/  LOP3.LUT R227, R0, 0xfffffe00, RZ, 0xc0, !PT ;  /* 0xfffffe0000e37812 */ /* 0x000fe200078ec0ff */
[----:B------:R-:W-:Y:S01]  /*1040*/  IMAD.IADD R10, R10, 0x1, -R3 ;  /* 0x000000010a0a7824 */ /* 0x000fe200078e0a03 */
[----:B------:R-:W-:Y:S02]  /*1050*/  LOP3.LUT R226, R2, 0xfffffe00, RZ, 0xc0, !PT ;  /* 0xfffffe0002e27812 */ /* 0x000fe400078ec0ff */
[----:B------:R-:W-:Y:S02]  /*1060*/  LOP3.LUT R0, R5, 0x38, RZ, 0xc0, !PT ;  /* 0x0000003805007812 */ /* 0x000fe400078ec0ff */
[----:B------:R-:W-:Y:S02]  /*1070*/  SHF.R.U32.HI R13, RZ, 0x3, R223 ;  /* 0x00000003ff0d7819 */ /* 0x000fe400000116df */
[----:B------:R-:W-:Y:S02]  /*1080*/  LOP3.LUT R2, R223, 0x38, R5, 0xf8, !PT ;  /* 0x00000038df027812 */ /* 0x000fe400078ef805 */
[----:B------:R-:W-:-:S02]  /*1090*/  LOP3.LUT R3, R7, 0x1c0, RZ, 0xc0, !PT ;  /* 0x000001c007037812 */ /* 0x000fc400078ec0ff */
[----:B------:R-:W-:Y:S02]  /*10a0*/  LOP3.LUT R222, R222, 0x1c0, RZ, 0xc0, !PT ;  /* 0x000001c0dede7812 */ /* 0x000fe400078ec0ff */
[----:B------:R-:W-:Y:S02]  /*10b0*/  LOP3.LUT R0, R0, 0x1c0, R7, 0xf8, !PT ;  /* 0x000001c000007812 */ /* 0x000fe400078ef807 */
[----:B------:R-:W-:Y:S02]  /*10c0*/  LOP3.LUT R7, R4, 0xffffe000, RZ, 0xc0, !PT ;  /* 0xffffe00004077812 */ /* 0x000fe400078ec0ff */
[----:B------:R-:W-:Y:S02]  /*10d0*/  LOP3.LUT R2, R2, R13, RZ, 0x3c, !PT ;  /* 0x0000000d02027212 */ /* 0x000fe400078e3cff */
[----:B------:R-:W-:Y:S02]  /*10e0*/  LOP3.LUT R228, R8, 0xfffffe00, RZ, 0xc0, !PT ;  /* 0xfffffe0008e47812 */ /* 0x000fe400078ec0ff */
[----:B------:R-:W-:-:S02]  /*10f0*/  SHF.R.U32.HI R229, RZ, 0x3, R3 ;  /* 0x00000003ffe57819 */ /* 0x000fc40000011603 */
[----:B------:R-:W-:Y:S02]  /*1100*/  SHF.R.U32.HI R11, RZ, 0x3, R222 ;  /* 0x00000003ff0b7819 */ /* 0x000fe400000116de */
[----:B------:R-:W-:Y:S02]  /*1110*/  LOP3.LUT R8, R222, 0x38, R5, 0xf8, !PT ;  /* 0x00000038de087812 */ /* 0x000fe400078ef805 */
[----:B------:R-:W-:Y:S02]  /*1120*/  LOP3.LUT R6, R6, 0x7ffffffc, RZ, 0xc0, !PT ;  /* 0x7ffffffc06067812 */ /* 0x000fe400078ec0ff */
[----:B------:R-:W-:Y:S01]  /*1130*/  IADD3 R4, R2, R7, R227 ;  /* 0x0000000702047210 */ /* 0x000fe20007ffe0e3 */
[----:B------:R-:W-:Y:S01]  /*1140*/  IMAD.U32 R2, RZ, RZ, UR5 ;  /* 0x00000005ff027e24 */ /* 0x000fe2000f8e00ff */
[----:B------:R-:W-:Y:S01]  /*1150*/  LOP3.LUT R8, R8, R11, RZ, 0x3c, !PT ;  /* 0x0000000b08087212 */ /* 0x000fe200078e3cff */
[----:B------:R-:W-:Y:S01]  /*1160*/  IMAD.IADD R6, R14, 0x1, -R6 ;  /* 0x000000010e067824 */ /* 0x000fe200078e0a06 */
[----:B------:R-:W-:-:S02]  /*1170*/  LOP3.LUT R0, R0, R229, RZ, 0x3c, !PT ;  /* 0x000000e500007212 */ /* 0x000fc400078e3cff */
[----:B------:R-:W-:Y:S01]  /*1180*/  SHF.R.S32.HI R2, RZ, 0x1f, R212 ;  /* 0x0000001fff027819 */ /* 0x000fe200000114d4 */
[----:B------:R-:W-:Y:S01]  /*1190*/  IMAD.U32 R2, RZ, RZ, UR4 ;  /* 0x00000004ff027e24 */ /* 0x000fe2000f8e00ff */
[----:B------:R-:W-:Y:S01]  /*11a0*/  IADD3 R219, R16, 0xc0, RZ ;  /* 0x000000c010db7810 */ /* 0x000fe20007ffe0ff */
[----:B------:R-:W-:Y:S01]  /*11b0*/  IMAD.SHL.U32 R45, R6, 0x2, RZ ;  /* 0x00000002062d7824 */ /* 0x000fe200078e00ff */
[-C--:B------:R-:W-:Y:S02]  /*11c0*/  IADD3 R8, R8, R7.reuse, R226 ;  /* 0x0000000708087210 */ /* 0x080fe40007ffe0e2 */
[----:B------:R-:W-:Y:S01]  /*11d0*/  IADD3 R0, R0, R7, R228 ;  /* 0x0000000700007210 */ /* 0x000fe20007ffe0e4 */
[----:B------:R0:W-:Y:S01]  /*11e0*/  STL [R1+0x108], R2 ;  /* 0x0001080201007387 */ /* 0x0001e20000100800 */
[----:B------:R-:W-:Y:S01]  /*11f0*/  SHF.R.S32.HI R14, RZ, 0x1f, R218 ;  /* 0x0000001fff0e7819 */ /* 0x000fe200000114da */
[C---:B------:R-:W-:Y:S01]  /*1200*/  VIADD R44, R45.reuse, 0x8 ;  /* 0x000000082d2c7836 */ /* 0x040fe20000000000 */
[----:B------:R-:W-:Y:S01]  /*1210*/  SHF.R.S32.HI R7, RZ, 0x1f, R219 ;  /* 0x0000001fff077819 */ /* 0x000fe200000114db */
[----:B------:R-:W-:Y:S01]  /*1220*/  VIADD R42, R45, 0x10 ;  /* 0x000000102d2a7836 */ /* 0x000fe20000000000 */
[--C-:B------:R-:W-:Y:S01]  /*1230*/  LOP3.LUT R231, R3, 0x38, R16.reuse, 0xf8, !PT ;  /* 0x0000003803e77812 */ /* 0x100fe200078ef810 */
[----:B------:R-:W-:Y:S01]  /*1240*/  STL [R1+0x70], R14 ;  /* 0x0000700e01007387 */ /* 0x000fe20000100800 */
[----:B------:R-:W-:Y:S01]  /*1250*/  SHF.R.S32.HI R6, RZ, 0x3, R5 ;  /* 0x00000003ff067819 */ /* 0x000fe20000011405 */
[----:B------:R-:W-:Y:S01]  /*1260*/  VIADD R40, R45, 0x20 ;  /* 0x000000202d287836 */ /* 0x000fe20000000000 */
[--C-:B------:R-:W-:Y:S01]  /*1270*/  LOP3.LUT R3, R222, 0x38, R16.reuse, 0xf8, !PT ;  /* 0x00000038de037812 */ /* 0x100fe200078ef810 */
[----:B------:R-:W-:Y:S01]  /*1280*/  STL [R1+0x6c], R7 ;  /* 0x00006c0701007387 */ /* 0x000fe20000100800 */
[--C-:B0-----:R-:W-:Y:S01]  /*1290*/  LOP3.LUT R2, R223, 0x38, R16.reuse, 0xf8, !PT ;  /* 0x00000038df027812 */ /* 0x101fe200078ef810 */
[----:B------:R-:W-:Y:S01]  /*12a0*/  VIADD R39, R45, 0x28 ;  /* 0x000000282d277836 */ /* 0x000fe20000000000 */
[----:B------:R-:W-:Y:S01]  /*12b0*/  LOP3.LUT R3, R226, R3, R11, 0xf6, !PT ;  /* 0x00000003e2037212 */ /* 0x000fe200078ef60b */
[----:B------:R-:W-:Y:S01]  /*12c0*/  STL [R1+0x7c], R45 ;  /* 0x00007c2d01007387 */ /* 0x000fe20000100800 */
[----:B------:R-:W-:Y:S01]  /*12d0*/  LOP3.LUT R2, R227, R2, R13, 0xf6, !PT ;  /* 0x00000002e3027212 */ /* 0x000fe200078ef60d */
[----:B------:R-:W-:Y:S01]  /*12e0*/  VIADD R38, R45, 0x30 ;  /* 0x000000302d267836 */ /* 0x000fe20000000000 */
[----:B------:R-:W-:Y:S01]  /*12f0*/  LOP3.LUT R43, R5, 0xfffffff8, RZ, 0xc0, !PT ;  /* 0xfffffff8052b7812 */ /* 0x000fe200078ec0ff */
[----:B------:R0:W-:Y:S01]  /*1300*/  STL [R1+0x14], R6 ;  /* 0x0000140601007387 */ /* 0x0001e20000100800 */
[----:B------:R-:W-:Y:S01]  /*1310*/  LEA R5, R2, UR4, 0x1 ;  /* 0x0000000402057c11 */ /* 0x000fe2000f8e08ff */
[----:B------:R-:W-:Y:S01]  /*1320*/  VIADD R37, R45, 0x38 ;  /* 0x000000382d257836 */ /* 0x000fe20000000000 */
[----:B------:R-:W-:Y:S01]  /*1330*/  LEA R2, R3, UR4, 0x1 ;  /* 0x0000000403027c11 */ /* 0x000fe2000f8e08ff */
[C---:B------:R-:W-:Y:S01]  /*1340*/  VIADD R35, R45.reuse, 0x48 ;  /* 0x000000482d237836 */ /* 0x040fe20000000000 */
[C---:B------:R-:W-:Y:S01]  /*1350*/  IADD3 R41, R45.reuse, 0x18, RZ ;  /* 0x000000182d297810 */ /* 0x040fe20007ffe0ff */
[C---:B------:R-:W-:Y:S01]  /*1360*/  VIADD R34, R45.reuse, 0x50 ;  /* 0x000000502d227836 */ /* 0x040fe20000000000 */
[C---:B------:R-:W-:Y:S01]  /*1370*/  IADD3 R36, R45.reuse, 0x40, RZ ;  /* 0x000000402d247810 */ /* 0x040fe20007ffe0ff */
[C---:B------:R-:W-:Y:S01]  /*1380*/  VIADD R33, R45.reuse, 0x58 ;  /* 0x000000582d217836 */ /* 0x040fe20000000000 */
[C---:B------:R-:W-:Y:S01]  /*1390*/  IADD3 R31, R45.reuse, 0x68, RZ ;  /* 0x000000682d1f7810 */ /* 0x040fe20007ffe0ff */
[C---:B------:R-:W-:Y:S01]  /*13a0*/  VIADD R32, R45.reuse, 0x60 ;  /* 0x000000602d207836 */ /* 0x040fe20000000000 */
[----:B0-----:R-:W-:Y:S01]  /*13b0*/  LEA R6, R12, UR4, 0x1 ;  /* 0x000000040c067c11 */ /* 0x001fe2000f8e08ff */
[C---:B------:R-:W-:Y:S01]  /*13c0*/  VIADD R30, R45.reuse, 0x70 ;  /* 0x000000702d1e7836 */ /* 0x040fe20000000000 */
[C---:B------:R-:W-:Y:S01]  /*13d0*/  IADD3 R26, R45.reuse, 0x90, RZ ;  /* 0x000000902d1a7810 */ /* 0x040fe20007ffe0ff */
[C---:B------:R-:W-:Y:S01]  /*13e0*/  VIADD R29, R45.reuse, 0x78 ;  /* 0x000000782d1d7836 */ /* 0x040fe20000000000 */
[C---:B------:R-:W-:Y:S01]  /*13f0*/  IADD3 R20, R45.reuse, 0xb0, RZ ;  /* 0x000000b02d147810 */ /* 0x040fe20007ffe0ff */
[----:B------:R-:W-:Y:S01]  /*1400*/  STL [R1+0x18c], R6 ;  /* 0x00018c0601007387 */ /* 0x000fe20000100800 */
[C---:B------:R-:W-:Y:S01]  /*1410*/  VIADD R28, R45.reuse, 0x80 ;  /* 0x000000802d1c7836 */ /* 0x040fe20000000000 */
[C---:B------:R-:W-:Y:S01]  /*1420*/  IADD3 R12, R45.reuse, 0xd0, RZ ;  /* 0x000000d02d0c7810 */ /* 0x040fe20007ffe0ff */
[C---:B------:R-:W-:Y:S01]  /*1430*/  VIADD R27, R45.reuse, 0x88 ;  /* 0x000000882d1b7836 */ /* 0x040fe20000000000 */
[----:B------:R-:W-:Y:S01]  /*1440*/  STL [R1+0x68], R43 ;  /* 0x0000682b01007387 */ /* 0x000fe20000100800 */
[C---:B------:R-:W-:Y:S01]  /*1450*/  VIADD R25, R45.reuse, 0x98 ;  /* 0x000000982d197836 */ /* 0x040fe20000000000 */
[----:B------:R-:W-:Y:S01]  /*1460*/  SHF.R.S32.HI R3, RZ, 0x1f, R43 ;  /* 0x0000001fff037819 */ /* 0x000fe2000001142b */
[C---:B------:R-:W-:Y:S01]  /*1470*/  VIADD R24, R45.reuse, 0xa0 ;  /* 0x000000a02d187836 */ /* 0x040fe20000000000 */
[----:B------:R0:W-:Y:S01]  /*1480*/  STL [R1+0x19c], R5 ;  /* 0x00019c0501007387 */ /* 0x0001e20000100800 */
[C---:B------:R-:W-:Y:S01]  /*1490*/  VIADD R21, R45.reuse, 0xa8 ;  /* 0x000000a82d157836 */ /* 0x040fe20000000000 */
[----:B------:R-:W-:Y:S01]  /*14a0*/  LEA R0, R0, UR4, 0x1 ;  /* 0x0000000400007c11 */ /* 0x000fe2000f8e08ff */
[C---:B------:R-:W-:Y:S01]  /*14b0*/  VIADD R15, R45.reuse, 0xb8 ;  /* 0x000000b82d0f7836 */ /* 0x040fe20000000000 */
[----:B------:R1:W-:Y:S01]  /*14c0*/  STL [R1+0x194], R2 ;  /* 0x0001940201007387 */ /* 0x0003e20000100800 */
[C---:B------:R-:W-:Y:S01]  /*14d0*/  VIADD R14, R45.reuse, 0xc0 ;  /* 0x000000c02d0e7836 */ /* 0x040fe20000000000 */
[----:B------:R-:W-:Y:S01]  /*14e0*/  LOP3.LUT R231, R228, R231, R229, 0xf6, !PT ;  /* 0x000000e7e4e77212 */ /* 0x000fe200078ef6e5 */
[C---:B------:R-:W-:Y:S01]  /*14f0*/  VIADD R13, R45.reuse, 0xc8 ;  /* 0x000000c82d0d7836 */ /* 0x040fe20000000000 */
[----:B------:R2:W-:Y:S01]  /*1500*/  STL [R1+0xf8], R44 ;  /* 0x0000f82c01007387 */ /* 0x0005e20000100800 */
[C---:B------:R-:W-:Y:S01]  /*1510*/  VIADD R11, R45.reuse, 0xd8 ;  /* 0x000000d82d0b7836 */ /* 0x040fe20000000000 */
[C---:B0-----:R-:W-:Y:S01]  /*1520*/  IADD3 R5, R45.reuse, 0xf0, RZ ;  /* 0x000000f02d057810 */ /* 0x041fe20007ffe0ff */
[C---:B------:R-:W-:Y:S01]  /*1530*/  VIADD R7, R45.reuse, 0xe0 ;  /* 0x000000e02d077836 */ /* 0x040fe20000000000 */
[----:B------:R0:W-:Y:S01]  /*1540*/  STL [R1+0xf4], R42 ;  /* 0x0000f42a01007387 */ /* 0x0001e20000100800 */
[C---:B------:R-:W-:Y:S01]  /*1550*/  VIADD R6, R45.reuse, 0xe8 ;  /* 0x000000e82d067836 */ /* 0x040fe20000000000 */
[----:B------:R-:W-:Y:S01]  /*1560*/  SHF.R.S32.HI R17, RZ, 0x1f, R16 ;  /* 0x0000001fff117819 */ /* 0x000fe20000011410 */
[----:B-1----:R-:W-:Y:S01]  /*1570*/  VIADD R2, R45, 0xf8 ;  /* 0x000000f82d027836 */ /* 0x002fe20000000000 */
[----:B------:R-:W-:Y:S01]  /*1580*/  STL [R1+0xf0], R41 ;  /* 0x0000f02901007387 */ /* 0x000fe20000100800 */
[----:B------:R-:W-:-:S02]  /*1590*/  LEA R230, R231, UR4, 0x1 ;  /* 0x00000004e7e67c11 */ /* 0x000fc4000f8e08ff */
[----:B--2---:R-:W-:Y:S01]  /*15a0*/  SHF.R.S32.HI R44, RZ, 0x1f, R44 ;  /* 0x0000001fff2c7819 */ /* 0x004fe2000001142c */
[----:B------:R1:W-:Y:S01]  /*15b0*/  STL [R1+0xec], R40 ;  /* 0x0000ec2801007387 */ /* 0x0003e20000100800 */
[----:B0-----:R-:W-:-:S03]  /*15c0*/  SHF.R.S32.HI R42, RZ, 0x1f, R42 ;  /* 0x0000001fff2a7819 */ /* 0x001fc6000001142a */
[----:B------:R0:W-:Y:S04]  /*15d0*/  STL [R1+0xe8], R39 ;  /* 0x0000e82701007387 */ /* 0x0001e80000100800 */
[----:B------:R-:W-:Y:S01]  /*15e0*/  STL [R1+0xe4], R38 ;  /* 0x0000e42601007387 */ /* 0x000fe20000100800 */
[----:B-1----:R-:W-:-:S03]  /*15f0*/  SHF.R.S32.HI R40, RZ, 0x1f, R40 ;  /* 0x0000001fff287819 */ /* 0x002fc60000011428 */
        /* <DEDUP_REMOVED lines=40> */
[----:B------:R-:W-:Y:S01]  /*1880*/  STL [R1+0x84], R5 ;  /* 0x0000840501007387 */ /* 0x000fe20000100800 */
[----:B0-----:R-:W-:-:S03]  /*1890*/  SHF.R.S32.HI R6, RZ, 0x1f, R6 ;  /* 0x0000001fff067819 */ /* 0x001fc60000011406 */
[----:B------:R0:W-:Y:S04]  /*18a0*/  STL [R1+0x100], R3 ;  /* 0x0001000301007387 */ /* 0x0001e80000100800 */
[----:B------:R1:W-:Y:S04]  /*18b0*/  STL [R1+0x80], R2 ;  /* 0x0000800201007387 */ /* 0x0003e80000100800 */
[----:B------:R-:W-:Y:S01]  /*18c0*/  STL [R1+0x184], R42 ;  /* 0x0001842a01007387 */ /* 0x000fe20000100800 */
[----:B0-----:R-:W-:Y:S02]  /*18d0*/  SHF.R.S32.HI R3, RZ, 0x1f, R41 ;  /* 0x0000001fff037819 */ /* 0x001fe40000011429 */
[----:B-1----:R-:W-:-:S03]  /*18e0*/  SHF.R.S32.HI R2, RZ, 0x1f, R2 ;  /* 0x0000001fff027819 */ /* 0x002fc60000011402 */
[----:B------:R0:W-:Y:S04]  /*18f0*/  STL [R1+0x180], R3 ;  /* 0x0001800301007387 */ /* 0x0001e80000100800 */
[----:B------:R-:W-:Y:S04]  /*1900*/  STL [R1+0x17c], R40 ;  /* 0x00017c2801007387 */ /* 0x000fe80000100800 */
[----:B------:R-:W-:Y:S01]  /*1910*/  STL [R1+0x178], R39 ;  /* 0x0001782701007387 */ /* 0x000fe20000100800 */
[----:B0-----:R-:W-:-:S05]  /*1920*/  SHF.R.S32.HI R3, RZ, 0x1f, R38 ;  /* 0x0000001fff037819 */ /* 0x001fca0000011426 */
        /* <DEDUP_REMOVED lines=31> */
[----:B0-----:R-:W-:Y:S01]  /*1b20*/  SHF.R.S32.HI R3, RZ, 0x1f, R5 ;  /* 0x0000001fff037819 */ /* 0x001fe20000011405 */
[----:B------:R-:W-:-:S04]  /*1b30*/  IMAD R5, R10, 0x8, R9 ;  /* 0x000000080a057824 */ /* 0x000fc800078e0209 */
[----:B------:R0:W-:Y:S04]  /*1b40*/  STL [R1+0x114], R3 ;  /* 0x0001140301007387 */ /* 0x0001e80000100800 */
[----:B------:R1:W-:Y:S04]  /*1b50*/  STL [R1+0x110], R2 ;  /* 0x0001100201007387 */ /* 0x0003e80000100800 */
[----:B------:R2:W-:Y:S01]  /*1b60*/  STL [R1+0x1a8], R5 ;  /* 0x0001a80501007387 */ /* 0x0005e20000100800 */
[----:B0-----:R-:W-:Y:S02]  /*1b70*/  LEA R3, R4, UR4, 0x1 ;  /* 0x0000000404037c11 */ /* 0x001fe4000f8e08ff */
[----:B-1----:R-:W-:-:S03]  /*1b80*/  LEA R2, R8, UR4, 0x1 ;  /* 0x0000000408027c11 */ /* 0x002fc6000f8e08ff */
[----:B------:R2:W-:Y:S04]  /*1b90*/  STL [R1+0x198], R3 ;  /* 0x0001980301007387 */ /* 0x0005e80000100800 */
[----:B------:R2:W-:Y:S04]  /*1ba0*/  STL [R1+0x1a0], R0 ;  /* 0x0001a00001007387 */ /* 0x0005e80000100800 */
[----:B------:R2:W-:Y:S02]  /*1bb0*/  STL [R1+0x190], R2 ;  /* 0x0001900201007387 */ /* 0x0005e40000100800 */
.L_x_676:
[----:B0-234-:R-:W0:Y:S01]  /*1bc0*/  LDC.64 R2, c[0x0][0xc88] ;  /* 0x00032200ff027b82 */ /* 0x01de220000000a00 */
[----:B------:R-:W-:Y:S01]  /*1bd0*/  ULDC.64 UR10, c[0x0][0x208] ;  /* 0x00008200000a7ab9 */ /* 0x000fe20000000a00 */
[----:B------:R-:W-:Y:S01]  /*1be0*/  ULDC.64 UR4, c[0x0][0xa28] ;  /* 0x00028a0000047ab9 */ /* 0x000fe20000000a00 */
[----:B------:R-:W-:Y:S01]  /*1bf0*/  ULDC.64 UR8, c[0x0][0xa18] ;  /* 0x0002860000087ab9 */ /* 0x000fe20000000a00 */
[----:B------:R-:W-:Y:S01]  /*1c00*/  ULDC.64 UR6, c[0x0][0xa08] ;  /* 0x0002820000067ab9 */ /* 0x000fe20000000a00 */
[----:B0-----:R-:W-:-:S05]  /*1c10*/  IMAD.WIDE R2, R143, 0x4, R2 ;  /* 0x000000048f027825 */ /* 0x001fca00078e0202 */
[----:B------:R-:W2:Y:S01]  /*1c20*/  LDG.E R235, desc[UR10][R2.64] ;  /* 0x0000000a02eb7981 */ /* 0x000ea2000c1e1900 */
[----:B------:R-:W-:Y:S01]  /*1c30*/  ISETP.NE.U32.AND P2, PT, RZ, UR4, PT ;  /* 0x00000004ff007c0c */ /* 0x000fe2000bf45070 */
[----:B------:R-:W-:Y:S01]  /*1c40*/  IMAD.MOV.U32 R113, RZ, RZ, RZ ;  /* 0x000000ffff717224 */ /* 0x000fe200078e00ff */
[----:B------:R-:W-:Y:S02]  /*1c50*/  ISETP.NE.U32.AND P1, PT, RZ, UR8, PT ;  /* 0x00000008ff007c0c */ /* 0x000fe4000bf25070 */
[----:B------:R-:W-:Y:S02]  /*1c60*/  ISETP.NE.AND.EX P2, PT, RZ, UR5, PT, P2 ;  /* 0x00000005ff007c0c */ /* 0x000fe4000bf45320 */
[----:B------:R-:W-:Y:S02]  /*1c70*/  ISETP.NE.AND.EX P1, PT, RZ, UR9, PT, P1 ;  /* 0x00000009ff007c0c */ /* 0x000fe4000bf25310 */
[----:B------:R-:W-:Y:S02]  /*1c80*/  MOV R7, RZ ;  /* 0x000000ff00077202 */ /* 0x000fe40000000f00 */
[----:B------:R-:W-:-:S04]  /*1c90*/  ISETP.NE.U32.AND P0, PT, RZ, UR6, PT ;  /* 0x00000006ff007c0c */ /* 0x000fc8000bf05070 */
[----:B------:R-:W-:Y:S02]  /*1ca0*/  ISETP.NE.AND.EX P0, PT, RZ, UR7, PT, P0 ;  /* 0x00000007ff007c0c */ /* 0x000fe4000bf05300 */
[C---:B------:R-:W-:Y:S02]  /*1cb0*/  LOP3.LUT R6, R142.reuse, 0xff000000, RZ, 0xc0, !PT ;  /* 0xff0000008e067812 */ /* 0x040fe400078ec0ff */
[----:B------:R-:W-:Y:S02]  /*1cc0*/  LOP3.LUT R232, R142, 0xffff, RZ, 0xc0, !PT ;  /* 0x0000ffff8ee87812 */ /* 0x000fe400078ec0ff */
[----:B--2---:R-:W-:Y:S01]  /*1cd0*/  SHF.R.S32.HI R0, RZ, 0x1f, R235 ;  /* 0x0000001fff007819 */ /* 0x004fe200000114eb */
[C---:B------:R-:W-:Y:S01]  /*1ce0*/  IMAD.SHL.U32 R236, R235.reuse, 0x4, RZ ;  /* 0x00000004ebec7824 */ /* 0x040fe200078e00ff */
[C---:B------:R-:W-:Y:S01]  /*1cf0*/  @P2 LEA R4, P3, R235.reuse, UR4, 0x2 ;  /* 0x00000004eb042c11 */ /* 0x040fe2000f8610ff */
[----:B------:R-:W-:Y:S01]  /*1d00*/  ULDC UR4, c[0x0][0x288] ;  /* 0x0000a20000047ab9 */ /* 0x000fe20000000800 */
[C-C-:B------:R-:W-:Y:S01]  /*1d10*/  SHF.L.U64.HI R237, R235.reuse, 0x2, R0.reuse ;  /* 0x00000002ebed7819 */ /* 0x140fe20000010200 */
[----:B------:R0:W-:Y:S01]  /*1d20*/  STL [R1+0xfc], R0 ;  /* 0x0000fc0001007387 */ /* 0x0001e20000100800 */
[----:B------:R-:W-:Y:S01]  /*1d30*/  @P2 LEA.HI.X R5, R235, UR5, R0, 0x2, P3 ;  /* 0x00000005eb052c11 */ /* 0x000fe200098f1400 */
[----:B-----5:R-:W-:Y:S01]  /*1d40*/  IMAD.U32 R146, RZ, RZ, UR4 ;  /* 0x00000004ff927e24 */ /* 0x020fe2000f8e00ff */
[----:B------:R-:W-:Y:S01]  /*1d50*/  ULDC.64 UR4, c[0x0][0x418] ;  /* 0x0001060000047ab9 */ /* 0x000fe20000000a00 */
[----:B------:R1:W-:Y:S01]  /*1d60*/  STL [R1+0x74], R141 ;  /* 0x0000748d01007387 */ /* 0x0003e20000100800 */
[----:B------:R-:W-:Y:S01]  /*1d70*/  UISETP.NE.U32.AND UP0, UPT, UR4, URZ, UPT ;  /* 0x0000003f0400728c */ /* 0x000fe2000bf05070 */
[----:B------:R-:W-:-:S02]  /*1d80*/  IADD3 R2, P4, R236, UR6, RZ ;  /* 0x00000006ec027c10 */ /* 0x000fc4000ff9e0ff */
[----:B------:R2:W5:Y:S01]  /*1d90*/  @P2 LDG.E R7, desc[UR10][R4.64] ;  /* 0x0000000a04072981 */ /* 0x000562000c1e1900 */
[----:B------:R-:W-:Y:S01]  /*1da0*/  UISETP.NE.AND.EX UP0, UPT, UR5, URZ, UPT, UP0 ;  /* 0x0000003f0500728c */ /* 0x000fe2000bf05300 */
[C---:B------:R-:W-:Y:S01]  /*1db0*/  IADD3.X R3, R237.reuse, UR7, RZ, P4, !PT ;  /* 0x00000007ed037c10 */ /* 0x040fe2000a7fe4ff */
[----:B------:R-:W-:Y:S01]  /*1dc0*/  ULDC UR4, c[0x0][0x424] ;  /* 0x0001090000047ab9 */ /* 0x000fe20000000800 */
[----:B------:R-:W-:Y:S01]  /*1dd0*/  ULDC.64 UR6, c[0x0][0xa20] ;  /* 0x0002880000067ab9 */ /* 0x000fe20000000a00 */
[----:B--2---:R-:W-:Y:S01]  /*1de0*/  @P1 IADD3 R4, P2, R236, UR8, RZ ;  /* 0x00000008ec041c10 */ /* 0x004fe2000ff5e0ff */
[----:B------:R-:W-:Y:S01]  /*1df0*/  USEL UR4, UR4, 0x1, UP0 ;  /* 0x0000000104047887 */ /* 0x000fe20008000000 */
[----:B0-----:R-:W-:Y:S01]  /*1e00*/  LOP3.LUT R0, R142, 0xff0000, RZ, 0xc0, !PT ;  /* 0x00ff00008e007812 */ /* 0x001fe200078ec0ff */
[----:B------:R-:W-:Y:S01]  /*1e10*/  ULDC UR5, c[0x0][0x2f0] ;  /* 0x0000bc0000057ab9 */ /* 0x000fe20000000800 */
[----:B------:R-:W-:Y:S01]  /*1e20*/  @P1 IADD3.X R5, R237, UR9, RZ, P2, !PT ;  /* 0x00000009ed051c10 */ /* 0x000fe200097fe4ff */
[----:B------:R-:W5:Y:S01]  /*1e30*/  @P0 LDG.E R113, desc[UR10][R2.64] ;  /* 0x0000000a02710981 */ /* 0x000f62000c1e1900 */
[----:B------:R-:W-:Y:S01]  /*1e40*/  ISETP.NE.U32.AND P2, PT, RZ, UR6, PT ;  /* 0x00000006ff007c0c */ /* 0x000fe2000bf45070 */
[----:B------:R-:W-:-:S02]  /*1e50*/  UIMAD UR4, UR4, UR5, URZ ;  /* 0x00000005040472a4 */ /* 0x000fc4000f8e023f */
[----:B------:R0:W5:Y:S01]  /*1e60*/  @P1 LDG.E R146, desc[UR10][R4.64] ;  /* 0x0000000a04921981 */ /* 0x000162000c1e1900 */
[----:B------:R-:W-:Y:S01]  /*1e70*/  ISETP.NE.AND.EX P2, PT, RZ, UR7, PT, P2 ;  /* 0x00000007ff007c0c */ /* 0x000fe2000bf45320 */
[----:B------:R-:W-:Y:S01]  /*1e80*/  ULDC UR5, c[0x0][0x348] ;  /* 0x0000d20000057ab9 */ /* 0x000fe20000000800 */
[----:B0-----:R-:W-:-:S04]  /*1e90*/  SHF.R.U32.HI R5, RZ, 0x8, R6 ;  /* 0x00000008ff057819 */ /* 0x001fc80000011606 */
[----:B------:R-:W-:Y:S01]  /*1ea0*/  LEA.HI R234, R0, R5, RZ, 0x10 ;  /* 0x0000000500ea7211 */ /* 0x000fe200078f80ff */
[----:B-1----:R-:W-:Y:S06]  /*1eb0*/  @P1 BRA `(.L_x_445) ;  /* 0x0000000000281947 */ /* 0x002fec0003800000 */
[----:B------:R-:W-:Y:S02]  /*1ec0*/  ULDC.64 UR8, c[0x0][0xa00] ;  /* 0x0002800000087ab9 */ /* 0x000fe40000000a00 */
[----:B------:R-:W-:-:S04]  /*1ed0*/  ISETP.NE.U32.AND P1, PT, RZ, UR8, PT ;  /* 0x00000008ff007c0c */ /* 0x000fc8000bf25070 */
[----:B------:R-:W-:-:S13]  /*1ee0*/  ISETP.NE.AND.EX P1, PT, RZ, UR9, PT, P1 ;  /* 0x00000009ff007c0c */ /* 0x000fda000bf25310 */
[----:B------:R-:W-:Y:S05]  /*1ef0*/  @!P1 BRA `(.L_x_445) ;  /* 0x0000000000189947 */ /* 0x000fea0003800000 */
[----:B------:R-:W0:Y:S01]  /*1f00*/  LDC.64 R4, c[0x0][0xa00] ;  /* 0x00028000ff047b82 */ /* 0x000e220000000a00 */
[----:B------:R-:W-:Y:S01]  /*1f10*/  ULDC.64 UR8, c[0x0][0x208] ;  /* 0x0000820000087ab9 */ /* 0x000fe20000000a00 */
[----:B0-----:R-:W-:-:S05]  /*1f20*/  IMAD.WIDE R4, R235, 0x4, R4 ;  /* 0x00000004eb047825 */ /* 0x001fca00078e0204 */
[----:B-----5:R-:W2:Y:S04]  /*1f30*/  LDG.E R146, desc[UR8][R4.64] ;  /* 0x0000000804927981 */ /* 0x020ea8000c1e1900 */
[----:B------:R-:W2:Y:S02]  /*1f40*/  LDG.E R9, desc[UR8][R4.64+0x4] ;  /* 0x0000040804097981 */ /* 0x000ea4000c1e1900 */
[----:B--2---:R-:W-:-:S07]  /*1f50*/  IMAD.IADD R146, R9, 0x1, -R146 ;  /* 0x0000000109927824 */ /* 0x004fce00078e0a92 */
.L_x_445:
[----:B------:R-:W-:Y:S01]  /*1f60*/  MOV R24, UR5 ;  /* 0x0000000500187c02 */ /* 0x000fe20008000f00 */
[----:B------:R-:W-:Y:S01]  /*1f70*/  IMAD.U32 R26, RZ, RZ, UR4 ;  /* 0x00000004ff1a7e24 */ /* 0x000fe2000f8e00ff */
[----:B------:R-:W-:Y:S06]  /*1f80*/  @!P2 BRA `(.L_x_446) ;  /* 0x000000000014a947 */ /* 0x000fec0003800000 */
[----:B------:R-:W-:Y:S01]  /*1f90*/  IADD3 R2, P0, R236, UR6, RZ ;  /* 0x00000006ec027c10 */ /* 0x000fe2000ff1e0ff */
[----:B------:R-:W-:-:S03]  /*1fa0*/  ULDC.64 UR4, c[0x0][0x208] ;  /* 0x0000820000047ab9 */ /* 0x000fc60000000a00 */
[----:B------:R-:W-:-:S05]  /*1fb0*/  IADD3.X R3, R237, UR7, RZ, P0, !PT ;  /* 0x00000007ed037c10 */ /* 0x000fca00087fe4ff */
[----:B------:R0:W5:Y:S01]  /*1fc0*/  LDG.E R26, desc[UR4][R2.64] ;  /* 0x00000004021a7981 */ /* 0x000162000c1e1900 */
[----:B------:R-:W-:Y:S05]  /*1fd0*/  BRA `(.L_x_447) ;  /* 0x0000000000147947 */ /* 0x000fea0003800000 */
.L_x_446:
[----:B------:R-:W-:Y:S05]  /*1fe0*/  @!P0 BRA `(.L_x_447) ;  /* 0x0000000000108947 */ /* 0x000fea0003800000 */
[----:B------:R-:W-:Y:S02]  /*1ff0*/  ULDC.64 UR4, c[0x0][0x208] ;  /* 0x0000820000047ab9 */ /* 0x000fe40000000a00 */
[----:B------:R-:W2:Y:S04]  /*2000*/  LDG.E R5, desc[UR4][R2.64] ;  /* 0x0000000402057981 */ /* 0x000ea8000c1e1900 */
[----:B------:R-:W2:Y:S02]  /*2010*/  LDG.E R26, desc[UR4][R2.64+0x4] ;  /* 0x00000404021a7981 */ /* 0x000ea4000c1e1900 */
[----:B--2---:R-:W-:-:S07]  /*2020*/  IMAD.IADD R26, R26, 0x1, -R5 ;  /* 0x000000011a1a7824 */ /* 0x004fce00078e0a05 */
.L_x_447:
[----:B------:R-:W-:Y:S01]  /*2030*/  ULDC.64 UR4, c[0x0][0xa10] ;  /* 0x0002840000047ab9 */ /* 0x000fe20000000a00 */
[----:B------:R-:W2:Y:S01]  /*2040*/  LDL.LU R4, [R1+0x10] ;  /* 0x0000100001047983 */ /* 0x000ea20000300800 */
[----:B------:R-:W-:Y:S01]  /*2050*/  ISETP.NE.U32.AND P0, PT, RZ, UR4, PT ;  /* 0x00000004ff007c0c */ /* 0x000fe2000bf05070 */
[----:B------:R-:W-:-:S03]  /*2060*/  ULDC.64 UR6, c[0x0][0x208] ;  /* 0x0000820000067ab9 */ /* 0x000fc60000000a00 */
[----:B------:R-:W-:Y:S01]  /*2070*/  ISETP.NE.AND.EX P0, PT, RZ, UR5, PT, P0 ;  /* 0x00000005ff007c0c */ /* 0x000fe2000bf05300 */
[----:B------:R-:W-:-:S12]  /*2080*/  ULDC.64 UR4, c[0x0][0xa30] ;  /* 0x00028c0000047ab9 */ /* 0x000fd80000000a00 */
[----:B0-----:R-:W0:Y:S02]  /*2090*/  @P0 LDC.64 R2, c[0x0][0xa10] ;  /* 0x00028400ff020b82 */ /* 0x001e240000000a00 */
[----:B0-----:R-:W-:-:S05]  /*20a0*/  @P0 IMAD.WIDE R2, R235, 0x4, R2 ;  /* 0x00000004eb020825 */ /* 0x001fca00078e0202 */
[----:B------:R-:W3:Y:S04]  /*20b0*/  @P0 LDG.E R0, desc[UR6][R2.64] ;  /* 0x0000000602000981 */ /* 0x000ee8000c1e1900 */
[----:B------:R0:W3:Y:S01]  /*20c0*/  @P0 LDG.E R5, desc[UR6][R2.64+0x4] ;  /* 0x0000040602050981 */ /* 0x0000e2000c1e1900 */
[----:B-----5:R-:W-:Y:S01]  /*20d0*/  IADD3 R9, R26, -R7, RZ ;  /* 0x800000071a097210 */ /* 0x020fe20007ffe0ff */
[----:B------:R-:W-:Y:S01]  /*20e0*/  IMAD.MOV.U32 R139, RZ, RZ, R26 ;  /* 0x000000ffff8b7224 */ /* 0x000fe200078e001a */
[----:B------:R-:W-:Y:S02]  /*20f0*/  ISETP.NE.U32.AND P1, PT, RZ, UR4, PT ;  /* 0x00000004ff007c0c */ /* 0x000fe4000bf25070 */
[----:B------:R-:W-:Y:S02]  /*2100*/  LOP3.LUT R10, R234, 0xff, RZ, 0xc0, !PT ;  /* 0x000000ffea0a7812 */ /* 0x000fe400078ec0ff */
[----:B------:R-:W-:-:S03]  /*2110*/  ISETP.NE.AND.EX P1, PT, RZ, UR5, PT, P1 ;  /* 0x00000005ff007c0c */ /* 0x000fc6000bf25310 */
[----:B------:R1:W-:Y:S01]  /*2120*/  STL [R1+0x78], R10 ;  /* 0x0000780a01007387 */ /* 0x0003e20000100800 */
[----:B------:R-:W-:Y:S09]  /*2130*/  BSSY B0, `(.L_x_448) ;  /* 0x000002e000007945 */ /* 0x000ff20003800000 */
[----:B0-----:R-:W-:-:S04]  /*2140*/  @P1 IADD3 R2, P2, R236, UR4, RZ ;  /* 0x00000004ec021c10 */ /* 0x001fc8000ff5e0ff */
[----:B------:R-:W-:Y:S02]  /*2150*/  @P1 IADD3.X R3, R237, UR5, RZ, P2, !PT ;  /* 0x00000005ed031c10 */ /* 0x000fe400097fe4ff */
[----:B------:R-:W-:-:S03]  /*2160*/  SHF.R.U32.HI R234, RZ, 0x10, R234 ;  /* 0x00000010ffea7819 */ /* 0x000fc600000116ea */
[----:B------:R0:W5:Y:S02]  /*2170*/  @P1 LDG.E R139, desc[UR6][R2.64] ;  /* 0x00000006028b1981 */ /* 0x000164000c1e1900 */
[----:B0-----:R-:W-:Y:S02]  /*2180*/  MOV R3, RZ ;  /* 0x000000ff00037202 */ /* 0x001fe40000000f00 */
[----:B--2---:R-:W-:Y:S01]  /*2190*/  LOP3.LUT R4, R4, 0xfffffffb, RZ, 0xc0, !PT ;  /* 0xfffffffb04047812 */ /* 0x004fe200078ec0ff */
[----:B---3--:R-:W-:-:S04]  /*21a0*/  @P0 IMAD.IADD R24, R5, 0x1, -R0 ;  /* 0x0000000105180824 */ /* 0x008fc800078e0a00 */
[----:B------:R-:W-:-:S04]  /*21b0*/  IMAD.IADD R147, R9, 0x1, R24 ;  /* 0x0000000109937824 */ /* 0x000fc800078e0218 */
[C---:B------:R-:W-:Y:S01]  /*21c0*/  VIADD R0, R147.reuse, 0x4f ;  /* 0x0000004f93007836 */ /* 0x040fe20000000000 */
[----:B------:R-:W-:-:S03]  /*21d0*/  ISETP.GE.AND P3, PT, R147, 0x1, PT ;  /* 0x000000019300780c */ /* 0x000fc60003f66270 */
[----:B------:R-:W-:-:S05]  /*21e0*/  IMAD.HI R0, R0, 0x66666667, RZ ;  /* 0x6666666700007827 */ /* 0x000fca00078e02ff */
[----:B------:R-:W-:-:S04]  /*21f0*/  SHF.R.U32.HI R5, RZ, 0x1f, R0 ;  /* 0x0000001fff057819 */ /* 0x000fc80000011600 */
[----:B------:R-:W-:Y:S02]  /*2200*/  LEA.HI.SX32 R144, R0, R5, 0x1b ;  /* 0x0000000500907211 */ /* 0x000fe400078fdaff */
[----:B------:R-:W-:-:S05]  /*2210*/  @P3 LOP3.LUT R4, R4, 0x4, RZ, 0xfc, !PT ;  /* 0x0000000404043812 */ /* 0x000fca00078efcff */
[----:B------:R1:W-:Y:S01]  /*2220*/  STL [R1+0x10], R4 ;  /* 0x0000100401007387 */ /* 0x0003e20000100800 */
[----:B------:R-:W-:Y:S05]  /*2230*/  @!P3 BRA `(.L_x_449) ;  /* 0x000000000074b947 */ /* 0x000fea0003800000 */
[----:B------:R-:W-:Y:S01]  /*2240*/  ISETP.NE.AND P0, PT, R234, RZ, PT ;  /* 0x000000ffea00720c */ /* 0x000fe20003f05270 */
[----:B------:R-:W-:-:S03]  /*2250*/  ULDC UR4, c[0x0][0x9f0] ;  /* 0x00027c0000047ab9 */ /* 0x000fc60000000800 */
[----:B------:R-:W-:-:S04]  /*2260*/  SEL R11, R234, UR4, P0 ;  /* 0x00000004ea0b7c07 */ /* 0x000fc80008000000 */
[-C--:B------:R-:W-:Y:S02]  /*2270*/  IABS R5, R11.reuse ;  /* 0x0000000b00057213 */ /* 0x080fe40000000000 */
[----:B------:R-:W-:Y:S02]  /*2280*/  IADD3 R0, R144, -0x1, R11 ;  /* 0xffffffff90007810 */ /* 0x000fe40007ffe00b */
[----:B-1----:R-:W0:Y:S01]  /*2290*/  I2F.RP R4, R5 ;  /* 0x0000000500047306 */ /* 0x002e220000209400 */
[----:B------:R-:W-:-:S05]  /*22a0*/  IABS R8, R11 ;  /* 0x0000000b00087213 */ /* 0x000fca0000000000 */
[----:B------:R-:W-:Y:S02]  /*22b0*/  IMAD.MOV R8, RZ, RZ, -R8 ;  /* 0x000000ffff087224 */ /* 0x000fe400078e0a08 */
[----:B0-----:R-:W0:Y:S02]  /*22c0*/  MUFU.RCP R4, R4 ;  /* 0x0000000400047308 */ /* 0x001e240000001000 */
[----:B0-----:R-:W-:Y:S01]  /*22d0*/  VIADD R2, R4, 0xffffffe ;  /* 0x0ffffffe04027836 */ /* 0x001fe20000000000 */
[----:B------:R-:W-:Y:S02]  /*22e0*/  IABS R4, R0 ;  /* 0x0000000000047213 */ /* 0x000fe40000000000 */
[----:B------:R-:W-:-:S03]  /*22f0*/  LOP3.LUT R0, R0, R11, RZ, 0x3c, !PT ;  /* 0x0000000b00007212 */ /* 0x000fc600078e3cff */
[----:B------:R0:W1:Y:S01]  /*2300*/  F2I.FTZ.U32.TRUNC.NTZ R3, R2 ;  /* 0x0000000200037305 */ /* 0x000062000021f000 */
[----:B------:R-:W-:Y:S02]  /*2310*/  ISETP.GE.AND P2, PT, R0, RZ, PT ;  /* 0x000000ff0000720c */ /* 0x000fe40003f46270 */
[----:B0-----:R-:W-:Y:S01]  /*2320*/  MOV R2, RZ ;  /* 0x000000ff00027202 */ /* 0x001fe20000000f00 */
        /* <DEDUP_REMOVED lines=13> */
[----:B------:R-:W-:-:S07]  /*2400*/  @!P1 LOP3.LUT R3, RZ, R11, RZ, 0x33, !PT ;  /* 0x0000000bff039212 */ /* 0x000fce00078e33ff */
.L_x_449:
[----:B------:R-:W-:Y:S05]  /*2410*/  BSYNC B0 ;  /* 0x0000000000007941 */ /* 0x000fea0003800000 */
.L_x_448:
[----:B------:R-:W-:Y:S01]  /*2420*/  IMAD R0, R10, R3, RZ ;  /* 0x000000030a007224 */ /* 0x000fe200078e02ff */
[----:B------:R-:W-:-:S04]  /*2430*/  PLOP3.LUT P2, PT, PT, PT, PT, 0x80, 0x0 ;  /* 0x000000000000781c */ /* 0x000fc80003f4f070 */
[C---:B------:R-:W-:Y:S01]  /*2440*/  VIADDMNMX R3, R0.reuse, R3, R144, PT ;  /* 0x0000000300037246 */ /* 0x040fe20003800190 */
[----:B------:R-:W-:-:S04]  /*2450*/  IMAD R0, R0, 0x50, -R9 ;  /* 0x0000005000007824 */ /* 0x000fc800078e0a09 */
[----:B------:R-:W-:Y:S01]  /*2460*/  IMAD R3, R3, 0x50, -R9 ;  /* 0x0000005003037824 */ /* 0x000fe200078e0a09 */
[----:B------:R-:W-:-:S04]  /*2470*/  VIMNMX R0, RZ, R0, !PT ;  /* 0x00000000ff007248 */ /* 0x000fc80007fe0100 */
[----:B------:R-:W-:Y:S01]  /*2480*/  VIMNMX R3, R3, R24, PT ;  /* 0x0000001803037248 */ /* 0x000fe20003fe0100 */
[----:B------:R-:W-:-:S03]  /*2490*/  IMAD.WIDE.U32 R118, R0, -0x33333333, RZ ;  /* 0xcccccccd00767825 */ /* 0x000fc600078e00ff */
[----:B------:R-:W-:Y:S02]  /*24a0*/  ISETP.GT.AND P0, PT, R3, R0, PT ;  /* 0x000000000300720c */ /* 0x000fe40003f04270 */
[----:B------:R-:W-:-:S05]  /*24b0*/  SHF.R.U32.HI R118, RZ, 0x6, R119 ;  /* 0x00000006ff767819 */ /* 0x000fca0000011677 */
[----:B------:R-:W-:-:S06]  /*24c0*/  IMAD.MOV.U32 R2, RZ, RZ, R118 ;  /* 0x000000ffff027224 */ /* 0x000fcc00078e0076 */
[----:B------:R-:W-:-:S04]  /*24d0*/  @P0 VIADD R0, R3, 0x4f ;  /* 0x0000004f03000836 */ /* 0x000fc80000000000 */
[----:B------:R-:W-:-:S05]  /*24e0*/  @P0 IMAD.HI R0, R0, 0x66666667, RZ ;  /* 0x6666666700000827 */ /* 0x000fca00078e02ff */
[----:B------:R-:W-:-:S04]  /*24f0*/  @P0 SHF.R.U32.HI R3, RZ, 0x1f, R0 ;  /* 0x0000001fff030819 */ /* 0x000fc80000011600 */
[----:B------:R-:W-:-:S04]  /*2500*/  @P0 LEA.HI.SX32 R2, R0, R3, 0x1b ;  /* 0x0000000300020211 */ /* 0x000fc800078fdaff */
[----:B------:R-:W-:-:S13]  /*2510*/  ISETP.GT.AND P0, PT, R2, R118, PT ;  /* 0x000000760200720c */ /* 0x000fda0003f04270 */
[----:B------:R-:W-:Y:S05]  /*2520*/  @!P0 BRA `(.L_x_450) ;  /* 0x0000009000608947 */ /* 0x000fea0003800000 */
[----:B------:R-:W-:Y:S01]  /*2530*/  IADD3 R0, R18, 0x24400, RZ ;  /* 0x0002440012007810 */ /* 0x000fe20007ffe0ff */
[----:B------:R-:W-:Y:S03]  /*2540*/  BSSY B6, `(.L_x_451) ;  /* 0x0000013000067945 */ /* 0x000fe60003800000 */
[----:B------:R-:W-:-:S13]  /*2550*/  LOP3.LUT P0, RZ, R0, 0x3ff, RZ, 0xc0, !PT ;  /* 0x000003ff00ff7812 */ /* 0x000fda000780c0ff */
[----:B------:R-:W-:Y:S05]  /*2560*/  @!P0 BRA `(.L_x_452) ;  /* 0x0000000000408947 */ /* 0x000fea0003800000 */
[----:B------:R-:W-:Y:S01]  /*2570*/  MOV R14, 0x0 ;  /* 0x00000000000e7802 */ /* 0x000fe20000000f00 */
[----:B------:R-:W-:Y:S01]  /*2580*/  ULDC.64 UR4, c[0x4][0xa8] ;  /* 0x01002a0000047ab9 */ /* 0x000fe20000000a00 */
[----:B------:R-:W-:Y:S01]  /*2590*/  ULDC.64 UR6, c[0x4][0x18] ;  /* 0x0100060000067ab9 */ /* 0x000fe20000000a00 */
[----:B-1----:R-:W-:Y:S01]  /*25a0*/  IMAD.U32 R4, RZ, RZ, UR4 ;  /* 0x00000004ff047e24 */ /* 0x002fe2000f8e00ff */
[----:B------:R-:W-:Y:S01]  /*25b0*/  MOV R12, 0x1 ;  /* 0x00000001000c7802 */ /* 0x000fe20000000f00 */
[----:B------:R-:W-:Y:S01]  /*25c0*/  IMAD.U32 R5, RZ, RZ, UR5 ;  /* 0x00000005ff057e24 */ /* 0x000fe2000f8e00ff */
[----:B------:R-:W0:Y:S01]  /*25d0*/  LDC.64 R14, c[0x4][R14] ;  /* 0x010000000e0e7b82 */ /* 0x000e220000000a00 */
[----:B------:R-:W-:Y:S01]  /*25e0*/  ULDC.64 UR4, c[0x4][0xb0] ;  /* 0x01002c0000047ab9 */ /* 0x000fe20000000a00 */
[----:B------:R-:W-:Y:S01]  /*25f0*/  IMAD.U32 R10, RZ, RZ, UR6 ;  /* 0x00000006ff0a7e24 */ /* 0x000fe2000f8e00ff */
[----:B------:R-:W-:Y:S01]  /*2600*/  MOV R7, UR5 ;  /* 0x0000000500077c02 */ /* 0x000fe20008000f00 */
[----:B------:R-:W-:-:S02]  /*2610*/  IMAD.U32 R6, RZ, RZ, UR4 ;  /* 0x00000004ff067e24 */ /* 0x000fc4000f8e00ff */
[----:B------:R-:W-:Y:S02]  /*2620*/  IMAD.U32 R11, RZ, RZ, UR7 ;  /* 0x00000007ff0b7e24 */ /* 0x000fe4000f8e00ff */
[----:B------:R-:W-:Y:S02]  /*2630*/  IMAD.MOV.U32 R8, RZ, RZ, 0x70 ;  /* 0x00000070ff087424 */ /* 0x000fe400078e00ff */
[----:B------:R-:W-:-:S07]  /*2640*/  IMAD.MOV.U32 R13, RZ, RZ, RZ ;  /* 0x000000ffff0d7224 */ /* 0x000fce00078e00ff */
[----:B------:R-:W-:-:S07]  /*2650*/  LEPC R20, `(.L_x_452) ;  /* 0x000000001014794e */ /* 0x000fce0000000000 */
[----:B0----5:R-:W-:Y:S05]  /*2660*/  CALL.ABS.NOINC R14 ;  /* 0x000000000e007343 */ /* 0x021fea0003c00000 */
.L_x_452:
[----:B------:R-:W-:Y:S05]  /*2670*/  BSYNC B6 ;  /* 0x0000000000067941 */ /* 0x000fea0003800000 */
.L_x_451:
[----:B------:R-:W-:Y:S01]  /*2680*/  VIADD R0, R18, 0x400 ;  /* 0x0000040012007836 */ /* 0x000fe20000000000 */
[----:B------:R-:W-:Y:S04]  /*2690*/  BSSY B6, `(.L_x_453) ;  /* 0x0000013000067945 */ /* 0x000fe80003800000 */
[----:B------:R-:W-:-:S13]  /*26a0*/  LOP3.LUT P0, RZ, R0, 0x3ff, RZ, 0xc0, !PT ;  /* 0x000003ff00ff7812 */ /* 0x000fda000780c0ff */
[----:B------:R-:W-:Y:S05]  /*26b0*/  @!P0 BRA `(.L_x_454) ;  /* 0x0000000000408947 */ /* 0x000fea0003800000 */
[----:B------:R-:W-:Y:S01]  /*26c0*/  MOV R14, 0x0 ;  /* 0x00000000000e7802 */ /* 0x000fe20000000f00 */
[----:B------:R-:W-:Y:S01]  /*26d0*/  ULDC.64 UR4, c[0x4][0xa8] ;  /* 0x01002a0000047ab9 */ /* 0x000fe20000000a00 */
[----:B------:R-:W-:Y:S01]  /*26e0*/  ULDC.64 UR6, c[0x4][0x18] ;  /* 0x0100060000067ab9 */ /* 0x000fe20000000a00 */
[----:B-1----:R-:W-:Y:S01]  /*26f0*/  IMAD.U32 R4, RZ, RZ, UR4 ;  /* 0x00000004ff047e24 */ /* 0x002fe2000f8e00ff */
[----:B------:R-:W-:Y:S01]  /*2700*/  MOV R5, UR5 ;  /* 0x0000000500057c02 */ /* 0x000fe20008000f00 */
[----:B------:R-:W-:Y:S01]  /*2710*/  ULDC.64 UR4, c[0x4][0xb0] ;  /* 0x01002c0000047ab9 */ /* 0x000fe20000000a00 */
[----:B------:R-:W0:Y:S01]  /*2720*/  LDC.64 R14, c[0x4][R14] ;  /* 0x010000000e0e7b82 */ /* 0x000e220000000a00 */
[----:B------:R-:W-:Y:S01]  /*2730*/  IMAD.U32 R6, RZ, RZ, UR4 ;  /* 0x00000004ff067e24 */ /* 0x000fe2000f8e00ff */
[----:B------:R-:W-:Y:S01]  /*2740*/  MOV R11, UR7 ;  /* 0x00000007000b7c02 */ /* 0x000fe20008000f00 */
[----:B------:R-:W-:Y:S02]  /*2750*/  IMAD.U32 R7, RZ, RZ, UR5 ;  /* 0x00000005ff077e24 */ /* 0x000fe4000f8e00ff */
[----:B------:R-:W-:-:S02]  /*2760*/  IMAD.U32 R10, RZ, RZ, UR6 ;  /* 0x00000006ff0a7e24 */ /* 0x000fc4000f8e00ff */
[----:B------:R-:W-:Y:S02]  /*2770*/  IMAD.MOV.U32 R8, RZ, RZ, 0x70 ;  /* 0x00000070ff087424 */ /* 0x000fe400078e00ff */
[----:B------:R-:W-:Y:S02]  /*2780*/  IMAD.MOV.U32 R12, RZ, RZ, 0x1 ;  /* 0x00000001ff0c7424 */ /* 0x000fe400078e00ff */
[----:B------:R-:W-:-:S07]  /*2790*/  IMAD.MOV.U32 R13, RZ, RZ, RZ ;  /* 0x000000ffff0d7224 */ /* 0x000fce00078e00ff */
[----:B------:R-:W-:-:S07]  /*27a0*/  LEPC R20, `(.L_x_454) ;  /* 0x000000001014794e */ /* 0x000fce0000000000 */
[----:B0----5:R-:W-:Y:S05]  /*27b0*/  CALL.ABS.NOINC R14 ;  /* 0x000000000e007343 */ /* 0x021fea0003c00000 */
.L_x_454:
[----:B------:R-:W-:Y:S05]  /*27c0*/  BSYNC B6 ;  /* 0x0000000000067941 */ /* 0x000fea0003800000 */
.L_x_453:
[----:B------:R-:W-:Y:S01]  /*27d0*/  ULDC.64 UR4, c[0x0][0x9f8] ;  /* 0x00027e0000047ab9 */ /* 0x000fe20000000a00 */
[----:B------:R-:W-:Y:S01]  /*27e0*/  MOV R0, R235 ;  /* 0x000000eb00007202 */ /* 0x000fe20000000f00 */
[----:B------:R-:W-:Y:S01]  /*27f0*/  ULDC.64 UR6, c[0x0][0x208] ;  /* 0x0000820000067ab9 */ /* 0x000fe20000000a00 */
[----:B------:R-:W-:Y:S01]  /*2800*/  ISETP.NE.U32.AND P0, PT, RZ, UR4, PT ;  /* 0x00000004ff007c0c */ /* 0x000fe2000bf05070 */
[----:B------:R-:W0:Y:S01]  /*2810*/  LDC.64 R98, c[0x0][0x300] ;  /* 0x0000c000ff627b82 */ /* 0x000e220000000a00 */
[----:B------:R-:W-:Y:S01]  /*2820*/  IMAD.IADD R113, R113, 0x1, R26 ;  /* 0x0000000171717824 */ /* 0x000fe200078e021a */
[----:B------:R-:W-:Y:S01]  /*2830*/  ULDC.64 UR8, c[0x0][0xa08] ;  /* 0x0002820000087ab9 */ /* 0x000fe20000000a00 */
[----:B------:R-:W-:-:S05]  /*2840*/  ISETP.NE.AND.EX P0, PT, RZ, UR5, PT, P0 ;  /* 0x00000005ff007c0c */ /* 0x000fca000bf05300 */
[----:B------:R-:W2:Y:S08]  /*2850*/  LDC R115, c[0x0][0x3f4] ;  /* 0x0000fd00ff737b82 */ /* 0x000eb00000000800 */
[----:B-1----:R-:W-:Y:S01]  /*2860*/  @P0 IADD3 R4, P1, R236, UR4, RZ ;  /* 0x00000004ec040c10 */ /* 0x002fe2000ff3e0ff */
[----:B------:R-:W1:Y:S03]  /*2870*/  LDC.64 R104, c[0x0][0x3f8] ;  /* 0x0000fe00ff687b82 */ /* 0x000e660000000a00 */
[----:B------:R-:W-:Y:S01]  /*2880*/  @P0 IADD3.X R5, R237, UR5, RZ, P1, !PT ;  /* 0x00000005ed050c10 */ /* 0x000fe20008ffe4ff */
[----:B------:R-:W-:-:S04]  /*2890*/  ULDC.64 UR4, c[0x0][0x330] ;  /* 0x0000cc0000047ab9 */ /* 0x000fc80000000a00 */
[----:B------:R3:W4:Y:S01]  /*28a0*/  @P0 LDG.E R0, desc[UR6][R4.64] ;  /* 0x0000000604000981 */ /* 0x000722000c1e1900 */
[----:B------:R-:W-:Y:S01]  /*28b0*/  ULDC UR6, c[0x0][0x2f4] ;  /* 0x0000bd0000067ab9 */ /* 0x000fe20000000800 */
[----:B------:R-:W-:Y:S01]  /*28c0*/  SHF.R.S32.HI R3, RZ, 0x1f, R113 ;  /* 0x0000001fff037819 */ /* 0x000fe20000011471 */
[-C--:B0-----:R-:W-:Y:S01]  /*28d0*/  IMAD.WIDE.U32 R96, R113, R98.reuse, RZ ;  /* 0x0000006271607225 */ /* 0x081fe200078e00ff */
[----:B------:R-:W-:Y:S01]  /*28e0*/  ISETP.GE.AND P1, PT, R213, UR6, PT ;  /* 0x00000006d5007c0c */ /* 0x000fe2000bf26270 */
[----:B------:R-:W0:Y:S01]  /*28f0*/  LDC.64 R110, c[0x0][0x408] ;  /* 0x00010200ff6e7b82 */ /* 0x000e220000000a00 */
[----:B------:R-:W-:Y:S01]  /*2900*/  ISETP.GE.AND P0, PT, R16, UR6, PT ;  /* 0x0000000610007c0c */ /* 0x000fe2000bf06270 */
[-C--:B------:R-:W-:Y:S01]  /*2910*/  IMAD R6, R3, R98.reuse, RZ ;  /* 0x0000006203067224 */ /* 0x080fe200078e02ff */
[----:B------:R-:W-:Y:S01]  /*2920*/  SHF.R.S32.HI R20, RZ, 0x1f, R212 ;  /* 0x0000001fff147819 */ /* 0x000fe200000114d4 */
[----:B------:R-:W-:Y:S01]  /*2930*/  IMAD.WIDE.U32 R94, R232, UR4, R16 ;  /* 0x00000004e85e7c25 */ /* 0x000fe2000f8e0010 */
[----:B---3--:R-:W-:Y:S01]  /*2940*/  SEL R5, RZ, 0xffffffff, P1 ;  /* 0xffffffffff057807 */ /* 0x008fe20000800000 */
[----:B------:R-:W3:Y:S01]  /*2950*/  S2R R174, SR_TID.X ;  /* 0x0000000000ae7919 */ /* 0x000ee20000002100 */
[----:B------:R-:W-:Y:S01]  /*2960*/  SEL R4, RZ, 0x1, P0 ;  /* 0x00000001ff047807 */ /* 0x000fe20000000000 */
[----:B------:R-:W-:Y:S01]  /*2970*/  IMAD R7, R113, R99, R6 ;  /* 0x0000006371077224 */ /* 0x000fe200078e0206 */
[----:B------:R-:W-:Y:S01]  /*2980*/  ISETP.GE.AND P1, PT, R218, UR6, PT ;  /* 0x00000006da007c0c */ /* 0x000fe2000bf26270 */
[----:B------:R-:W-:Y:S01]  /*2990*/  IMAD.SHL.U32 R5, R5, 0x2, RZ ;  /* 0x0000000205057824 */ /* 0x000fe200078e00ff */
[----:B------:R-:W-:Y:S01]  /*29a0*/  ISETP.NE.U32.AND P0, PT, RZ, UR8, PT ;  /* 0x00000008ff007c0c */ /* 0x000fe2000bf05070 */
[----:B------:R-:W-:Y:S01]  /*29b0*/  IMAD.IADD R97, R97, 0x1, R7 ;  /* 0x0000000161617824 */ /* 0x000fe200078e0207 */
[----:B------:R-:W-:Y:S01]  /*29c0*/  SEL R27, RZ, 0x4, P1 ;  /* 0x00000004ff1b7807 */ /* 0x000fe20000800000 */
[C---:B------:R-:W-:Y:S01]  /*29d0*/  IMAD R95, R232.reuse, UR5, R95 ;  /* 0x00000005e85f7c24 */ /* 0x040fe2000f8e025f */
[----:B------:R-:W-:Y:S01]  /*29e0*/  LOP3.LUT R4, R5, 0x2, R4, 0xe2, !PT ;  /* 0x0000000205047812 */ /* 0x000fe200078ee204 */
[----:B------:R-:W-:Y:S01]  /*29f0*/  ULDC.64 UR4, c[0x0][0x308] ;  /* 0x0000c20000047ab9 */ /* 0x000fe20000000a00 */
[----:B------:R-:W-:Y:S01]  /*2a00*/  ISETP.NE.AND.EX P0, PT, RZ, UR9, PT, P0 ;  /* 0x00000009ff007c0c */ /* 0x000fe2000bf05300 */
[----:B------:R-:W-:Y:S01]  /*2a10*/  IMAD.WIDE.U32 R96, R232, UR4, R96 ;  /* 0x00000004e8607c25 */ /* 0x000fe2000f8e0060 */
[----:B------:R-:W-:Y:S01]  /*2a20*/  LOP3.LUT R27, R4, R27, RZ, 0xfc, !PT ;  /* 0x0000001b041b7212 */ /* 0x000fe200078efcff */
[----:B------:R-:W-:Y:S01]  /*2a30*/  ULDC.64 UR8, c[0x0][0x338] ;  /* 0x0000ce0000087ab9 */ /* 0x000fe20000000a00 */
[--C-:B------:R-:W-:Y:S01]  /*2a40*/  SHF.R.S32.HI R23, RZ, 0x1f, R22.reuse ;  /* 0x0000001fff177819 */ /* 0x100fe20000011416 */
[----:B------:R-:W-:Y:S01]  /*2a50*/  IMAD R97, R232, UR5, R97 ;  /* 0x00000005e8617c24 */ /* 0x000fe2000f8e0261 */
[----:B------:R-:W-:Y:S01]  /*2a60*/  ULDC.64 UR4, c[0x0][0x310] ;  /* 0x0000c40000047ab9 */ /* 0x000fe20000000a00 */
[----:B------:R-:W-:Y:S01]  /*2a70*/  IMAD R7, R20, R98, RZ ;  /* 0x0000006214077224 */ /* 0x000fe200078e02ff */
[----:B------:R-:W-:Y:S01]  /*2a80*/  SHF.R.U32.HI R25, RZ, 0x3, R223 ;  /* 0x00000003ff197819 */ /* 0x000fe200000116df */
[----:B-1----:R-:W-:Y:S01]  /*2a90*/  IMAD.WIDE.U32 R100, R212, R104, R22 ;  /* 0x00000068d4647225 */ /* 0x002fe200078e0016 */
[----:B------:R-:W-:-:S02]  /*2aa0*/  SHF.R.U32.HI R21, RZ, 0x3, R222 ;  /* 0x00000003ff157819 */ /* 0x000fc400000116de */
[----:B------:R-:W-:Y:S01]  /*2ab0*/  ISETP.GE.AND P2, PT, R219, UR6, PT ;  /* 0x00000006db007c0c */ /* 0x000fe2000bf46270 */
[C---:B------:R-:W-:Y:S01]  /*2ac0*/  IMAD R92, R212.reuse, R99, R7 ;  /* 0x00000063d45c7224 */ /* 0x040fe200078e0207 */
[C---:B------:R-:W-:Y:S01]  /*2ad0*/  IADD3 R13, R212.reuse, 0x20, RZ ;  /* 0x00000020d40d7810 */ /* 0x040fe20007ffe0ff */
[C---:B------:R-:W-:Y:S01]  /*2ae0*/  IMAD.WIDE.U32 R102, R212.reuse, R104, R16 ;  /* 0x00000068d4667225 */ /* 0x040fe200078e0010 */
[----:B------:R-:W-:Y:S02]  /*2af0*/  IADD3 R112, P3, R212, R113, RZ ;  /* 0x00000071d4707210 */ /* 0x000fe40007f7e0ff */
[----:B------:R-:W-:Y:S01]  /*2b00*/  SHF.L.U64.HI R127, R98, 0x5, R99 ;  /* 0x00000005627f7819 */ /* 0x000fe20000010263 */
[-C--:B0-----:R-:W-:Y:S01]  /*2b10*/  IMAD.WIDE.U32 R106, R212, R110.reuse, R22 ;  /* 0x0000006ed46a7225 */ /* 0x081fe200078e0016 */
[----:B------:R-:W-:Y:S02]  /*2b20*/  SHF.L.U64.HI R129, R98, 0x6, R99 ;  /* 0x0000000662817819 */ /* 0x000fe40000010263 */
[----:B------:R-:W-:Y:S01]  /*2b30*/  SHF.R.S32.HI R142, RZ, 0x1f, R13 ;  /* 0x0000001fff8e7819 */ /* 0x000fe2000001140d */
[----:B------:R-:W-:Y:S01]  /*2b40*/  IMAD.WIDE.U32 R108, R212, R110, R16 ;  /* 0x0000006ed46c7225 */ /* 0x000fe200078e0010 */
[----:B------:R-:W-:-:S02]  /*2b50*/  SHF.L.U64.HI R35, R104, 0x5, R105 ;  /* 0x0000000568237819 */ /* 0x000fc40000010269 */
[----:B------:R-:W-:Y:S01]  /*2b60*/  SHF.L.U64.HI R34, R104, 0x6, R105 ;  /* 0x0000000668227819 */ /* 0x000fe20000010269 */
[----:B------:R-:W-:Y:S01]  /*2b70*/  IMAD.SHL.U32 R28, R212, 0x40, RZ ;  /* 0x00000040d41c7824 */ /* 0x000fe200078e00ff */
[----:B------:R-:W-:Y:S01]  /*2b80*/  SHF.L.U32 R33, R104, 0x5, RZ ;  /* 0x0000000568217819 */ /* 0x000fe200000006ff */
[----:B------:R-:W-:Y:S01]  /*2b90*/  IMAD R119, R99, 0x50, RZ ;  /* 0x0000005063777824 */ /* 0x000fe200078e02ff */
[--C-:B------:R-:W-:Y:S01]  /*2ba0*/  SHF.L.U64.HI R31, R110, 0x5, R111.reuse ;  /* 0x000000056e1f7819 */ /* 0x100fe2000001026f */
[----:B------:R-:W-:Y:S01]  /*2bb0*/  IMAD.SHL.U32 R128, R98, 0x20, RZ ;  /* 0x0000002062807824 */ /* 0x000fe200078e00ff */
[----:B------:R-:W-:Y:S01]  /*2bc0*/  SHF.L.U64.HI R30, R110, 0x6, R111 ;  /* 0x000000066e1e7819 */ /* 0x000fe2000001026f */
[----:B------:R-:W-:Y:S01]  /*2bd0*/  IMAD.SHL.U32 R130, R98, 0x40, RZ ;  /* 0x0000004062827824 */ /* 0x000fe200078e00ff */
[----:B---3--:R-:W-:Y:S01]  /*2be0*/  LEA.HI R174, R174, 0x8, RZ, 0x19 ;  /* 0x00000008aeae7811 */ /* 0x008fe200078fc8ff */
[----:B------:R-:W-:Y:S02]  /*2bf0*/  IMAD R121, R105, 0x50, RZ ;  /* 0x0000005069797824 */ /* 0x000fe400078e02ff */
[----:B------:R-:W-:-:S02]  /*2c00*/  IMAD.SHL.U32 R32, R104, 0x40, RZ ;  /* 0x0000004068207824 */ /* 0x000fc400078e00ff */
[----:B------:R-:W-:Y:S02]  /*2c10*/  IMAD.SHL.U32 R29, R110, 0x20, RZ ;  /* 0x000000206e1d7824 */ /* 0x000fe400078e00ff */
[----:B------:R-:W-:Y:S01]  /*2c20*/  IMAD.X R113, R20, 0x1, R3, P3 ;  /* 0x0000000114717824 */ /* 0x000fe200018e0603 */
[----:B----4-:R-:W-:-:S04]  /*2c30*/  SHF.R.S32.HI R5, RZ, 0x1f, R0 ;  /* 0x0000001fff057819 */ /* 0x010fc80000011400 */
[----:B------:R-:W-:Y:S02]  /*2c40*/  SEL R4, R5, RZ, !P0 ;  /* 0x000000ff05047207 */ /* 0x000fe40004000000 */
[----:B------:R-:W-:Y:S01]  /*2c50*/  SEL R5, R0, RZ, !P0 ;  /* 0x000000ff00057207 */ /* 0x000fe20004000000 */
[----:B------:R-:W-:Y:S01]  /*2c60*/  IMAD R0, R20, R104, RZ ;  /* 0x0000006814007224 */ /* 0x000fe200078e02ff */
[----:B--2---:R-:W-:Y:S01]  /*2c70*/  ISETP.GE.AND P0, PT, R16, R115, PT ;  /* 0x000000731000720c */ /* 0x004fe20003f06270 */
[C---:B------:R-:W-:Y:S02]  /*2c80*/  IMAD R6, R4.reuse, UR8, RZ ;  /* 0x0000000804067c24 */ /* 0x040fe4000f8e02ff */
[----:B------:R-:W-:Y:S02]  /*2c90*/  IMAD R4, R4, UR4, RZ ;  /* 0x0000000404047c24 */ /* 0x000fe4000f8e02ff */
[----:B------:R-:W-:-:S04]  /*2ca0*/  IMAD.WIDE.U32 R94, R5, UR8, R94 ;  /* 0x00000008055e7c25 */ /* 0x000fc8000f8e005e */
[C---:B------:R-:W-:Y:S02]  /*2cb0*/  IMAD R6, R5.reuse, UR9, R6 ;  /* 0x0000000905067c24 */ /* 0x040fe4000f8e0206 */
[C---:B------:R-:W-:Y:S02]  /*2cc0*/  IMAD R93, R5.reuse, UR5, R4 ;  /* 0x00000005055d7c24 */ /* 0x040fe4000f8e0204 */
[----:B------:R-:W-:-:S04]  /*2cd0*/  IMAD.WIDE.U32 R96, R5, UR4, R96 ;  /* 0x0000000405607c25 */ /* 0x000fc8000f8e0060 */
[----:B------:R-:W-:Y:S01]  /*2ce0*/  IMAD.WIDE.U32 R4, R212, R98, R16 ;  /* 0x00000062d4047225 */ /* 0x000fe200078e0010 */
[----:B------:R-:W-:-:S03]  /*2cf0*/  IADD3 R93, R97, R93, RZ ;  /* 0x0000005d615d7210 */ /* 0x000fc60007ffe0ff */
[----:B------:R-:W-:Y:S01]  /*2d00*/  IMAD R7, R212, R105, R0 ;  /* 0x00000069d4077224 */ /* 0x000fe200078e0200 */
[----:B------:R-:W-:Y:S01]  /*2d10*/  IADD3 R114, P1, R96, R4, RZ ;  /* 0x0000000460727210 */ /* 0x000fe20007f3e0ff */
[----:B------:R-:W-:Y:S02]  /*2d20*/  IMAD R0, R20, R110, RZ ;  /* 0x0000006e14007224 */ /* 0x000fe400078e02ff */
[----:B------:R-:W-:Y:S01]  /*2d30*/  IMAD.IADD R101, R101, 0x1, R7 ;  /* 0x0000000165657824 */ /* 0x000fe200078e0207 */
[----:B------:R-:W-:Y:S01]  /*2d40*/  IADD3.X R92, R93, R5, R92, P1, !PT ;  /* 0x000000055d5c7210 */ /* 0x000fe20000ffe45c */
[----:B------:R-:W-:Y:S01]  /*2d50*/  IMAD.IADD R103, R7, 0x1, R103 ;  /* 0x0000000107677824 */ /* 0x000fe200078e0267 */
[----:B------:R-:W-:Y:S01]  /*2d60*/  SEL R5, R115, RZ, P0 ;  /* 0x000000ff73057207 */ /* 0x000fe20000000000 */
[----:B------:R-:W-:Y:S01]  /*2d70*/  IMAD R7, R212, R111, R0 ;  /* 0x0000006fd4077224 */ /* 0x000fe200078e0200 */
[----:B------:R-:W-:Y:S01]  /*2d80*/  ISETP.GE.AND P1, PT, R213, R115, PT ;  /* 0x00000073d500720c */ /* 0x000fe20003f26270 */
[----:B------:R-:W-:-:S03]  /*2d90*/  IMAD.WIDE.U32 R98, R98, 0x50, RZ ;  /* 0x0000005062627825 */ /* 0x000fc600078e00ff */
[----:B------:R-:W-:Y:S01]  /*2da0*/  SEL R4, R115, RZ, P1 ;  /* 0x000000ff73047207 */ /* 0x000fe20000800000 */
[----:B------:R-:W-:Y:S01]  /*2db0*/  IMAD.IADD R5, R16, 0x1, R5 ;  /* 0x0000000110057824 */ /* 0x000fe200078e0205 */
[----:B------:R-:W-:Y:S01]  /*2dc0*/  IADD3 R107, R107, R7, RZ ;  /* 0x000000076b6b7210 */ /* 0x000fe20007ffe0ff */
[----:B------:R-:W-:Y:S01]  /*2dd0*/  IMAD.IADD R109, R7, 0x1, R109 ;  /* 0x00000001076d7824 */ /* 0x000fe200078e026d */
[----:B------:R-:W-:Y:S01]  /*2de0*/  IADD3 R119, R99, R119, RZ ;  /* 0x0000007763777210 */ /* 0x000fe20007ffe0ff */
[----:B------:R-:W-:Y:S01]  /*2df0*/  IMAD.IADD R4, R213, 0x1, R4 ;  /* 0x00000001d5047824 */ /* 0x000fe200078e0204 */
[----:B------:R-:W-:Y:S01]  /*2e00*/  SHF.R.S32.HI R0, RZ, 0x1f, R5 ;  /* 0x0000001fff007819 */ /* 0x000fe20000011405 */
[----:B-----5:R-:W-:-:S03]  /*2e10*/  IMAD.WIDE.U32 R100, R139, R104, R100 ;  /* 0x000000688b647225 */ /* 0x020fc600078e0064 */
[CC--:B------:R-:W-:Y:S01]  /*2e20*/  LEA.HI R14, R0.reuse, R5.reuse, RZ, 0x3 ;  /* 0x00000005000e7211 */ /* 0x0c0fe200078f18ff */
[C---:B------:R-:W-:Y:S01]  /*2e30*/  IMAD.WIDE.U32 R102, R139.reuse, R104, R102 ;  /* 0x000000688b667225 */ /* 0x040fe200078e0066 */
[----:B------:R-:W-:Y:S02]  /*2e40*/  LEA.HI R0, R0, R5, RZ, 0x6 ;  /* 0x0000000500007211 */ /* 0x000fe400078f30ff */
[----:B------:R-:W-:Y:S01]  /*2e50*/  SHF.R.S32.HI R7, RZ, 0x1f, R4 ;  /* 0x0000001fff077819 */ /* 0x000fe20000011404 */
[-C--:B------:R-:W-:Y:S01]  /*2e60*/  IMAD.WIDE.U32 R106, R139, R110.reuse, R106 ;  /* 0x0000006e8b6a7225 */ /* 0x080fe200078e006a */
[----:B------:R-:W-:Y:S02]  /*2e70*/  SHF.R.S32.HI R5, RZ, 0x6, R0 ;  /* 0x00000006ff057819 */ /* 0x000fe40000011400 */
[----:B------:R-:W-:Y:S01]  /*2e80*/  LOP3.LUT R0, R223, 0x38, R14, 0xf8, !PT ;  /* 0x00000038df007812 */ /* 0x000fe200078ef80e */
[----:B------:R-:W-:Y:S01]  /*2e90*/  IMAD.WIDE.U32 R108, R139, R110, R108 ;  /* 0x0000006e8b6c7225 */ /* 0x000fe200078e006c */
[----:B------:R-:W-:-:S02]  /*2ea0*/  LEA.HI R12, R7, R4, RZ, 0x3 ;  /* 0x00000004070c7211 */ /* 0x000fc400078f18ff */
[----:B------:R-:W-:Y:S01]  /*2eb0*/  LOP3.LUT R9, R0, R25, RZ, 0x3c, !PT ;  /* 0x0000001900097212 */ /* 0x000fe200078e3cff */
[----:B------:R-:W-:Y:S01]  /*2ec0*/  IMAD R136, R5, 0x1400, R227 ;  /* 0x0000140005887824 */ /* 0x000fe200078e02e3 */
[----:B------:R-:W-:Y:S01]  /*2ed0*/  LEA.HI R0, R7, R4, RZ, 0x6 ;  /* 0x0000000407007211 */ /* 0x000fe200078f30ff */
[C---:B------:R-:W-:Y:S01]  /*2ee0*/  IMAD R132, R5.reuse, 0x1400, R226 ;  /* 0x0000140005847824 */ /* 0x040fe200078e02e2 */
[----:B------:R-:W-:Y:S01]  /*2ef0*/  LOP3.LUT R8, R222, 0x38, R14, 0xf8, !PT ;  /* 0x00000038de087812 */ /* 0x000fe200078ef80e */
[----:B------:R-:W-:Y:S01]  /*2f00*/  IMAD R138, R5, 0x1400, R228 ;  /* 0x00001400058a7824 */ /* 0x000fe200078e02e4 */
[----:B------:R-:W-:Y:S01]  /*2f10*/  SHF.R.S32.HI R7, RZ, 0x6, R0 ;  /* 0x00000006ff077819 */ /* 0x000fe20000011400 */
[----:B------:R-:W-:Y:S01]  /*2f20*/  IMAD.IADD R136, R136, 0x1, R9 ;  /* 0x0000000188887824 */ /* 0x000fe200078e0209 */
[----:B------:R-:W-:Y:S01]  /*2f30*/  LOP3.LUT R0, R14, 0x38, RZ, 0xc0, !PT ;  /* 0x000000380e007812 */ /* 0x000fe200078ec0ff */
[----:B------:R-:W-:Y:S01]  /*2f40*/  IMAD.SHL.U32 R115, R115, 0x2, RZ ;  /* 0x0000000273737824 */ /* 0x000fe200078e00ff */
[----:B------:R-:W-:Y:S01]  /*2f50*/  LOP3.LUT R11, R8, R21, RZ, 0x3c, !PT ;  /* 0x00000015080b7212 */ /* 0x000fe200078e3cff */
[C---:B------:R-:W-:Y:S01]  /*2f60*/  IMAD R137, R7.reuse, 0x1400, R228 ;  /* 0x0000140007897824 */ /* 0x040fe200078e02e4 */
[----:B------:R-:W-:Y:S01]  /*2f70*/  LOP3.LUT R0, R0, 0x1c0, R28, 0xf8, !PT ;  /* 0x000001c000007812 */ /* 0x000fe200078ef81c */
[----:B------:R-:W-:Y:S01]  /*2f80*/  IMAD R133, R7, 0x1400, R227 ;  /* 0x0000140007857824 */ /* 0x000fe200078e02e3 */
[----:B------:R-:W-:Y:S01]  /*2f90*/  LOP3.LUT R8, R223, 0x38, R12, 0xf8, !PT ;  /* 0x00000038df087812 */ /* 0x000fe200078ef80c */
[----:B------:R-:W-:Y:S01]  /*2fa0*/  IMAD R131, R7, 0x1400, R226 ;  /* 0x0000140007837824 */ /* 0x000fe200078e02e2 */
[----:B------:R-:W-:Y:S01]  /*2fb0*/  LOP3.LUT R5, R0, R229, RZ, 0x3c, !PT ;  /* 0x000000e500057212 */ /* 0x000fe200078e3cff */
[----:B------:R-:W-:Y:S01]  /*2fc0*/  IMAD.IADD R6, R95, 0x1, R6 ;  /* 0x000000015f067824 */ /* 0x000fe200078e0206 */
[----:B------:R-:W-:-:S02]  /*2fd0*/  LOP3.LUT R8, R8, R25, RZ, 0x3c, !PT ;  /* 0x0000001908087212 */ /* 0x000fc400078e3cff */
[----:B------:R-:W-:Y:S02]  /*2fe0*/  IADD3 R138, R138, R5, RZ ;  /* 0x000000058a8a7210 */ /* 0x000fe40007ffe0ff */
[----:B------:R-:W-:Y:S01]  /*2ff0*/  SHF.R.S32.HI R5, RZ, 0x1f, R139 ;  /* 0x0000001fff057819 */ /* 0x000fe2000001148b */
[----:B------:R-:W-:Y:S01]  /*3000*/  IMAD.IADD R133, R133, 0x1, R8 ;  /* 0x0000000185857824 */ /* 0x000fe200078e0208 */
[----:B------:R-:W-:Y:S02]  /*3010*/  LOP3.LUT R4, R12, 0x38, RZ, 0xc0, !PT ;  /* 0x000000380c047812 */ /* 0x000fe400078ec0ff */
[----:B------:R-:W-:Y:S01]  /*3020*/  LOP3.LUT R9, R222, 0x38, R12, 0xf8, !PT ;  /* 0x00000038de097812 */ /* 0x000fe200078ef80c */
[----:B------:R-:W-:Y:S01]  /*3030*/  IMAD R0, R5, R104, RZ ;  /* 0x0000006805007224 */ /* 0x000fe200078e02ff */
[----:B------:R-:W-:Y:S01]  /*3040*/  LOP3.LUT R4, R4, 0x1c0, R28, 0xf8, !PT ;  /* 0x000001c004047812 */ /* 0x000fe200078ef81c */
[----:B------:R-:W-:Y:S01]  /*3050*/  IMAD.SHL.U32 R28, R110, 0x40, RZ ;  /* 0x000000406e1c7824 */ /* 0x000fe200078e00ff */
[----:B------:R-:W-:Y:S01]  /*3060*/  IADD3 R132, R132, R11, RZ ;  /* 0x0000000b84847210 */ /* 0x000fe20007ffe0ff */
[----:B------:R-:W-:Y:S01]  /*3070*/  IMAD R25, R139, R105, R0 ;  /* 0x000000698b197224 */ /* 0x000fe200078e0200 */
[----:B------:R-:W-:Y:S01]  /*3080*/  LOP3.LUT R10, R9, R21, RZ, 0x3c, !PT ;  /* 0x00000015090a7212 */ /* 0x000fe200078e3cff */
[----:B------:R-:W-:Y:S01]  /*3090*/  IMAD R0, R5, R110, RZ ;  /* 0x0000006e05007224 */ /* 0x000fe200078e02ff */
[----:B------:R-:W-:Y:S01]  /*30a0*/  LOP3.LUT R4, R4, R229, RZ, 0x3c, !PT ;  /* 0x000000e504047212 */ /* 0x000fe200078e3cff */
[----:B------:R-:W-:Y:S01]  /*30b0*/  VIADD R11, R212, 0x40 ;  /* 0x00000040d40b7836 */ /* 0x000fe20000000000 */
[----:B------:R-:W-:Y:S01]  /*30c0*/  SHF.R.S32.HI R15, RZ, 0x3, R14 ;  /* 0x00000003ff0f7819 */ /* 0x000fe2000001140e */
[----:B------:R-:W-:Y:S01]  /*30d0*/  IMAD R7, R139, R111, R0 ;  /* 0x0000006f8b077224 */ /* 0x000fe200078e0200 */
[----:B------:R-:W-:Y:S01]  /*30e0*/  SEL R0, RZ, 0x8, P2 ;  /* 0x00000008ff007807 */ /* 0x000fe20001000000 */
[----:B------:R-:W-:Y:S01]  /*30f0*/  IMAD R5, R111, 0x50, RZ ;  /* 0x000000506f057824 */ /* 0x000fe200078e02ff */
[----:B------:R-:W-:Y:S01]  /*3100*/  SHF.R.S32.HI R13, RZ, 0x3, R12 ;  /* 0x00000003ff0d7819 */ /* 0x000fe2000001140c */
[----:B------:R-:W-:Y:S01]  /*3110*/  IMAD.WIDE.U32 R104, R104, 0x50, RZ ;  /* 0x0000005068687825 */ /* 0x000fe200078e00ff */
[----:B------:R-:W-:-:S02]  /*3120*/  LOP3.LUT R0, R27, R0, RZ, 0xfc, !PT ;  /* 0x000000001b007212 */ /* 0x000fc400078efcff */
[----:B------:R-:W-:Y:S01]  /*3130*/  LOP3.LUT R14, R14, 0xfffffff8, RZ, 0xc0, !PT ;  /* 0xfffffff80e0e7812 */ /* 0x000fe200078ec0ff */
[----:B------:R-:W-:Y:S01]  /*3140*/  IMAD.WIDE.U32 R110, R110, 0x50, RZ ;  /* 0x000000506e6e7825 */ /* 0x000fe200078e00ff */
[----:B------:R-:W-:Y:S02]  /*3150*/  LOP3.LUT R12, R12, 0xfffffff8, RZ, 0xc0, !PT ;  /* 0xfffffff80c0c7812 */ /* 0x000fe400078ec0ff */
[----:B------:R-:W-:Y:S01]  /*3160*/  SHF.R.S32.HI R140, RZ, 0x1f, R11 ;  /* 0x0000001fff8c7819 */ /* 0x000fe2000001140b */
[----:B------:R-:W-:Y:S01]  /*3170*/  IMAD.IADD R131, R131, 0x1, R10 ;  /* 0x0000000183837824 */ /* 0x000fe200078e020a */
[----:B------:R-:W-:Y:S01]  /*3180*/  LOP3.LUT R27, R27, 0x1, RZ, 0xc0, !PT ;  /* 0x000000011b1b7812 */ /* 0x000fe200078ec0ff */
[----:B------:R-:W-:Y:S01]  /*3190*/  IMAD.IADD R26, R101, 0x1, R25 ;  /* 0x00000001651a7824 */ /* 0x000fe200078e0219 */
[----:B------:R-:W-:Y:S01]  /*31a0*/  IADD3 R25, R25, R103, RZ ;  /* 0x0000006719197210 */ /* 0x000fe20007ffe0ff */
[----:B------:R-:W-:Y:S01]  /*31b0*/  IMAD.IADD R21, R107, 0x1, R7 ;  /* 0x000000016b157824 */ /* 0x000fe200078e0207 */
[C---:B------:R-:W-:Y:S01]  /*31c0*/  LOP3.LUT R11, R0.reuse, 0x2, RZ, 0xc0, !PT ;  /* 0x00000002000b7812 */ /* 0x040fe200078ec0ff */
[----:B------:R-:W-:Y:S01]  /*31d0*/  IMAD.IADD R20, R7, 0x1, R109 ;  /* 0x0000000107147824 */ /* 0x000fe200078e026d */
[C---:B------:R-:W-:Y:S01]  /*31e0*/  LOP3.LUT R10, R0.reuse, 0x4, RZ, 0xc0, !PT ;  /* 0x00000004000a7812 */ /* 0x040fe200078ec0ff */
[----:B------:R-:W-:Y:S01]  /*31f0*/  IMAD.IADD R137, R137, 0x1, R4 ;  /* 0x0000000189897824 */ /* 0x000fe200078e0204 */
[----:B------:R-:W-:Y:S01]  /*3200*/  LOP3.LUT R9, R0, 0x8, RZ, 0xc0, !PT ;  /* 0x0000000800097812 */ /* 0x000fe200078ec0ff */
[----:B------:R-:W-:Y:S01]  /*3210*/  IMAD.IADD R121, R105, 0x1, R121 ;  /* 0x0000000169797824 */ /* 0x000fe200078e0279 */
[----:B------:R-:W-:Y:S01]  /*3220*/  SHF.R.S32.HI R8, RZ, 0x1f, R14 ;  /* 0x0000001fff087819 */ /* 0x000fe2000001140e */
[----:B------:R-:W-:Y:S01]  /*3230*/  IMAD.IADD R126, R111, 0x1, R5 ;  /* 0x000000016f7e7824 */ /* 0x000fe200078e0205 */
[----:B------:R-:W-:-:S07]  /*3240*/  SHF.R.S32.HI R7, RZ, 0x1f, R12 ;  /* 0x0000001fff077819 */ /* 0x000fce000001140c */
.L_x_562:
[----:B--234-:R-:W2:Y:S01]  /*3250*/  LDL.LU R39, [R1+0x10] ;  /* 0x0000100001277983 */ /* 0x01cea20000300800 */
[----:B0-----:R-:W0:Y:S01]  /*3260*/  LDC.64 R116, c[0x0][0x2e8] ;  /* 0x0000ba00ff747b82 */ /* 0x001e220000000a00 */
[----:B------:R-:W-:Y:S01]  /*3270*/  IADD3 R2, R2, -0x1, RZ ;  /* 0xffffffff02027810 */ /* 0x000fe20007ffe0ff */
[----:B------:R-:W-:Y:S05]  /*3280*/  YIELD ;  /* 0x0000000000007946 */ /* 0x000fea0003800000 */
[----:B------:R-:W-:Y:S01]  /*3290*/  SHF.R.S32.HI R3, RZ, 0x1f, R2 ;  /* 0x0000001fff037819 */ /* 0x000fe20000011402 */
[-C--:B------:R-:W-:Y:S01]  /*32a0*/  IMAD R0, R119, R2.reuse, RZ ;  /* 0x0000000277007224 */ /* 0x080fe200078e02ff */
[----:B------:R-:W1:Y:S01]  /*32b0*/  LDC R120, c[0x0][0x3f4] ;  /* 0x0000fd00ff787b82 */ /* 0x000e620000000800 */
[----:B------:R-:W-:Y:S01]  /*32c0*/  IMAD.WIDE.U32 R122, R98, R2, RZ ;  /* 0x00000002627a7225 */ /* 0x000fe200078e00ff */
[----:B------:R-:W-:Y:S03]  /*32d0*/  BSSY B0, `(.L_x_455) ;  /* 0x00007bf000007945 */ /* 0x000fe60003800000 */
[----:B------:R-:W-:Y:S01]  /*32e0*/  IMAD R37, R3, R98, R0 ;  /* 0x0000006203257224 */ /* 0x000fe200078e0200 */
[----:B------:R-:W-:-:S03]  /*32f0*/  IADD3 R5, P2, P3, R114, R122, R128 ;  /* 0x0000007a72057210 */ /* 0x000fc60007b5e080 */
[----:B------:R-:W-:Y:S01]  /*3300*/  IMAD.IADD R88, R123, 0x1, R37 ;  /* 0x000000017b587824 */ /* 0x000fe200078e0225 */
[----:B------:R-:W-:-:S04]  /*3310*/  IADD3 R37, P5, R114, R122, RZ ;  /* 0x0000007a72257210 */ /* 0x000fc80007fbe0ff */
[----:B------:R-:W-:Y:S01]  /*3320*/  IADD3.X R36, R92, R88, R127, P2, P3 ;  /* 0x000000585c247210 */ /* 0x000fe200017e647f */
[----:B------:R-:W-:Y:S01]  /*3330*/  IMAD.X R38, R88, 0x1, R92, P5 ;  /* 0x0000000158267824 */ /* 0x000fe200028e065c */
[----:B------:R-:W-:Y:S02]  /*3340*/  IADD3 R0, P3, P4, R114, R122, R130 ;  /* 0x0000007a72007210 */ /* 0x000fe40007c7e082 */
[C---:B0-----:R-:W-:Y:S02]  /*3350*/  LEA R60, P2, R37.reuse, R116, 0x1 ;  /* 0x00000074253c7211 */ /* 0x041fe400078408ff */
[----:B------:R-:W-:Y:S02]  /*3360*/  IADD3.X R4, R92, R88, R129, P3, P4 ;  /* 0x000000585c047210 */ /* 0x000fe40001fe8481 */
[----:B------:R-:W-:Y:S02]  /*3370*/  LEA R44, P3, R0, R116, 0x1 ;  /* 0x00000074002c7211 */ /* 0x000fe400078608ff */
[----:B------:R-:W-:-:S02]  /*3380*/  LEA.HI.X R61, R37, R117, R38, 0x1, P2 ;  /* 0x00000075253d7211 */ /* 0x000fc400010f0c26 */
[----:B------:R-:W-:Y:S02]  /*3390*/  LEA.HI.X R45, R0, R117, R4, 0x1, P3 ;  /* 0x00000075002d7211 */ /* 0x000fe400018f0c04 */
[----:B------:R-:W-:Y:S02]  /*33a0*/  ISETP.GT.AND P3, PT, R2, R118, PT ;  /* 0x000000760200720c */ /* 0x000fe40003f64270 */
[----:B-1----:R-:W-:Y:S02]  /*33b0*/  ISETP.GE.AND P2, PT, R120, 0x1, PT ;  /* 0x000000017800780c */ /* 0x002fe40003f46270 */
[----:B------:R-:W-:-:S04]  /*33c0*/  LEA R46, P5, R5, R116, 0x1 ;  /* 0x00000074052e7211 */ /* 0x000fc800078a08ff */
[----:B------:R-:W-:Y:S01]  /*33d0*/  LEA.HI.X R47, R5, R117, R36, 0x1, P5 ;  /* 0x00000075052f7211 */ /* 0x000fe200028f0c24 */
[----:B------:R-:W-:-:S04]  /*33e0*/  IMAD R5, R19, 0x5000, R231 ;  /* 0x0000500013057824 */ /* 0x000fc800078e02e7 */
[----:B------:R-:W-:Y:S01]  /*33f0*/  IMAD R5, R5, 0x2, R18 ;  /* 0x0000000205057824 */ /* 0x000fe200078e0212 */
[----:B--2---:R-:W-:-:S04]  /*3400*/  LOP3.LUT R39, R39, 0xfffffffd, RZ, 0xc0, !PT ;  /* 0xfffffffd27277812 */ /* 0x004fc800078ec0ff */
[----:B------:R-:W-:-:S05]  /*3410*/  @P3 LOP3.LUT R39, R39, 0x2, RZ, 0xfc, !PT ;  /* 0x0000000227273812 */ /* 0x000fca00078efcff */
[----:B------:R0:W-:Y:S01]  /*3420*/  STL [R1+0x10], R39 ;  /* 0x0000102701007387 */ /* 0x0001e20000100800 */
[----:B------:R-:W-:Y:S05]  /*3430*/  @!P2 BRA `(.L_x_456) ;  /* 0x0000007400a0a947 */ /* 0x000fea0003800000 */
[----:B------:R-:W-:Y:S01]  /*3440*/  ULDC.U8 UR4, c[0x0][0x410] ;  /* 0x0001040000047ab9 */ /* 0x000fe20000000000 */
[-C--:B------:R-:W-:Y:S01]  /*3450*/  IMAD R37, R121, R2.reuse, RZ ;  /* 0x0000000279257224 */ /* 0x080fe200078e02ff */
[----:B------:R-:W-:Y:S01]  /*3460*/  ISETP.NE.AND P2, PT, RZ, UR4, PT ;  /* 0x00000004ff007c0c */ /* 0x000fe2000bf45270 */
[----:B------:R-:W-:Y:S02]  /*3470*/  IMAD R0, R126, R2, RZ ;  /* 0x000000027e007224 */ /* 0x000fe400078e02ff */
[----:B------:R-:W-:Y:S02]  /*3480*/  IMAD R37, R3, R104, R37 ;  /* 0x0000006803257224 */ /* 0x000fe400078e0225 */
[----:B------:R-:W-:Y:S02]  /*3490*/  IMAD R4, R2, -0x50, R24 ;  /* 0xffffffb002047824 */ /* 0x000fe400078e0218 */
[----:B------:R-:W-:-:S03]  /*34a0*/  IMAD.WIDE.U32 R86, R104, R2, RZ ;  /* 0x0000000268567225 */ /* 0x000fc600078e00ff */
[----:B------:R-:W-:Y:S01]  /*34b0*/  VIMNMX R4, R4, 0x50, PT ;  /* 0x0000005004047848 */ /* 0x000fe20003fe0100 */
[----:B------:R-:W-:Y:S01]  /*34c0*/  IMAD R3, R3, R110, R0 ;  /* 0x0000006e03037224 */ /* 0x000fe200078e0200 */
[----:B------:R-:W-:Y:S01]  /*34d0*/  IADD3 R0, R87, R37, RZ ;  /* 0x0000002557007210 */ /* 0x000fe20007ffe0ff */
[----:B------:R-:W-:-:S04]  /*34e0*/  IMAD.WIDE.U32 R84, R110, R2, RZ ;  /* 0x000000026e547225 */ /* 0x000fc800078e00ff */
[----:B------:R-:W-:Y:S01]  /*34f0*/  IMAD.IADD R3, R85, 0x1, R3 ;  /* 0x0000000155037824 */ /* 0x000fe200078e0203 */
[----:B------:R-:W-:Y:S06]  /*3500*/  @!P2 BRA `(.L_x_457) ;  /* 0x0000003400b4a947 */ /* 0x000fec0003800000 */
[----:B------:R-:W-:Y:S01]  /*3510*/  ISETP.GE.AND P3, PT, R212, R4, PT ;  /* 0x00000004d400720c */ /* 0x000fe20003f66270 */
[----:B------:R-:W-:Y:S01]  /*3520*/  BSSY B1, `(.L_x_458) ;  /* 0x000002a000017945 */ /* 0x000fe20003800000 */
        /* <DEDUP_REMOVED lines=8> */
[----:B------:R-:W-:Y:S01]  /*35b0*/  CS2R R124, SRZ ;  /* 0x00000000007c7805 */ /* 0x000fe2000001ff00 */
[----:B------:R-:W-:Y:S06]  /*35c0*/  @P3 BRA `(.L_x_459) ;  /* 0x00000000007c3947 */ /* 0x000fec0003800000 */
[----:B------:R-:W-:Y:S01]  /*35d0*/  IADD3 R36, P4, R100, R86, RZ ;  /* 0x0000005664247210 */ /* 0x000fe20007f9e0ff */
[----:B------:R-:W-:Y:S01]  /*35e0*/  ULDC.64 UR4, c[0x0][0x3e8] ;  /* 0x0000fa0000047ab9 */ /* 0x000fe20000000a00 */
[----:B------:R-:W-:Y:S01]  /*35f0*/  IADD3 R37, P2, R106, R84, RZ ;  /* 0x000000546a257210 */ /* 0x000fe20007f5e0ff */
[----:B------:R-:W-:Y:S01]  /*3600*/  ULDC.64 UR6, c[0x0][0x400] ;  /* 0x0001000000067ab9 */ /* 0x000fe20000000a00 */
[----:B------:R-:W-:Y:S01]  /*3610*/  CS2R R122, SRZ ;  /* 0x00000000007a7805 */ /* 0x000fe2000001ff00 */
[----:B0-----:R-:W-:Y:S01]  /*3620*/  IMAD.X R39, R0, 0x1, R26, P4 ;  /* 0x0000000100277824 */ /* 0x001fe200020e061a */
[----:B------:R-:W-:Y:S01]  /*3630*/  LEA R38, P4, R36, UR4, 0x1 ;  /* 0x0000000424267c11 */ /* 0x000fe2000f8808ff */
[----:B------:R-:W-:Y:S01]  /*3640*/  IMAD.X R40, R3, 0x1, R21, P2 ;  /* 0x0000000103287824 */ /* 0x000fe200010e0615 */
[----:B------:R-:W-:Y:S02]  /*3650*/  CS2R R90, SRZ ;  /* 0x00000000005a7805 */ /* 0x000fe4000001ff00 */
[----:B------:R-:W-:-:S02]  /*3660*/  CS2R R124, SRZ ;  /* 0x00000000007c7805 */ /* 0x000fc4000001ff00 */
[----:B------:R-:W-:Y:S02]  /*3670*/  LEA.HI.X R39, R36, UR5, R39, 0x1, P4 ;  /* 0x0000000524277c11 */ /* 0x000fe4000a0f0c27 */
[----:B------:R-:W-:Y:S02]  /*3680*/  CS2R R116, SRZ ;  /* 0x0000000000747805 */ /* 0x000fe4000001ff00 */
[C---:B------:R-:W-:Y:S01]  /*3690*/  LEA R36, P2, R37.reuse, UR6, 0x1 ;  /* 0x0000000625247c11 */ /* 0x040fe2000f8408ff */
[----:B------:R-:W-:Y:S01]  /*36a0*/  ULDC.64 UR8, c[0x0][0x208] ;  /* 0x0000820000087ab9 */ /* 0x000fe20000000a00 */
[-C--:B------:R-:W-:Y:S02]  /*36b0*/  ISETP.GE.AND P4, PT, R22, R120.reuse, PT ;  /* 0x000000781600720c */ /* 0x080fe40003f86270 */
[----:B------:R-:W-:Y:S02]  /*36c0*/  LEA.HI.X R37, R37, UR7, R40, 0x1, P2 ;  /* 0x0000000725257c11 */ /* 0x000fe400090f0c28 */
[----:B------:R-:W-:-:S02]  /*36d0*/  ISETP.GE.AND P2, PT, R215, R120, PT ;  /* 0x00000078d700720c */ /* 0x000fc40003f46270 */
[----:B------:R-:W-:-:S07]  /*36e0*/  CS2R R82, SRZ ;  /* 0x0000000000527805 */ /* 0x000fce000001ff00 */
[----:B------:R1:W5:Y:S04]  /*36f0*/  @!P4 LDG.E.64 R122, desc[UR8][R38.64] ;  /* 0x00000008267ac981 */ /* 0x000368000c1e1b00 */
[----:B------:R1:W5:Y:S01]  /*3700*/  @!P4 LDG.E.64 R124, desc[UR8][R36.64] ;  /* 0x00000008247cc981 */ /* 0x000362000c1e1b00 */
[----:B------:R-:W-:-:S03]  /*3710*/  ISETP.GE.AND P4, PT, R214, R120, PT ;  /* 0x00000078d600720c */ /* 0x000fc60003f86270 */
[----:B------:R1:W5:Y:S04]  /*3720*/  @!P2 LDG.E.64 R90, desc[UR8][R38.64+0x40] ;  /* 0x00004008265aa981 */ /* 0x000368000c1e1b00 */
[----:B------:R1:W5:Y:S01]  /*3730*/  @!P2 LDG.E.64 R116, desc[UR8][R36.64+0x40] ;  /* 0x000040082474a981 */ /* 0x000362000c1e1b00 */
[----:B------:R-:W-:Y:S02]  /*3740*/  ISETP.GE.AND P2, PT, R216, R120, PT ;  /* 0x00000078d800720c */ /* 0x000fe40003f46270 */
[----:B------:R-:W-:Y:S02]  /*3750*/  CS2R R78, SRZ ;  /* 0x00000000004e7805 */ /* 0x000fe4000001ff00 */
[----:B------:R-:W-:Y:S02]  /*3760*/  CS2R R88, SRZ ;  /* 0x0000000000587805 */ /* 0x000fe4000001ff00 */
[----:B------:R-:W-:Y:S01]  /*3770*/  CS2R R80, SRZ ;  /* 0x0000000000507805 */ /* 0x000fe2000001ff00 */
[----:B------:R1:W5:Y:S04]  /*3780*/  @!P4 LDG.E.64 R82, desc[UR8][R38.64+0x80] ;  /* 0x000080082652c981 */ /* 0x000368000c1e1b00 */
[----:B------:R1:W5:Y:S04]  /*3790*/  @!P4 LDG.E.64 R88, desc[UR8][R36.64+0x80] ;  /* 0x000080082458c981 */ /* 0x000368000c1e1b00 */
[----:B------:R1:W5:Y:S04]  /*37a0*/  @!P2 LDG.E.64 R78, desc[UR8][R38.64+0xc0] ;  /* 0x0000c008264ea981 */ /* 0x000368000c1e1b00 */
[----:B------:R1:W5:Y:S02]  /*37b0*/  @!P2 LDG.E.64 R80, desc[UR8][R36.64+0xc0] ;  /* 0x0000c0082450a981 */ /* 0x000364000c1e1b00 */
.L_x_459:
[----:B------:R-:W-:Y:S05]  /*37c0*/  BSYNC B1 ;  /* 0x0000000000017941 */ /* 0x000fea0003800000 */
.L_x_458:
[----:B-1---5:R-:W-:Y:S01]  /*37d0*/  MOV R37, R78 ;  /* 0x0000004e00257202 */ /* 0x022fe20000000f00 */
[----:B------:R-:W-:Y:S01]  /*37e0*/  IMAD.MOV.U32 R36, RZ, RZ, R79 ;  /* 0x000000ffff247224 */ /* 0x000fe200078e004f */
[----:B------:R-:W-:Y:S01]  /*37f0*/  BSSY B1, `(.L_x_460) ;  /* 0x0000043000017945 */ /* 0x000fe20003800000 */
[----:B------:R-:W-:Y:S01]  /*3800*/  VIADD R40, R212, 0x20 ;  /* 0x00000020d4287836 */ /* 0x000fe20000000000 */
[----:B------:R-:W-:Y:S01]  /*3810*/  PRMT R161, R37, 0x7610, R161 ;  /* 0x0000761025a17816 */ /* 0x000fe200000000a1 */
[----:B------:R-:W-:Y:S01]  /*3820*/  IMAD.MOV.U32 R38, RZ, RZ, R83 ;  /* 0x000000ffff267224 */ /* 0x000fe200078e0053 */
[----:B------:R-:W-:Y:S01]  /*3830*/  PRMT R160, R36, 0x7610, R160 ;  /* 0x0000761024a07816 */ /* 0x000fe200000000a0 */
[----:B------:R-:W-:Y:S01]  /*3840*/  IMAD.MOV.U32 R37, RZ, RZ, R91 ;  /* 0x000000ffff257224 */ /* 0x000fe200078e005b */
[----:B------:R-:W-:Y:S01]  /*3850*/  MOV R36, R90 ;  /* 0x0000005a00247202 */ /* 0x000fe20000000f00 */
[----:B0-----:R-:W-:Y:S01]  /*3860*/  IMAD.MOV.U32 R39, RZ, RZ, R82 ;  /* 0x000000ffff277224 */ /* 0x001fe200078e0052 */
[----:B------:R-:W-:-:S02]  /*3870*/  ISETP.GE.AND P4, PT, R40, R4, PT ;  /* 0x000000042800720c */ /* 0x000fc40003f86270 */
[----:B------:R-:W-:Y:S02]  /*3880*/  CS2R R66, SRZ ;  /* 0x0000000000427805 */ /* 0x000fe4000001ff00 */
[----:B------:R-:W-:Y:S01]  /*3890*/  PRMT R162, R38, 0x7610, R162 ;  /* 0x0000761026a27816 */ /* 0x000fe200000000a2 */
[----:B------:R-:W-:Y:S01]  /*38a0*/  IMAD.MOV.U32 R38, RZ, RZ, R123 ;  /* 0x000000ffff267224 */ /* 0x000fe200078e007b */
[----:B------:R-:W-:Y:S01]  /*38b0*/  PRMT R164, R36, 0x5410, R37 ;  /* 0x0000541024a47816 */ /* 0x000fe20000000025 */
[----:B------:R-:W-:Y:S01]  /*38c0*/  IMAD.MOV.U32 R37, RZ, RZ, R122 ;  /* 0x000000ffff257224 */ /* 0x000fe200078e007a */
[----:B------:R-:W-:Y:S01]  /*38d0*/  PRMT R163, R39, 0x7610, R163 ;  /* 0x0000761027a37816 */ /* 0x000fe200000000a3 */
[----:B------:R-:W-:Y:S01]  /*38e0*/  IMAD.MOV.U32 R36, RZ, RZ, R81 ;  /* 0x000000ffff247224 */ /* 0x000fe200078e0051 */
[----:B------:R-:W-:Y:S02]  /*38f0*/  MOV R39, R80 ;  /* 0x0000005000277202 */ /* 0x000fe40000000f00 */
[----:B------:R-:W-:-:S02]  /*3900*/  CS2R R70, SRZ ;  /* 0x0000000000467805 */ /* 0x000fc4000001ff00 */
[----:B------:R-:W-:Y:S01]  /*3910*/  PRMT R165, R37, 0x5410, R38 ;  /* 0x0000541025a57816 */ /* 0x000fe20000000026 */
[----:B------:R-:W-:Y:S01]  /*3920*/  IMAD.MOV.U32 R38, RZ, RZ, R89 ;  /* 0x000000ffff267224 */ /* 0x000fe200078e0059 */
[----:B------:R-:W-:Y:S01]  /*3930*/  PRMT R161, R161, 0x5410, R39 ;  /* 0x00005410a1a17816 */ /* 0x000fe20000000027 */
[----:B------:R-:W-:Y:S01]  /*3940*/  IMAD.MOV.U32 R39, RZ, RZ, R88 ;  /* 0x000000ffff277224 */ /* 0x000fe200078e0058 */
[----:B------:R-:W-:Y:S01]  /*3950*/  PRMT R160, R160, 0x5410, R36 ;  /* 0x00005410a0a07816 */ /* 0x000fe20000000024 */
[----:B------:R-:W-:Y:S01]  /*3960*/  IMAD.MOV.U32 R37, RZ, RZ, R117 ;  /* 0x000000ffff257224 */ /* 0x000fe200078e0075 */
[----:B------:R-:W-:Y:S02]  /*3970*/  MOV R36, R116 ;  /* 0x0000007400247202 */ /* 0x000fe40000000f00 */
[----:B------:R-:W-:Y:S02]  /*3980*/  CS2R R74, SRZ ;  /* 0x00000000004a7805 */ /* 0x000fe4000001ff00 */
[----:B------:R-:W-:-:S02]  /*3990*/  PRMT R163, R163, 0x5410, R39 ;  /* 0x00005410a3a37816 */ /* 0x000fc40000000027 */
[----:B------:R-:W-:Y:S02]  /*39a0*/  CS2R R64, SRZ ;  /* 0x0000000000407805 */ /* 0x000fe4000001ff00 */
[----:B------:R-:W-:Y:S02]  /*39b0*/  PRMT R162, R162, 0x5410, R38 ;  /* 0x00005410a2a27816 */ /* 0x000fe40000000026 */
[----:B------:R-:W-:Y:S02]  /*39c0*/  CS2R R68, SRZ ;  /* 0x0000000000447805 */ /* 0x000fe4000001ff00 */
[----:B------:R-:W-:Y:S02]  /*39d0*/  PRMT R166, R36, 0x5410, R37 ;  /* 0x0000541024a67816 */ /* 0x000fe40000000025 */
[----:B------:R-:W-:Y:S01]  /*39e0*/  CS2R R72, SRZ ;  /* 0x0000000000487805 */ /* 0x000fe2000001ff00 */
[----:B------:R-:W-:Y:S01]  /*39f0*/  IMAD.MOV.U32 R40, RZ, RZ, R124 ;  /* 0x000000ffff287224 */ /* 0x000fe200078e007c */
[----:B------:R-:W-:-:S02]  /*3a00*/  MOV R41, R125 ;  /* 0x0000007d00297202 */ /* 0x000fc40000000f00 */
[----:B------:R-:W-:Y:S01]  /*3a10*/  CS2R R76, SRZ ;  /* 0x00000000004c7805 */ /* 0x000fe2000001ff00 */
[----:B------:R-:W-:Y:S06]  /*3a20*/  @P4 BRA `(.L_x_461) ;  /* 0x00000000007c4947 */ /* 0x000fec0003800000 */
[----:B------:R-:W-:Y:S01]  /*3a30*/  IADD3 R36, P2, P5, R100, R86, R33 ;  /* 0x0000005664247210 */ /* 0x000fe20007d5e021 */
[----:B------:R-:W-:Y:S01]  /*3a40*/  ULDC.64 UR4, c[0x0][0x3e8] ;  /* 0x0000fa0000047ab9 */ /* 0x000fe20000000a00 */
[----:B------:R-:W-:Y:S01]  /*3a50*/  ULDC.64 UR6, c[0x0][0x400] ;  /* 0x0001000000067ab9 */ /* 0x000fe20000000a00 */
[----:B------:R-:W-:Y:S02]  /*3a60*/  CS2R R74, SRZ ;  /* 0x00000000004a7805 */ /* 0x000fe4000001ff00 */
[----:B------:R-:W-:Y:S02]  /*3a70*/  IADD3.X R39, R26, R0, R35, P2, P5 ;  /* 0x000000001a277210 */ /* 0x000fe400017ea423 */
[----:B------:R-:W-:Y:S02]  /*3a80*/  CS2R R76, SRZ ;  /* 0x00000000004c7805 */ /* 0x000fe4000001ff00 */
[----:B------:R-:W-:Y:S01]  /*3a90*/  IADD3 R37, P2, P5, R106, R84, R29 ;  /* 0x000000546a257210 */ /* 0x000fe20007d5e01d */
[----:B------:R-:W-:-:S03]  /*3aa0*/  ULDC.64 UR8, c[0x0][0x208] ;  /* 0x0000820000087ab9 */ /* 0x000fc60000000a00 */
[----:B------:R-:W-:Y:S02]  /*3ab0*/  IADD3.X R42, R21, R3, R31, P2, P5 ;  /* 0x00000003152a7210 */ /* 0x000fe400017ea41f */
[----:B------:R-:W-:-:S04]  /*3ac0*/  LEA R38, P2, R36, UR4, 0x1 ;  /* 0x0000000424267c11 */ /* 0x000fc8000f8408ff */
[----:B------:R-:W-:Y:S02]  /*3ad0*/  LEA.HI.X R39, R36, UR5, R39, 0x1, P2 ;  /* 0x0000000524277c11 */ /* 0x000fe400090f0c27 */
[----:B------:R-:W-:-:S04]  /*3ae0*/  LEA R36, P2, R37, UR6, 0x1 ;  /* 0x0000000625247c11 */ /* 0x000fc8000f8408ff */
[----:B------:R-:W-:Y:S02]  /*3af0*/  LEA.HI.X R37, R37, UR7, R42, 0x1, P2 ;  /* 0x0000000725257c11 */ /* 0x000fe400090f0c2a */
[----:B------:R-:W-:Y:S02]  /*3b00*/  ISETP.GE.AND P2, PT, R22, R120, PT ;  /* 0x000000781600720c */ /* 0x000fe40003f46270 */
[----:B------:R-:W-:Y:S02]  /*3b10*/  CS2R R70, SRZ ;  /* 0x0000000000467805 */ /* 0x000fe4000001ff00 */
[----:B------:R-:W-:-:S09]  /*3b20*/  CS2R R72, SRZ ;  /* 0x0000000000487805 */ /* 0x000fd2000001ff00 */
[----:B------:R0:W5:Y:S04]  /*3b30*/  @!P2 LDG.E.64 R74, desc[UR8][R38.64] ;  /* 0x00000008264aa981 */ /* 0x000168000c1e1b00 */
[----:B------:R0:W5:Y:S01]  /*3b40*/  @!P2 LDG.E.64 R76, desc[UR8][R36.64] ;  /* 0x00000008244ca981 */ /* 0x000162000c1e1b00 */
        /* <DEDUP_REMOVED lines=10> */
[----:B------:R-:W-:-:S13]  /*3bf0*/  ISETP.GE.AND P2, PT, R216, R120, PT ;  /* 0x00000078d800720c */ /* 0x000fda0003f46270 */
[----:B------:R0:W5:Y:S04]  /*3c00*/  @!P2 LDG.E.64 R62, desc[UR8][R38.64+0xc0] ;  /* 0x0000c008263ea981 */ /* 0x000168000c1e1b00 */
[----:B------:R0:W5:Y:S02]  /*3c10*/  @!P2 LDG.E.64 R64, desc[UR8][R36.64+0xc0] ;  /* 0x0000c0082440a981 */ /* 0x000164000c1e1b00 */
.L_x_461:
[----:B------:R-:W-:Y:S05]  /*3c20*/  BSYNC B1 ;  /* 0x0000000000017941 */ /* 0x000fea0003800000 */
.L_x_460:
[----:B0----5:R-:W-:Y:S01]  /*3c30*/  IMAD.MOV.U32 R37, RZ, RZ, R62 ;  /* 0x000000ffff257224 */ /* 0x021fe200078e003e */
[----:B------:R-:W-:Y:S01]  /*3c40*/  IADD3 R42, R212, 0x40, RZ ;  /* 0x00000040d42a7810 */ /* 0x000fe20007ffe0ff */
[----:B------:R-:W-:Y:S01]  /*3c50*/  IMAD.MOV.U32 R36, RZ, RZ, R63 ;  /* 0x000000ffff247224 */ /* 0x000fe200078e003f */
[----:B------:R-:W-:Y:S01]  /*3c60*/  MOV R38, R67 ;  /* 0x0000004300267202 */ /* 0x000fe20000000f00 */
[----:B------:R-:W-:Y:S01]  /*3c70*/  IMAD.MOV.U32 R39, RZ, RZ, R66 ;  /* 0x000000ffff277224 */ /* 0x000fe200078e0042 */
[----:B------:R-:W-:Y:S01]  /*3c80*/  ISETP.GE.AND P5, PT, R42, R4, PT ;  /* 0x000000042a00720c */ /* 0x000fe20003fa6270 */
[----:B------:R-:W-:Y:S01]  /*3c90*/  BSSY B1, `(.L_x_462) ;  /* 0x0000040000017945 */ /* 0x000fe20003800000 */
[----:B------:R-:W-:Y:S01]  /*3ca0*/  PRMT R148, R36, 0x5410, R37 ;  /* 0x0000541024947816 */ /* 0x000fe20000000025 */
[----:B------:R-:W-:Y:S01]  /*3cb0*/  IMAD.MOV.U32 R37, RZ, RZ, R70 ;  /* 0x000000ffff257224 */ /* 0x000fe200078e0046 */
[----:B------:R-:W-:Y:S01]  /*3cc0*/  PRMT R151, R39, 0x5410, R38 ;  /* 0x0000541027977816 */ /* 0x000fe20000000026 */
[----:B------:R-:W-:Y:S01]  /*3cd0*/  IMAD.MOV.U32 R36, RZ, RZ, R71 ;  /* 0x000000ffff247224 */ /* 0x000fe200078e0047 */
[----:B------:R-:W-:Y:S01]  /*3ce0*/  MOV R38, R75 ;  /* 0x0000004b00267202 */ /* 0x000fe20000000f00 */
[----:B------:R-:W-:Y:S01]  /*3cf0*/  IMAD.MOV.U32 R39, RZ, RZ, R74 ;  /* 0x000000ffff277224 */ /* 0x000fe200078e004a */
[----:B------:R-:W-:Y:S01]  /*3d00*/  PRMT R153, R153, 0x5410, R37 ;  /* 0x0000541099997816 */ /* 0x000fe20000000025 */
[----:B------:R-:W-:Y:S01]  /*3d10*/  IMAD.MOV.U32 R37, RZ, RZ, R64 ;  /* 0x000000ffff257224 */ /* 0x000fe200078e0040 */
[----:B------:R-:W-:Y:S01]  /*3d20*/  PRMT R154, R36, 0x7610, R154 ;  /* 0x00007610249a7816 */ /* 0x000fe2000000009a */
[----:B------:R-:W-:Y:S01]  /*3d30*/  IMAD.MOV.U32 R36, RZ, RZ, R65 ;  /* 0x000000ffff247224 */ /* 0x000fe200078e0041 */
[----:B------:R-:W-:-:S02]  /*3d40*/  PRMT R167, R40, 0x5410, R41 ;  /* 0x0000541028a77816 */ /* 0x000fc40000000029 */
[----:B------:R-:W-:Y:S02]  /*3d50*/  CS2R R42, SRZ ;  /* 0x00000000002a7805 */ /* 0x000fe4000001ff00 */
[----:B------:R-:W-:Y:S02]  /*3d60*/  PRMT R158, R38, 0x5410, R39 ;  /* 0x00005410269e7816 */ /* 0x000fe40000000027 */
[----:B------:R-:W-:Y:S02]  /*3d70*/  CS2R R48, SRZ ;  /* 0x0000000000307805 */ /* 0x000fe4000001ff00 */
[----:B------:R-:W-:Y:S01]  /*3d80*/  PRMT R149, R37, 0x5410, R36 ;  /* 0x0000541025957816 */ /* 0x000fe20000000024 */
[----:B------:R-:W-:Y:S01]  /*3d90*/  IMAD.MOV.U32 R37, RZ, RZ, R68 ;  /* 0x000000ffff257224 */ /* 0x000fe200078e0044 */
[----:B------:R-:W-:Y:S02]  /*3da0*/  MOV R36, R69 ;  /* 0x0000004500247202 */ /* 0x000fe40000000f00 */
[----:B------:R-:W-:-:S02]  /*3db0*/  CS2R R54, SRZ ;  /* 0x0000000000367805 */ /* 0x000fc4000001ff00 */
[----:B------:R-:W-:Y:S02]  /*3dc0*/  CS2R R56, SRZ ;  /* 0x0000000000387805 */ /* 0x000fe4000001ff00 */
[----:B------:R-:W-:Y:S02]  /*3dd0*/  CS2R R40, SRZ ;  /* 0x0000000000287805 */ /* 0x000fe4000001ff00 */
[----:B------:R-:W-:Y:S01]  /*3de0*/  PRMT R152, R37, 0x5410, R36 ;  /* 0x0000541025987816 */ /* 0x000fe20000000024 */
[----:B------:R-:W-:Y:S01]  /*3df0*/  IMAD.MOV.U32 R37, RZ, RZ, R72 ;  /* 0x000000ffff257224 */ /* 0x000fe200078e0048 */
[----:B------:R-:W-:Y:S01]  /*3e00*/  CS2R R50, SRZ ;  /* 0x0000000000327805 */ /* 0x000fe2000001ff00 */
[----:B------:R-:W-:Y:S01]  /*3e10*/  IMAD.MOV.U32 R36, RZ, RZ, R73 ;  /* 0x000000ffff247224 */ /* 0x000fe200078e0049 */
[----:B------:R-:W-:Y:S02]  /*3e20*/  CS2R R52, SRZ ;  /* 0x0000000000347805 */ /* 0x000fe4000001ff00 */
[----:B------:R-:W-:-:S02]  /*3e30*/  CS2R R58, SRZ ;  /* 0x00000000003a7805 */ /* 0x000fc4000001ff00 */
[----:B------:R-:W-:Y:S01]  /*3e40*/  PRMT R154, R154, 0x5410, R37 ;  /* 0x000054109a9a7816 */ /* 0x000fe20000000025 */
[----:B------:R-:W-:Y:S01]  /*3e50*/  IMAD.MOV.U32 R37, RZ, RZ, R76 ;  /* 0x000000ffff257224 */ /* 0x000fe200078e004c */
[----:B------:R-:W-:Y:S01]  /*3e60*/  PRMT R155, R36, 0x7610, R155 ;  /* 0x00007610249b7816 */ /* 0x000fe2000000009b */
[----:B------:R-:W-:-:S05]  /*3e70*/  IMAD.MOV.U32 R36, RZ, RZ, R77 ;  /* 0x000000ffff247224 */ /* 0x000fca00078e004d */
[----:B------:R-:W-:Y:S01]  /*3e80*/  PRMT R157, R36, 0x5410, R37 ;  /* 0x00005410249d7816 */ /* 0x000fe20000000025 */
[----:B------:R-:W-:Y:S06]  /*3e90*/  @P5 BRA `(.L_x_463) ;  /* 0x00000000007c5947 */ /* 0x000fec0003800000 */
[----:B------:R-:W-:Y:S01]  /*3ea0*/  IADD3 R86, P2, P6, R100, R32, R86 ;  /* 0x0000002064567210 */ /* 0x000fe20007e5e056 */
[----:B------:R-:W-:Y:S01]  /*3eb0*/  ULDC.64 UR4, c[0x0][0x3e8] ;  /* 0x0000fa0000047ab9 */ /* 0x000fe20000000a00 */
[----:B------:R-:W-:Y:S02]  /*3ec0*/  CS2R R56, SRZ ;  /* 0x0000000000387805 */ /* 0x000fe4000001ff00 */
[----:B------:R-:W-:Y:S02]  /*3ed0*/  CS2R R58, SRZ ;  /* 0x00000000003a7805 */ /* 0x000fe4000001ff00 */
[----:B------:R-:W-:Y:S01]  /*3ee0*/  IADD3.X R0, R26, R34, R0, P2, P6 ;  /* 0x000000221a007210 */ /* 0x000fe200017ec400 */
[----:B------:R-:W-:Y:S01]  /*3ef0*/  ULDC.64 UR6, c[0x0][0x208] ;  /* 0x0000820000067ab9 */ /* 0x000fe20000000a00 */
[----:B------:R-:W-:-:S04]  /*3f00*/  IADD3 R84, P2, P6, R106, R28, R84 ;  /* 0x0000001c6a547210 */ /* 0x000fc80007e5e054 */
[----:B------:R-:W-:Y:S02]  /*3f10*/  IADD3.X R3, R21, R30, R3, P2, P6 ;  /* 0x0000001e15037210 */ /* 0x000fe400017ec403 */
[----:B------:R-:W-:-:S04]  /*3f20*/  LEA R38, P2, R86, UR4, 0x1 ;  /* 0x0000000456267c11 */ /* 0x000fc8000f8408ff */
[----:B------:R-:W-:Y:S01]  /*3f30*/  LEA.HI.X R39, R86, UR5, R0, 0x1, P2 ;  /* 0x0000000556277c11 */ /* 0x000fe200090f0c00 */
[----:B------:R-:W-:Y:S02]  /*3f40*/  ULDC.64 UR4, c[0x0][0x400] ;  /* 0x0001000000047ab9 */ /* 0x000fe40000000a00 */
        /* <DEDUP_REMOVED lines=20> */
.L_x_463:
[----:B------:R-:W-:Y:S05]  /*4090*/  BSYNC B1 ;  /* 0x0000000000017941 */ /* 0x000fea0003800000 */
.L_x_462:
[----:B-----5:R-:W-:Y:S01]  /*40a0*/  IMAD.MOV.U32 R3, RZ, RZ, R42 ;  /* 0x000000ffff037224 */ /* 0x020fe200078e002a */
[----:B------:R-:W-:Y:S01]  /*40b0*/  ULOP3.LUT UR4, UR60, 0x1, URZ, 0xfc, !UPT ;  /* 0x000000013c047892 */ /* 0x000fe2000f8efc3f */
[----:B------:R-:W-:-:S03]  /*40c0*/  IMAD.MOV.U32 R0, RZ, RZ, R43 ;  /* 0x000000ffff007224 */ /* 0x000fc600078e002b */
[----:B------:R-:W-:Y:S02]  /*40d0*/  UISETP.NE.AND UP0, UPT, UR4, 0x3, UPT ;  /* 0x000000030400788c */ /* 0x000fe4000bf05270 */
[----:B------:R-:W-:Y:S01]  /*40e0*/  PRMT R134, R3, 0x5410, R0 ;  /* 0x0000541003867816 */ /* 0x000fe20000000000 */
[----:B------:R-:W-:Y:S01]  /*40f0*/  IMAD.MOV.U32 R0, RZ, RZ, R49 ;  /* 0x000000ffff007224 */ /* 0x000fe200078e0031 */
[----:B------:R-:W-:Y:S02]  /*4100*/  MOV R3, R48 ;  /* 0x0000003000037202 */ /* 0x000fe40000000f00 */
[----:B------:R-:W-:Y:S02]  /*4110*/  PLOP3.LUT P2, PT, PT, PT, UP0, 0x80, 0x0 ;  /* 0x000000000000781c */ /* 0x000fe40003f4f008 */
[----:B------:R-:W-:Y:S01]  /*4120*/  PRMT R143, R3, 0x5410, R0 ;  /* 0x00005410038f7816 */ /* 0x000fe20000000000 */
[----:B------:R-:W-:Y:S02]  /*4130*/  IMAD.MOV.U32 R3, RZ, RZ, R54 ;  /* 0x000000ffff037224 */ /* 0x000fe400078e0036 */
[----:B------:R-:W-:-:S05]  /*4140*/  IMAD.MOV.U32 R0, RZ, RZ, R55 ;  /* 0x000000ffff007224 */ /* 0x000fca00078e0037 */
[----:B------:R-:W-:Y:S01]  /*4150*/  PRMT R150, R3, 0x5410, R0 ;  /* 0x0000541003967816 */ /* 0x000fe20000000000 */
[----:B------:R-:W-:Y:S01]  /*4160*/  IMAD.MOV.U32 R0, RZ, RZ, R57 ;  /* 0x000000ffff007224 */ /* 0x000fe200078e0039 */
[----:B------:R-:W-:-:S04]  /*4170*/  MOV R3, R56 ;  /* 0x0000003800037202 */ /* 0x000fc80000000f00 */
[----:B------:R-:W-:Y:S01]  /*4180*/  PRMT R153, R3, 0x7610, R153 ;  /* 0x0000761003997816 */ /* 0x000fe20000000099 */
[----:B------:R-:W-:Y:S01]  /*4190*/  IMAD.MOV.U32 R3, RZ, RZ, R40 ;  /* 0x000000ffff037224 */ /* 0x000fe200078e0028 */
[----:B------:R-:W-:Y:S01]  /*41a0*/  PRMT R155, R155, 0x5410, R0 ;  /* 0x000054109b9b7816 */ /* 0x000fe20000000000 */
[----:B------:R-:W-:-:S05]  /*41b0*/  IMAD.MOV.U32 R0, RZ, RZ, R41 ;  /* 0x000000ffff007224 */ /* 0x000fca00078e0029 */
[----:B------:R-:W-:Y:S02]  /*41c0*/  PRMT R135, R3, 0x5410, R0 ;  /* 0x0000541003877816 */ /* 0x000fe40000000000 */
[----:B------:R-:W-:-:S04]  /*41d0*/  MOV R0, R50 ;  /* 0x0000003200007202 */ /* 0x000fc80000000f00 */
[----:B------:R-:W-:Y:S01]  /*41e0*/  PRMT R145, R0, 0x7610, R145 ;  /* 0x0000761000917816 */ /* 0x000fe20000000091 */
[----:B------:R-:W-:-:S05]  /*41f0*/  IMAD.MOV.U32 R0, RZ, RZ, R51 ;  /* 0x000000ffff007224 */ /* 0x000fca00078e0033 */
[----:B------:R-:W-:Y:S01]  /*4200*/  PRMT R145, R145, 0x5410, R0 ;  /* 0x0000541091917816 */ /* 0x000fe20000000000 */
[----:B------:R-:W-:-:S05]  /*4210*/  IMAD.MOV.U32 R0, RZ, RZ, R52 ;  /* 0x000000ffff007224 */ /* 0x000fca00078e0034 */
[----:B------:R-:W-:Y:S01]  /*4220*/  PRMT R156, R0, 0x7610, R156 ;  /* 0x00007610009c7816 */ /* 0x000fe2000000009c */
[----:B------:R-:W-:-:S05]  /*4230*/  IMAD.MOV.U32 R0, RZ, RZ, R53 ;  /* 0x000000ffff007224 */ /* 0x000fca00078e0035 */
[----:B------:R-:W-:Y:S02]  /*4240*/  PRMT R156, R156, 0x5410, R0 ;  /* 0x000054109c9c7816 */ /* 0x000fe40000000000 */
[----:B------:R-:W-:-:S04]  /*4250*/  MOV R0, R58 ;  /* 0x0000003a00007202 */ /* 0x000fc80000000f00 */
[----:B------:R-:W-:Y:S01]  /*4260*/  PRMT R159, R0, 0x7610, R159 ;  /* 0x00007610009f7816 */ /* 0x000fe2000000009f */
[----:B------:R-:W-:-:S05]  /*4270*/  IMAD.MOV.U32 R0, RZ, RZ, R59 ;  /* 0x000000ffff007224 */ /* 0x000fca00078e003b */
[----:B------:R-:W-:Y:S01]  /*4280*/  PRMT R159, R159, 0x5410, R0 ;  /* 0x000054109f9f7816 */ /* 0x000fe20000000000 */
[----:B------:R-:W-:Y:S06]  /*4290*/  @!P2 BRA `(.L_x_464) ;  /* 0x000000000004a947 */ /* 0x000fec0003800000 */
[----:B------:R-:W-:Y:S01]  /*42a0*/  BPT.TRAP 0x1 ;  /* 0x000000040000795c */ /* 0x000fe20000300000 */
.L_x_464:
[----:B------:R-:W-:Y:S01]  /*42b0*/  IMAD R3, R19, 0x8, R18 ;  /* 0x0000000813037824 */ /* 0x000fe200078e0212 */
[----:B------:R-:W-:Y:S01]  /*42c0*/  SHF.L.U32 R0, R217, 0x1f, RZ ;  /* 0x0000001fd9007819 */ /* 0x000fe200000006ff */
[----:B------:R-:W-:Y:S03]  /*42d0*/  BSSY B1, `(.L_x_465) ;  /* 0x0000003000017945 */ /* 0x000fe60003800000 */
[----:B------:R-:W1:Y:S02]  /*42e0*/  SYNCS.PHASECHK.TRANS64.TRYWAIT P6, [R3+URZ+0x38890], R0 ;  /* 0x03889000030075a7 */ /* 0x000e6400080c017f */
[----:B-1----:R-:W-:Y:S05]  /*42f0*/  @!P6 BRA `(.L_x_466) ;  /* 0x000002700020e947 */ /* 0x002fea0003800000 */
.L_x_854:
[----:B------:R-:W-:Y:S05]  /*4300*/  BSYNC B1 ;  /* 0x0000000000017941 */ /* 0x000fea0003800000 */
.L_x_465:
[----:B------:R-:W-:Y:S04]  /*4310*/  BSSY B1, `(.L_x_467) ;  /* 0x00000d4000017945 */ /* 0x000fe80003800000 */
[----:B------:R-:W-:Y:S05]  /*4320*/  @P3 BRA `(.L_x_468) ;  /* 0x0000000c00483947 */ /* 0x000fea0003800000 */
[----:B------:R-:W-:Y:S01]  /*4330*/  ISETP.NE.AND P3, PT, R27, RZ, PT ;  /* 0x000000ff1b00720c */ /* 0x000fe20003f65270 */
[----:B------:R-:W-:-:S12]  /*4340*/  BSSY B2, `(.L_x_469) ;  /* 0x0000033000027945 */ /* 0x000fd80003800000 */
[----:B------:R-:W-:Y:S05]  /*4350*/  @!P3 BRA `(.L_x_470) ;  /* 0x0000000000c4b947 */ /* 0x000fea0003800000 */
[----:B0-----:R0:W2:Y:S01]  /*4360*/  LDS.128 R36, [R5+0x24400] ;  /* 0x0244000005247984 */ /* 0x0010a20000000c00 */
[----:B------:R-:W-:Y:S01]  /*4370*/  ISETP.GE.AND P3, PT, R22, R120, PT ;  /* 0x000000781600720c */ /* 0x000fe20003f66270 */
[----:B------:R-:W-:-:S12]  /*4380*/  BSSY B3, `(.L_x_471) ;  /* 0x000002c000037945 */ /* 0x000fd80003800000 */
[----:B0-----:R-:W-:Y:S05]  /*4390*/  @P3 BRA `(.L_x_472) ;  /* 0x0000000000a83947 */ /* 0x001fea0003800000 */
[----:B------:R-:W-:Y:S01]  /*43a0*/  SHF.R.U64 R85, R124, 0x10, R125 ;  /* 0x000000107c557819 */ /* 0x000fe2000000127d */
[--C-:B--2---:R-:W-:Y:S01]  /*43b0*/  HADD2.F32 R86, -RZ, R37.reuse.H1_H1 ;  /* 0x30000025ff567230 */ /* 0x104fe20000004100 */
[----:B------:R-:W-:Y:S01]  /*43c0*/  SHF.R.U64 R84, R122, 0x10, R123 ;  /* 0x000000107a547819 */ /* 0x000fe2000000127b */
[----:B------:R-:W-:Y:S01]  /*43d0*/  HADD2.F32 R87, -RZ, R37.H0_H0 ;  /* 0x20000025ff577230 */ /* 0x000fe20000004100 */
[----:B------:R-:W-:Y:S01]  /*43e0*/  SHF.R.U32.HI R124, RZ, 0x10, R125 ;  /* 0x00000010ff7c7819 */ /* 0x000fe2000001167d */
[----:B------:R-:W-:Y:S01]  /*43f0*/  HADD2.F32 R85, -RZ, R85.H0_H0 ;  /* 0x20000055ff557230 */ /* 0x000fe20000004100 */
[----:B------:R-:W-:Y:S01]  /*4400*/  SHF.R.U32.HI R122, RZ, 0x10, R123 ;  /* 0x00000010ff7a7819 */ /* 0x000fe2000001167b */
[----:B------:R-:W-:Y:S02]  /*4410*/  HADD2.F32 R84, -RZ, R84.H0_H0 ;  /* 0x20000054ff547230 */ /* 0x000fe40000004100 */
[----:B------:R-:W-:Y:S02]  /*4420*/  HADD2.F32 R124, -RZ, R124.H0_H0 ;  /* 0x2000007cff7c7230 */ /* 0x000fe40000004100 */
[-C--:B------:R-:W-:Y:S01]  /*4430*/  FMUL.FTZ R37, R86, R85.reuse ;  /* 0x0000005556257220 */ /* 0x080fe20000410000 */
[----:B------:R-:W-:Y:S01]  /*4440*/  FMUL.FTZ R85, R87, R85 ;  /* 0x0000005557557220 */ /* 0x000fe20000410000 */
[----:B------:R-:W-:-:S02]  /*4450*/  HADD2.F32 R122, -RZ, R122.H0_H0 ;  /* 0x2000007aff7a7230 */ /* 0x000fc40000004100 */
[-C--:B------:R-:W-:Y:S01]  /*4460*/  FFMA.FTZ R37, R87, R84.reuse, -R37 ;  /* 0x0000005457257223 */ /* 0x080fe20000010825 */
[----:B------:R-:W-:Y:S01]  /*4470*/  FFMA.FTZ R84, R86, R84, R85 ;  /* 0x0000005456547223 */ /* 0x000fe20000010055 */
[--C-:B------:R-:W-:Y:S02]  /*4480*/  HADD2.F32 R85, -RZ, R39.reuse.H1_H1 ;  /* 0x30000027ff557230 */ /* 0x100fe40000004100 */
[----:B------:R-:W-:Y:S02]  /*4490*/  HADD2.F32 R86, -RZ, R39.H0_H0 ;  /* 0x20000027ff567230 */ /* 0x000fe40000004100 */
[----:B------:R-:W-:Y:S02]  /*44a0*/  HADD2.F32 R87, -RZ, R165.H0_H0 ;  /* 0x200000a5ff577230 */ /* 0x000fe40000004100 */
[----:B------:R-:W-:Y:S01]  /*44b0*/  FMUL.FTZ R39, R85, R124 ;  /* 0x0000007c55277220 */ /* 0x000fe20000410000 */
[----:B------:R-:W-:Y:S01]  /*44c0*/  HADD2.F32 R123, -RZ, R36.H0_H0 ;  /* 0x20000024ff7b7230 */ /* 0x000fe20000004100 */
[----:B------:R-:W-:-:S02]  /*44d0*/  F2FP.F16.F32.PACK_AB R37, R84, R37 ;  /* 0x000000255425723e */ /* 0x000fc400000000ff */
[C---:B------:R-:W-:Y:S01]  /*44e0*/  FFMA.FTZ R39, R86.reuse, R122, -R39 ;  /* 0x0000007a56277223 */ /* 0x040fe20000010827 */
[----:B------:R-:W-:-:S04]  /*44f0*/  FMUL.FTZ R86, R86, R124 ;  /* 0x0000007c56567220 */ /* 0x000fc80000410000 */
[----:B------:R-:W-:Y:S01]  /*4500*/  FFMA.FTZ R85, R85, R122, R86 ;  /* 0x0000007a55557223 */ /* 0x000fe20000010056 */
[----:B------:R-:W-:Y:S02]  /*4510*/  HADD2.F32 R122, -RZ, R167.H0_H0 ;  /* 0x200000a7ff7a7230 */ /* 0x000fe40000004100 */
[----:B------:R-:W-:Y:S02]  /*4520*/  HADD2.F32 R86, -RZ, R36.H1_H1 ;  /* 0x30000024ff567230 */ /* 0x000fe40000004100 */
[----:B------:R-:W-:-:S03]  /*4530*/  F2FP.F16.F32.PACK_AB R39, R85, R39 ;  /* 0x000000275527723e */ /* 0x000fc600000000ff */
[----:B------:R-:W-:-:S04]  /*4540*/  FMUL.FTZ R36, R86, R122 ;  /* 0x0000007a56247220 */ /* 0x000fc80000410000 */
[C---:B------:R-:W-:Y:S01]  /*4550*/  FFMA.FTZ R36, R123.reuse, R87, -R36 ;  /* 0x000000577b247223 */ /* 0x040fe20000010824 */
[----:B------:R-:W-:Y:S01]  /*4560*/  FMUL.FTZ R123, R123, R122 ;  /* 0x0000007a7b7b7220 */ /* 0x000fe20000410000 */
[----:B------:R-:W-:-:S03]  /*4570*/  IMAD.MOV.U32 R122, RZ, RZ, R38 ;  /* 0x000000ffff7a7224 */ /* 0x000fc600078e0026 */
[----:B------:R-:W-:Y:S01]  /*4580*/  FFMA.FTZ R86, R86, R87, R123 ;  /* 0x0000005756567223 */ /* 0x000fe2000001007b */
[----:B------:R-:W-:Y:S02]  /*4590*/  HADD2.F32 R123, -RZ, R167.H1_H1 ;  /* 0x300000a7ff7b7230 */ /* 0x000fe40000004100 */
[--C-:B------:R-:W-:Y:S02]  /*45a0*/  HADD2.F32 R38, -RZ, R122.reuse.H1_H1 ;  /* 0x3000007aff267230 */ /* 0x100fe40000004100 */
[----:B------:R-:W-:Y:S01]  /*45b0*/  HADD2.F32 R124, -RZ, R122.H0_H0 ;  /* 0x2000007aff7c7230 */ /* 0x000fe20000004100 */
[----:B------:R-:W-:Y:S01]  /*45c0*/  F2FP.F16.F32.PACK_AB R36, R86, R36 ;  /* 0x000000245624723e */ /* 0x000fe200000000ff */
[----:B------:R-:W-:Y:S02]  /*45d0*/  HADD2.F32 R87, -RZ, R165.H1_H1 ;  /* 0x300000a5ff577230 */ /* 0x000fe40000004100 */
[-C--:B------:R-:W-:Y:S01]  /*45e0*/  FMUL.FTZ R122, R38, R123.reuse ;  /* 0x0000007b267a7220 */ /* 0x080fe20000410000 */
[----:B------:R-:W-:-:S03]  /*45f0*/  FMUL.FTZ R123, R124, R123 ;  /* 0x0000007b7c7b7220 */ /* 0x000fc60000410000 */
[-C--:B------:R-:W-:Y:S01]  /*4600*/  FFMA.FTZ R122, R124, R87.reuse, -R122 ;  /* 0x000000577c7a7223 */ /* 0x080fe2000001087a */
[----:B------:R-:W-:-:S05]  /*4610*/  FFMA.FTZ R123, R38, R87, R123 ;  /* 0x00000057267b7223 */ /* 0x000fca000001007b */
[----:B------:R-:W-:-:S04]  /*4620*/  F2FP.F16.F32.PACK_AB R122, R123, R122 ;  /* 0x0000007a7b7a723e */ /* 0x000fc800000000ff */
[----:B------:R-:W-:-:S07]  /*4630*/  MOV R38, R122 ;  /* 0x0000007a00267202 */ /* 0x000fce0000000f00 */
.L_x_472:
[----:B------:R-:W-:Y:S05]  /*4640*/  BSYNC B3 ;  /* 0x0000000000037941 */ /* 0x000fea0003800000 */
.L_x_471:
[----:B------:R-:W-:Y:S02]  /*4650*/  ULDC.64 UR4, c[0x0][0x208] ;  /* 0x0000820000047ab9 */ /* 0x000fe40000000a00 */
[----:B--2---:R2:W-:Y:S03]  /*4660*/  STG.E.128 desc[UR4][R60.64], R36 ;  /* 0x000000243c007986 */ /* 0x0045e6000c101d04 */
.L_x_470:
[----:B------:R-:W-:Y:S05]  /*4670*/  BSYNC B2 ;  /* 0x0000000000027941 */ /* 0x000fea0003800000 */
.L_x_469:
[----:B------:R-:W-:Y:S01]  /*4680*/  ISETP.NE.AND P3, PT, R11, RZ, PT ;  /* 0x000000ff0b00720c */ /* 0x000fe20003f65270 */
[----:B------:R-:W-:-:S12]  /*4690*/  BSSY B2, `(.L_x_473) ;  /* 0x0000031000027945 */ /* 0x000fd80003800000 */
[----:B------:R-:W-:Y:S05]  /*46a0*/  @!P3 BRA `(.L_x_474) ;  /* 0x0000000000bcb947 */ /* 0x000fea0003800000 */
[----:B0-2---:R0:W2:Y:S01]  /*46b0*/  LDS.128 R36, [R5+0x26c00] ;  /* 0x026c000005247984 */ /* 0x0050a20000000c00 */
        /* <DEDUP_REMOVED lines=29> */
[-C--:B------:R-:W-:Y:S01]  /*4890*/  FMUL.FTZ R36, R86, R90.reuse ;  /* 0x0000005a56247220 */ /* 0x080fe20000410000 */
[----:B------:R-:W-:-:S03]  /*48a0*/  FMUL.FTZ R90, R91, R90 ;  /* 0x0000005a5b5a7220 */ /* 0x000fc60000410000 */
[-C--:B------:R-:W-:Y:S01]  /*48b0*/  FFMA.FTZ R36, R91, R87.reuse, -R36 ;  /* 0x000000575b247223 */ /* 0x080fe20000010824 */
[----:B------:R-:W-:Y:S01]  /*48c0*/  FFMA.FTZ R86, R86, R87, R90 ;  /* 0x0000005756567223 */ /* 0x000fe2000001005a */
[----:B------:R-:W-:Y:S02]  /*48d0*/  HADD2.F32 R87, -RZ, R166.H1_H1 ;  /* 0x300000a6ff577230 */ /* 0x000fe40000004100 */
[----:B------:R-:W-:Y:S02]  /*48e0*/  HADD2.F32 R90, -RZ, R38.H1_H1 ;  /* 0x30000026ff5a7230 */ /* 0x000fe40000004100 */
[----:B------:R-:W-:Y:S01]  /*48f0*/  HADD2.F32 R91, -RZ, R164.H1_H1 ;  /* 0x300000a4ff5b7230 */ /* 0x000fe20000004100 */
[----:B------:R-:W-:Y:S01]  /*4900*/  F2FP.F16.F32.PACK_AB R36, R86, R36 ;  /* 0x000000245624723e */ /* 0x000fe200000000ff */
[----:B------:R-:W-:Y:S02]  /*4910*/  HADD2.F32 R38, -RZ, R38.H0_H0 ;  /* 0x20000026ff267230 */ /* 0x000fe40000004100 */
[----:B------:R-:W-:-:S04]  /*4920*/  FMUL.FTZ R116, R90, R87 ;  /* 0x000000575a747220 */ /* 0x000fc80000410000 */
[C---:B------:R-:W-:Y:S01]  /*4930*/  FFMA.FTZ R116, R38.reuse, R91, -R116 ;  /* 0x0000005b26747223 */ /* 0x040fe20000010874 */
[----:B------:R-:W-:-:S04]  /*4940*/  FMUL.FTZ R38, R38, R87 ;  /* 0x0000005726267220 */ /* 0x000fc80000410000 */
[----:B------:R-:W-:-:S05]  /*4950*/  FFMA.FTZ R38, R90, R91, R38 ;  /* 0x0000005b5a267223 */ /* 0x000fca0000010026 */
[----:B------:R-:W-:-:S07]  /*4960*/  F2FP.F16.F32.PACK_AB R38, R38, R116 ;  /* 0x000000742626723e */ /* 0x000fce00000000ff */
.L_x_476:
[----:B------:R-:W-:Y:S05]  /*4970*/  BSYNC B3 ;  /* 0x0000000000037941 */ /* 0x000fea0003800000 */
.L_x_475:
[----:B------:R-:W-:Y:S02]  /*4980*/  ULDC.64 UR4, c[0x0][0x208] ;  /* 0x0000820000047ab9 */ /* 0x000fe40000000a00 */
[----:B--2---:R3:W-:Y:S03]  /*4990*/  STG.E.128 desc[UR4][R60.64+0x80], R36 ;  /* 0x000080243c007986 */ /* 0x0047e6000c101d04 */
.L_x_474:
[----:B------:R-:W-:Y:S05]  /*49a0*/  BSYNC B2 ;  /* 0x0000000000027941 */ /* 0x000fea0003800000 */
.L_x_473:
[----:B------:R-:W-:Y:S01]  /*49b0*/  ISETP.NE.AND P3, PT, R10, RZ, PT ;  /* 0x000000ff0a00720c */ /* 0x000fe20003f65270 */
[----:B------:R-:W-:-:S12]  /*49c0*/  BSSY B2, `(.L_x_477) ;  /* 0x0000034000027945 */ /* 0x000fd80003800000 */
[----:B------:R-:W-:Y:S05]  /*49d0*/  @!P3 BRA `(.L_x_478) ;  /* 0x0000000000c8b947 */ /* 0x000fea0003800000 */
[----:B0-23--:R0:W2:Y:S01]  /*49e0*/  LDS.128 R36, [R5+0x29400] ;  /* 0x0294000005247984 */ /* 0x00d0a20000000c00 */
[----:B------:R-:W-:Y:S01]  /*49f0*/  ISETP.GE.AND P3, PT, R214, R120, PT ;  /* 0x00000078d600720c */ /* 0x000fe20003f66270 */
[----:B------:R-:W-:-:S12]  /*4a00*/  BSSY B3, `(.L_x_479) ;  /* 0x000002d000037945 */ /* 0x000fd80003800000 */
[----:B0-----:R-:W-:Y:S05]  /*4a10*/  @P3 BRA `(.L_x_480) ;  /* 0x0000000000ac3947 */ /* 0x001fea0003800000 */
[--C-:B------:R-:W-:Y:S01]  /*4a20*/  SHF.R.U64 R84, R82, 0x10, R83.reuse ;  /* 0x0000001052547819 */ /* 0x100fe20000001253 */
[----:B--2---:R-:W-:Y:S01]  /*4a30*/  IMAD.MOV.U32 R87, RZ, RZ, R36 ;  /* 0x000000ffff577224 */ /* 0x004fe200078e0024 */
[----:B------:R-:W-:Y:S01]  /*4a40*/  SHF.R.U32.HI R82, RZ, 0x10, R83 ;  /* 0x00000010ff527819 */ /* 0x000fe20000011653 */
[----:B------:R-:W-:Y:S01]  /*4a50*/  IMAD.MOV.U32 R83, RZ, RZ, R37 ;  /* 0x000000ffff537224 */ /* 0x000fe200078e0025 */
[--C-:B------:R-:W-:Y:S01]  /*4a60*/  SHF.R.U64 R85, R88, 0x10, R89.reuse ;  /* 0x0000001058557819 */ /* 0x100fe20000001259 */
[----:B------:R-:W-:Y:S01]  /*4a70*/  HADD2.F32 R84, -RZ, R84.H0_H0 ;  /* 0x20000054ff547230 */ /* 0x000fe20000004100 */
[----:B------:R-:W-:Y:S01]  /*4a80*/  SHF.R.U32.HI R88, RZ, 0x10, R89 ;  /* 0x00000010ff587819 */ /* 0x000fe20000011659 */
[----:B------:R-:W-:Y:S02]  /*4a90*/  HADD2.F32 R36, -RZ, R87.H1_H1 ;  /* 0x30000057ff247230 */ /* 0x000fe40000004100 */
[----:B------:R-:W-:Y:S02]  /*4aa0*/  HADD2.F32 R37, -RZ, R85.H0_H0 ;  /* 0x20000055ff257230 */ /* 0x000fe40000004100 */
[----:B------:R-:W-:-:S02]  /*4ab0*/  HADD2.F32 R85, -RZ, R83.H1_H1 ;  /* 0x30000053ff557230 */ /* 0x000fc40000004100 */
[----:B------:R-:W-:Y:S02]  /*4ac0*/  HADD2.F32 R86, -RZ, R83.H0_H0 ;  /* 0x20000053ff567230 */ /* 0x000fe40000004100 */
[----:B------:R-:W-:Y:S02]  /*4ad0*/  HADD2.F32 R88, -RZ, R88.H0_H0 ;  /* 0x20000058ff587230 */ /* 0x000fe40000004100 */
[CC--:B------:R-:W-:Y:S01]  /*4ae0*/  FMUL.FTZ R83, R85.reuse, R37.reuse ;  /* 0x0000002555537220 */ /* 0x0c0fe20000410000 */
[----:B------:R-:W-:Y:S02]  /*4af0*/  HADD2.F32 R87, -RZ, R87.H0_H0 ;  /* 0x20000057ff577230 */ /* 0x000fe40000004100 */
[C---:B------:R-:W-:Y:S01]  /*4b00*/  FMUL.FTZ R37, R86.reuse, R37 ;  /* 0x0000002556257220 */ /* 0x040fe20000410000 */
[-C--:B------:R-:W-:Y:S01]  /*4b10*/  FFMA.FTZ R83, R86, R84.reuse, -R83 ;  /* 0x0000005456537223 */ /* 0x080fe20000010853 */
[----:B------:R-:W-:Y:S02]  /*4b20*/  HADD2.F32 R86, -RZ, R163.H1_H1 ;  /* 0x300000a3ff567230 */ /* 0x000fe40000004100 */
[----:B------:R-:W-:Y:S01]  /*4b30*/  FFMA.FTZ R37, R85, R84, R37 ;  /* 0x0000005455257223 */ /* 0x000fe20000010025 */
[----:B------:R-:W-:-:S02]  /*4b40*/  IMAD.MOV.U32 R84, RZ, RZ, R39 ;  /* 0x000000ffff547224 */ /* 0x000fc400078e0027 */
[----:B------:R-:W-:Y:S02]  /*4b50*/  HADD2.F32 R85, -RZ, R82.H0_H0 ;  /* 0x20000052ff557230 */ /* 0x000fe40000004100 */
[----:B------:R-:W-:Y:S01]  /*4b60*/  F2FP.F16.F32.PACK_AB R37, R37, R83 ;  /* 0x000000532525723e */ /* 0x000fe200000000ff */
[--C-:B------:R-:W-:Y:S02]  /*4b70*/  HADD2.F32 R39, -RZ, R84.reuse.H1_H1 ;  /* 0x30000054ff277230 */ /* 0x100fe40000004100 */
[----:B------:R-:W-:-:S03]  /*4b80*/  HADD2.F32 R84, -RZ, R84.H0_H0 ;  /* 0x20000054ff547230 */ /* 0x000fc60000004100 */
[----:B------:R-:W-:-:S04]  /*4b90*/  FMUL.FTZ R82, R39, R88 ;  /* 0x0000005827527220 */ /* 0x000fc80000410000 */
[C---:B------:R-:W-:Y:S01]  /*4ba0*/  FFMA.FTZ R82, R84.reuse, R85, -R82 ;  /* 0x0000005554527223 */ /* 0x040fe20000010852 */
[----:B------:R-:W-:-:S04]  /*4bb0*/  FMUL.FTZ R84, R84, R88 ;  /* 0x0000005854547220 */ /* 0x000fc80000410000 */
[----:B------:R-:W-:Y:S01]  /*4bc0*/  FFMA.FTZ R39, R39, R85, R84 ;  /* 0x0000005527277223 */ /* 0x000fe20000010054 */
[----:B------:R-:W-:Y:S02]  /*4bd0*/  HADD2.F32 R84, -RZ, R163.H0_H0 ;  /* 0x200000a3ff547230 */ /* 0x000fe40000004100 */
[CC--:B------:R-:W-:Y:S01]  /*4be0*/  FMUL.FTZ R85, R36.reuse, R86.reuse ;  /* 0x0000005624557220 */ /* 0x0c0fe20000410000 */
[----:B------:R-:W-:Y:S01]  /*4bf0*/  FMUL.FTZ R86, R87, R86 ;  /* 0x0000005657567220 */ /* 0x000fe20000410000 */
[----:B------:R-:W-:Y:S02]  /*4c00*/  F2FP.F16.F32.PACK_AB R39, R39, R82 ;  /* 0x000000522727723e */ /* 0x000fe400000000ff */
[-C--:B------:R-:W-:Y:S01]  /*4c10*/  FFMA.FTZ R85, R87, R84.reuse, -R85 ;  /* 0x0000005457557223 */ /* 0x080fe20000010855 */
[----:B------:R-:W-:Y:S01]  /*4c20*/  FFMA.FTZ R36, R36, R84, R86 ;  /* 0x0000005424247223 */ /* 0x000fe20000010056 */
[----:B------:R-:W-:Y:S02]  /*4c30*/  HADD2.F32 R84, -RZ, R162.H1_H1 ;  /* 0x300000a2ff547230 */ /* 0x000fe40000004100 */
[----:B------:R-:W-:-:S02]  /*4c40*/  HADD2.F32 R86, -RZ, R38.H1_H1 ;  /* 0x30000026ff567230 */ /* 0x000fc40000004100 */
[----:B------:R-:W-:Y:S01]  /*4c50*/  HADD2.F32 R87, -RZ, R162.H0_H0 ;  /* 0x200000a2ff577230 */ /* 0x000fe20000004100 */
[----:B------:R-:W-:Y:S01]  /*4c60*/  F2FP.F16.F32.PACK_AB R36, R36, R85 ;  /* 0x000000552424723e */ /* 0x000fe200000000ff */
[----:B------:R-:W-:Y:S02]  /*4c70*/  HADD2.F32 R38, -RZ, R38.H0_H0 ;  /* 0x20000026ff267230 */ /* 0x000fe40000004100 */
[----:B------:R-:W-:-:S04]  /*4c80*/  FMUL.FTZ R88, R86, R84 ;  /* 0x0000005456587220 */ /* 0x000fc80000410000 */
[C---:B------:R-:W-:Y:S01]  /*4c90*/  FFMA.FTZ R88, R38.reuse, R87, -R88 ;  /* 0x0000005726587223 */ /* 0x040fe20000010858 */
[----:B------:R-:W-:-:S04]  /*4ca0*/  FMUL.FTZ R38, R38, R84 ;  /* 0x0000005426267220 */ /* 0x000fc80000410000 */
[----:B------:R-:W-:-:S05]  /*4cb0*/  FFMA.FTZ R38, R86, R87, R38 ;  /* 0x0000005756267223 */ /* 0x000fca0000010026 */
[----:B------:R-:W-:-:S07]  /*4cc0*/  F2FP.F16.F32.PACK_AB R38, R38, R88 ;  /* 0x000000582626723e */ /* 0x000fce00000000ff */
.L_x_480:
[----:B------:R-:W-:Y:S05]  /*4cd0*/  BSYNC B3 ;  /* 0x0000000000037941 */ /* 0x000fea0003800000 */
.L_x_479:
[----:B------:R-:W-:Y:S02]  /*4ce0*/  ULDC.64 UR4, c[0x0][0x208] ;  /* 0x0000820000047ab9 */ /* 0x000fe40000000a00 */
[----:B--2---:R4:W-:Y:S03]  /*4cf0*/  STG.E.128 desc[UR4][R60.64+0x100], R36 ;  /* 0x000100243c007986 */ /* 0x0049e6000c101d04 */
.L_x_478:
[----:B------:R-:W-:Y:S05]  /*4d00*/  BSYNC B2 ;  /* 0x0000000000027941 */ /* 0x000fea0003800000 */
.L_x_477:
[----:B------:R-:W-:-:S13]  /*4d10*/  ISETP.NE.AND P3, PT, R9, RZ, PT ;  /* 0x000000ff0900720c */ /* 0x000fda0003f65270 */
[----:B------:R-:W-:Y:S05]  /*4d20*/  @!P3 BRA `(.L_x_468) ;  /* 0x0000000000c8b947 */ /* 0x000fea0003800000 */
[----:B0-234-:R0:W2:Y:S01]  /*4d30*/  LDS.128 R36, [R5+0x2bc00] ;  /* 0x02bc000005247984 */ /* 0x01d0a20000000c00 */
[----:B------:R-:W-:Y:S01]  /*4d40*/  ISETP.GE.AND P3, PT, R216, R120, PT ;  /* 0x00000078d800720c */ /* 0x000fe20003f66270 */
[----:B------:R-:W-:-:S12]  /*4d50*/  BSSY B2, `(.L_x_481) ;  /* 0x000002d000027945 */ /* 0x000fd80003800000 */
[----:B0-----:R-:W-:Y:S05]  /*4d60*/  @P3 BRA `(.L_x_482) ;  /* 0x0000000000ac3947 */ /* 0x001fea0003800000 */
[--C-:B------:R-:W-:Y:S02]  /*4d70*/  SHF.R.U64 R82, R78, 0x10, R79.reuse ;  /* 0x000000104e527819 */ /* 0x100fe4000000124f */
[----:B------:R-:W-:Y:S02]  /*4d80*/  SHF.R.U32.HI R78, RZ, 0x10, R79 ;  /* 0x00000010ff4e7819 */ /* 0x000fe4000001164f */
[--C-:B------:R-:W-:Y:S01]  /*4d90*/  SHF.R.U64 R83, R80, 0x10, R81.reuse ;  /* 0x0000001050537819 */ /* 0x100fe20000001251 */
[----:B------:R-:W-:Y:S01]  /*4da0*/  HADD2.F32 R82, -RZ, R82.H0_H0 ;  /* 0x20000052ff527230 */ /* 0x000fe20000004100 */
[----:B--2---:R-:W-:Y:S02]  /*4db0*/  MOV R79, R37 ;  /* 0x00000025004f7202 */ /* 0x004fe40000000f00 */
[----:B------:R-:W-:Y:S01]  /*4dc0*/  SHF.R.U32.HI R80, RZ, 0x10, R81 ;  /* 0x00000010ff507819 */ /* 0x000fe20000011651 */
[----:B------:R-:W-:Y:S02]  /*4dd0*/  HADD2.F32 R37, -RZ, R83.H0_H0 ;  /* 0x20000053ff257230 */ /* 0x000fe40000004100 */
[----:B------:R-:W-:-:S02]  /*4de0*/  HADD2.F32 R81, -RZ, R79.H1_H1 ;  /* 0x3000004fff517230 */ /* 0x000fc40000004100 */
[----:B------:R-:W-:Y:S02]  /*4df0*/  HADD2.F32 R83, -RZ, R79.H0_H0 ;  /* 0x2000004fff537230 */ /* 0x000fe40000004100 */
[----:B------:R-:W-:Y:S02]  /*4e00*/  HADD2.F32 R80, -RZ, R80.H0_H0 ;  /* 0x20000050ff507230 */ /* 0x000fe40000004100 */
[-C--:B------:R-:W-:Y:S01]  /*4e10*/  FMUL.FTZ R79, R81, R37.reuse ;  /* 0x00000025514f7220 */ /* 0x080fe20000410000 */
[----:B------:R-:W-:-:S03]  /*4e20*/  FMUL.FTZ R37, R83, R37 ;  /* 0x0000002553257220 */ /* 0x000fc60000410000 */
[-C--:B------:R-:W-:Y:S01]  /*4e30*/  FFMA.FTZ R79, R83, R82.reuse, -R79 ;  /* 0x00000052534f7223 */ /* 0x080fe2000001084f */
[----:B------:R-:W-:Y:S02]  /*4e40*/  IMAD.MOV.U32 R83, RZ, RZ, R36 ;  /* 0x000000ffff537224 */ /* 0x000fe400078e0024 */
[----:B------:R-:W-:Y:S01]  /*4e50*/  FFMA.FTZ R37, R81, R82, R37 ;  /* 0x0000005251257223 */ /* 0x000fe20000010025 */
[----:B------:R-:W-:Y:S02]  /*4e60*/  IMAD.MOV.U32 R81, RZ, RZ, R39 ;  /* 0x000000ffff517224 */ /* 0x000fe400078e0027 */
[----:B------:R-:W-:Y:S02]  /*4e70*/  HADD2.F32 R82, -RZ, R78.H0_H0 ;  /* 0x2000004eff527230 */ /* 0x000fe40000004100 */
[----:B------:R-:W-:Y:S01]  /*4e80*/  HADD2.F32 R36, -RZ, R83.H1_H1 ;  /* 0x30000053ff247230 */ /* 0x000fe20000004100 */
[----:B------:R-:W-:Y:S01]  /*4e90*/  F2FP.F16.F32.PACK_AB R37, R37, R79 ;  /* 0x0000004f2525723e */ /* 0x000fe200000000ff */
[----:B------:R-:W-:-:S02]  /*4ea0*/  HADD2.F32 R39, -RZ, R81.H1_H1 ;  /* 0x30000051ff277230 */ /* 0x000fc40000004100 */
[----:B------:R-:W-:Y:S02]  /*4eb0*/  HADD2.F32 R81, -RZ, R81.H0_H0 ;  /* 0x20000051ff517230 */ /* 0x000fe40000004100 */
[----:B------:R-:W-:Y:S02]  /*4ec0*/  HADD2.F32 R83, -RZ, R83.H0_H0 ;  /* 0x20000053ff537230 */ /* 0x000fe40000004100 */
[-C--:B------:R-:W-:Y:S01]  /*4ed0*/  FMUL.FTZ R78, R39, R80.reuse ;  /* 0x00000050274e7220 */ /* 0x080fe20000410000 */
[----:B------:R-:W-:-:S03]  /*4ee0*/  FMUL.FTZ R80, R81, R80 ;  /* 0x0000005051507220 */ /* 0x000fc60000410000 */
[-C--:B------:R-:W-:Y:S01]  /*4ef0*/  FFMA.FTZ R78, R81, R82.reuse, -R78 ;  /* 0x00000052514e7223 */ /* 0x080fe2000001084e */
[----:B------:R-:W-:Y:S01]  /*4f00*/  FFMA.FTZ R39, R39, R82, R80 ;  /* 0x0000005227277223 */ /* 0x000fe20000010050 */
[--C-:B------:R-:W-:Y:S02]  /*4f10*/  HADD2.F32 R82, -RZ, R161.reuse.H1_H1 ;  /* 0x300000a1ff527230 */ /* 0x100fe40000004100 */
[----:B------:R-:W-:Y:S02]  /*4f20*/  HADD2.F32 R80, -RZ, R161.H0_H0 ;  /* 0x200000a1ff507230 */ /* 0x000fe40000004100 */
[----:B------:R-:W-:Y:S01]  /*4f30*/  F2FP.F16.F32.PACK_AB R39, R39, R78 ;  /* 0x0000004e2727723e */ /* 0x000fe200000000ff */
[-C--:B------:R-:W-:Y:S01]  /*4f40*/  FMUL.FTZ R81, R36, R82.reuse ;  /* 0x0000005224517220 */ /* 0x080fe20000410000 */
[----:B------:R-:W-:-:S03]  /*4f50*/  FMUL.FTZ R82, R83, R82 ;  /* 0x0000005253527220 */ /* 0x000fc60000410000 */
[-C--:B------:R-:W-:Y:S01]  /*4f60*/  FFMA.FTZ R81, R83, R80.reuse, -R81 ;  /* 0x0000005053517223 */ /* 0x080fe20000010851 */
[----:B------:R-:W-:Y:S01]  /*4f70*/  FFMA.FTZ R36, R36, R80, R82 ;  /* 0x0000005024247223 */ /* 0x000fe20000010052 */
[----:B------:R-:W-:Y:S02]  /*4f80*/  HADD2.F32 R80, -RZ, R160.H1_H1 ;  /* 0x300000a0ff507230 */ /* 0x000fe40000004100 */
[----:B------:R-:W-:Y:S02]  /*4f90*/  HADD2.F32 R82, -RZ, R38.H1_H1 ;  /* 0x30000026ff527230 */ /* 0x000fe40000004100 */
        /* <DEDUP_REMOVED lines=8> */
.L_x_482:
[----:B------:R-:W-:Y:S05]  /*5020*/  BSYNC B2 ;  /* 0x0000000000027941 */ /* 0x000fea0003800000 */
.L_x_481:
[----:B------:R-:W-:Y:S02]  /*5030*/  ULDC.64 UR4, c[0x0][0x208] ;  /* 0x0000820000047ab9 */ /* 0x000fe40000000a00 */
[----:B--2---:R0:W-:Y:S03]  /*5040*/  STG.E.128 desc[UR4][R60.64+0x180], R36 ;  /* 0x000180243c007986 */ /* 0x0041e6000c101d04 */
.L_x_468:
[----:B------:R-:W-:Y:S05]  /*5050*/  BSYNC B1 ;  /* 0x0000000000017941 */ /* 0x000fea0003800000 */
.L_x_467:
[----:B------:R-:W-:Y:S04]  /*5060*/  BSSY B1, `(.L_x_483) ;  /* 0x00000dc000017945 */ /* 0x000fe80003800000 */
[----:B------:R-:W-:Y:S05]  /*5070*/  @P4 BRA `(.L_x_484) ;  /* 0x0000000c00684947 */ /* 0x000fea0003800000 */
[----:B------:R-:W-:Y:S01]  /*5080*/  ISETP.NE.AND P3, PT, R27, RZ, PT ;  /* 0x000000ff1b00720c */ /* 0x000fe20003f65270 */
[----:B------:R-:W-:-:S12]  /*5090*/  BSSY B2, `(.L_x_485) ;  /* 0x0000035000027945 */ /* 0x000fd80003800000 */
[----:B------:R-:W-:Y:S05]  /*50a0*/  @!P3 BRA `(.L_x_486) ;  /* 0x0000000000ccb947 */ /* 0x000fea0003800000 */
[----:B0-234-:R0:W2:Y:S01]  /*50b0*/  LDS.128 R36, [R5+0x25400] ;  /* 0x0254000005247984 */ /* 0x01d0a20000000c00 */
[----:B------:R-:W-:Y:S01]  /*50c0*/  ISETP.GE.AND P3, PT, R22, R120, PT ;  /* 0x000000781600720c */ /* 0x000fe20003f66270 */
[----:B------:R-:W-:-:S12]  /*50d0*/  BSSY B3, `(.L_x_487) ;  /* 0x000002e000037945 */ /* 0x000fd80003800000 */
[----:B0-----:R-:W-:Y:S05]  /*50e0*/  @P3 BRA `(.L_x_488) ;  /* 0x0000000000b03947 */ /* 0x001fea0003800000 */
[--C-:B------:R-:W-:Y:S02]  /*50f0*/  SHF.R.U64 R60, R74, 0x10, R75.reuse ;  /* 0x000000104a3c7819 */ /* 0x100fe4000000124b */
[----:B------:R-:W-:Y:S01]  /*5100*/  SHF.R.U32.HI R74, RZ, 0x10, R75 ;  /* 0x00000010ff4a7819 */ /* 0x000fe2000001164b */
[----:B--2---:R-:W-:Y:S01]  /*5110*/  IMAD.MOV.U32 R75, RZ, RZ, R37 ;  /* 0x000000ffff4b7224 */ /* 0x004fe200078e0025 */
[--C-:B------:R-:W-:Y:S01]  /*5120*/  SHF.R.U64 R61, R76, 0x10, R77.reuse ;  /* 0x000000104c3d7819 */ /* 0x100fe2000000124d */
[----:B------:R-:W-:Y:S01]  /*5130*/  HADD2.F32 R60, -RZ, R60.H0_H0 ;  /* 0x2000003cff3c7230 */ /* 0x000fe20000004100 */
[----:B------:R-:W-:Y:S01]  /*5140*/  SHF.R.U32.HI R76, RZ, 0x10, R77 ;  /* 0x00000010ff4c7819 */ /* 0x000fe2000001164d */
[----:B------:R-:W-:Y:S02]  /*5150*/  HADD2.F32 R74, -RZ, R74.H0_H0 ;  /* 0x2000004aff4a7230 */ /* 0x000fe40000004100 */
[----:B------:R-:W-:Y:S02]  /*5160*/  HADD2.F32 R37, -RZ, R61.H0_H0 ;  /* 0x2000003dff257230 */ /* 0x000fe40000004100 */
[----:B------:R-:W-:-:S02]  /*5170*/  HADD2.F32 R61, -RZ, R75.H1_H1 ;  /* 0x3000004bff3d7230 */ /* 0x000fc40000004100 */
[----:B------:R-:W-:Y:S02]  /*5180*/  HADD2.F32 R75, -RZ, R75.H0_H0 ;  /* 0x2000004bff4b7230 */ /* 0x000fe40000004100 */
[----:B------:R-:W-:Y:S02]  /*5190*/  HADD2.F32 R76, -RZ, R76.H0_H0 ;  /* 0x2000004cff4c7230 */ /* 0x000fe40000004100 */
[-C--:B------:R-:W-:Y:S01]  /*51a0*/  FMUL.FTZ R77, R61, R37.reuse ;  /* 0x000000253d4d7220 */ /* 0x080fe20000410000 */
[----:B------:R-:W-:-:S03]  /*51b0*/  FMUL.FTZ R37, R75, R37 ;  /* 0x000000254b257220 */ /* 0x000fc60000410000 */
[-C--:B------:R-:W-:Y:S01]  /*51c0*/  FFMA.FTZ R77, R75, R60.reuse, -R77 ;  /* 0x0000003c4b4d7223 */ /* 0x080fe2000001084d */
[--C-:B------:R-:W-:Y:S02]  /*51d0*/  HADD2.F32 R75, -RZ, R158.reuse.H1_H1 ;  /* 0x3000009eff4b7230 */ /* 0x100fe40000004100 */
[----:B------:R-:W-:Y:S01]  /*51e0*/  FFMA.FTZ R60, R61, R60, R37 ;  /* 0x0000003c3d3c7223 */ /* 0x000fe20000010025 */
[----:B------:R-:W-:Y:S01]  /*51f0*/  MOV R37, R39 ;  /* 0x0000002700257202 */ /* 0x000fe20000000f00 */
[----:B------:R-:W-:-:S03]  /*5200*/  HADD2.F32 R158, -RZ, R158.H0_H0 ;  /* 0x2000009eff9e7230 */ /* 0x000fc60000004100 */
[----:B------:R-:W-:Y:S01]  /*5210*/  F2FP.F16.F32.PACK_AB R60, R60, R77 ;  /* 0x0000004d3c3c723e */ /* 0x000fe200000000ff */
[--C-:B------:R-:W-:Y:S02]  /*5220*/  HADD2.F32 R39, -RZ, R37.reuse.H1_H1 ;  /* 0x30000025ff277230 */ /* 0x100fe40000004100 */
[----:B------:R-:W-:-:S03]  /*5230*/  HADD2.F32 R37, -RZ, R37.H0_H0 ;  /* 0x20000025ff257230 */ /* 0x000fc60000004100 */
[----:B------:R-:W-:-:S04]  /*5240*/  FMUL.FTZ R61, R39, R76 ;  /* 0x0000004c273d7220 */ /* 0x000fc80000410000 */
[C---:B------:R-:W-:Y:S01]  /*5250*/  FFMA.FTZ R61, R37.reuse, R74, -R61 ;  /* 0x0000004a253d7223 */ /* 0x040fe2000001083d */
[----:B------:R-:W-:-:S04]  /*5260*/  FMUL.FTZ R37, R37, R76 ;  /* 0x0000004c25257220 */ /* 0x000fc80000410000 */
[----:B------:R-:W-:Y:S01]  /*5270*/  FFMA.FTZ R37, R39, R74, R37 ;  /* 0x0000004a27257223 */ /* 0x000fe20000010025 */
[--C-:B------:R-:W-:Y:S02]  /*5280*/  HADD2.F32 R39, -RZ, R157.reuse.H1_H1 ;  /* 0x3000009dff277230 */ /* 0x100fe40000004100 */
[--C-:B------:R-:W-:Y:S02]  /*5290*/  HADD2.F32 R74, -RZ, R36.reuse.H1_H1 ;  /* 0x30000024ff4a7230 */ /* 0x100fe40000004100 */
[----:B------:R-:W-:Y:S01]  /*52a0*/  HADD2.F32 R36, -RZ, R36.H0_H0 ;  /* 0x20000024ff247230 */ /* 0x000fe20000004100 */
[----:B------:R-:W-:Y:S01]  /*52b0*/  F2FP.F16.F32.PACK_AB R61, R37, R61 ;  /* 0x0000003d253d723e */ /* 0x000fe200000000ff */
[----:B------:R-:W-:Y:S02]  /*52c0*/  HADD2.F32 R157, -RZ, R157.H0_H0 ;  /* 0x2000009dff9d7230 */ /* 0x000fe40000004100 */
[----:B------:R-:W-:Y:S01]  /*52d0*/  FMUL.FTZ R76, R74, R39 ;  /* 0x000000274a4c7220 */ /* 0x000fe20000410000 */
[----:B------:R-:W-:-:S03]  /*52e0*/  IMAD.MOV.U32 R37, RZ, RZ, R60 ;  /* 0x000000ffff257224 */ /* 0x000fc600078e003c */
[C---:B------:R-:W-:Y:S01]  /*52f0*/  FFMA.FTZ R76, R36.reuse, R75, -R76 ;  /* 0x0000004b244c7223 */ /* 0x040fe2000001084c */
[----:B------:R-:W-:Y:S01]  /*5300*/  FMUL.FTZ R36, R36, R39 ;  /* 0x0000002724247220 */ /* 0x000fe20000410000 */
[--C-:B------:R-:W-:Y:S02]  /*5310*/  HADD2.F32 R39, -RZ, R38.reuse.H1_H1 ;  /* 0x30000026ff277230 */ /* 0x100fe40000004100 */
[----:B------:R-:W-:Y:S02]  /*5320*/  HADD2.F32 R38, -RZ, R38.H0_H0 ;  /* 0x20000026ff267230 */ /* 0x000fe40000004100 */
[----:B------:R-:W-:Y:S01]  /*5330*/  FFMA.FTZ R36, R74, R75, R36 ;  /* 0x0000004b4a247223 */ /* 0x000fe20000010024 */
[----:B------:R-:W-:-:S04]  /*5340*/  FMUL.FTZ R74, R39, R157 ;  /* 0x0000009d274a7220 */ /* 0x000fc80000410000 */
[----:B------:R-:W-:Y:S01]  /*5350*/  F2FP.F16.F32.PACK_AB R36, R36, R76 ;  /* 0x0000004c2424723e */ /* 0x000fe200000000ff */
[C---:B------:R-:W-:Y:S01]  /*5360*/  FFMA.FTZ R74, R38.reuse, R158, -R74 ;  /* 0x0000009e264a7223 */ /* 0x040fe2000001084a */
[----:B------:R-:W-:-:S04]  /*5370*/  FMUL.FTZ R38, R38, R157 ;  /* 0x0000009d26267220 */ /* 0x000fc80000410000 */
[----:B------:R-:W-:Y:S01]  /*5380*/  FFMA.FTZ R38, R39, R158, R38 ;  /* 0x0000009e27267223 */ /* 0x000fe20000010026 */
[----:B------:R-:W-:-:S04]  /*5390*/  IMAD.MOV.U32 R39, RZ, RZ, R61 ;  /* 0x000000ffff277224 */ /* 0x000fc800078e003d */
[----:B------:R-:W-:-:S07]  /*53a0*/  F2FP.F16.F32.PACK_AB R38, R38, R74 ;  /* 0x0000004a2626723e */ /* 0x000fce00000000ff */
.L_x_488:
[----:B------:R-:W-:Y:S05]  /*53b0*/  BSYNC B3 ;  /* 0x0000000000037941 */ /* 0x000fea0003800000 */
.L_x_487:
[----:B------:R-:W-:Y:S02]  /*53c0*/  ULDC.64 UR4, c[0x0][0x208] ;  /* 0x0000820000047ab9 */ /* 0x000fe40000000a00 */
[----:B--2---:R0:W-:Y:S03]  /*53d0*/  STG.E.128 desc[UR4][R46.64], R36 ;  /* 0x000000242e007986 */ /* 0x0041e6000c101d04 */
.L_x_486:
[----:B------:R-:W-:Y:S05]  /*53e0*/  BSYNC B2 ;  /* 0x0000000000027941 */ /* 0x000fea0003800000 */
.L_x_485:
        /* <DEDUP_REMOVED lines=21> */
[----:B------:R-:W-:Y:S02]  /*5540*/  HADD2.F32 R71, -RZ, R153.H1_H1 ;  /* 0x30000099ff477230 */ /* 0x000fe40000004100 */
[----:B------:R-:W-:Y:S01]  /*5550*/  FFMA.FTZ R60, R61, R60, R37 ;  /* 0x0000003c3d3c7223 */ /* 0x000fe20000010025 */
[----:B------:R-:W-:-:S04]  /*5560*/  MOV R37, R39 ;  /* 0x0000002700257202 */ /* 0x000fc80000000f00 */
[----:B------:R-:W-:Y:S01]  /*5570*/  F2FP.F16.F32.PACK_AB R60, R60, R73 ;  /* 0x000000493c3c723e */ /* 0x000fe200000000ff */
[--C-:B------:R-:W-:Y:S02]  /*5580*/  HADD2.F32 R39, -RZ, R37.reuse.H1_H1 ;  /* 0x30000025ff277230 */ /* 0x100fe40000004100 */
[----:B------:R-:W-:-:S03]  /*5590*/  HADD2.F32 R37, -RZ, R37.H0_H0 ;  /* 0x20000025ff257230 */ /* 0x000fc60000004100 */
[----:B------:R-:W-:-:S04]  /*55a0*/  FMUL.FTZ R61, R39, R72 ;  /* 0x00000048273d7220 */ /* 0x000fc80000410000 */
[C---:B------:R-:W-:Y:S01]  /*55b0*/  FFMA.FTZ R61, R37.reuse, R70, -R61 ;  /* 0x00000046253d7223 */ /* 0x040fe2000001083d */
[----:B------:R-:W-:-:S04]  /*55c0*/  FMUL.FTZ R37, R37, R72 ;  /* 0x0000004825257220 */ /* 0x000fc80000410000 */
[----:B------:R-:W-:Y:S01]  /*55d0*/  FFMA.FTZ R37, R39, R70, R37 ;  /* 0x0000004627257223 */ /* 0x000fe20000010025 */
[----:B------:R-:W-:Y:S02]  /*55e0*/  HADD2.F32 R39, -RZ, R154.H1_H1 ;  /* 0x3000009aff277230 */ /* 0x000fe40000004100 */
        /* <DEDUP_REMOVED lines=8> */
[----:B------:R-:W-:-:S03]  /*5670*/  HADD2.F32 R39, -RZ, R155.H0_H0 ;  /* 0x2000009bff277230 */ /* 0x000fc60000004100 */
[----:B------:R-:W-:Y:S01]  /*5680*/  FFMA.FTZ R36, R70, R71, R36 ;  /* 0x0000004746247223 */ /* 0x000fe20000010024 */
[--C-:B------:R-:W-:Y:S02]  /*5690*/  HADD2.F32 R70, -RZ, R38.reuse.H1_H1 ;  /* 0x30000026ff467230 */ /* 0x100fe40000004100 */
[----:B------:R-:W-:Y:S02]  /*56a0*/  HADD2.F32 R38, -RZ, R38.H0_H0 ;  /* 0x20000026ff267230 */ /* 0x000fe40000004100 */
[----:B------:R-:W-:Y:S01]  /*56b0*/  F2FP.F16.F32.PACK_AB R36, R36, R72 ;  /* 0x000000482424723e */ /* 0x000fe200000000ff */
[----:B------:R-:W-:-:S04]  /*56c0*/  FMUL.FTZ R71, R70, R39 ;  /* 0x0000002746477220 */ /* 0x000fc80000410000 */
[C---:B------:R-:W-:Y:S01]  /*56d0*/  FFMA.FTZ R71, R38.reuse, R154, -R71 ;  /* 0x0000009a26477223 */ /* 0x040fe20000010847 */
[----:B------:R-:W-:Y:S01]  /*56e0*/  FMUL.FTZ R38, R38, R39 ;  /* 0x0000002726267220 */ /* 0x000fe20000410000 */
[----:B------:R-:W-:-:S03]  /*56f0*/  IMAD.MOV.U32 R39, RZ, RZ, R61 ;  /* 0x000000ffff277224 */ /* 0x000fc600078e003d */
[----:B------:R-:W-:-:S05]  /*5700*/  FFMA.FTZ R38, R70, R154, R38 ;  /* 0x0000009a46267223 */ /* 0x000fca0000010026 */
[----:B------:R-:W-:-:S07]  /*5710*/  F2FP.F16.F32.PACK_AB R38, R38, R71 ;  /* 0x000000472626723e */ /* 0x000fce00000000ff */
.L_x_492:
[----:B------:R-:W-:Y:S05]  /*5720*/  BSYNC B3 ;  /* 0x0000000000037941 */ /* 0x000fea0003800000 */
.L_x_491:
[----:B------:R-:W-:Y:S02]  /*5730*/  ULDC.64 UR4, c[0x0][0x208] ;  /* 0x0000820000047ab9 */ /* 0x000fe40000000a00 */
[----:B--2---:R0:W-:Y:S03]  /*5740*/  STG.E.128 desc[UR4][R46.64+0x80], R36 ;  /* 0x000080242e007986 */ /* 0x0041e6000c101d04 */
.L_x_490:
[----:B------:R-:W-:Y:S05]  /*5750*/  BSYNC B2 ;  /* 0x0000000000027941 */ /* 0x000fea0003800000 */
.L_x_489:
        /* <DEDUP_REMOVED lines=21> */
[--C-:B------:R-:W-:Y:S02]  /*58b0*/  HADD2.F32 R67, -RZ, R151.reuse.H0_H0 ;  /* 0x20000097ff437230 */ /* 0x100fe40000004100 */
[----:B------:R-:W-:Y:S01]  /*58c0*/  FFMA.FTZ R60, R61, R60, R37 ;  /* 0x0000003c3d3c7223 */ /* 0x000fe20000010025 */
[----:B------:R-:W-:Y:S01]  /*58d0*/  MOV R37, R39 ;  /* 0x0000002700257202 */ /* 0x000fe20000000f00 */
[----:B------:R-:W-:-:S03]  /*58e0*/  HADD2.F32 R151, -RZ, R151.H1_H1 ;  /* 0x30000097ff977230 */ /* 0x000fc60000004100 */
        /* <DEDUP_REMOVED lines=8> */
[--C-:B------:R-:W-:Y:S02]  /*5970*/  HADD2.F32 R66, -RZ, R36.reuse.H1_H1 ;  /* 0x30000024ff427230 */ /* 0x100fe40000004100 */
[----:B------:R-:W-:Y:S01]  /*5980*/  HADD2.F32 R36, -RZ, R36.H0_H0 ;  /* 0x20000024ff247230 */ /* 0x000fe20000004100 */
[----:B------:R-:W-:Y:S01]  /*5990*/  F2FP.F16.F32.PACK_AB R61, R37, R61 ;  /* 0x0000003d253d723e */ /* 0x000fe200000000ff */
[----:B------:R-:W-:Y:S02]  /*59a0*/  HADD2.F32 R152, -RZ, R152.H1_H1 ;  /* 0x30000098ff987230 */ /* 0x000fe40000004100 */
        /* <DEDUP_REMOVED lines=14> */
.L_x_496:
[----:B------:R-:W-:Y:S05]  /*5a90*/  BSYNC B3 ;  /* 0x0000000000037941 */ /* 0x000fea0003800000 */
.L_x_495:
[----:B------:R-:W-:Y:S02]  /*5aa0*/  ULDC.64 UR4, c[0x0][0x208] ;  /* 0x0000820000047ab9 */ /* 0x000fe40000000a00 */
[----:B--2---:R0:W-:Y:S03]  /*5ab0*/  STG.E.128 desc[UR4][R46.64+0x100], R36 ;  /* 0x000100242e007986 */ /* 0x0041e6000c101d04 */
.L_x_494:
[----:B------:R-:W-:Y:S05]  /*5ac0*/  BSYNC B2 ;  /* 0x0000000000027941 */ /* 0x000fea0003800000 */
.L_x_493:
[----:B------:R-:W-:-:S13]  /*5ad0*/  ISETP.NE.AND P3, PT, R9, RZ, PT ;  /* 0x000000ff0900720c */ /* 0x000fda0003f65270 */
        /* <DEDUP_REMOVED lines=30> */
[--C-:B------:R-:W-:Y:S02]  /*5cc0*/  HADD2.F32 R39, -RZ, R149.reuse.H0_H0 ;  /* 0x20000095ff277230 */ /* 0x100fe40000004100 */
        /* <DEDUP_REMOVED lines=18> */
.L_x_498:
[----:B------:R-:W-:Y:S05]  /*5df0*/  BSYNC B2 ;  /* 0x0000000000027941 */ /* 0x000fea0003800000 */
.L_x_497:
[----:B------:R-:W-:Y:S02]  /*5e00*/  ULDC.64 UR4, c[0x0][0x208] ;  /* 0x0000820000047ab9 */ /* 0x000fe40000000a00 */
[----:B--2---:R0:W-:Y:S03]  /*5e10*/  STG.E.128 desc[UR4][R46.64+0x180], R36 ;  /* 0x000180242e007986 */ /* 0x0041e6000c101d04 */
.L_x_484:
[----:B------:R-:W-:Y:S05]  /*5e20*/  BSYNC B1 ;  /* 0x0000000000017941 */ /* 0x000fea0003800000 */
.L_x_483:
        /* <DEDUP_REMOVED lines=8> */
[----:B------:R-:W-:Y:S01]  /*5eb0*/  SHF.R.U64 R58, R58, 0x10, R59 ;  /* 0x000000103a3a7819 */ /* 0x000fe2000000123b */
[----:B--2---:R-:W-:Y:S01]  /*5ec0*/  IMAD.MOV.U32 R47, RZ, RZ, R37 ;  /* 0x000000ffff2f7224 */ /* 0x004fe200078e0025 */
[--C-:B------:R-:W-:Y:S01]  /*5ed0*/  SHF.R.U64 R46, R56, 0x10, R57.reuse ;  /* 0x00000010382e7819 */ /* 0x100fe20000001239 */
[----:B------:R-:W-:Y:S01]  /*5ee0*/  HADD2.F32 R153, -RZ, R153.H0_H0 ;  /* 0x20000099ff997230 */ /* 0x000fe20000004100 */
[----:B------:R-:W-:Y:S01]  /*5ef0*/  SHF.R.U32.HI R57, RZ, 0x10, R57 ;  /* 0x00000010ff397819 */ /* 0x000fe20000011639 */
[----:B------:R-:W-:Y:S02]  /*5f00*/  HADD2.F32 R58, -RZ, R58.H0_H0 ;  /* 0x2000003aff3a7230 */ /* 0x000fe40000004100 */
[--C-:B------:R-:W-:Y:S02]  /*5f10*/  HADD2.F32 R37, -RZ, R47.reuse.H1_H1 ;  /* 0x3000002fff257230 */ /* 0x100fe40000004100 */
[----:B------:R-:W-:Y:S02]  /*5f20*/  HADD2.F32 R47, -RZ, R47.H0_H0 ;  /* 0x2000002fff2f7230 */ /* 0x000fe40000004100 */
[----:B------:R-:W-:-:S02]  /*5f30*/  HADD2.F32 R46, -RZ, R46.H0_H0 ;  /* 0x2000002eff2e7230 */ /* 0x000fc40000004100 */
[-C--:B------:R-:W-:Y:S01]  /*5f40*/  FMUL.FTZ R56, R37, R58.reuse ;  /* 0x0000003a25387220 */ /* 0x080fe20000410000 */
[----:B------:R-:W-:Y:S02]  /*5f50*/  HADD2.F32 R57, -RZ, R57.H0_H0 ;  /* 0x20000039ff397230 */ /* 0x000fe40000004100 */
[C---:B------:R-:W-:Y:S01]  /*5f60*/  FMUL.FTZ R58, R47.reuse, R58 ;  /* 0x0000003a2f3a7220 */ /* 0x040fe20000410000 */
[----:B------:R-:W-:Y:S02]  /*5f70*/  HADD2.F32 R155, -RZ, R155.H1_H1 ;  /* 0x3000009bff9b7230 */ /* 0x000fe40000004100 */
[-C--:B------:R-:W-:Y:S01]  /*5f80*/  FFMA.FTZ R56, R47, R46.reuse, -R56 ;  /* 0x0000002e2f387223 */ /* 0x080fe20000010838 */
[----:B------:R-:W-:Y:S01]  /*5f90*/  FFMA.FTZ R58, R37, R46, R58 ;  /* 0x0000002e253a7223 */ /* 0x000fe2000001003a */
[----:B------:R-:W-:Y:S01]  /*5fa0*/  SHF.R.U32.HI R46, RZ, 0x10, R59 ;  /* 0x00000010ff2e7819 */ /* 0x000fe2000001163b */
[--C-:B------:R-:W-:Y:S02]  /*5fb0*/  HADD2.F32 R37, -RZ, R39.reuse.H1_H1 ;  /* 0x30000027ff257230 */ /* 0x100fe40000004100 */
[----:B------:R-:W-:Y:S01]  /*5fc0*/  HADD2.F32 R39, -RZ, R39.H0_H0 ;  /* 0x20000027ff277230 */ /* 0x000fe20000004100 */
[----:B------:R-:W-:Y:S01]  /*5fd0*/  F2FP.F16.F32.PACK_AB R56, R58, R56 ;  /* 0x000000383a38723e */ /* 0x000fe200000000ff */
[----:B------:R-:W-:-:S05]  /*5fe0*/  HADD2.F32 R46, -RZ, R46.H0_H0 ;  /* 0x2000002eff2e7230 */ /* 0x000fca0000004100 */
[-C--:B------:R-:W-:Y:S01]  /*5ff0*/  FMUL.FTZ R47, R37, R46.reuse ;  /* 0x0000002e252f7220 */ /* 0x080fe20000410000 */
[----:B------:R-:W-:-:S03]  /*6000*/  FMUL.FTZ R46, R39, R46 ;  /* 0x0000002e272e7220 */ /* 0x000fc60000410000 */
[-C--:B------:R-:W-:Y:S01]  /*6010*/  FFMA.FTZ R47, R39, R57.reuse, -R47 ;  /* 0x00000039272f7223 */ /* 0x080fe2000001082f */
[----:B------:R-:W-:Y:S01]  /*6020*/  FFMA.FTZ R46, R37, R57, R46 ;  /* 0x00000039252e7223 */ /* 0x000fe2000001002e */
[--C-:B------:R-:W-:Y:S02]  /*6030*/  HADD2.F32 R37, -RZ, R36.reuse.H0_H0 ;  /* 0x20000024ff257230 */ /* 0x100fe40000004100 */
[----:B------:R-:W-:Y:S02]  /*6040*/  HADD2.F32 R36, -RZ, R36.H1_H1 ;  /* 0x30000024ff247230 */ /* 0x000fe40000004100 */
[--C-:B------:R-:W-:Y:S01]  /*6050*/  HADD2.F32 R39, -RZ, R159.reuse.H0_H0 ;  /* 0x2000009fff277230 */ /* 0x100fe20000004100 */
[----:B------:R-:W-:Y:S01]  /*6060*/  F2FP.F16.F32.PACK_AB R46, R46, R47 ;  /* 0x0000002f2e2e723e */ /* 0x000fe200000000ff */
[----:B------:R-:W-:-:S03]  /*6070*/  HADD2.F32 R159, -RZ, R159.H1_H1 ;  /* 0x3000009fff9f7230 */ /* 0x000fc60000004100 */
[-C--:B------:R-:W-:Y:S01]  /*6080*/  FMUL.FTZ R57, R36, R39.reuse ;  /* 0x0000002724397220 */ /* 0x080fe20000410000 */
[----:B------:R-:W-:-:S03]  /*6090*/  FMUL.FTZ R39, R37, R39 ;  /* 0x0000002725277220 */ /* 0x000fc60000410000 */
[-C--:B------:R-:W-:Y:S01]  /*60a0*/  FFMA.FTZ R57, R37, R153.reuse, -R57 ;  /* 0x0000009925397223 */ /* 0x080fe20000010839 */
[----:B------:R-:W-:Y:S01]  /*60b0*/  FFMA.FTZ R39, R36, R153, R39 ;  /* 0x0000009924277223 */ /* 0x000fe20000010027 */
[--C-:B------:R-:W-:Y:S02]  /*60c0*/  HADD2.F32 R36, -RZ, R38.reuse.H0_H0 ;  /* 0x20000026ff247230 */ /* 0x100fe40000004100 */
[----:B------:R-:W-:Y:S02]  /*60d0*/  HADD2.F32 R38, -RZ, R38.H1_H1 ;  /* 0x30000026ff267230 */ /* 0x000fe40000004100 */
[----:B------:R-:W-:-:S03]  /*60e0*/  F2FP.F16.F32.PACK_AB R39, R39, R57 ;  /* 0x000000392727723e */ /* 0x000fc600000000ff */
[-C--:B------:R-:W-:Y:S01]  /*60f0*/  FMUL.FTZ R37, R38, R159.reuse ;  /* 0x0000009f26257220 */ /* 0x080fe20000410000 */
[----:B------:R-:W-:-:S03]  /*6100*/  FMUL.FTZ R159, R36, R159 ;  /* 0x0000009f249f7220 */ /* 0x000fc60000410000 */
[-C--:B------:R-:W-:Y:S01]  /*6110*/  FFMA.FTZ R37, R36, R155.reuse, -R37 ;  /* 0x0000009b24257223 */ /* 0x080fe20000010825 */
[----:B------:R-:W-:Y:S01]  /*6120*/  FFMA.FTZ R159, R38, R155, R159 ;  /* 0x0000009b269f7223 */ /* 0x000fe2000001009f */
[----:B------:R-:W-:Y:S01]  /*6130*/  MOV R36, R39 ;  /* 0x0000002700247202 */ /* 0x000fe20000000f00 */
[----:B------:R-:W-:-:S03]  /*6140*/  IMAD.MOV.U32 R39, RZ, RZ, R46 ;  /* 0x000000ffff277224 */ /* 0x000fc600078e002e */
[----:B------:R-:W-:Y:S01]  /*6150*/  F2FP.F16.F32.PACK_AB R159, R159, R37 ;  /* 0x000000259f9f723e */ /* 0x000fe200000000ff */
[----:B------:R-:W-:-:S04]  /*6160*/  IMAD.MOV.U32 R37, RZ, RZ, R56 ;  /* 0x000000ffff257224 */ /* 0x000fc800078e0038 */
[----:B------:R-:W-:-:S07]  /*6170*/  IMAD.MOV.U32 R38, RZ, RZ, R159 ;  /* 0x000000ffff267224 */ /* 0x000fce00078e009f */
.L_x_503:
[----:B------:R-:W-:Y:S05]  /*6180*/  BSYNC B2 ;  /* 0x0000000000027941 */ /* 0x000fea0003800000 */
.L_x_502:
[----:B------:R-:W-:Y:S02]  /*6190*/  ULDC.64 UR4, c[0x0][0x208] ;  /* 0x0000820000047ab9 */ /* 0x000fe40000000a00 */
[----:B--2---:R0:W-:Y:S03]  /*61a0*/  STG.E.128 desc[UR4][R44.64], R36 ;  /* 0x000000242c007986 */ /* 0x0041e6000c101d04 */
.L_x_501:
[----:B------:R-:W-:Y:S05]  /*61b0*/  BSYNC B1 ;  /* 0x0000000000017941 */ /* 0x000fea0003800000 */
.L_x_500:
[----:B------:R-:W-:Y:S01]  /*61c0*/  ISETP.NE.AND P3, PT, R11, RZ, PT ;  /* 0x000000ff0b00720c */ /* 0x000fe20003f65270 */
[----:B------:R-:W-:-:S12]  /*61d0*/  BSSY B1, `(.L_x_504) ;  /* 0x0000036000017945 */ /* 0x000fd80003800000 */
[----:B------:R-:W-:Y:S05]  /*61e0*/  @!P3 BRA `(.L_x_505) ;  /* 0x0000000000d0b947 */ /* 0x000fea0003800000 */
[----:B0-234-:R0:W2:Y:S01]  /*61f0*/  LDS.128 R36, [R5+0x28c00] ;  /* 0x028c000005247984 */ /* 0x01d0a20000000c00 */
[----:B------:R-:W-:Y:S01]  /*6200*/  ISETP.GE.AND P3, PT, R215, R120, PT ;  /* 0x00000078d700720c */ /* 0x000fe20003f66270 */
[----:B------:R-:W-:-:S12]  /*6210*/  BSSY B2, `(.L_x_506) ;  /* 0x000002f000027945 */ /* 0x000fd80003800000 */
[----:B0-----:R-:W-:Y:S05]  /*6220*/  @P3 BRA `(.L_x_507) ;  /* 0x0000000000b43947 */ /* 0x001fea0003800000 */
[----:B------:R-:W-:Y:S02]  /*6230*/  SHF.R.U64 R56, R52, 0x10, R53 ;  /* 0x0000001034387819 */ /* 0x000fe40000001235 */
[----:B--2---:R-:W-:Y:S02]  /*6240*/  MOV R47, R37 ;  /* 0x00000025002f7202 */ /* 0x004fe40000000f00 */
[--C-:B------:R-:W-:Y:S01]  /*6250*/  SHF.R.U64 R46, R54, 0x10, R55.reuse ;  /* 0x00000010362e7819 */ /* 0x100fe20000001237 */
[----:B------:R-:W-:Y:S01]  /*6260*/  HADD2.F32 R56, -RZ, R56.H0_H0 ;  /* 0x20000038ff387230 */ /* 0x000fe20000004100 */
[----:B------:R-:W-:Y:S01]  /*6270*/  SHF.R.U32.HI R54, RZ, 0x10, R55 ;  /* 0x00000010ff367819 */ /* 0x000fe20000011637 */
[--C-:B------:R-:W-:Y:S02]  /*6280*/  HADD2.F32 R37, -RZ, R47.reuse.H1_H1 ;  /* 0x3000002fff257230 */ /* 0x100fe40000004100 */
[----:B------:R-:W-:Y:S02]  /*6290*/  HADD2.F32 R47, -RZ, R47.H0_H0 ;  /* 0x2000002fff2f7230 */ /* 0x000fe40000004100 */
[----:B------:R-:W-:-:S02]  /*62a0*/  HADD2.F32 R46, -RZ, R46.H0_H0 ;  /* 0x2000002eff2e7230 */ /* 0x000fc40000004100 */
[-C--:B------:R-:W-:Y:S01]  /*62b0*/  FMUL.FTZ R52, R37, R56.reuse ;  /* 0x0000003825347220 */ /* 0x080fe20000410000 */
[----:B------:R-:W-:Y:S02]  /*62c0*/  HADD2.F32 R54, -RZ, R54.H0_H0 ;  /* 0x20000036ff367230 */ /* 0x000fe40000004100 */
[C---:B------:R-:W-:Y:S01]  /*62d0*/  FMUL.FTZ R56, R47.reuse, R56 ;  /* 0x000000382f387220 */ /* 0x040fe20000410000 */
[----:B------:R-:W-:-:S03]  /*62e0*/  FFMA.FTZ R52, R47, R46, -R52 ;  /* 0x0000002e2f347223 */ /* 0x000fc60000010834 */
[----:B------:R-:W-:Y:S01]  /*62f0*/  FFMA.FTZ R56, R37, R46, R56 ;  /* 0x0000002e25387223 */ /* 0x000fe20000010038 */
[----:B------:R-:W-:Y:S01]  /*6300*/  SHF.R.U32.HI R46, RZ, 0x10, R53 ;  /* 0x00000010ff2e7819 */ /* 0x000fe20000011635 */
[--C-:B------:R-:W-:Y:S02]  /*6310*/  HADD2.F32 R37, -RZ, R39.reuse.H1_H1 ;  /* 0x30000027ff257230 */ /* 0x100fe40000004100 */
[----:B------:R-:W-:Y:S01]  /*6320*/  HADD2.F32 R39, -RZ, R39.H0_H0 ;  /* 0x20000027ff277230 */ /* 0x000fe20000004100 */
[----:B------:R-:W-:Y:S01]  /*6330*/  F2FP.F16.F32.PACK_AB R52, R56, R52 ;  /* 0x000000343834723e */ /* 0x000fe200000000ff */
[----:B------:R-:W-:Y:S02]  /*6340*/  HADD2.F32 R46, -RZ, R46.H0_H0 ;  /* 0x2000002eff2e7230 */ /* 0x000fe40000004100 */
[--C-:B------:R-:W-:Y:S02]  /*6350*/  HADD2.F32 R53, -RZ, R150.reuse.H0_H0 ;  /* 0x20000096ff357230 */ /* 0x100fe40000004100 */
[----:B------:R-:W-:-:S02]  /*6360*/  HADD2.F32 R150, -RZ, R150.H1_H1 ;  /* 0x30000096ff967230 */ /* 0x000fc40000004100 */
[-C--:B------:R-:W-:Y:S01]  /*6370*/  FMUL.FTZ R47, R37, R46.reuse ;  /* 0x0000002e252f7220 */ /* 0x080fe20000410000 */
[----:B------:R-:W-:-:S03]  /*6380*/  FMUL.FTZ R46, R39, R46 ;  /* 0x0000002e272e7220 */ /* 0x000fc60000410000 */
[-C--:B------:R-:W-:Y:S01]  /*6390*/  FFMA.FTZ R47, R39, R54.reuse, -R47 ;  /* 0x00000036272f7223 */ /* 0x080fe2000001082f */
[----:B------:R-:W-:Y:S01]  /*63a0*/  FFMA.FTZ R46, R37, R54, R46 ;  /* 0x00000036252e7223 */ /* 0x000fe2000001002e */
[----:B------:R-:W-:Y:S02]  /*63b0*/  HADD2.F32 R37, -RZ, R156.H0_H0 ;  /* 0x2000009cff257230 */ /* 0x000fe40000004100 */
[--C-:B------:R-:W-:Y:S02]  /*63c0*/  HADD2.F32 R39, -RZ, R36.reuse.H1_H1 ;  /* 0x30000024ff277230 */ /* 0x100fe40000004100 */
[----:B------:R-:W-:Y:S01]  /*63d0*/  HADD2.F32 R36, -RZ, R36.H0_H0 ;  /* 0x20000024ff247230 */ /* 0x000fe20000004100 */
[----:B------:R-:W-:Y:S01]  /*63e0*/  F2FP.F16.F32.PACK_AB R46, R46, R47 ;  /* 0x0000002f2e2e723e */ /* 0x000fe200000000ff */
[----:B------:R-:W-:Y:S02]  /*63f0*/  HADD2.F32 R156, -RZ, R156.H1_H1 ;  /* 0x3000009cff9c7230 */ /* 0x000fe40000004100 */
[-C--:B------:R-:W-:Y:S01]  /*6400*/  FMUL.FTZ R54, R39, R37.reuse ;  /* 0x0000002527367220 */ /* 0x080fe20000410000 */
[----:B------:R-:W-:-:S03]  /*6410*/  FMUL.FTZ R37, R36, R37 ;  /* 0x0000002524257220 */ /* 0x000fc60000410000 */
[-C--:B------:R-:W-:Y:S01]  /*6420*/  FFMA.FTZ R54, R36, R53.reuse, -R54 ;  /* 0x0000003524367223 */ /* 0x080fe20000010836 */
[--C-:B------:R-:W-:Y:S02]  /*6430*/  HADD2.F32 R36, -RZ, R38.reuse.H1_H1 ;  /* 0x30000026ff247230 */ /* 0x100fe40000004100 */
[----:B------:R-:W-:Y:S01]  /*6440*/  FFMA.FTZ R37, R39, R53, R37 ;  /* 0x0000003527257223 */ /* 0x000fe20000010025 */
[----:B------:R-:W-:Y:S02]  /*6450*/  HADD2.F32 R38, -RZ, R38.H0_H0 ;  /* 0x20000026ff267230 */ /* 0x000fe40000004100 */
[----:B------:R-:W-:Y:S02]  /*6460*/  FMUL.FTZ R39, R36, R156 ;  /* 0x0000009c24277220 */ /* 0x000fe40000410000 */
[----:B------:R-:W-:Y:S01]  /*6470*/  F2FP.F16.F32.PACK_AB R37, R37, R54 ;  /* 0x000000362525723e */ /* 0x000fe200000000ff */
[C---:B------:R-:W-:Y:S01]  /*6480*/  FMUL.FTZ R156, R38.reuse, R156 ;  /* 0x0000009c269c7220 */ /* 0x040fe20000410000 */
[----:B------:R-:W-:-:S03]  /*6490*/  FFMA.FTZ R39, R38, R150, -R39 ;  /* 0x0000009626277223 */ /* 0x000fc60000010827 */
[----:B------:R-:W-:Y:S01]  /*64a0*/  FFMA.FTZ R156, R36, R150, R156 ;  /* 0x00000096249c7223 */ /* 0x000fe2000001009c */
[----:B------:R-:W-:Y:S02]  /*64b0*/  IMAD.MOV.U32 R36, RZ, RZ, R37 ;  /* 0x000000ffff247224 */ /* 0x000fe400078e0025 */
[----:B------:R-:W-:Y:S02]  /*64c0*/  IMAD.MOV.U32 R37, RZ, RZ, R52 ;  /* 0x000000ffff257224 */ /* 0x000fe400078e0034 */
[----:B------:R-:W-:-:S05]  /*64d0*/  F2FP.F16.F32.PACK_AB R39, R156, R39 ;  /* 0x000000279c27723e */ /* 0x000fca00000000ff */
[----:B------:R-:W-:Y:S01]  /*64e0*/  IMAD.MOV.U32 R38, RZ, RZ, R39 ;  /* 0x000000ffff267224 */ /* 0x000fe200078e0027 */
[----:B------:R-:W-:-:S07]  /*64f0*/  MOV R39, R46 ;  /* 0x0000002e00277202 */ /* 0x000fce0000000f00 */
.L_x_507:
[----:B------:R-:W-:Y:S05]  /*6500*/  BSYNC B2 ;  /* 0x0000000000027941 */ /* 0x000fea0003800000 */
.L_x_506:
[----:B------:R-:W-:Y:S02]  /*6510*/  ULDC.64 UR4, c[0x0][0x208] ;  /* 0x0000820000047ab9 */ /* 0x000fe40000000a00 */
[----:B--2---:R0:W-:Y:S03]  /*6520*/  STG.E.128 desc[UR4][R44.64+0x80], R36 ;  /* 0x000080242c007986 */ /* 0x0041e6000c101d04 */
.L_x_505:
[----:B------:R-:W-:Y:S05]  /*6530*/  BSYNC B1 ;  /* 0x0000000000017941 */ /* 0x000fea0003800000 */
.L_x_504:
        /* <DEDUP_REMOVED lines=9> */
[----:B--2---:R-:W-:Y:S01]  /*65d0*/  HADD2.F32 R51, -RZ, R39.H1_H1 ;  /* 0x30000027ff337230 */ /* 0x004fe20000004100 */
[--C-:B------:R-:W-:Y:S01]  /*65e0*/  SHF.R.U64 R46, R48, 0x10, R49.reuse ;  /* 0x00000010302e7819 */ /* 0x100fe20000001231 */
[----:B------:R-:W-:Y:S01]  /*65f0*/  HADD2.F32 R47, -RZ, R47.H0_H0 ;  /* 0x2000002fff2f7230 */ /* 0x000fe20000004100 */
[----:B------:R-:W-:Y:S01]  /*6600*/  SHF.R.U32.HI R48, RZ, 0x10, R49 ;  /* 0x00000010ff307819 */ /* 0x000fe20000011631 */
[--C-:B------:R-:W-:Y:S02]  /*6610*/  HADD2.F32 R49, -RZ, R37.reuse.H1_H1 ;  /* 0x30000025ff317230 */ /* 0x100fe40000004100 */
[----:B------:R-:W-:Y:S02]  /*6620*/  HADD2.F32 R37, -RZ, R37.H0_H0 ;  /* 0x20000025ff257230 */ /* 0x000fe40000004100 */
[----:B------:R-:W-:-:S02]  /*6630*/  HADD2.F32 R50, -RZ, R50.H0_H0 ;  /* 0x20000032ff327230 */ /* 0x000fc40000004100 */
[----:B------:R-:W-:Y:S02]  /*6640*/  HADD2.F32 R46, -RZ, R46.H0_H0 ;  /* 0x2000002eff2e7230 */ /* 0x000fe40000004100 */
[-C--:B------:R-:W-:Y:S01]  /*6650*/  FMUL.FTZ R53, R37, R47.reuse ;  /* 0x0000002f25357220 */ /* 0x080fe20000410000 */
[----:B------:R-:W-:Y:S02]  /*6660*/  HADD2.F32 R52, -RZ, R48.H0_H0 ;  /* 0x20000030ff347230 */ /* 0x000fe40000004100 */
[----:B------:R-:W-:Y:S01]  /*6670*/  FMUL.FTZ R48, R49, R47 ;  /* 0x0000002f31307220 */ /* 0x000fe20000410000 */
[----:B------:R-:W-:Y:S02]  /*6680*/  HADD2.F32 R39, -RZ, R39.H0_H0 ;  /* 0x20000027ff277230 */ /* 0x000fe40000004100 */
[----:B------:R-:W-:Y:S01]  /*6690*/  FMUL.FTZ R47, R51, R50 ;  /* 0x00000032332f7220 */ /* 0x000fe20000410000 */
[-C--:B------:R-:W-:Y:S01]  /*66a0*/  FFMA.FTZ R53, R49, R46.reuse, R53 ;  /* 0x0000002e31357223 */ /* 0x080fe20000010035 */
[----:B------:R-:W-:Y:S01]  /*66b0*/  FFMA.FTZ R48, R37, R46, -R48 ;  /* 0x0000002e25307223 */ /* 0x000fe20000010830 */
[----:B------:R-:W-:-:S02]  /*66c0*/  HADD2.F32 R46, -RZ, R36.H1_H1 ;  /* 0x30000024ff2e7230 */ /* 0x000fc40000004100 */
[C---:B------:R-:W-:Y:S01]  /*66d0*/  FMUL.FTZ R50, R39.reuse, R50 ;  /* 0x0000003227327220 */ /* 0x040fe20000410000 */
[----:B------:R-:W-:Y:S01]  /*66e0*/  FFMA.FTZ R47, R39, R52, -R47 ;  /* 0x00000034272f7223 */ /* 0x000fe2000001082f */
[--C-:B------:R-:W-:Y:S01]  /*66f0*/  HADD2.F32 R39, -RZ, R145.reuse.H0_H0 ;  /* 0x20000091ff277230 */ /* 0x100fe20000004100 */
[----:B------:R-:W-:Y:S01]  /*6700*/  F2FP.F16.F32.PACK_AB R48, R53, R48 ;  /* 0x000000303530723e */ /* 0x000fe200000000ff */
[----:B------:R-:W-:Y:S02]  /*6710*/  HADD2.F32 R36, -RZ, R36.H0_H0 ;  /* 0x20000024ff247230 */ /* 0x000fe40000004100 */
[----:B------:R-:W-:Y:S01]  /*6720*/  FFMA.FTZ R50, R51, R52, R50 ;  /* 0x0000003433327223 */ /* 0x000fe20000010032 */
[----:B------:R-:W-:Y:S02]  /*6730*/  HADD2.F32 R145, -RZ, R145.H1_H1 ;  /* 0x30000091ff917230 */ /* 0x000fe40000004100 */
[----:B------:R-:W-:Y:S01]  /*6740*/  FMUL.FTZ R51, R46, R39 ;  /* 0x000000272e337220 */ /* 0x000fe20000410000 */
[----:B------:R-:W-:-:S02]  /*6750*/  HADD2.F32 R49, -RZ, R38.H1_H1 ;  /* 0x30000026ff317230 */ /* 0x000fc40000004100 */
[----:B------:R-:W-:Y:S01]  /*6760*/  FMUL.FTZ R52, R36, R39 ;  /* 0x0000002724347220 */ /* 0x000fe20000410000 */
[----:B------:R-:W-:Y:S01]  /*6770*/  HADD2.F32 R38, -RZ, R38.H0_H0 ;  /* 0x20000026ff267230 */ /* 0x000fe20000004100 */
[----:B------:R-:W-:Y:S01]  /*6780*/  F2FP.F16.F32.PACK_AB R47, R50, R47 ;  /* 0x0000002f322f723e */ /* 0x000fe200000000ff */
[--C-:B------:R-:W-:Y:S02]  /*6790*/  HADD2.F32 R37, -RZ, R143.reuse.H0_H0 ;  /* 0x2000008fff257230 */ /* 0x100fe40000004100 */
[CC--:B------:R-:W-:Y:S01]  /*67a0*/  FMUL.FTZ R39, R49.reuse, R145.reuse ;  /* 0x0000009131277220 */ /* 0x0c0fe20000410000 */
[----:B------:R-:W-:Y:S02]  /*67b0*/  HADD2.F32 R143, -RZ, R143.H1_H1 ;  /* 0x3000008fff8f7230 */ /* 0x000fe40000004100 */
[----:B------:R-:W-:Y:S01]  /*67c0*/  FMUL.FTZ R145, R38, R145 ;  /* 0x0000009126917220 */ /* 0x000fe20000410000 */
[-C--:B------:R-:W-:Y:S01]  /*67d0*/  FFMA.FTZ R51, R36, R37.reuse, -R51 ;  /* 0x0000002524337223 */ /* 0x080fe20000010833 */
[----:B------:R-:W-:Y:S01]  /*67e0*/  FFMA.FTZ R52, R46, R37, R52 ;  /* 0x000000252e347223 */ /* 0x000fe20000010034 */
[-C--:B------:R-:W-:Y:S01]  /*67f0*/  FFMA.FTZ R39, R38, R143.reuse, -R39 ;  /* 0x0000008f26277223 */ /* 0x080fe20000010827 */
[----:B------:R-:W-:Y:S01]  /*6800*/  FFMA.FTZ R145, R49, R143, R145 ;  /* 0x0000008f31917223 */ /* 0x000fe20000010091 */
[----:B------:R-:W-:-:S02]  /*6810*/  IMAD.MOV.U32 R37, RZ, RZ, R48 ;  /* 0x000000ffff257224 */ /* 0x000fc400078e0030 */
[----:B------:R-:W-:Y:S02]  /*6820*/  F2FP.F16.F32.PACK_AB R51, R52, R51 ;  /* 0x000000333433723e */ /* 0x000fe400000000ff */
[----:B------:R-:W-:-:S03]  /*6830*/  F2FP.F16.F32.PACK_AB R39, R145, R39 ;  /* 0x000000279127723e */ /* 0x000fc600000000ff */
[----:B------:R-:W-:Y:S02]  /*6840*/  IMAD.MOV.U32 R36, RZ, RZ, R51 ;  /* 0x000000ffff247224 */ /* 0x000fe400078e0033 */
[----:B------:R-:W-:Y:S01]  /*6850*/  IMAD.MOV.U32 R38, RZ, RZ, R39 ;  /* 0x000000ffff267224 */ /* 0x000fe200078e0027 */
[----:B------:R-:W-:-:S07]  /*6860*/  MOV R39, R47 ;  /* 0x0000002f00277202 */ /* 0x000fce0000000f00 */
.L_x_511:
[----:B------:R-:W-:Y:S05]  /*6870*/  BSYNC B2 ;  /* 0x0000000000027941 */ /* 0x000fea0003800000 */
.L_x_510:
[----:B------:R-:W-:Y:S02]  /*6880*/  ULDC.64 UR4, c[0x0][0x208] ;  /* 0x0000820000047ab9 */ /* 0x000fe40000000a00 */
[----:B--2---:R0:W-:Y:S03]  /*6890*/  STG.E.128 desc[UR4][R44.64+0x100], R36 ;  /* 0x000100242c007986 */ /* 0x0041e6000c101d04 */
.L_x_509:
[----:B------:R-:W-:Y:S05]  /*68a0*/  BSYNC B1 ;  /* 0x0000000000017941 */ /* 0x000fea0003800000 */
.L_x_508:
[----:B------:R-:W-:-:S13]  /*68b0*/  ISETP.NE.AND P3, PT, R9, RZ, PT ;  /* 0x000000ff0900720c */ /* 0x000fda0003f65270 */
[----:B------:R-:W-:Y:S05]  /*68c0*/  @!P3 BRA `(.L_x_499) ;  /* 0x00000044007cb947 */ /* 0x000fea0003800000 */
[----:B0-234-:R0:W2:Y:S01]  /*68d0*/  LDS.128 R36, [R5+0x2dc00] ;  /* 0x02dc000005247984 */ /* 0x01d0a20000000c00 */
[----:B------:R-:W-:Y:S01]  /*68e0*/  ISETP.GE.AND P3, PT, R216, R120, PT ;  /* 0x00000078d800720c */ /* 0x000fe20003f66270 */
[----:B------:R-:W-:-:S12]  /*68f0*/  BSSY B1, `(.L_x_512) ;  /* 0x000002b000017945 */ /* 0x000fd80003800000 */
[----:B0-----:R-:W-:Y:S05]  /*6900*/  @P3 BRA `(.L_x_513) ;  /* 0x0000000000a43947 */ /* 0x001fea0003800000 */
[--C-:B------:R-:W-:Y:S01]  /*6910*/  SHF.R.U64 R40, R40, 0x10, R41.reuse ;  /* 0x0000001028287819 */ /* 0x100fe20000001229 */
[--C-:B--2---:R-:W-:Y:S01]  /*6920*/  HADD2.F32 R46, -RZ, R37.reuse.H1_H1 ;  /* 0x30000025ff2e7230 */ /* 0x104fe20000004100 */
[----:B------:R-:W-:Y:S01]  /*6930*/  SHF.R.U32.HI R41, RZ, 0x10, R41 ;  /* 0x00000010ff297819 */ /* 0x000fe20000011629 */
[----:B------:R-:W-:Y:S01]  /*6940*/  HADD2.F32 R37, -RZ, R37.H0_H0 ;  /* 0x20000025ff257230 */ /* 0x000fe20000004100 */
[--C-:B------:R-:W-:Y:S01]  /*6950*/  SHF.R.U64 R42, R42, 0x10, R43.reuse ;  /* 0x000000102a2a7819 */ /* 0x100fe2000000122b */
[----:B------:R-:W-:Y:S01]  /*6960*/  HADD2.F32 R40, -RZ, R40.H0_H0 ;  /* 0x20000028ff287230 */ /* 0x000fe20000004100 */
[----:B------:R-:W-:Y:S01]  /*6970*/  SHF.R.U32.HI R43, RZ, 0x10, R43 ;  /* 0x00000010ff2b7819 */ /* 0x000fe2000001162b */
[----:B------:R-:W-:Y:S02]  /*6980*/  HADD2.F32 R41, -RZ, R41.H0_H0 ;  /* 0x20000029ff297230 */ /* 0x000fe40000004100 */
[--C-:B------:R-:W-:Y:S02]  /*6990*/  HADD2.F32 R47, -RZ, R39.reuse.H1_H1 ;  /* 0x30000027ff2f7230 */ /* 0x100fe40000004100 */
[----:B------:R-:W-:Y:S01]  /*69a0*/  FMUL.FTZ R49, R37, R40 ;  /* 0x0000002825317220 */ /* 0x000fe20000410000 */
[----:B------:R-:W-:-:S02]  /*69b0*/  HADD2.F32 R39, -RZ, R39.H0_H0 ;  /* 0x20000027ff277230 */ /* 0x000fc40000004100 */
[----:B------:R-:W-:Y:S02]  /*69c0*/  HADD2.F32 R42, -RZ, R42.H0_H0 ;  /* 0x2000002aff2a7230 */ /* 0x000fe40000004100 */
[----:B------:R-:W-:Y:S02]  /*69d0*/  HADD2.F32 R48, -RZ, R43.H0_H0 ;  /* 0x2000002bff307230 */ /* 0x000fe40000004100 */
[C---:B------:R-:W-:Y:S01]  /*69e0*/  FMUL.FTZ R43, R46.reuse, R40 ;  /* 0x000000282e2b7220 */ /* 0x040fe20000410000 */
[-C--:B------:R-:W-:Y:S01]  /*69f0*/  FMUL.FTZ R40, R47, R41.reuse ;  /* 0x000000292f287220 */ /* 0x080fe20000410000 */
[----:B------:R-:W-:Y:S02]  /*6a00*/  FMUL.FTZ R41, R39, R41 ;  /* 0x0000002927297220 */ /* 0x000fe40000410000 */
[-C--:B------:R-:W-:Y:S01]  /*6a10*/  FFMA.FTZ R43, R37, R42.reuse, -R43 ;  /* 0x0000002a252b7223 */ /* 0x080fe2000001082b */
[----:B------:R-:W-:Y:S01]  /*6a20*/  FFMA.FTZ R42, R46, R42, R49 ;  /* 0x0000002a2e2a7223 */ /* 0x000fe20000010031 */
[----:B------:R-:W-:Y:S01]  /*6a30*/  FFMA.FTZ R40, R39, R48, -R40 ;  /* 0x0000003027287223 */ /* 0x000fe20000010828 */
[----:B------:R-:W-:-:S02]  /*6a40*/  HADD2.F32 R46, -RZ, R36.H1_H1 ;  /* 0x30000024ff2e7230 */ /* 0x000fc40000004100 */
[----:B------:R-:W-:Y:S01]  /*6a50*/  FFMA.FTZ R41, R47, R48, R41 ;  /* 0x000000302f297223 */ /* 0x000fe20000010029 */
[--C-:B------:R-:W-:Y:S02]  /*6a60*/  HADD2.F32 R39, -RZ, R135.reuse.H0_H0 ;  /* 0x20000087ff277230 */ /* 0x100fe40000004100 */
[----:B------:R-:W-:Y:S02]  /*6a70*/  HADD2.F32 R36, -RZ, R36.H0_H0 ;  /* 0x20000024ff247230 */ /* 0x000fe40000004100 */
[----:B------:R-:W-:Y:S02]  /*6a80*/  HADD2.F32 R135, -RZ, R135.H1_H1 ;  /* 0x30000087ff877230 */ /* 0x000fe40000004100 */
[-C--:B------:R-:W-:Y:S01]  /*6a90*/  FMUL.FTZ R47, R46, R39.reuse ;  /* 0x000000272e2f7220 */ /* 0x080fe20000410000 */
[--C-:B------:R-:W-:Y:S02]  /*6aa0*/  HADD2.F32 R48, -RZ, R38.reuse.H1_H1 ;  /* 0x30000026ff307230 */ /* 0x100fe40000004100 */
[----:B------:R-:W-:Y:S01]  /*6ab0*/  FMUL.FTZ R51, R36, R39 ;  /* 0x0000002724337220 */ /* 0x000fe20000410000 */
[----:B------:R-:W-:Y:S01]  /*6ac0*/  HADD2.F32 R38, -RZ, R38.H0_H0 ;  /* 0x20000026ff267230 */ /* 0x000fe20000004100 */
[----:B------:R-:W-:Y:S01]  /*6ad0*/  F2FP.F16.F32.PACK_AB R40, R41, R40 ;  /* 0x000000282928723e */ /* 0x000fe200000000ff */
[----:B------:R-:W-:-:S02]  /*6ae0*/  HADD2.F32 R49, -RZ, R134.H1_H1 ;  /* 0x30000086ff317230 */ /* 0x000fc40000004100 */
[-C--:B------:R-:W-:Y:S01]  /*6af0*/  FMUL.FTZ R39, R48, R135.reuse ;  /* 0x0000008730277220 */ /* 0x080fe20000410000 */
[----:B------:R-:W-:Y:S02]  /*6b00*/  HADD2.F32 R37, -RZ, R134.H0_H0 ;  /* 0x20000086ff257230 */ /* 0x000fe40000004100 */
[C---:B------:R-:W-:Y:S01]  /*6b10*/  FMUL.FTZ R135, R38.reuse, R135 ;  /* 0x0000008726877220 */ /* 0x040fe20000410000 */
[----:B------:R-:W-:-:S03]  /*6b20*/  FFMA.FTZ R39, R38, R49, -R39 ;  /* 0x0000003126277223 */ /* 0x000fc60000010827 */
[----:B------:R-:W-:Y:S01]  /*6b30*/  FFMA.FTZ R48, R48, R49, R135 ;  /* 0x0000003130307223 */ /* 0x000fe20000010087 */
[-C--:B------:R-:W-:Y:S01]  /*6b40*/  FFMA.FTZ R47, R36, R37.reuse, -R47 ;  /* 0x00000025242f7223 */ /* 0x080fe2000001082f */
[----:B------:R-:W-:Y:S01]  /*6b50*/  FFMA.FTZ R46, R46, R37, R51 ;  /* 0x000000252e2e7223 */ /* 0x000fe20000010033 */
[----:B------:R-:W-:Y:S02]  /*6b60*/  F2FP.F16.F32.PACK_AB R37, R42, R43 ;  /* 0x0000002b2a25723e */ /* 0x000fe400000000ff */
[----:B------:R-:W-:Y:S01]  /*6b70*/  F2FP.F16.F32.PACK_AB R38, R48, R39 ;  /* 0x000000273026723e */ /* 0x000fe200000000ff */
[----:B------:R-:W-:Y:S01]  /*6b80*/  IMAD.MOV.U32 R39, RZ, RZ, R40 ;  /* 0x000000ffff277224 */ /* 0x000fe200078e0028 */
[----:B------:R-:W-:-:S07]  /*6b90*/  F2FP.F16.F32.PACK_AB R36, R46, R47 ;  /* 0x0000002f2e24723e */ /* 0x000fce00000000ff */
.L_x_513:
[----:B------:R-:W-:Y:S05]  /*6ba0*/  BSYNC B1 ;  /* 0x0000000000017941 */ /* 0x000fea0003800000 */
.L_x_512:
[----:B------:R-:W-:Y:S02]  /*6bb0*/  ULDC.64 UR4, c[0x0][0x208] ;  /* 0x0000820000047ab9 */ /* 0x000fe40000000a00 */
[----:B--2---:R0:W-:Y:S01]  /*6bc0*/  STG.E.128 desc[UR4][R44.64+0x180], R36 ;  /* 0x000180242c007986 */ /* 0x0041e2000c101d04 */
[----:B------:R-:W-:Y:S05]  /*6bd0*/  BRA `(.L_x_499) ;  /* 0x0000004000b87947 */ /* 0x000fea0003800000 */
.L_x_457:
[----:B------:R-:W-:Y:S01]  /*6be0*/  ISETP.GE.AND P4, PT, R212, R4, PT ;  /* 0x00000004d400720c */ /* 0x000fe20003f86270 */
[----:B------:R-:W-:Y:S01]  /*6bf0*/  BSSY B1, `(.L_x_514) ;  /* 0x0000024000017945 */ /* 0x000fe20003800000 */
[----:B------:R-:W-:Y:S02]  /*6c00*/  CS2R R54, SRZ ;  /* 0x0000000000367805 */ /* 0x000fe4000001ff00 */
[----:B0-----:R-:W-:Y:S02]  /*6c10*/  CS2R R38, SRZ ;  /* 0x0000000000267805 */ /* 0x001fe4000001ff00 */
        /* <DEDUP_REMOVED lines=13> */
[----:B------:R-:W-:Y:S01]  /*6cf0*/  IMAD.X R39, R0, 0x1, R25, P3 ;  /* 0x0000000100277824 */ /* 0x000fe200018e0619 */
[----:B------:R-:W-:Y:S01]  /*6d00*/  LEA R44, P3, R38, UR4, 0x1 ;  /* 0x00000004262c7c11 */ /* 0x000fe2000f8608ff */
[----:B------:R-:W-:Y:S01]  /*6d10*/  IMAD.X R37, R3, 0x1, R20, P2 ;  /* 0x0000000103257824 */ /* 0x000fe200010e0614 */
[----:B------:R-:W-:Y:S02]  /*6d20*/  ISETP.GE.AND P2, PT, R16, R120, PT ;  /* 0x000000781000720c */ /* 0x000fe40003f46270 */
[----:B------:R-:W-:-:S02]  /*6d30*/  CS2R R40, SRZ ;  /* 0x0000000000287805 */ /* 0x000fc4000001ff00 */
[----:B------:R-:W-:Y:S02]  /*6d40*/  LEA.HI.X R45, R38, UR5, R39, 0x1, P3 ;  /* 0x00000005262d7c11 */ /* 0x000fe400098f0c27 */
[----:B------:R-:W-:Y:S02]  /*6d50*/  CS2R R38, SRZ ;  /* 0x0000000000267805 */ /* 0x000fe4000001ff00 */
[----:B------:R-:W-:Y:S01]  /*6d60*/  LEA R52, P3, R36, UR6, 0x1 ;  /* 0x0000000624347c11 */ /* 0x000fe2000f8608ff */
[----:B------:R-:W-:-:S03]  /*6d70*/  ULDC.64 UR8, c[0x0][0x208] ;  /* 0x0000820000087ab9 */ /* 0x000fc60000000a00 */
[----:B------:R-:W-:Y:S02]  /*6d80*/  LEA.HI.X R53, R36, UR7, R37, 0x1, P3 ;  /* 0x0000000724357c11 */ /* 0x000fe400098f0c25 */
[----:B------:R-:W-:Y:S02]  /*6d90*/  CS2R R36, SRZ ;  /* 0x0000000000247805 */ /* 0x000fe4000001ff00 */
[----:B------:R-:W-:Y:S02]  /*6da0*/  ISETP.GE.AND P3, PT, R213, R120, PT ;  /* 0x00000078d500720c */ /* 0x000fe40003f66270 */
[----:B------:R-:W-:Y:S02]  /*6db0*/  CS2R R50, SRZ ;  /* 0x0000000000327805 */ /* 0x000fe4000001ff00 */
[----:B------:R-:W-:Y:S01]  /*6dc0*/  CS2R R48, SRZ ;  /* 0x0000000000307805 */ /* 0x000fe2000001ff00 */
[----:B------:R-:W5:Y:S01]  /*6dd0*/  @!P2 LDG.E.128 R40, desc[UR8][R44.64] ;  /* 0x000000082c28a981 */ /* 0x000f62000c1e1d00 */
[----:B------:R-:W-:-:S04]  /*6de0*/  CS2R R46, SRZ ;  /* 0x00000000002e7805 */ /* 0x000fc8000001ff00 */
[----:B------:R-:W5:Y:S04]  /*6df0*/  @!P2 LDG.E.128 R48, desc[UR8][R52.64] ;  /* 0x000000083430a981 */ /* 0x000f68000c1e1d00 */
[----:B------:R0:W5:Y:S02]  /*6e00*/  @!P3 LDG.E.128 R36, desc[UR8][R44.64+0x80] ;  /* 0x000080082c24b981 */ /* 0x000164000c1e1d00 */
[----:B0-----:R-:W-:-:S06]  /*6e10*/  CS2R R44, SRZ ;  /* 0x00000000002c7805 */ /* 0x001fcc000001ff00 */
[----:B------:R0:W5:Y:S02]  /*6e20*/  @!P3 LDG.E.128 R44, desc[UR8][R52.64+0x80] ;  /* 0x00008008342cb981 */ /* 0x000164000c1e1d00 */
.L_x_515:
[----:B------:R-:W-:Y:S05]  /*6e30*/  BSYNC B1 ;  /* 0x0000000000017941 */ /* 0x000fea0003800000 */
.L_x_514:
[----:B------:R-:W2:Y:S01]  /*6e40*/  LDL.LU R60, [R1+0x10] ;  /* 0x00001000013c7983 */ /* 0x000ea20000300800 */
[----:B------:R-:W-:Y:S01]  /*6e50*/  VIADD R58, R212, 0x20 ;  /* 0x00000020d43a7836 */ /* 0x000fe20000000000 */
[----:B0----5:R-:W-:Y:S01]  /*6e60*/  MOV R53, R38 ;  /* 0x0000002600357202 */ /* 0x021fe20000000f00 */
[----:B------:R-:W-:Y:S01]  /*6e70*/  IMAD.MOV.U32 R52, RZ, RZ, R39 ;  /* 0x000000ffff347224 */ /* 0x000fe200078e0027 */
[----:B------:R-:W-:Y:S01]  /*6e80*/  BSSY B1, `(.L_x_516) ;  /* 0x0000042000017945 */ /* 0x000fe20003800000 */
[----:B------:R-:W-:Y:S01]  /*6e90*/  IMAD.MOV.U32 R56, RZ, RZ, R37 ;  /* 0x000000ffff387224 */ /* 0x000fe200078e0025 */
[----:B------:R-:W-:Y:S01]  /*6ea0*/  PRMT R171, R53, 0x7610, R171 ;  /* 0x0000761035ab7816 */ /* 0x000fe200000000ab */
[----:B------:R-:W-:Y:S01]  /*6eb0*/  IMAD.MOV.U32 R53, RZ, RZ, R43 ;  /* 0x000000ffff357224 */ /* 0x000fe200078e002b */
[----:B------:R-:W-:Y:S01]  /*6ec0*/  ISETP.GE.AND P2, PT, R58, R4, PT ;  /* 0x000000043a00720c */ /* 0x000fe20003f46270 */
[----:B------:R-:W-:Y:S01]  /*6ed0*/  IMAD.MOV.U32 R57, RZ, RZ, R36 ;  /* 0x000000ffff397224 */ /* 0x000fe200078e0024 */
[----:B------:R-:W-:-:S02]  /*6ee0*/  PRMT R173, R52, 0x7610, R173 ;  /* 0x0000761034ad7816 */ /* 0x000fc400000000ad */
[----:B------:R-:W-:Y:S02]  /*6ef0*/  CS2R R58, SRZ ;  /* 0x00000000003a7805 */ /* 0x000fe4000001ff00 */
[----:B------:R-:W-:Y:S02]  /*6f00*/  MOV R52, R42 ;  /* 0x0000002a00347202 */ /* 0x000fe40000000f00 */
[----:B------:R-:W-:Y:S02]  /*6f10*/  CS2R R62, SRZ ;  /* 0x00000000003e7805 */ /* 0x000fe4000001ff00 */
[----:B------:R-:W-:Y:S01]  /*6f20*/  PRMT R175, R56, 0x7610, R175 ;  /* 0x0000761038af7816 */ /* 0x000fe200000000af */
[----:B------:R-:W-:Y:S01]  /*6f30*/  IMAD.MOV.U32 R56, RZ, RZ, R41 ;  /* 0x000000ffff387224 */ /* 0x000fe200078e0029 */
[----:B------:R-:W-:Y:S01]  /*6f40*/  PRMT R177, R53, 0x7610, R177 ;  /* 0x0000761035b17816 */ /* 0x000fe200000000b1 */
[----:B------:R-:W-:Y:S01]  /*6f50*/  IMAD.MOV.U32 R53, RZ, RZ, R40 ;  /* 0x000000ffff357224 */ /* 0x000fe200078e0028 */
[----:B------:R-:W-:-:S02]  /*6f60*/  PRMT R172, R57, 0x7610, R172 ;  /* 0x0000761039ac7816 */ /* 0x000fc400000000ac */
[----:B------:R-:W-:Y:S02]  /*6f70*/  CS2R R66, SRZ ;  /* 0x0000000000427805 */ /* 0x000fe4000001ff00 */
        /* <DEDUP_REMOVED lines=8> */
[----:B------:R-:W-:Y:S01]  /*7000*/  PRMT R171, R171, 0x5410, R57 ;  /* 0x00005410abab7816 */ /* 0x000fe20000000039 */
[----:B------:R-:W-:Y:S01]  /*7010*/  IMAD.MOV.U32 R57, RZ, RZ, R44 ;  /* 0x000000ffff397224 */ /* 0x000fe200078e002c */
[----:B------:R-:W-:-:S02]  /*7020*/  PRMT R173, R173, 0x5410, R52 ;  /* 0x00005410adad7816 */ /* 0x000fc40000000034 */
[----:B------:R-:W-:Y:S02]  /*7030*/  CS2R R64, SRZ ;  /* 0x0000000000407805 */ /* 0x000fe4000001ff00 */
[----:B------:R-:W-:Y:S02]  /*7040*/  MOV R52, R50 ;  /* 0x0000003200347202 */ /* 0x000fe40000000f00 */
[----:B------:R-:W-:Y:S02]  /*7050*/  PRMT R172, R172, 0x5410, R57 ;  /* 0x00005410acac7816 */ /* 0x000fe40000000039 */
[----:B------:R-:W-:Y:S02]  /*7060*/  PRMT R175, R175, 0x5410, R56 ;  /* 0x00005410afaf7816 */ /* 0x000fe40000000038 */
[----:B------:R-:W-:Y:S02]  /*7070*/  CS2R R56, SRZ ;  /* 0x0000000000387805 */ /* 0x000fe4000001ff00 */
[----:B------:R-:W-:-:S02]  /*7080*/  PRMT R176, R176, 0x5410, R52 ;  /* 0x00005410b0b07816 */ /* 0x000fc40000000034 */
[----:B------:R-:W-:Y:S02]  /*7090*/  PRMT R178, R53, 0x7610, R178 ;  /* 0x0000761035b27816 */ /* 0x000fe400000000b2 */
[----:B------:R-:W-:Y:S02]  /*70a0*/  CS2R R52, SRZ ;  /* 0x0000000000347805 */ /* 0x000fe4000001ff00 */
[----:B------:R-:W-:Y:S02]  /*70b0*/  MOV R71, R49 ;  /* 0x0000003100477202 */ /* 0x000fe40000000f00 */
[----:B--2---:R-:W-:-:S04]  /*70c0*/  LOP3.LUT R60, R60, 0xfffffffe, RZ, 0xc0, !PT ;  /* 0xfffffffe3c3c7812 */ /* 0x004fc800078ec0ff */
[----:B------:R-:W-:-:S05]  /*70d0*/  @P2 LOP3.LUT R60, R60, 0x1, RZ, 0xfc, !PT ;  /* 0x000000013c3c2812 */ /* 0x000fca00078efcff */
[----:B------:R0:W-:Y:S02]  /*70e0*/  STL [R1+0x10], R60 ;  /* 0x0000103c01007387 */ /* 0x0001e40000100800 */
[----:B0-----:R-:W-:Y:S01]  /*70f0*/  CS2R R60, SRZ ;  /* 0x00000000003c7805 */ /* 0x001fe2000001ff00 */
[----:B------:R-:W-:Y:S06]  /*7100*/  @P2 BRA `(.L_x_517) ;  /* 0x0000000000642947 */ /* 0x000fec0003800000 */
[----:B------:R-:W-:Y:S01]  /*7110*/  IADD3 R54, P2, P3, R102, R86, R33 ;  /* 0x0000005666367210 */ /* 0x000fe20007b5e021 */
[----:B------:R-:W-:Y:S01]  /*7120*/  ULDC.64 UR4, c[0x0][0x3e8] ;  /* 0x0000fa0000047ab9 */ /* 0x000fe20000000a00 */
[----:B------:R-:W-:Y:S02]  /*7130*/  CS2R R58, SRZ ;  /* 0x00000000003a7805 */ /* 0x000fe4000001ff00 */
[----:B------:R-:W-:Y:S02]  /*7140*/  CS2R R56, SRZ ;  /* 0x0000000000387805 */ /* 0x000fe4000001ff00 */
[----:B------:R-:W-:Y:S02]  /*7150*/  IADD3.X R55, R25, R0, R35, P2, P3 ;  /* 0x0000000019377210 */ /* 0x000fe400017e6423 */
[----:B------:R-:W-:Y:S02]  /*7160*/  CS2R R66, SRZ ;  /* 0x0000000000427805 */ /* 0x000fe4000001ff00 */
[----:B------:R-:W-:-:S02]  /*7170*/  IADD3 R52, P2, P3, R108, R84, R29 ;  /* 0x000000546c347210 */ /* 0x000fc40007b5e01d */
[----:B------:R-:W-:Y:S01]  /*7180*/  CS2R R64, SRZ ;  /* 0x0000000000407805 */ /* 0x000fe2000001ff00 */
[----:B------:R-:W-:Y:S01]  /*7190*/  ULDC.64 UR6, c[0x0][0x208] ;  /* 0x0000820000067ab9 */ /* 0x000fe20000000a00 */
        /* <DEDUP_REMOVED lines=9> */
[----:B------:R-:W5:Y:S04]  /*7230*/  @!P2 LDG.E.128 R56, desc[UR6][R60.64] ;  /* 0x000000063c38a981 */ /* 0x000f68000c1e1d00 */
[----:B------:R-:W5:Y:S01]  /*7240*/  @!P2 LDG.E.128 R64, desc[UR6][R68.64] ;  /* 0x000000064440a981 */ /* 0x000f62000c1e1d00 */
[----:B------:R-:W-:Y:S02]  /*7250*/  ISETP.GE.AND P2, PT, R213, R120, PT ;  /* 0x00000078d500720c */ /* 0x000fe40003f46270 */
[----:B------:R-:W-:-:S11]  /*7260*/  CS2R R62, SRZ ;  /* 0x00000000003e7805 */ /* 0x000fd6000001ff00 */
[----:B------:R0:W5:Y:S02]  /*7270*/  @!P2 LDG.E.128 R52, desc[UR6][R60.64+0x80] ;  /* 0x000080063c34a981 */ /* 0x000164000c1e1d00 */
[----:B0-----:R-:W-:-:S06]  /*7280*/  CS2R R60, SRZ ;  /* 0x00000000003c7805 */ /* 0x001fcc000001ff00 */
[----:B------:R0:W5:Y:S02]  /*7290*/  @!P2 LDG.E.128 R60, desc[UR6][R68.64+0x80] ;  /* 0x00008006443ca981 */ /* 0x000164000c1e1d00 */
.L_x_517:
[----:B------:R-:W-:Y:S05]  /*72a0*/  BSYNC B1 ;  /* 0x0000000000017941 */ /* 0x000fea0003800000 */
.L_x_516:
[----:B0----5:R-:W-:Y:S01]  /*72b0*/  IMAD.MOV.U32 R69, RZ, RZ, R54 ;  /* 0x000000ffff457224 */ /* 0x021fe200078e0036 */
[----:B------:R-:W-:Y:S01]  /*72c0*/  IADD3 R72, R212, 0x40, RZ ;  /* 0x00000040d4487810 */ /* 0x000fe20007ffe0ff */
[----:B------:R-:W-:Y:S01]  /*72d0*/  IMAD.MOV.U32 R68, RZ, RZ, R55 ;  /* 0x000000ffff447224 */ /* 0x000fe200078e0037 */
[----:B------:R-:W-:Y:S01]  /*72e0*/  PRMT R153, R71, 0x7610, R153 ;  /* 0x0000761047997816 */ /* 0x000fe20000000099 */
[----:B------:R-:W-:Y:S01]  /*72f0*/  IMAD.MOV.U32 R71, RZ, RZ, R52 ;  /* 0x000000ffff477224 */ /* 0x000fe200078e0034 */
[----:B------:R-:W-:Y:S01]  /*7300*/  ISETP.GE.AND P3, PT, R72, R4, PT ;  /* 0x000000044800720c */ /* 0x000fe20003f66270 */
[----:B------:R-:W-:Y:S01]  /*7310*/  BSSY B1, `(.L_x_518) ;  /* 0x0000035000017945 */ /* 0x000fe20003800000 */
[----:B------:R-:W-:Y:S01]  /*7320*/  PRMT R163, R69, 0x5410, R68 ;  /* 0x0000541045a37816 */ /* 0x000fe20000000044 */
[----:B------:R-:W-:Y:S01]  /*7330*/  IMAD.MOV.U32 R69, RZ, RZ, R58 ;  /* 0x000000ffff457224 */ /* 0x000fe200078e003a */
[----:B------:R-:W-:Y:S01]  /*7340*/  PRMT R178, R178, 0x5410, R70 ;  /* 0x00005410b2b27816 */ /* 0x000fe20000000046 */
[----:B------:R-:W-:Y:S01]  /*7350*/  IMAD.MOV.U32 R68, RZ, RZ, R59 ;  /* 0x000000ffff447224 */ /* 0x000fe200078e003b */
[----:B------:R-:W-:-:S02]  /*7360*/  MOV R70, R53 ;  /* 0x0000003500467202 */ /* 0x000fc40000000f00 */
[----:B------:R-:W-:Y:S02]  /*7370*/  CS2R R74, SRZ ;  /* 0x00000000004a7805 */ /* 0x000fe4000001ff00 */
[----:B------:R-:W-:Y:S02]  /*7380*/  CS2R R72, SRZ ;  /* 0x0000000000487805 */ /* 0x000fe4000001ff00 */
[----:B------:R-:W-:Y:S02]  /*7390*/  CS2R R78, SRZ ;  /* 0x00000000004e7805 */ /* 0x000fe4000001ff00 */
[----:B------:R-:W-:Y:S01]  /*73a0*/  PRMT R167, R69, 0x5410, R68 ;  /* 0x0000541045a77816 */ /* 0x000fe20000000044 */
[----:B------:R-:W-:Y:S01]  /*73b0*/  IMAD.MOV.U32 R69, RZ, RZ, R62 ;  /* 0x000000ffff457224 */ /* 0x000fe200078e003e */
[----:B------:R-:W-:Y:S01]  /*73c0*/  PRMT R164, R71, 0x5410, R70 ;  /* 0x0000541047a47816 */ /* 0x000fe20000000046 */
[----:B------:R-:W-:Y:S01]  /*73d0*/  IMAD.MOV.U32 R68, RZ, RZ, R63 ;  /* 0x000000ffff447224 */ /* 0x000fe200078e003f */
[----:B------:R-:W-:Y:S01]  /*73e0*/  MOV R70, R57 ;  /* 0x0000003900467202 */ /* 0x000fe20000000f00 */
[----:B------:R-:W-:Y:S01]  /*73f0*/  IMAD.MOV.U32 R71, RZ, RZ, R56 ;  /* 0x000000ffff477224 */ /* 0x000fe200078e0038 */
[----:B------:R-:W-:-:S02]  /*7400*/  CS2R R76, SRZ ;  /* 0x00000000004c7805 */ /* 0x000fc4000001ff00 */
[----:B------:R-:W-:Y:S02]  /*7410*/  CS2R R82, SRZ ;  /* 0x0000000000527805 */ /* 0x000fe4000001ff00 */
[----:B------:R-:W-:Y:S01]  /*7420*/  PRMT R165, R69, 0x5410, R68 ;  /* 0x0000541045a57816 */ /* 0x000fe20000000044 */
[----:B------:R-:W-:Y:S01]  /*7430*/  IMAD.MOV.U32 R69, RZ, RZ, R60 ;  /* 0x000000ffff457224 */ /* 0x000fe200078e003c */
[----:B------:R-:W-:Y:S02]  /*7440*/  MOV R68, R61 ;  /* 0x0000003d00447202 */ /* 0x000fe40000000f00 */
[----:B------:R-:W-:Y:S02]  /*7450*/  CS2R R80, SRZ ;  /* 0x0000000000507805 */ /* 0x000fe4000001ff00 */
[----:B------:R-:W-:Y:S02]  /*7460*/  PRMT R168, R71, 0x5410, R70 ;  /* 0x0000541047a87816 */ /* 0x000fe40000000046 */
[----:B------:R-:W-:-:S02]  /*7470*/  CS2R R70, SRZ ;  /* 0x0000000000467805 */ /* 0x000fc4000001ff00 */
[----:B------:R-:W-:Y:S01]  /*7480*/  PRMT R166, R69, 0x5410, R68 ;  /* 0x0000541045a67816 */ /* 0x000fe20000000044 */
[----:B------:R-:W-:Y:S02]  /*7490*/  IMAD.MOV.U32 R69, RZ, RZ, R66 ;  /* 0x000000ffff457224 */ /* 0x000fe400078e0042 */
[----:B------:R-:W-:-:S05]  /*74a0*/  IMAD.MOV.U32 R68, RZ, RZ, R67 ;  /* 0x000000ffff447224 */ /* 0x000fca00078e0043 */
[----:B------:R-:W-:Y:S01]  /*74b0*/  PRMT R169, R69, 0x5410, R68 ;  /* 0x0000541045a97816 */ /* 0x000fe20000000044 */
[----:B------:R-:W-:Y:S02]  /*74c0*/  IMAD.MOV.U32 R69, RZ, RZ, R64 ;  /* 0x000000ffff457224 */ /* 0x000fe400078e0040 */
[----:B------:R-:W-:-:S05]  /*74d0*/  IMAD.MOV.U32 R68, RZ, RZ, R65 ;  /* 0x000000ffff447224 */ /* 0x000fca00078e0041 */
[----:B------:R-:W-:Y:S02]  /*74e0*/  PRMT R170, R69, 0x5410, R68 ;  /* 0x0000541045aa7816 */ /* 0x000fe40000000044 */
[----:B------:R-:W-:Y:S01]  /*74f0*/  CS2R R68, SRZ ;  /* 0x0000000000447805 */ /* 0x000fe2000001ff00 */
[----:B------:R-:W-:Y:S06]  /*7500*/  @P3 BRA `(.L_x_519) ;  /* 0x0000000000543947 */ /* 0x000fec0003800000 */
[----:B------:R-:W-:Y:S01]  /*7510*/  IADD3 R86, P2, P5, R102, R32, R86 ;  /* 0x0000002066567210 */ /* 0x000fe20007d5e056 */
[----:B------:R-:W-:Y:S01]  /*7520*/  ULDC.64 UR4, c[0x0][0x3e8] ;  /* 0x0000fa0000047ab9 */ /* 0x000fe20000000a00 */
[----:B------:R-:W-:Y:S02]  /*7530*/  ULDC.64 UR6, c[0x0][0x208] ;  /* 0x0000820000067ab9 */ /* 0x000fe40000000a00 */
[----:B------:R-:W-:Y:S02]  /*7540*/  IADD3.X R0, R25, R34, R0, P2, P5 ;  /* 0x0000002219007210 */ /* 0x000fe400017ea400 */
        /* <DEDUP_REMOVED lines=17> */
.L_x_519:
[----:B------:R-:W-:Y:S05]  /*7660*/  BSYNC B1 ;  /* 0x0000000000017941 */ /* 0x000fea0003800000 */
.L_x_518:
        /* <DEDUP_REMOVED lines=15> */
[----:B------:R-:W-:Y:S02]  /*7760*/  IMAD.MOV.U32 R3, RZ, RZ, R78 ;  /* 0x000000ffff037224 */ /* 0x000fe400078e004e */
        /* <DEDUP_REMOVED lines=16> */
.L_x_520:
[----:B------:R-:W-:Y:S01]  /*7870*/  IMAD R3, R19, 0x8, R18 ;  /* 0x0000000813037824 */ /* 0x000fe200078e0212 */
[----:B------:R-:W-:Y:S01]  /*7880*/  SHF.L.U32 R0, R217, 0x1f, RZ ;  /* 0x0000001fd9007819 */ /* 0x000fe200000006ff */
[----:B------:R-:W1:Y:S01]  /*7890*/  LDC R143, c[0x0][0x2f4] ;  /* 0x0000bd00ff8f7b82 */ /* 0x000e620000000800 */
[----:B------:R-:W-:Y:S01]  /*78a0*/  BSSY B1, `(.L_x_521) ;  /* 0x0000004000017945 */ /* 0x000fe20003800000 */
[----:B------:R-:W-:Y:S01]  /*78b0*/  IMAD.MOV.U32 R123, RZ, RZ, R88 ;  /* 0x000000ffff7b7224 */ /* 0x000fe200078e0058 */
[----:B------:R-:W2:Y:S02]  /*78c0*/  SYNCS.PHASECHK.TRANS64.TRYWAIT P5, [R3+URZ+0x38890], R0 ;  /* 0x03889000030075a7 */ /* 0x000ea400080a017f */
[----:B--2---:R-:W-:Y:S05]  /*78d0*/  @!P5 BRA `(.L_x_522) ;  /* 0x0000023800bcd947 */ /* 0x004fea0003800000 */
.L_x_855:
[----:B------:R-:W-:Y:S05]  /*78e0*/  BSYNC B1 ;  /* 0x0000000000017941 */ /* 0x000fea0003800000 */
.L_x_521:
[----:B------:R-:W3:Y:S01]  /*78f0*/  LDC.64 R124, c[0x0][0x300] ;  /* 0x0000c000ff7c7b82 */ /* 0x000ee20000000a00 */
[----:B------:R-:W-:Y:S01]  /*7900*/  BSSY B1, `(.L_x_523) ;  /* 0x000010c000017945 */ /* 0x000fe20003800000 */
[----:B-1----:R-:W-:-:S03]  /*7910*/  IADD3 R145, -R115, R143, RZ ;  /* 0x0000008f73917210 */ /* 0x002fc60007ffe1ff */
[----:B------:R-:W-:Y:S05]  /*7920*/  @P4 BRA `(.L_x_524) ;  /* 0x0000001000244947 */ /* 0x000fea0003800000 */
[----:B------:R-:W-:Y:S01]  /*7930*/  ISETP.NE.AND P4, PT, R27, RZ, PT ;  /* 0x000000ff1b00720c */ /* 0x000fe20003f85270 */
[-C--:B---3--:R-:W-:Y:S01]  /*7940*/  IMAD.WIDE.U32 R134, R212, R124.reuse, R122 ;  /* 0x0000007cd4867225 */ /* 0x088fe200078e007a */
[----:B0-----:R-:W-:Y:S01]  /*7950*/  SHF.R.S32.HI R84, RZ, 0x1f, R212 ;  /* 0x0000001fff547819 */ /* 0x001fe200000114d4 */
[----:B------:R-:W-:Y:S04]  /*7960*/  BSSY B2, `(.L_x_525) ;  /* 0x0000084000027945 */ /* 0x000fe80003800000 */
[----:B------:R-:W-:-:S04]  /*7970*/  IMAD R148, R84, R124, RZ ;  /* 0x0000007c54947224 */ /* 0x000fc800078e02ff */
[----:B------:R-:W-:-:S04]  /*7980*/  IMAD R148, R212, R125, R148 ;  /* 0x0000007dd4947224 */ /* 0x000fc800078e0294 */
[----:B------:R-:W-:Y:S01]  /*7990*/  IMAD.IADD R148, R148, 0x1, R135 ;  /* 0x0000000194947824 */ /* 0x000fe200078e0287 */
[----:B------:R-:W-:Y:S06]  /*79a0*/  @!P4 BRA `(.L_x_526) ;  /* 0x0000000400fcc947 */ /* 0x000fec0003800000 */
[----:B------:R-:W-:Y:S01]  /*79b0*/  SEL R84, R115, R145, !P0 ;  /* 0x0000009173547207 */ /* 0x000fe20004000000 */
[----:B------:R-:W-:Y:S01]  /*79c0*/  IMAD.SHL.U32 R86, R212, 0x40, RZ ;  /* 0x00000040d4567824 */ /* 0x000fe200078e00ff */
[----:B------:R-:W-:Y:S01]  /*79d0*/  ISETP.GE.AND P4, PT, R16, R120, PT ;  /* 0x000000781000720c */ /* 0x000fe20003f86270 */
[----:B------:R-:W-:Y:S01]  /*79e0*/  BSSY B3, `(.L_x_527) ;  /* 0x000006e000037945 */ /* 0x000fe20003800000 */
[----:B------:R-:W-:-:S04]  /*79f0*/  SHF.R.S32.HI R85, RZ, 0x1f, R84 ;  /* 0x0000001fff557819 */ /* 0x000fc80000011454 */
[----:B------:R-:W-:-:S04]  /*7a00*/  LEA.HI R84, R85, R84, RZ, 0x4 ;  /* 0x0000005455547211 */ /* 0x000fc800078f20ff */
[----:B------:R-:W-:-:S04]  /*7a10*/  LEA.HI.SX32 R84, R84, R15, 0x1c ;  /* 0x0000000f54547211 */ /* 0x000fc800078fe2ff */
[----:B------:R-:W-:Y:S01]  /*7a20*/  SHF.R.S32.HI R85, RZ, 0x1f, R84 ;  /* 0x0000001fff557819 */ /* 0x000fe20000011454 */
[----:B------:R-:W-:-:S03]  /*7a30*/  IMAD.SHL.U32 R149, R84, 0x8, RZ ;  /* 0x0000000854957824 */ /* 0x000fc600078e00ff */
[----:B------:R-:W-:Y:S02]  /*7a40*/  LEA.HI R84, R85, R84, RZ, 0x3 ;  /* 0x0000005455547211 */ /* 0x000fe400078f18ff */
[----:B------:R-:W-:Y:S02]  /*7a50*/  LOP3.LUT R85, R149, 0x38, RZ, 0xc0, !PT ;  /* 0x0000003895557812 */ /* 0x000fe400078ec0ff */
[----:B------:R-:W-:Y:S02]  /*7a60*/  SHF.R.S32.HI R84, RZ, 0x3, R84 ;  /* 0x00000003ff547819 */ /* 0x000fe40000011454 */
[----:B------:R-:W-:-:S03]  /*7a70*/  LOP3.LUT R85, R85, 0x1c0, R86, 0xf8, !PT ;  /* 0x000001c055557812 */ /* 0x000fc600078ef856 */
[----:B------:R-:W-:Y:S01]  /*7a80*/  IMAD R84, R84, 0x1400, R228 ;  /* 0x0000140054547824 */ /* 0x000fe200078e02e4 */
[----:B------:R-:W-:-:S04]  /*7a90*/  LOP3.LUT R85, R85, R229, RZ, 0x3c, !PT ;  /* 0x000000e555557212 */ /* 0x000fc800078e3cff */
[----:B------:R-:W-:-:S05]  /*7aa0*/  IADD3 R84, R84, R85, RZ ;  /* 0x0000005554547210 */ /* 0x000fca0007ffe0ff */
[C---:B------:R-:W-:Y:S02]  /*7ab0*/  IMAD R88, R19.reuse, 0x5000, R84 ;  /* 0x0000500013587824 */ /* 0x040fe400078e0254 */
[----:B------:R-:W-:Y:S02]  /*7ac0*/  IMAD R84, R19, 0x5000, R138 ;  /* 0x0000500013547824 */ /* 0x000fe400078e028a */
[--C-:B------:R-:W-:Y:S02]  /*7ad0*/  IMAD R88, R88, 0x2, R18.reuse ;  /* 0x0000000258587824 */ /* 0x100fe400078e0212 */
[----:B------:R-:W-:-:S04]  /*7ae0*/  IMAD R84, R84, 0x2, R18 ;  /* 0x0000000254547824 */ /* 0x000fc800078e0212 */
[----:B------:R-:W0:Y:S04]  /*7af0*/  LDS.128 R88, [R88+0x24400] ;  /* 0x0244000058587984 */ /* 0x000e280000000c00 */
[----:B------:R-:W1:Y:S01]  /*7b00*/  LDS.128 R84, [R84+0x24400] ;  /* 0x0244000054547984 */ /* 0x000e620000000c00 */
[----:B------:R-:W-:Y:S05]  /*7b10*/  @P4 BRA `(.L_x_528) ;  /* 0x0000000400684947 */ /* 0x000fea0003800000 */
[----:B0-----:R-:W-:Y:S01]  /*7b20*/  IMAD.MOV.U32 R151, RZ, RZ, R89 ;  /* 0x000000ffff977224 */ /* 0x001fe200078e0059 */
[----:B-1----:R-:W-:Y:S01]  /*7b30*/  MOV R150, R85 ;  /* 0x0000005500967202 */ /* 0x002fe20000000f00 */
[----:B------:R-:W-:Y:S01]  /*7b40*/  HADD2.F32 R153, -RZ, R153.H0_H0 ;  /* 0x20000099ff997230 */ /* 0x000fe20000004100 */
[--C-:B------:R-:W-:Y:S01]  /*7b50*/  SHF.R.U64 R40, R40, 0x10, R41.reuse ;  /* 0x0000001028287819 */ /* 0x100fe20000001229 */
[----:B------:R-:W-:Y:S01]  /*7b60*/  HADD2.F32 R152, -RZ, R152.H0_H0 ;  /* 0x20000098ff987230 */ /* 0x000fe20000004100 */
[----:B------:R-:W-:Y:S01]  /*7b70*/  SHF.R.U32.HI R41, RZ, 0x10, R41 ;  /* 0x00000010ff297819 */ /* 0x000fe20000011629 */
[----:B------:R-:W-:Y:S01]  /*7b80*/  HADD2.F32 R85, -RZ, R151.H0_H0 ;  /* 0x20000097ff557230 */ /* 0x000fe20000004100 */
[----:B------:R-:W-:Y:S01]  /*7b90*/  SHF.R.U64 R48, R48, 0x10, R49 ;  /* 0x0000001030307819 */ /* 0x000fe20000001231 */
[--C-:B------:R-:W-:Y:S01]  /*7ba0*/  HADD2.F32 R154, -RZ, R150.reuse.H0_H0 ;  /* 0x20000096ff9a7230 */ /* 0x100fe20000004100 */
[----:B------:R-:W-:Y:S01]  /*7bb0*/  SHF.R.U64 R42, R42, 0x10, R43 ;  /* 0x000000102a2a7819 */ /* 0x000fe2000000122b */
[----:B------:R-:W-:-:S02]  /*7bc0*/  HADD2.F32 R150, -RZ, R150.H1_H1 ;  /* 0x30000096ff967230 */ /* 0x000fc40000004100 */
[CC--:B------:R-:W-:Y:S01]  /*7bd0*/  FMUL.FTZ R89, R85.reuse, R153.reuse ;  /* 0x0000009955597220 */ /* 0x0c0fe20000410000 */
[----:B------:R-:W-:Y:S02]  /*7be0*/  HADD2.F32 R48, -RZ, R48.H0_H0 ;  /* 0x20000030ff307230 */ /* 0x000fe40000004100 */
[C---:B------:R-:W-:Y:S01]  /*7bf0*/  FMUL.FTZ R153, R154.reuse, R153 ;  /* 0x000000999a997220 */ /* 0x040fe20000410000 */
[----:B------:R-:W-:Y:S02]  /*7c00*/  HADD2.F32 R42, -RZ, R42.H0_H0 ;  /* 0x2000002aff2a7230 */ /* 0x000fe40000004100 */
[-C--:B------:R-:W-:Y:S01]  /*7c10*/  FFMA.FTZ R89, R154, R152.reuse, -R89 ;  /* 0x000000989a597223 */ /* 0x080fe20000010859 */
[----:B------:R-:W-:Y:S01]  /*7c20*/  FFMA.FTZ R85, R85, R152, R153 ;  /* 0x0000009855557223 */ /* 0x000fe20000010099 */
[----:B------:R-:W-:Y:S01]  /*7c30*/  SHF.R.U32.HI R152, RZ, 0x10, R49 ;  /* 0x00000010ff987819 */ /* 0x000fe20000011631 */
[----:B------:R-:W-:Y:S02]  /*7c40*/  HADD2.F32 R49, -RZ, R151.H1_H1 ;  /* 0x30000097ff317230 */ /* 0x000fe40000004100 */
[----:B------:R-:W-:-:S02]  /*7c50*/  HADD2.F32 R151, -RZ, R41.H0_H0 ;  /* 0x20000029ff977230 */ /* 0x000fc40000004100 */
[----:B------:R-:W-:Y:S02]  /*7c60*/  HADD2.F32 R152, -RZ, R152.H0_H0 ;  /* 0x20000098ff987230 */ /* 0x000fe40000004100 */
[----:B------:R-:W-:-:S03]  /*7c70*/  HADD2.F32 R153, -RZ, R178.H0_H0 ;  /* 0x200000b2ff997230 */ /* 0x000fc60000004100 */
[-C--:B------:R-:W-:Y:S01]  /*7c80*/  FMUL.FTZ R41, R49, R152.reuse ;  /* 0x0000009831297220 */ /* 0x080fe20000410000 */
[----:B------:R-:W-:-:S03]  /*7c90*/  FMUL.FTZ R152, R150, R152 ;  /* 0x0000009896987220 */ /* 0x000fc60000410000 */
[-C--:B------:R-:W-:Y:S01]  /*7ca0*/  FFMA.FTZ R41, R150, R151.reuse, -R41 ;  /* 0x0000009796297223 */ /* 0x080fe20000010829 */
[----:B------:R-:W-:Y:S01]  /*7cb0*/  FFMA.FTZ R49, R49, R151, R152 ;  /* 0x0000009731317223 */ /* 0x000fe20000010098 */
[----:B------:R-:W-:Y:S02]  /*7cc0*/  IMAD.MOV.U32 R151, RZ, RZ, R91 ;  /* 0x000000ffff977224 */ /* 0x000fe400078e005b */
[----:B------:R-:W-:Y:S01]  /*7cd0*/  IMAD.MOV.U32 R150, RZ, RZ, R87 ;  /* 0x000000ffff967224 */ /* 0x000fe200078e0057 */
[----:B------:R-:W-:Y:S01]  /*7ce0*/  F2FP.F16.F32.PACK_AB R41, R41, R89 ;  /* 0x000000592929723e */ /* 0x000fe200000000ff */
[----:B------:R-:W-:Y:S01]  /*7cf0*/  HADD2.F32 R152, -RZ, R177.H0_H0 ;  /* 0x200000b1ff987230 */ /* 0x000fe20000004100 */
[----:B------:R-:W-:Y:S01]  /*7d00*/  F2FP.F16.F32.PACK_AB R49, R49, R85 ;  /* 0x000000553131723e */ /* 0x000fe200000000ff */
[----:B------:R-:W-:Y:S01]  /*7d10*/  HADD2.F32 R91, -RZ, R151.H0_H0 ;  /* 0x20000097ff5b7230 */ /* 0x000fe20000004100 */
[----:B------:R-:W-:Y:S01]  /*7d20*/  MOV R85, R41 ;  /* 0x0000002900557202 */ /* 0x000fe20000000f00 */
[----:B------:R-:W-:-:S02]  /*7d30*/  HADD2.F32 R154, -RZ, R150.H0_H0 ;  /* 0x20000096ff9a7230 */ /* 0x000fc40000004100 */
[----:B------:R-:W-:Y:S02]  /*7d40*/  HADD2.F32 R150, -RZ, R150.H1_H1 ;  /* 0x30000096ff967230 */ /* 0x000fe40000004100 */
[CC--:B------:R-:W-:Y:S01]  /*7d50*/  FMUL.FTZ R87, R91.reuse, R153.reuse ;  /* 0x000000995b577220 */ /* 0x0c0fe20000410000 */
[----:B------:R-:W-:Y:S02]  /*7d60*/  IMAD.MOV.U32 R89, RZ, RZ, R49 ;  /* 0x000000ffff597224 */ /* 0x000fe400078e0031 */
[C---:B------:R-:W-:Y:S01]  /*7d70*/  FMUL.FTZ R153, R154.reuse, R153 ;  /* 0x000000999a997220 */ /* 0x040fe20000410000 */
[-C--:B------:R-:W-:Y:S01]  /*7d80*/  FFMA.FTZ R87, R154, R152.reuse, -R87 ;  /* 0x000000989a577223 */ /* 0x080fe20000010857 */
[----:B------:R-:W-:Y:S02]  /*7d90*/  HADD2.F32 R154, -RZ, R178.H1_H1 ;  /* 0x300000b2ff9a7230 */ /* 0x000fe40000004100 */
[----:B------:R-:W-:Y:S01]  /*7da0*/  FFMA.FTZ R91, R91, R152, R153 ;  /* 0x000000985b5b7223 */ /* 0x000fe20000010099 */
[----:B------:R-:W-:-:S02]  /*7db0*/  SHF.R.U32.HI R152, RZ, 0x10, R43 ;  /* 0x00000010ff987819 */ /* 0x000fc4000001162b */
[--C-:B------:R-:W-:Y:S02]  /*7dc0*/  SHF.R.U64 R43, R50, 0x10, R51.reuse ;  /* 0x00000010322b7819 */ /* 0x100fe40000001233 */
[----:B------:R-:W-:Y:S01]  /*7dd0*/  SHF.R.U32.HI R50, RZ, 0x10, R51 ;  /* 0x00000010ff327819 */ /* 0x000fe20000011633 */
[----:B------:R-:W-:Y:S02]  /*7de0*/  HADD2.F32 R51, -RZ, R151.H1_H1 ;  /* 0x30000097ff337230 */ /* 0x000fe40000004100 */
[----:B------:R-:W-:Y:S02]  /*7df0*/  HADD2.F32 R152, -RZ, R152.H0_H0 ;  /* 0x20000098ff987230 */ /* 0x000fe40000004100 */
[----:B------:R-:W-:Y:S02]  /*7e00*/  HADD2.F32 R151, -RZ, R50.H0_H0 ;  /* 0x20000032ff977230 */ /* 0x000fe40000004100 */
[----:B------:R-:W-:-:S03]  /*7e10*/  HADD2.F32 R43, -RZ, R43.H0_H0 ;  /* 0x2000002bff2b7230 */ /* 0x000fc60000004100 */
[----:B------:R-:W-:-:S04]  /*7e20*/  FMUL.FTZ R50, R51, R151 ;  /* 0x0000009733327220 */ /* 0x000fc80000410000 */
[CC--:B------:R-:W-:Y:S01]  /*7e30*/  FFMA.FTZ R50, R150.reuse, R152.reuse, -R50 ;  /* 0x0000009896327223 */ /* 0x0c0fe20000010832 */
[----:B------:R-:W-:Y:S01]  /*7e40*/  FMUL.FTZ R150, R150, R151 ;  /* 0x0000009796967220 */ /* 0x000fe20000410000 */
[--C-:B------:R-:W-:Y:S02]  /*7e50*/  HADD2.F32 R151, -RZ, R88.reuse.H0_H0 ;  /* 0x20000058ff977230 */ /* 0x100fe40000004100 */
[----:B------:R-:W-:Y:S02]  /*7e60*/  HADD2.F32 R88, -RZ, R88.H1_H1 ;  /* 0x30000058ff587230 */ /* 0x000fe40000004100 */
[----:B------:R-:W-:Y:S01]  /*7e70*/  FFMA.FTZ R51, R51, R152, R150 ;  /* 0x0000009833337223 */ /* 0x000fe20000010096 */
[----:B------:R-:W-:Y:S02]  /*7e80*/  HADD2.F32 R150, -RZ, R84.H0_H0 ;  /* 0x20000054ff967230 */ /* 0x000fe40000004100 */
[-C--:B------:R-:W-:Y:S01]  /*7e90*/  FMUL.FTZ R153, R151, R154.reuse ;  /* 0x0000009a97997220 */ /* 0x080fe20000410000 */
[----:B------:R-:W-:Y:S01]  /*7ea0*/  HADD2.F32 R152, -RZ, R177.H1_H1 ;  /* 0x300000b1ff987230 */ /* 0x000fe20000004100 */
[----:B------:R-:W-:Y:S01]  /*7eb0*/  F2FP.F16.F32.PACK_AB R87, R50, R87 ;  /* 0x000000573257723e */ /* 0x000fe200000000ff */
[----:B------:R-:W-:Y:S01]  /*7ec0*/  FMUL.FTZ R154, R150, R154 ;  /* 0x0000009a969a7220 */ /* 0x000fe20000410000 */
[----:B------:R-:W-:-:S02]  /*7ed0*/  F2FP.F16.F32.PACK_AB R91, R51, R91 ;  /* 0x0000005b335b723e */ /* 0x000fc400000000ff */
[-C--:B------:R-:W-:Y:S01]  /*7ee0*/  FFMA.FTZ R150, R150, R152.reuse, -R153 ;  /* 0x0000009896967223 */ /* 0x080fe20000010899 */
[----:B------:R-:W-:Y:S01]  /*7ef0*/  FFMA.FTZ R151, R151, R152, R154 ;  /* 0x0000009897977223 */ /* 0x000fe2000001009a */
[----:B------:R-:W-:Y:S02]  /*7f00*/  HADD2.F32 R152, -RZ, R84.H1_H1 ;  /* 0x30000054ff987230 */ /* 0x000fe40000004100 */
[----:B------:R-:W-:Y:S02]  /*7f10*/  HADD2.F32 R84, -RZ, R40.H0_H0 ;  /* 0x20000028ff547230 */ /* 0x000fe40000004100 */
[-C--:B------:R-:W-:Y:S01]  /*7f20*/  FMUL.FTZ R40, R88, R48.reuse ;  /* 0x0000003058287220 */ /* 0x080fe20000410000 */
[--C-:B------:R-:W-:Y:S02]  /*7f30*/  HADD2.F32 R154, -RZ, R176.reuse.H1_H1 ;  /* 0x300000b0ff9a7230 */ /* 0x100fe40000004100 */
[C---:B------:R-:W-:Y:S01]  /*7f40*/  FMUL.FTZ R48, R152.reuse, R48 ;  /* 0x0000003098307220 */ /* 0x040fe20000410000 */
[----:B------:R-:W-:Y:S01]  /*7f50*/  FFMA.FTZ R40, R152, R84, -R40 ;  /* 0x0000005498287223 */ /* 0x000fe20000010828 */
[----:B------:R-:W-:-:S02]  /*7f60*/  HADD2.F32 R152, -RZ, R176.H0_H0 ;  /* 0x200000b0ff987230 */ /* 0x000fc40000004100 */
[----:B------:R-:W-:Y:S01]  /*7f70*/  FFMA.FTZ R48, R88, R84, R48 ;  /* 0x0000005458307223 */ /* 0x000fe20000010030 */
[----:B------:R-:W-:Y:S02]  /*7f80*/  HADD2.F32 R84, -RZ, R90.H0_H0 ;  /* 0x2000005aff547230 */ /* 0x000fe40000004100 */
[----:B------:R-:W-:Y:S01]  /*7f90*/  HADD2.F32 R88, -RZ, R86.H0_H0 ;  /* 0x20000056ff587230 */ /* 0x000fe20000004100 */
[----:B------:R-:W-:Y:S01]  /*7fa0*/  F2FP.F16.F32.PACK_AB R40, R40, R150 ;  /* 0x000000962828723e */ /* 0x000fe200000000ff */
[----:B------:R-:W-:Y:S02]  /*7fb0*/  HADD2.F32 R90, -RZ, R90.H1_H1 ;  /* 0x3000005aff5a7230 */ /* 0x000fe40000004100 */
[-C--:B------:R-:W-:Y:S01]  /*7fc0*/  FMUL.FTZ R153, R84, R154.reuse ;  /* 0x0000009a54997220 */ /* 0x080fe20000410000 */
[----:B------:R-:W-:Y:S02]  /*7fd0*/  HADD2.F32 R86, -RZ, R86.H1_H1 ;  /* 0x30000056ff567230 */ /* 0x000fe40000004100 */
[----:B------:R-:W-:Y:S01]  /*7fe0*/  FMUL.FTZ R154, R88, R154 ;  /* 0x0000009a589a7220 */ /* 0x000fe20000410000 */
[----:B------:R-:W-:Y:S01]  /*7ff0*/  F2FP.F16.F32.PACK_AB R48, R48, R151 ;  /* 0x000000973030723e */ /* 0x000fe200000000ff */
[----:B------:R-:W-:-:S02]  /*8000*/  FFMA.FTZ R153, R88, R152, -R153 ;  /* 0x0000009858997223 */ /* 0x000fc40000010899 */
[----:B------:R-:W-:Y:S01]  /*8010*/  FFMA.FTZ R154, R84, R152, R154 ;  /* 0x00000098549a7223 */ /* 0x000fe2000001009a */
[-C--:B------:R-:W-:Y:S01]  /*8020*/  FMUL.FTZ R84, R90, R43.reuse ;  /* 0x0000002b5a547220 */ /* 0x080fe20000410000 */
[C---:B------:R-:W-:Y:S01]  /*8030*/  FMUL.FTZ R43, R86.reuse, R43 ;  /* 0x0000002b562b7220 */ /* 0x040fe20000410000 */
[----:B------:R-:W-:Y:S02]  /*8040*/  IMAD.MOV.U32 R88, RZ, RZ, R48 ;  /* 0x000000ffff587224 */ /* 0x000fe400078e0030 */
[-C--:B------:R-:W-:Y:S01]  /*8050*/  FFMA.FTZ R84, R86, R42.reuse, -R84 ;  /* 0x0000002a56547223 */ /* 0x080fe20000010854 */
[----:B------:R-:W-:-:S04]  /*8060*/  FFMA.FTZ R43, R90, R42, R43 ;  /* 0x0000002a5a2b7223 */ /* 0x000fc8000001002b */
[----:B------:R-:W-:Y:S01]  /*8070*/  F2FP.F16.F32.PACK_AB R153, R84, R153 ;  /* 0x000000995499723e */ /* 0x000fe200000000ff */
[----:B------:R-:W-:Y:S01]  /*8080*/  IMAD.MOV.U32 R84, RZ, RZ, R40 ;  /* 0x000000ffff547224 */ /* 0x000fe200078e0028 */
[----:B------:R-:W-:-:S03]  /*8090*/  F2FP.F16.F32.PACK_AB R43, R43, R154 ;  /* 0x0000009a2b2b723e */ /* 0x000fc600000000ff */
[----:B------:R-:W-:Y:S01]  /*80a0*/  IMAD.MOV.U32 R86, RZ, RZ, R153 ;  /* 0x000000ffff567224 */ /* 0x000fe200078e0099 */
[----:B------:R-:W-:-:S07]  /*80b0*/  MOV R90, R43 ;  /* 0x0000002b005a7202 */ /* 0x000fce0000000f00 */
.L_x_528:
[----:B------:R-:W-:Y:S05]  /*80c0*/  BSYNC B3 ;  /* 0x0000000000037941 */ /* 0x000fea0003800000 */
.L_x_527:
[----:B------:R-:W-:Y:S01]  /*80d0*/  ISETP.GE.AND P4, PT, R149, R143, PT ;  /* 0x0000008f9500720c */ /* 0x000fe20003f86270 */
[----:B------:R-:W-:-:S12]  /*80e0*/  ULDC.64 UR4, c[0x0][0x208] ;  /* 0x0000820000047ab9 */ /* 0x000fd80000000a00 */
[--C-:B------:R-:W-:Y:S02]  /*80f0*/  @!P4 SHF.R.S32.HI R43, RZ, 0x1f, R149.reuse ;  /* 0x0000001fff2bc819 */ /* 0x100fe40000011495 */
[----:B------:R-:W-:-:S04]  /*8100*/  @!P4 IADD3 R149, P5, P6, R96, R134, R149 ;  /* 0x000000866095c210 */ /* 0x000fc80007ebe095 */
[----:B------:R-:W-:Y:S02]  /*8110*/  @!P4 IADD3.X R43, R93, R148, R43, P5, P6 ;  /* 0x000000945d2bc210 */ /* 0x000fe40002fec42b */
[----:B------:R-:W-:-:S04]  /*8120*/  IADD3 R41, P5, P6, R96, R134, R14 ;  /* 0x0000008660297210 */ /* 0x000fc80007ebe00e */
[----:B------:R-:W-:Y:S02]  /*8130*/  IADD3.X R42, R93, R148, R8, P5, P6 ;  /* 0x000000945d2a7210 */ /* 0x000fe40002fec408 */
[----:B------:R-:W-:-:S04]  /*8140*/  LEA R40, P5, R41, R116, 0x1 ;  /* 0x0000007429287211 */ /* 0x000fc800078a08ff */
[----:B------:R-:W-:Y:S02]  /*8150*/  LEA.HI.X R41, R41, R117, R42, 0x1, P5 ;  /* 0x0000007529297211 */ /* 0x000fe400028f0c2a */
[----:B------:R-:W-:-:S03]  /*8160*/  @!P4 LEA R42, P5, R149, R116, 0x1 ;  /* 0x00000074952ac211 */ /* 0x000fc600078a08ff */
[----:B-1----:R1:W-:Y:S01]  /*8170*/  STG.E.128 desc[UR4][R40.64], R84 ;  /* 0x0000005428007986 */ /* 0x0023e2000c101d04 */
[----:B------:R-:W-:-:S05]  /*8180*/  @!P4 LEA.HI.X R43, R149, R117, R43, 0x1, P5 ;  /* 0x00000075952bc211 */ /* 0x000fca00028f0c2b */
[----:B0-----:R1:W-:Y:S04]  /*8190*/  @!P4 STG.E.128 desc[UR4][R42.64], R88 ;  /* 0x000000582a00c986 */ /* 0x0013e8000c101d04 */
.L_x_526:
[----:B------:R-:W-:Y:S05]  /*81a0*/  BSYNC B2 ;  /* 0x0000000000027941 */ /* 0x000fea0003800000 */
.L_x_525:
[----:B------:R-:W-:-:S13]  /*81b0*/  ISETP.NE.AND P4, PT, R11, RZ, PT ;  /* 0x000000ff0b00720c */ /* 0x000fda0003f85270 */
[----:B------:R-:W-:Y:S05]  /*81c0*/  @!P4 BRA `(.L_x_524) ;  /* 0x0000000400fcc947 */ /* 0x000fea0003800000 */
[----:B-1----:R-:W-:Y:S01]  /*81d0*/  SEL R40, R115, R145, !P1 ;  /* 0x0000009173287207 */ /* 0x002fe20004800000 */
        /* <DEDUP_REMOVED lines=13> */
[----:B------:R-:W-:-:S05]  /*82b0*/  LOP3.LUT R41, R41, R229, RZ, 0x3c, !PT ;  /* 0x000000e529297212 */ /* 0x000fca00078e3cff */
[----:B------:R-:W-:-:S04]  /*82c0*/  IMAD.IADD R40, R40, 0x1, R41 ;  /* 0x0000000128287824 */ /* 0x000fc800078e0229 */
[C---:B------:R-:W-:Y:S02]  /*82d0*/  IMAD R48, R19.reuse, 0x5000, R40 ;  /* 0x0000500013307824 */ /* 0x040fe400078e0228 */
[----:B------:R-:W-:Y:S02]  /*82e0*/  IMAD R40, R19, 0x5000, R137 ;  /* 0x0000500013287824 */ /* 0x000fe400078e0289 */
[----:B------:R-:W-:-:S03]  /*82f0*/  IMAD R48, R48, 0x2, R18 ;  /* 0x0000000230307824 */ /* 0x000fc600078e0212 */
[----:B------:R-:W-:-:S03]  /*8300*/  LEA R40, R40, R18, 0x1 ;  /* 0x0000001228287211 */ /* 0x000fc600078e08ff */
[----:B------:R-:W0:Y:S04]  /*8310*/  LDS.128 R48, [R48+0x24400] ;  /* 0x0244000030307984 */ /* 0x000e280000000c00 */
[----:B------:R-:W1:Y:S01]  /*8320*/  LDS.128 R40, [R40+0x24400] ;  /* 0x0244000028287984 */ /* 0x000e620000000c00 */
[----:B------:R-:W-:Y:S05]  /*8330*/  @P4 BRA `(.L_x_530) ;  /* 0x0000000400684947 */ /* 0x000fea0003800000 */
[----:B0-----:R-:W-:Y:S01]  /*8340*/  IMAD.MOV.U32 R86, RZ, RZ, R49 ;  /* 0x000000ffff567224 */ /* 0x001fe200078e0031 */
[----:B------:R-:W-:Y:S01]  /*8350*/  SHF.R.U64 R36, R36, 0x10, R37 ;  /* 0x0000001024247819 */ /* 0x000fe20000001225 */
[----:B-1----:R-:W-:Y:S01]  /*8360*/  IMAD.MOV.U32 R85, RZ, RZ, R41 ;  /* 0x000000ffff557224 */ /* 0x002fe200078e0029 */
[----:B------:R-:W-:Y:S01]  /*8370*/  SHF.R.U32.HI R37, RZ, 0x10, R37 ;  /* 0x00000010ff257819 */ /* 0x000fe20000011625 */
[----:B------:R-:W-:Y:S01]  /*8380*/  HADD2.F32 R87, -RZ, R175.H1_H1 ;  /* 0x300000afff577230 */ /* 0x000fe20000004100 */
[----:B------:R-:W-:Y:S01]  /*8390*/  SHF.R.U64 R38, R38, 0x10, R39 ;  /* 0x0000001026267819 */ /* 0x000fe20000001227 */
[----:B------:R-:W-:Y:S02]  /*83a0*/  HADD2.F32 R41, -RZ, R86.H0_H0 ;  /* 0x20000056ff297230 */ /* 0x000fe40000004100 */
[----:B------:R-:W-:Y:S02]  /*83b0*/  HADD2.F32 R89, -RZ, R85.H0_H0 ;  /* 0x20000055ff597230 */ /* 0x000fe40000004100 */
[----:B------:R-:W-:-:S02]  /*83c0*/  HADD2.F32 R88, -RZ, R175.H0_H0 ;  /* 0x200000afff587230 */ /* 0x000fc40000004100 */
[-C--:B------:R-:W-:Y:S01]  /*83d0*/  FMUL.FTZ R49, R41, R87.reuse ;  /* 0x0000005729317220 */ /* 0x080fe20000410000 */
[----:B------:R-:W-:Y:S02]  /*83e0*/  HADD2.F32 R86, -RZ, R86.H1_H1 ;  /* 0x30000056ff567230 */ /* 0x000fe40000004100 */
[C---:B------:R-:W-:Y:S01]  /*83f0*/  FMUL.FTZ R87, R89.reuse, R87 ;  /* 0x0000005759577220 */ /* 0x040fe20000410000 */
[----:B------:R-:W-:Y:S02]  /*8400*/  HADD2.F32 R37, -RZ, R37.H0_H0 ;  /* 0x20000025ff257230 */ /* 0x000fe40000004100 */
[-C--:B------:R-:W-:Y:S01]  /*8410*/  FFMA.FTZ R49, R89, R88.reuse, -R49 ;  /* 0x0000005859317223 */ /* 0x080fe20000010831 */
[----:B------:R-:W-:Y:S02]  /*8420*/  HADD2.F32 R38, -RZ, R38.H0_H0 ;  /* 0x20000026ff267230 */ /* 0x000fe40000004100 */
[----:B------:R-:W-:Y:S01]  /*8430*/  FFMA.FTZ R41, R41, R88, R87 ;  /* 0x0000005829297223 */ /* 0x000fe20000010057 */
[--C-:B------:R-:W-:Y:S01]  /*8440*/  SHF.R.U32.HI R87, RZ, 0x10, R45.reuse ;  /* 0x00000010ff577819 */ /* 0x100fe2000001162d */
[----:B------:R-:W-:Y:S01]  /*8450*/  HADD2.F32 R88, -RZ, R173.H1_H1 ;  /* 0x300000adff587230 */ /* 0x000fe20000004100 */
[----:B------:R-:W-:Y:S01]  /*8460*/  SHF.R.U64 R45, R44, 0x10, R45 ;  /* 0x000000102c2d7819 */ /* 0x000fe2000000122d */
[----:B------:R-:W-:-:S02]  /*8470*/  HADD2.F32 R44, -RZ, R85.H1_H1 ;  /* 0x30000055ff2c7230 */ /* 0x000fc40000004100 */
[----:B------:R-:W-:Y:S02]  /*8480*/  HADD2.F32 R87, -RZ, R87.H0_H0 ;  /* 0x20000057ff577230 */ /* 0x000fe40000004100 */
[----:B------:R-:W-:-:S03]  /*8490*/  HADD2.F32 R45, -RZ, R45.H0_H0 ;  /* 0x2000002dff2d7230 */ /* 0x000fc60000004100 */
[-C--:B------:R-:W-:Y:S01]  /*84a0*/  FMUL.FTZ R85, R86, R87.reuse ;  /* 0x0000005756557220 */ /* 0x080fe20000410000 */
[----:B------:R-:W-:-:S03]  /*84b0*/  FMUL.FTZ R87, R44, R87 ;  /* 0x000000572c577220 */ /* 0x000fc60000410000 */
[-C--:B------:R-:W-:Y:S01]  /*84c0*/  FFMA.FTZ R44, R44, R37.reuse, -R85 ;  /* 0x000000252c2c7223 */ /* 0x080fe20000010855 */
[----:B------:R-:W-:Y:S02]  /*84d0*/  HADD2.F32 R85, -RZ, R51.H0_H0 ;  /* 0x20000033ff557230 */ /* 0x000fe40000004100 */
[----:B------:R-:W-:Y:S01]  /*84e0*/  FFMA.FTZ R37, R86, R37, R87 ;  /* 0x0000002556257223 */ /* 0x000fe20000010057 */
[----:B------:R-:W-:Y:S02]  /*84f0*/  HADD2.F32 R86, -RZ, R173.H0_H0 ;  /* 0x200000adff567230 */ /* 0x000fe40000004100 */
[--C-:B------:R-:W-:Y:S02]  /*8500*/  HADD2.F32 R87, -RZ, R43.reuse.H0_H0 ;  /* 0x2000002bff577230 */ /* 0x100fe40000004100 */
[----:B------:R-:W-:Y:S01]  /*8510*/  FMUL.FTZ R89, R85, R88 ;  /* 0x0000005855597220 */ /* 0x000fe20000410000 */
[----:B------:R-:W-:Y:S01]  /*8520*/  HADD2.F32 R43, -RZ, R43.H1_H1 ;  /* 0x3000002bff2b7230 */ /* 0x000fe20000004100 */
[----:B------:R-:W-:-:S02]  /*8530*/  F2FP.F16.F32.PACK_AB R44, R44, R49 ;  /* 0x000000312c2c723e */ /* 0x000fc400000000ff */
[C---:B------:R-:W-:Y:S01]  /*8540*/  FFMA.FTZ R89, R87.reuse, R86, -R89 ;  /* 0x0000005657597223 */ /* 0x040fe20000010859 */
[----:B------:R-:W-:Y:S01]  /*8550*/  FMUL.FTZ R87, R87, R88 ;  /* 0x0000005857577220 */ /* 0x000fe20000410000 */
[----:B------:R-:W-:Y:S01]  /*8560*/  HADD2.F32 R88, -RZ, R172.H1_H1 ;  /* 0x300000acff587230 */ /* 0x000fe20000004100 */
[----:B------:R-:W-:Y:S01]  /*8570*/  F2FP.F16.F32.PACK_AB R37, R37, R41 ;  /* 0x000000292525723e */ /* 0x000fe200000000ff */
[----:B------:R-:W-:Y:S02]  /*8580*/  IMAD.MOV.U32 R41, RZ, RZ, R44 ;  /* 0x000000ffff297224 */ /* 0x000fe400078e002c */
[----:B------:R-:W-:Y:S01]  /*8590*/  FFMA.FTZ R87, R85, R86, R87 ;  /* 0x0000005655577223 */ /* 0x000fe20000010057 */
[----:B------:R-:W-:Y:S02]  /*85a0*/  SHF.R.U32.HI R85, RZ, 0x10, R39 ;  /* 0x00000010ff557819 */ /* 0x000fe40000011627 */
[--C-:B------:R-:W-:Y:S01]  /*85b0*/  SHF.R.U64 R39, R46, 0x10, R47.reuse ;  /* 0x000000102e277819 */ /* 0x100fe2000000122f */
[----:B------:R-:W-:Y:S01]  /*85c0*/  HADD2.F32 R46, -RZ, R51.H1_H1 ;  /* 0x30000033ff2e7230 */ /* 0x000fe20000004100 */
[----:B------:R-:W-:Y:S01]  /*85d0*/  SHF.R.U32.HI R47, RZ, 0x10, R47 ;  /* 0x00000010ff2f7819 */ /* 0x000fe2000001162f */
[----:B------:R-:W-:-:S02]  /*85e0*/  HADD2.F32 R85, -RZ, R85.H0_H0 ;  /* 0x20000055ff557230 */ /* 0x000fc40000004100 */
[----:B------:R-:W-:Y:S02]  /*85f0*/  HADD2.F32 R39, -RZ, R39.H0_H0 ;  /* 0x20000027ff277230 */ /* 0x000fe40000004100 */
[----:B------:R-:W-:Y:S02]  /*8600*/  HADD2.F32 R47, -RZ, R47.H0_H0 ;  /* 0x2000002fff2f7230 */ /* 0x000fe40000004100 */
[----:B------:R-:W-:-:S03]  /*8610*/  IMAD.MOV.U32 R49, RZ, RZ, R37 ;  /* 0x000000ffff317224 */ /* 0x000fc600078e0025 */
[----:B------:R-:W-:-:S04]  /*8620*/  FMUL.FTZ R51, R46, R47 ;  /* 0x0000002f2e337220 */ /* 0x000fc80000410000 */
[C---:B------:R-:W-:Y:S01]  /*8630*/  FFMA.FTZ R51, R43.reuse, R85, -R51 ;  /* 0x000000552b337223 */ /* 0x040fe20000010833 */
[----:B------:R-:W-:Y:S01]  /*8640*/  FMUL.FTZ R43, R43, R47 ;  /* 0x0000002f2b2b7220 */ /* 0x000fe20000410000 */
[----:B------:R-:W-:-:S03]  /*8650*/  HADD2.F32 R47, -RZ, R172.H0_H0 ;  /* 0x200000acff2f7230 */ /* 0x000fc60000004100 */
[----:B------:R-:W-:Y:S01]  /*8660*/  FFMA.FTZ R43, R46, R85, R43 ;  /* 0x000000552e2b7223 */ /* 0x000fe2000001002b */
[----:B------:R-:W-:Y:S01]  /*8670*/  HADD2.F32 R46, -RZ, R48.H0_H0 ;  /* 0x20000030ff2e7230 */ /* 0x000fe20000004100 */
[----:B------:R-:W-:Y:S01]  /*8680*/  F2FP.F16.F32.PACK_AB R51, R51, R89 ;  /* 0x000000593333723e */ /* 0x000fe200000000ff */
[----:B------:R-:W-:Y:S02]  /*8690*/  HADD2.F32 R85, -RZ, R40.H0_H0 ;  /* 0x20000028ff557230 */ /* 0x000fe40000004100 */
[----:B------:R-:W-:Y:S02]  /*86a0*/  HADD2.F32 R48, -RZ, R48.H1_H1 ;  /* 0x30000030ff307230 */ /* 0x000fe40000004100 */
[-C--:B------:R-:W-:Y:S01]  /*86b0*/  FMUL.FTZ R86, R46, R88.reuse ;  /* 0x000000582e567220 */ /* 0x080fe20000410000 */
[----:B------:R-:W-:Y:S01]  /*86c0*/  F2FP.F16.F32.PACK_AB R87, R43, R87 ;  /* 0x000000572b57723e */ /* 0x000fe200000000ff */
[----:B------:R-:W-:Y:S01]  /*86d0*/  FMUL.FTZ R88, R85, R88 ;  /* 0x0000005855587220 */ /* 0x000fe20000410000 */
[----:B------:R-:W-:-:S02]  /*86e0*/  IMAD.MOV.U32 R43, RZ, RZ, R51 ;  /* 0x000000ffff2b7224 */ /* 0x000fc400078e0033 */
[-C--:B------:R-:W-:Y:S01]  /*86f0*/  FFMA.FTZ R86, R85, R47.reuse, -R86 ;  /* 0x0000002f55567223 */ /* 0x080fe20000010856 */
[----:B------:R-:W-:Y:S02]  /*8700*/  HADD2.F32 R85, -RZ, R171.H1_H1 ;  /* 0x300000abff557230 */ /* 0x000fe40000004100 */
[----:B------:R-:W-:Y:S01]  /*8710*/  FFMA.FTZ R88, R46, R47, R88 ;  /* 0x0000002f2e587223 */ /* 0x000fe20000010058 */
[----:B------:R-:W-:Y:S02]  /*8720*/  HADD2.F32 R46, -RZ, R40.H1_H1 ;  /* 0x30000028ff2e7230 */ /* 0x000fe40000004100 */
[----:B------:R-:W-:Y:S02]  /*8730*/  HADD2.F32 R40, -RZ, R36.H0_H0 ;  /* 0x20000024ff287230 */ /* 0x000fe40000004100 */
[-C--:B------:R-:W-:Y:S01]  /*8740*/  FMUL.FTZ R36, R48, R45.reuse ;  /* 0x0000002d30247220 */ /* 0x080fe20000410000 */
[--C-:B------:R-:W-:Y:S02]  /*8750*/  HADD2.F32 R47, -RZ, R42.reuse.H0_H0 ;  /* 0x2000002aff2f7230 */ /* 0x100fe40000004100 */
[----:B------:R-:W-:Y:S01]  /*8760*/  FMUL.FTZ R45, R46, R45 ;  /* 0x0000002d2e2d7220 */ /* 0x000fe20000410000 */
[----:B------:R-:W-:-:S02]  /*8770*/  HADD2.F32 R42, -RZ, R42.H1_H1 ;  /* 0x3000002aff2a7230 */ /* 0x000fc40000004100 */
[-C--:B------:R-:W-:Y:S01]  /*8780*/  FFMA.FTZ R36, R46, R40.reuse, -R36 ;  /* 0x000000282e247223 */ /* 0x080fe20000010824 */
[----:B------:R-:W-:Y:S02]  /*8790*/  HADD2.F32 R46, -RZ, R171.H0_H0 ;  /* 0x200000abff2e7230 */ /* 0x000fe40000004100 */
[----:B------:R-:W-:Y:S01]  /*87a0*/  FFMA.FTZ R40, R48, R40, R45 ;  /* 0x0000002830287223 */ /* 0x000fe2000001002d */
[--C-:B------:R-:W-:Y:S02]  /*87b0*/  HADD2.F32 R45, -RZ, R50.reuse.H0_H0 ;  /* 0x20000032ff2d7230 */ /* 0x100fe40000004100 */
[----:B------:R-:W-:Y:S01]  /*87c0*/  HADD2.F32 R50, -RZ, R50.H1_H1 ;  /* 0x30000032ff327230 */ /* 0x000fe20000004100 */
[----:B------:R-:W-:Y:S01]  /*87d0*/  F2FP.F16.F32.PACK_AB R36, R36, R86 ;  /* 0x000000562424723e */ /* 0x000fe200000000ff */
[----:B------:R-:W-:Y:S02]  /*87e0*/  IMAD.MOV.U32 R51, RZ, RZ, R87 ;  /* 0x000000ffff337224 */ /* 0x000fe400078e0057 */
[-C--:B------:R-:W-:Y:S01]  /*87f0*/  FMUL.FTZ R48, R45, R85.reuse ;  /* 0x000000552d307220 */ /* 0x080fe20000410000 */
[----:B------:R-:W-:Y:S01]  /*8800*/  FMUL.FTZ R85, R47, R85 ;  /* 0x000000552f557220 */ /* 0x000fe20000410000 */
[----:B------:R-:W-:-:S02]  /*8810*/  F2FP.F16.F32.PACK_AB R88, R40, R88 ;  /* 0x000000582858723e */ /* 0x000fc400000000ff */
[-C--:B------:R-:W-:Y:S01]  /*8820*/  FFMA.FTZ R48, R47, R46.reuse, -R48 ;  /* 0x0000002e2f307223 */ /* 0x080fe20000010830 */
[----:B------:R-:W-:Y:S01]  /*8830*/  FFMA.FTZ R85, R45, R46, R85 ;  /* 0x0000002e2d557223 */ /* 0x000fe20000010055 */
[-C--:B------:R-:W-:Y:S01]  /*8840*/  FMUL.FTZ R45, R50, R39.reuse ;  /* 0x00000027322d7220 */ /* 0x080fe20000410000 */
[C---:B------:R-:W-:Y:S01]  /*8850*/  FMUL.FTZ R39, R42.reuse, R39 ;  /* 0x000000272a277220 */ /* 0x040fe20000410000 */
[----:B------:R-:W-:Y:S02]  /*8860*/  MOV R40, R36 ;  /* 0x0000002400287202 */ /* 0x000fe40000000f00 */
[-C--:B------:R-:W-:Y:S01]  /*8870*/  FFMA.FTZ R45, R42, R38.reuse, -R45 ;  /* 0x000000262a2d7223 */ /* 0x080fe2000001082d */
[----:B------:R-:W-:-:S04]  /*8880*/  FFMA.FTZ R39, R50, R38, R39 ;  /* 0x0000002632277223 */ /* 0x000fc80000010027 */
[----:B------:R-:W-:Y:S01]  /*8890*/  F2FP.F16.F32.PACK_AB R45, R45, R48 ;  /* 0x000000302d2d723e */ /* 0x000fe200000000ff */
[----:B------:R-:W-:Y:S01]  /*88a0*/  IMAD.MOV.U32 R48, RZ, RZ, R88 ;  /* 0x000000ffff307224 */ /* 0x000fe200078e0058 */
[----:B------:R-:W-:Y:S02]  /*88b0*/  F2FP.F16.F32.PACK_AB R39, R39, R85 ;  /* 0x000000552727723e */ /* 0x000fe400000000ff */
[----:B------:R-:W-:-:S03]  /*88c0*/  MOV R42, R45 ;  /* 0x0000002d002a7202 */ /* 0x000fc60000000f00 */
[----:B------:R-:W-:-:S07]  /*88d0*/  IMAD.MOV.U32 R50, RZ, RZ, R39 ;  /* 0x000000ffff327224 */ /* 0x000fce00078e0027 */
.L_x_530:
[----:B------:R-:W-:Y:S05]  /*88e0*/  BSYNC B2 ;  /* 0x0000000000027941 */ /* 0x000fea0003800000 */
.L_x_529:
        /* <DEDUP_REMOVED lines=13> */
.L_x_524:
[----:B------:R-:W-:Y:S05]  /*89c0*/  BSYNC B1 ;  /* 0x0000000000017941 */ /* 0x000fea0003800000 */
.L_x_523:
[----:B----4-:R-:W4:Y:S01]  /*89d0*/  LDL R36, [R1+0x10] ;  /* 0x0000100001247983 */ /* 0x010f220000100800 */
[----:B------:R-:W-:Y:S01]  /*89e0*/  BSSY B1, `(.L_x_531) ;  /* 0x0000106000017945 */ /* 0x000fe20003800000 */
[----:B----4-:R-:W-:-:S13]  /*89f0*/  LOP3.LUT P4, RZ, R36, 0x1, RZ, 0xc0, !PT ;  /* 0x0000000124ff7812 */ /* 0x010fda000788c0ff */
[----:B------:R-:W-:Y:S05]  /*8a00*/  @P4 BRA `(.L_x_532) ;  /* 0x00000010000c4947 */ /* 0x000fea0003800000 */
[----:B------:R-:W-:Y:S01]  /*8a10*/  ISETP.NE.AND P4, PT, R27, RZ, PT ;  /* 0x000000ff1b00720c */ /* 0x000fe20003f85270 */
[-C--:B---3--:R-:W-:Y:S01]  /*8a20*/  IMAD R50, R142, R124.reuse, RZ ;  /* 0x0000007c8e327224 */ /* 0x088fe200078e02ff */
[----:B------:R-:W-:Y:S01]  /*8a30*/  IADD3 R36, R212, 0x20, RZ ;  /* 0x00000020d4247810 */ /* 0x000fe20007ffe0ff */
[----:B------:R-:W-:Y:S04]  /*8a40*/  BSSY B2, `(.L_x_533) ;  /* 0x0000081000027945 */ /* 0x000fe80003800000 */
[C---:B------:R-:W-:Y:S02]  /*8a50*/  IMAD R50, R36.reuse, R125, R50 ;  /* 0x0000007d24327224 */ /* 0x040fe400078e0232 */
[----:B------:R-:W-:-:S04]  /*8a60*/  IMAD.WIDE.U32 R44, R36, R124, R122 ;  /* 0x0000007c242c7225 */ /* 0x000fc800078e007a */
[----:B------:R-:W-:Y:S01]  /*8a70*/  IMAD.IADD R50, R45, 0x1, R50 ;  /* 0x000000012d327824 */ /* 0x000fe200078e0232 */
[----:B------:R-:W-:Y:S06]  /*8a80*/  @!P4 BRA `(.L_x_534) ;  /* 0x0000000400f0c947 */ /* 0x000fec0003800000 */
[----:B------:R-:W-:Y:S01]  /*8a90*/  SEL R36, R115, R145, !P0 ;  /* 0x0000009173247207 */ /* 0x000fe20004000000 */
[----:B------:R-:W-:Y:S01]  /*8aa0*/  BSSY B3, `(.L_x_535) ;  /* 0x000006d000037945 */ /* 0x000fe20003800000 */
[----:B------:R-:W-:Y:S02]  /*8ab0*/  SHF.R.U32.HI R38, RZ, 0x3, R223 ;  /* 0x00000003ff267819 */ /* 0x000fe400000116df */
[----:B------:R-:W-:Y:S02]  /*8ac0*/  SHF.R.S32.HI R37, RZ, 0x1f, R36 ;  /* 0x0000001fff257819 */ /* 0x000fe40000011424 */
[----:B------:R-:W-:Y:S02]  /*8ad0*/  ISETP.GE.AND P4, PT, R16, R120, PT ;  /* 0x000000781000720c */ /* 0x000fe40003f86270 */
[----:B------:R-:W-:-:S04]  /*8ae0*/  LEA.HI R37, R37, R36, RZ, 0x4 ;  /* 0x0000002425257211 */ /* 0x000fc800078f20ff */
[----:B------:R-:W-:-:S04]  /*8af0*/  LEA.HI.SX32 R46, R37, R15, 0x1c ;  /* 0x0000000f252e7211 */ /* 0x000fc800078fe2ff */
[----:B------:R-:W-:-:S04]  /*8b00*/  SHF.R.S32.HI R37, RZ, 0x1f, R46 ;  /* 0x0000001fff257819 */ /* 0x000fc8000001142e */
[----:B------:R-:W-:Y:S01]  /*8b10*/  LEA.HI R37, R37, R46, RZ, 0x3 ;  /* 0x0000002e25257211 */ /* 0x000fe200078f18ff */
[----:B------:R-:W-:-:S03]  /*8b20*/  IMAD.SHL.U32 R46, R46, 0x8, RZ ;  /* 0x000000082e2e7824 */ /* 0x000fc600078e00ff */
[----:B------:R-:W-:Y:S02]  /*8b30*/  SHF.R.S32.HI R37, RZ, 0x3, R37 ;  /* 0x00000003ff257819 */ /* 0x000fe40000011425 */
[----:B------:R-:W-:-:S03]  /*8b40*/  LOP3.LUT R36, R223, 0x38, R46, 0xf8, !PT ;  /* 0x00000038df247812 */ /* 0x000fc600078ef82e */
[----:B------:R-:W-:Y:S01]  /*8b50*/  IMAD R37, R37, 0x1400, R227 ;  /* 0x0000140025257824 */ /* 0x000fe200078e02e3 */
[----:B------:R-:W-:-:S05]  /*8b60*/  LOP3.LUT R36, R36, R38, RZ, 0x3c, !PT ;  /* 0x0000002624247212 */ /* 0x000fca00078e3cff */
[----:B------:R-:W-:-:S04]  /*8b70*/  IMAD.IADD R36, R37, 0x1, R36 ;  /* 0x0000000125247824 */ /* 0x000fc800078e0224 */
[C---:B-1----:R-:W-:Y:S02]  /*8b80*/  IMAD R40, R19.reuse, 0x5000, R36 ;  /* 0x0000500013287824 */ /* 0x042fe400078e0224 */
[----:B------:R-:W-:Y:S02]  /*8b90*/  IMAD R36, R19, 0x5000, R136 ;  /* 0x0000500013247824 */ /* 0x000fe400078e0288 */
[----:B------:R-:W-:-:S03]  /*8ba0*/  IMAD R40, R40, 0x2, R18 ;  /* 0x0000000228287824 */ /* 0x000fc600078e0212 */
[----:B------:R-:W-:-:S03]  /*8bb0*/  LEA R36, R36, R18, 0x1 ;  /* 0x0000001224247211 */ /* 0x000fc600078e08ff */
[----:B------:R-:W1:Y:S04]  /*8bc0*/  LDS.128 R40, [R40+0x24400] ;  /* 0x0244000028287984 */ /* 0x000e680000000c00 */
[----:B------:R-:W3:Y:S01]  /*8bd0*/  LDS.128 R36, [R36+0x24400] ;  /* 0x0244000024247984 */ /* 0x000ee20000000c00 */
[----:B------:R-:W-:Y:S05]  /*8be0*/  @P4 BRA `(.L_x_536) ;  /* 0x0000000400604947 */ /* 0x000fea0003800000 */
[----:B------:R-:W-:Y:S01]  /*8bf0*/  HADD2.F32 R48, -RZ, R170.H1_H1 ;  /* 0x300000aaff307230 */ /* 0x000fe20000004100 */
[----:B------:R-:W-:Y:S01]  /*8c00*/  SHF.R.U64 R64, R64, 0x10, R65 ;  /* 0x0000001040407819 */ /* 0x000fe20000001241 */
[----:B-1----:R-:W-:Y:S02]  /*8c10*/  HADD2.F32 R47, -RZ, R41.H0_H0 ;  /* 0x20000029ff2f7230 */ /* 0x002fe40000004100 */
[----:B---3--:R-:W-:Y:S02]  /*8c20*/  HADD2.F32 R51, -RZ, R37.H0_H0 ;  /* 0x20000025ff337230 */ /* 0x008fe40000004100 */
[----:B------:R-:W-:Y:S02]  /*8c30*/  HADD2.F32 R49, -RZ, R168.H1_H1 ;  /* 0x300000a8ff317230 */ /* 0x000fe40000004100 */
[-C--:B0-----:R-:W-:Y:S01]  /*8c40*/  FMUL.FTZ R84, R47, R48.reuse ;  /* 0x000000302f547220 */ /* 0x081fe20000410000 */
[----:B------:R-:W-:Y:S02]  /*8c50*/  HADD2.F32 R170, -RZ, R170.H0_H0 ;  /* 0x200000aaffaa7230 */ /* 0x000fe40000004100 */
[----:B------:R-:W-:Y:S01]  /*8c60*/  FMUL.FTZ R48, R51, R48 ;  /* 0x0000003033307220 */ /* 0x000fe20000410000 */
[----:B------:R-:W-:-:S02]  /*8c70*/  HADD2.F32 R168, -RZ, R168.H0_H0 ;  /* 0x200000a8ffa87230 */ /* 0x000fc40000004100 */
[-C--:B------:R-:W-:Y:S01]  /*8c80*/  FFMA.FTZ R84, R51, R49.reuse, -R84 ;  /* 0x0000003133547223 */ /* 0x080fe20000010854 */
[----:B------:R-:W-:Y:S02]  /*8c90*/  HADD2.F32 R51, -RZ, R41.H1_H1 ;  /* 0x30000029ff337230 */ /* 0x000fe40000004100 */
[----:B------:R-:W-:Y:S01]  /*8ca0*/  FFMA.FTZ R47, R47, R49, R48 ;  /* 0x000000312f2f7223 */ /* 0x000fe20000010030 */
[----:B------:R-:W-:Y:S01]  /*8cb0*/  SHF.R.U32.HI R49, RZ, 0x10, R65 ;  /* 0x00000010ff317819 */ /* 0x000fe20000011641 */
[----:B------:R-:W-:Y:S01]  /*8cc0*/  HADD2.F32 R41, -RZ, R37.H1_H1 ;  /* 0x30000025ff297230 */ /* 0x000fe20000004100 */
[--C-:B------:R-:W-:Y:S01]  /*8cd0*/  SHF.R.U64 R48, R56, 0x10, R57.reuse ;  /* 0x0000001038307819 */ /* 0x100fe20000001239 */
[----:B------:R-:W-:Y:S01]  /*8ce0*/  HADD2.F32 R64, -RZ, R64.H0_H0 ;  /* 0x20000040ff407230 */ /* 0x000fe20000004100 */
[----:B------:R-:W-:Y:S01]  /*8cf0*/  SHF.R.U32.HI R56, RZ, 0x10, R57 ;  /* 0x00000010ff387819 */ /* 0x000fe20000011639 */
[----:B------:R-:W-:Y:S02]  /*8d00*/  HADD2.F32 R49, -RZ, R49.H0_H0 ;  /* 0x20000031ff317230 */ /* 0x000fe40000004100 */
[----:B------:R-:W-:-:S02]  /*8d10*/  HADD2.F32 R57, -RZ, R39.H0_H0 ;  /* 0x20000027ff397230 */ /* 0x000fc40000004100 */
[----:B------:R-:W-:Y:S02]  /*8d20*/  HADD2.F32 R56, -RZ, R56.H0_H0 ;  /* 0x20000038ff387230 */ /* 0x000fe40000004100 */
[-C--:B------:R-:W-:Y:S01]  /*8d30*/  FMUL.FTZ R37, R51, R49.reuse ;  /* 0x0000003133257220 */ /* 0x080fe20000410000 */
[C---:B------:R-:W-:Y:S01]  /*8d40*/  FMUL.FTZ R49, R41.reuse, R49 ;  /* 0x0000003129317220 */ /* 0x040fe20000410000 */
[----:B------:R-:W-:Y:S02]  /*8d50*/  HADD2.F32 R39, -RZ, R39.H1_H1 ;  /* 0x30000027ff277230 */ /* 0x000fe40000004100 */
[-C--:B------:R-:W-:Y:S01]  /*8d60*/  FFMA.FTZ R41, R41, R56.reuse, -R37 ;  /* 0x0000003829297223 */ /* 0x080fe20000010825 */
[----:B------:R-:W-:Y:S01]  /*8d70*/  FFMA.FTZ R37, R51, R56, R49 ;  /* 0x0000003833257223 */ /* 0x000fe20000010031 */
[----:B------:R-:W-:Y:S02]  /*8d80*/  HADD2.F32 R49, -RZ, R169.H1_H1 ;  /* 0x300000a9ff317230 */ /* 0x000fe40000004100 */
[----:B------:R-:W-:Y:S01]  /*8d90*/  HADD2.F32 R51, -RZ, R43.H0_H0 ;  /* 0x2000002bff337230 */ /* 0x000fe20000004100 */
[----:B------:R-:W-:Y:S01]  /*8da0*/  F2FP.F16.F32.PACK_AB R41, R41, R84 ;  /* 0x000000542929723e */ /* 0x000fe200000000ff */
[----:B------:R-:W-:Y:S01]  /*8db0*/  HADD2.F32 R56, -RZ, R167.H1_H1 ;  /* 0x300000a7ff387230 */ /* 0x000fe20000004100 */
[----:B------:R-:W-:Y:S01]  /*8dc0*/  F2FP.F16.F32.PACK_AB R47, R37, R47 ;  /* 0x0000002f252f723e */ /* 0x000fe200000000ff */
[----:B------:R-:W-:-:S02]  /*8dd0*/  HADD2.F32 R43, -RZ, R43.H1_H1 ;  /* 0x3000002bff2b7230 */ /* 0x000fc40000004100 */
[-C--:B------:R-:W-:Y:S01]  /*8de0*/  FMUL.FTZ R65, R51, R49.reuse ;  /* 0x0000003133417220 */ /* 0x080fe20000410000 */
[C---:B------:R-:W-:Y:S01]  /*8df0*/  FMUL.FTZ R49, R57.reuse, R49 ;  /* 0x0000003139317220 */ /* 0x040fe20000410000 */
[----:B------:R-:W-:Y:S02]  /*8e00*/  HADD2.F32 R48, -RZ, R48.H0_H0 ;  /* 0x20000030ff307230 */ /* 0x000fe40000004100 */
[-C--:B------:R-:W-:Y:S01]  /*8e10*/  FFMA.FTZ R65, R57, R56.reuse, -R65 ;  /* 0x0000003839417223 */ /* 0x080fe20000010841 */
[----:B------:R-:W-:Y:S01]  /*8e20*/  FFMA.FTZ R49, R51, R56, R49 ;  /* 0x0000003833317223 */ /* 0x000fe20000010031 */
[--C-:B------:R-:W-:Y:S01]  /*8e30*/  SHF.R.U64 R56, R66, 0x10, R67.reuse ;  /* 0x0000001042387819 */ /* 0x100fe20000001243 */
[----:B------:R-:W-:Y:S01]  /*8e40*/  HADD2.F32 R169, -RZ, R169.H0_H0 ;  /* 0x200000a9ffa97230 */ /* 0x000fe20000004100 */
[----:B------:R-:W-:Y:S01]  /*8e50*/  SHF.R.U32.HI R66, RZ, 0x10, R67 ;  /* 0x00000010ff427819 */ /* 0x000fe20000011643 */
[----:B------:R-:W-:Y:S01]  /*8e60*/  HADD2.F32 R167, -RZ, R167.H0_H0 ;  /* 0x200000a7ffa77230 */ /* 0x000fe20000004100 */
[--C-:B------:R-:W-:Y:S01]  /*8e70*/  SHF.R.U64 R51, R58, 0x10, R59.reuse ;  /* 0x000000103a337819 */ /* 0x100fe2000000123b */
[----:B------:R-:W-:Y:S01]  /*8e80*/  HADD2.F32 R56, -RZ, R56.H0_H0 ;  /* 0x20000038ff387230 */ /* 0x000fe20000004100 */
[----:B------:R-:W-:Y:S01]  /*8e90*/  SHF.R.U32.HI R58, RZ, 0x10, R59 ;  /* 0x00000010ff3a7819 */ /* 0x000fe2000001163b */
[----:B------:R-:W-:-:S02]  /*8ea0*/  HADD2.F32 R66, -RZ, R66.H0_H0 ;  /* 0x20000042ff427230 */ /* 0x000fc40000004100 */
[----:B------:R-:W-:Y:S02]  /*8eb0*/  HADD2.F32 R51, -RZ, R51.H0_H0 ;  /* 0x20000033ff337230 */ /* 0x000fe40000004100 */
[----:B------:R-:W-:Y:S02]  /*8ec0*/  HADD2.F32 R58, -RZ, R58.H0_H0 ;  /* 0x2000003aff3a7230 */ /* 0x000fe40000004100 */
[----:B------:R-:W-:Y:S01]  /*8ed0*/  FMUL.FTZ R57, R43, R66 ;  /* 0x000000422b397220 */ /* 0x000fe20000410000 */
[----:B------:R-:W-:Y:S02]  /*8ee0*/  IMAD.MOV.U32 R37, RZ, RZ, R41 ;  /* 0x000000ffff257224 */ /* 0x000fe400078e0029 */
[----:B------:R-:W-:Y:S02]  /*8ef0*/  IMAD.MOV.U32 R41, RZ, RZ, R47 ;  /* 0x000000ffff297224 */ /* 0x000fe400078e002f */
[C---:B------:R-:W-:Y:S01]  /*8f00*/  FFMA.FTZ R57, R39.reuse, R58, -R57 ;  /* 0x0000003a27397223 */ /* 0x040fe20000010839 */
[----:B------:R-:W-:-:S04]  /*8f10*/  FMUL.FTZ R39, R39, R66 ;  /* 0x0000004227277220 */ /* 0x000fc80000410000 */
[----:B------:R-:W-:Y:S01]  /*8f20*/  FFMA.FTZ R39, R43, R58, R39 ;  /* 0x0000003a2b277223 */ /* 0x000fe20000010027 */
[----:B------:R-:W-:Y:S01]  /*8f30*/  HADD2.F32 R43, -RZ, R40.H0_H0 ;  /* 0x20000028ff2b7230 */ /* 0x000fe20000004100 */
[----:B------:R-:W-:Y:S01]  /*8f40*/  F2FP.F16.F32.PACK_AB R57, R57, R65 ;  /* 0x000000413939723e */ /* 0x000fe200000000ff */
[----:B------:R-:W-:Y:S02]  /*8f50*/  HADD2.F32 R58, -RZ, R36.H0_H0 ;  /* 0x20000024ff3a7230 */ /* 0x000fe40000004100 */
[----:B------:R-:W-:Y:S02]  /*8f60*/  HADD2.F32 R40, -RZ, R40.H1_H1 ;  /* 0x30000028ff287230 */ /* 0x000fe40000004100 */
[-C--:B------:R-:W-:Y:S01]  /*8f70*/  FMUL.FTZ R59, R43, R170.reuse ;  /* 0x000000aa2b3b7220 */ /* 0x080fe20000410000 */
[----:B------:R-:W-:Y:S02]  /*8f80*/  HADD2.F32 R36, -RZ, R36.H1_H1 ;  /* 0x30000024ff247230 */ /* 0x000fe40000004100 */
[C---:B------:R-:W-:Y:S01]  /*8f90*/  FMUL.FTZ R170, R58.reuse, R170 ;  /* 0x000000aa3aaa7220 */ /* 0x040fe20000410000 */
[----:B------:R-:W-:Y:S01]  /*8fa0*/  F2FP.F16.F32.PACK_AB R49, R39, R49 ;  /* 0x000000312731723e */ /* 0x000fe200000000ff */
[----:B------:R-:W-:Y:S01]  /*8fb0*/  FFMA.FTZ R59, R58, R168, -R59 ;  /* 0x000000a83a3b7223 */ /* 0x000fe2000001083b */
[----:B------:R-:W-:-:S02]  /*8fc0*/  IMAD.MOV.U32 R39, RZ, RZ, R57 ;  /* 0x000000ffff277224 */ /* 0x000fc400078e0039 */
[----:B------:R-:W-:Y:S01]  /*8fd0*/  FFMA.FTZ R170, R43, R168, R170 ;  /* 0x000000a82baa7223 */ /* 0x000fe200000100aa */
[-C--:B------:R-:W-:Y:S01]  /*8fe0*/  FMUL.FTZ R43, R40, R64.reuse ;  /* 0x00000040282b7220 */ /* 0x080fe20000410000 */
[----:B------:R-:W-:-:S03]  /*8ff0*/  FMUL.FTZ R64, R36, R64 ;  /* 0x0000004024407220 */ /* 0x000fc60000410000 */
[-C--:B------:R-:W-:Y:S01]  /*9000*/  FFMA.FTZ R43, R36, R48.reuse, -R43 ;  /* 0x00000030242b7223 */ /* 0x080fe2000001082b */
        /* <DEDUP_REMOVED lines=18> */
[----:B------:R-:W-:Y:S01]  /*9130*/  F2FP.F16.F32.PACK_AB R56, R56, R169 ;  /* 0x000000a93838723e */ /* 0x000fe200000000ff */
[----:B------:R-:W-:Y:S02]  /*9140*/  IMAD.MOV.U32 R43, RZ, RZ, R49 ;  /* 0x000000ffff2b7224 */ /* 0x000fe400078e0031 */
[----:B------:R-:W-:Y:S01]  /*9150*/  IMAD.MOV.U32 R38, RZ, RZ, R48 ;  /* 0x000000ffff267224 */ /* 0x000fe200078e0030 */
[----:B------:R-:W-:-:S07]  /*9160*/  MOV R42, R56 ;  /* 0x00000038002a7202 */ /* 0x000fce0000000f00 */
.L_x_536:
[----:B------:R-:W-:Y:S05]  /*9170*/  BSYNC B3 ;  /* 0x0000000000037941 */ /* 0x000fea0003800000 */
.L_x_535:
        /* <DEDUP_REMOVED lines=10> */
[----:B---3--:R3:W-:Y:S01]  /*9220*/  STG.E.128 desc[UR4][R46.64], R36 ;  /* 0x000000242e007986 */ /* 0x0087e2000c101d04 */
[----:B------:R-:W-:-:S05]  /*9230*/  @!P4 LEA.HI.X R49, R51, R117, R49, 0x1, P5 ;  /* 0x000000753331c211 */ /* 0x000fca00028f0c31 */
[----:B-1----:R3:W-:Y:S04]  /*9240*/  @!P4 STG.E.128 desc[UR4][R48.64], R40 ;  /* 0x000000283000c986 */ /* 0x0027e8000c101d04 */
.L_x_534:
[----:B------:R-:W-:Y:S05]  /*9250*/  BSYNC B2 ;  /* 0x0000000000027941 */ /* 0x000fea0003800000 */
.L_x_533:
[----:B------:R-:W-:-:S13]  /*9260*/  ISETP.NE.AND P4, PT, R11, RZ, PT ;  /* 0x000000ff0b00720c */ /* 0x000fda0003f85270 */
[----:B------:R-:W-:Y:S05]  /*9270*/  @!P4 BRA `(.L_x_532) ;  /* 0x0000000400f0c947 */ /* 0x000fea0003800000 */
[----:B---3--:R-:W-:Y:S01]  /*9280*/  SEL R36, R115, R145, !P1 ;  /* 0x0000009173247207 */ /* 0x008fe20004800000 */
        /* <DEDUP_REMOVED lines=26> */
[-C--:B------:R-:W-:Y:S01]  /*9430*/  FMUL.FTZ R56, R47, R48.reuse ;  /* 0x000000302f387220 */ /* 0x080fe20000410000 */
        /* <DEDUP_REMOVED lines=82> */
.L_x_538:
[----:B------:R-:W-:Y:S05]  /*9960*/  BSYNC B2 ;  /* 0x0000000000027941 */ /* 0x000fea0003800000 */
.L_x_537:
        /* <DEDUP_REMOVED lines=13> */
.L_x_532:
[----:B------:R-:W-:Y:S05]  /*9a40*/  BSYNC B1 ;  /* 0x0000000000017941 */ /* 0x000fea0003800000 */
.L_x_531:
[----:B---34-:R-:W-:Y:S02]  /*9a50*/  VIADD R37, R212, 0x40 ;  /* 0x00000040d4257836 */ /* 0x018fe40000000000 */
[-C--:B------:R-:W-:Y:S02]  /*9a60*/  IMAD R36, R140, R124.reuse, RZ ;  /* 0x0000007c8c247224 */ /* 0x080fe400078e02ff */
[----:B------:R-:W-:-:S04]  /*9a70*/  IMAD.WIDE.U32 R122, R37, R124, R122 ;  /* 0x0000007c257a7225 */ /* 0x000fc800078e007a */
[----:B------:R-:W-:Y:S01]  /*9a80*/  IMAD R36, R37, R125, R36 ;  /* 0x0000007d25247224 */ /* 0x000fe200078e0224 */
[----:B------:R-:W-:Y:S06]  /*9a90*/  @P3 BRA `(.L_x_499) ;  /* 0x0000001400083947 */ /* 0x000fec0003800000 */
[----:B------:R-:W-:Y:S01]  /*9aa0*/  ISETP.NE.AND P3, PT, R27, RZ, PT ;  /* 0x000000ff1b00720c */ /* 0x000fe20003f65270 */
[----:B------:R-:W-:Y:S01]  /*9ab0*/  BSSY B1, `(.L_x_539) ;  /* 0x000007f000017945 */ /* 0x000fe20003800000 */
[----:B------:R-:W-:-:S11]  /*9ac0*/  IMAD.IADD R46, R123, 0x1, R36 ;  /* 0x000000017b2e7824 */ /* 0x000fd600078e0224 */
[----:B------:R-:W-:Y:S05]  /*9ad0*/  @!P3 BRA `(.L_x_540) ;  /* 0x0000000400f0b947 */ /* 0x000fea0003800000 */
        /* <DEDUP_REMOVED lines=8> */
[----:B------:R-:W-:Y:S02]  /*9b60*/  LEA.HI R37, R37, R44, RZ, 0x3 ;  /* 0x0000002c25257211 */ /* 0x000fe400078f18ff */
[----:B------:R-:W-:Y:S02]  /*9b70*/  SHF.L.U32 R44, R44, 0x3, RZ ;  /* 0x000000032c2c7819 */ /* 0x000fe400000006ff */
[----:B------:R-:W-:Y:S02]  /*9b80*/  SHF.R.S32.HI R37, RZ, 0x3, R37 ;  /* 0x00000003ff257819 */ /* 0x000fe40000011425 */
[----:B------:R-:W-:-:S03]  /*9b90*/  LOP3.LUT R36, R222, 0x38, R44, 0xf8, !PT ;  /* 0x00000038de247812 */ /* 0x000fc600078ef82c */
[----:B------:R-:W-:Y:S01]  /*9ba0*/  IMAD R37, R37, 0x1400, R226 ;  /* 0x0000140025257824 */ /* 0x000fe200078e02e2 */
[----:B------:R-:W-:-:S05]  /*9bb0*/  LOP3.LUT R36, R36, R38, RZ, 0x3c, !PT ;  /* 0x0000002624247212 */ /* 0x000fca00078e3cff */
[----:B------:R-:W-:-:S04]  /*9bc0*/  IMAD.IADD R36, R37, 0x1, R36 ;  /* 0x0000000125247824 */ /* 0x000fc800078e0224 */
[C---:B-1----:R-:W-:Y:S02]  /*9bd0*/  IMAD R40, R19.reuse, 0x5000, R36 ;  /* 0x0000500013287824 */ /* 0x042fe400078e0224 */
[----:B------:R-:W-:Y:S02]  /*9be0*/  IMAD R36, R19, 0x5000, R132 ;  /* 0x0000500013247824 */ /* 0x000fe400078e0284 */
[--C-:B------:R-:W-:Y:S02]  /*9bf0*/  IMAD R40, R40, 0x2, R18.reuse ;  /* 0x0000000228287824 */ /* 0x100fe400078e0212 */
[----:B------:R-:W-:-:S04]  /*9c00*/  IMAD R36, R36, 0x2, R18 ;  /* 0x0000000224247824 */ /* 0x000fc800078e0212 */
        /* <DEDUP_REMOVED lines=11> */
[----:B------:R-:W-:-:S02]  /*9cc0*/  HADD2.F32 R51, -RZ, R159.H1_H1 ;  /* 0x3000009fff337230 */ /* 0x000fc40000004100 */
[-C--:B------:R-:W-:Y:S01]  /*9cd0*/  FFMA.FTZ R50, R49, R48.reuse, -R50 ;  /* 0x0000003031327223 */ /* 0x080fe20000010832 */
[----:B------:R-:W-:Y:S02]  /*9ce0*/  HADD2.F32 R49, -RZ, R41.H1_H1 ;  /* 0x30000029ff317230 */ /* 0x000fe40000004100 */
[----:B------:R-:W-:Y:S01]  /*9cf0*/  FFMA.FTZ R45, R45, R48, R47 ;  /* 0x000000302d2d7223 */ /* 0x000fe2000001002f */
[----:B------:R-:W-:Y:S01]  /*9d00*/  SHF.R.U32.HI R48, RZ, 0x10, R81 ;  /* 0x00000010ff307819 */ /* 0x000fe20000011651 */
[----:B------:R-:W-:Y:S01]  /*9d10*/  HADD2.F32 R41, -RZ, R37.H1_H1 ;  /* 0x30000025ff297230 */ /* 0x000fe20000004100 */
[--C-:B------:R-:W-:Y:S01]  /*9d20*/  SHF.R.U64 R47, R72, 0x10, R73.reuse ;  /* 0x00000010482f7819 */ /* 0x100fe20000001249 */
[----:B------:R-:W-:Y:S01]  /*9d30*/  HADD2.F32 R39, -RZ, R39.H1_H1 ;  /* 0x30000027ff277230 */ /* 0x000fe20000004100 */
[----:B------:R-:W-:Y:S01]  /*9d40*/  SHF.R.U32.HI R72, RZ, 0x10, R73 ;  /* 0x00000010ff487819 */ /* 0x000fe20000011649 */
[----:B------:R-:W-:Y:S02]  /*9d50*/  HADD2.F32 R48, -RZ, R48.H0_H0 ;  /* 0x20000030ff307230 */ /* 0x000fe40000004100 */
[----:B------:R-:W-:-:S02]  /*9d60*/  HADD2.F32 R162, -RZ, R162.H0_H0 ;  /* 0x200000a2ffa27230 */ /* 0x000fc40000004100 */
[----:B------:R-:W-:Y:S02]  /*9d70*/  HADD2.F32 R72, -RZ, R72.H0_H0 ;  /* 0x20000048ff487230 */ /* 0x000fe40000004100 */
[-C--:B------:R-:W-:Y:S01]  /*9d80*/  FMUL.FTZ R37, R49, R48.reuse ;  /* 0x0000003031257220 */ /* 0x080fe20000410000 */
[C---:B------:R-:W-:Y:S01]  /*9d90*/  FMUL.FTZ R48, R41.reuse, R48 ;  /* 0x0000003029307220 */ /* 0x040fe20000410000 */
[----:B------:R-:W-:Y:S02]  /*9da0*/  HADD2.F32 R54, -RZ, R36.H0_H0 ;  /* 0x20000024ff367230 */ /* 0x000fe40000004100 */
[-C--:B------:R-:W-:Y:S01]  /*9db0*/  FFMA.FTZ R41, R41, R72.reuse, -R37 ;  /* 0x0000004829297223 */ /* 0x080fe20000010825 */
[----:B------:R-:W-:Y:S01]  /*9dc0*/  FFMA.FTZ R37, R49, R72, R48 ;  /* 0x0000004831257223 */ /* 0x000fe20000010030 */
[----:B------:R-:W-:Y:S02]  /*9dd0*/  HADD2.F32 R48, -RZ, R161.H1_H1 ;  /* 0x300000a1ff307230 */ /* 0x000fe40000004100 */
[--C-:B------:R-:W-:Y:S01]  /*9de0*/  HADD2.F32 R49, -RZ, R43.reuse.H0_H0 ;  /* 0x2000002bff317230 */ /* 0x100fe20000004100 */
[----:B------:R-:W-:Y:S01]  /*9df0*/  F2FP.F16.F32.PACK_AB R41, R41, R50 ;  /* 0x000000322929723e */ /* 0x000fe200000000ff */
[----:B------:R-:W-:Y:S01]  /*9e00*/  HADD2.F32 R43, -RZ, R43.H1_H1 ;  /* 0x3000002bff2b7230 */ /* 0x000fe20000004100 */
[----:B------:R-:W-:Y:S01]  /*9e10*/  F2FP.F16.F32.PACK_AB R45, R37, R45 ;  /* 0x0000002d252d723e */ /* 0x000fe200000000ff */
[----:B------:R-:W-:-:S02]  /*9e20*/  HADD2.F32 R160, -RZ, R160.H0_H0 ;  /* 0x200000a0ffa07230 */ /* 0x000fc40000004100 */
[CC--:B------:R-:W-:Y:S01]  /*9e30*/  FMUL.FTZ R53, R49.reuse, R48.reuse ;  /* 0x0000003031357220 */ /* 0x0c0fe20000410000 */
[C---:B------:R-:W-:Y:S01]  /*9e40*/  FMUL.FTZ R48, R52.reuse, R48 ;  /* 0x0000003034307220 */ /* 0x040fe20000410000 */
[----:B------:R-:W-:Y:S02]  /*9e50*/  HADD2.F32 R80, -RZ, R80.H0_H0 ;  /* 0x20000050ff507230 */ /* 0x000fe40000004100 */
[-C--:B------:R-:W-:Y:S01]  /*9e60*/  FFMA.FTZ R53, R52, R51.reuse, -R53 ;  /* 0x0000003334357223 */ /* 0x080fe20000010835 */
[----:B------:R-:W-:Y:S01]  /*9e70*/  FFMA.FTZ R48, R49, R51, R48 ;  /* 0x0000003331307223 */ /* 0x000fe20000010030 */
[--C-:B------:R-:W-:Y:S01]  /*9e80*/  SHF.R.U64 R51, R82, 0x10, R83.reuse ;  /* 0x0000001052337819 */ /* 0x100fe20000001253 */
[----:B------:R-:W-:Y:S01]  /*9e90*/  HADD2.F32 R36, -RZ, R36.H1_H1 ;  /* 0x30000024ff247230 */ /* 0x000fe20000004100 */
        /* <DEDUP_REMOVED lines=9> */
[----:B------:R-:W-:Y:S02]  /*9f30*/  HADD2.F32 R51, -RZ, R51.H0_H0 ;  /* 0x20000033ff337230 */ /* 0x000fe40000004100 */
[----:B------:R-:W-:Y:S02]  /*9f40*/  HADD2.F32 R49, -RZ, R49.H0_H0 ;  /* 0x20000031ff317230 */ /* 0x000fe40000004100 */
[C---:B------:R-:W-:Y:S01]  /*9f50*/  FFMA.FTZ R52, R39.reuse, R74, -R52 ;  /* 0x0000004a27347223 */ /* 0x040fe20000010834 */
[----:B------:R-:W-:Y:S01]  /*9f60*/  FMUL.FTZ R39, R39, R82 ;  /* 0x0000005227277220 */ /* 0x000fe20000410000 */
[----:B------:R-:W-:-:S02]  /*9f70*/  IMAD.MOV.U32 R37, RZ, RZ, R41 ;  /* 0x000000ffff257224 */ /* 0x000fc400078e0029 */
[----:B------:R-:W-:Y:S02]  /*9f80*/  IMAD.MOV.U32 R41, RZ, RZ, R45 ;  /* 0x000000ffff297224 */ /* 0x000fe400078e002d */
[----:B------:R-:W-:Y:S01]  /*9f90*/  FFMA.FTZ R39, R43, R74, R39 ;  /* 0x0000004a2b277223 */ /* 0x000fe20000010027 */
[--C-:B------:R-:W-:Y:S01]  /*9fa0*/  HADD2.F32 R43, -RZ, R40.reuse.H0_H0 ;  /* 0x20000028ff2b7230 */ /* 0x100fe20000004100 */
[----:B------:R-:W-:Y:S01]  /*9fb0*/  F2FP.F16.F32.PACK_AB R52, R52, R53 ;  /* 0x000000353434723e */ /* 0x000fe200000000ff */
[----:B------:R-:W-:Y:S02]  /*9fc0*/  HADD2.F32 R40, -RZ, R40.H1_H1 ;  /* 0x30000028ff287230 */ /* 0x000fe40000004100 */
[----:B------:R-:W-:Y:S01]  /*9fd0*/  F2FP.F16.F32.PACK_AB R48, R39, R48 ;  /* 0x000000302730723e */ /* 0x000fe200000000ff */
[-C--:B------:R-:W-:Y:S01]  /*9fe0*/  FMUL.FTZ R55, R43, R162.reuse ;  /* 0x000000a22b377220 */ /* 0x080fe20000410000 */
[----:B------:R-:W-:Y:S01]  /*9ff0*/  FMUL.FTZ R162, R54, R162 ;  /* 0x000000a236a27220 */ /* 0x000fe20000410000 */
[----:B------:R-:W-:-:S02]  /*a000*/  IMAD.MOV.U32 R39, RZ, RZ, R52 ;  /* 0x000000ffff277224 */ /* 0x000fc400078e0034 */
[-C--:B------:R-:W-:Y:S01]  /*a010*/  FFMA.FTZ R55, R54, R160.reuse, -R55 ;  /* 0x000000a036377223 */ /* 0x080fe20000010837 */
        /* <DEDUP_REMOVED lines=20> */
[----:B------:R-:W-:Y:S02]  /*a160*/  F2FP.F16.F32.PACK_AB R47, R36, R47 ;  /* 0x0000002f242f723e */ /* 0x000fe400000000ff */
[----:B------:R-:W-:Y:S02]  /*a170*/  F2FP.F16.F32.PACK_AB R51, R51, R161 ;  /* 0x000000a13333723e */ /* 0x000fe400000000ff */
[----:B------:R-:W-:Y:S01]  /*a180*/  MOV R36, R43 ;  /* 0x0000002b00247202 */ /* 0x000fe20000000f00 */
[----:B------:R-:W-:Y:S01]  /*a190*/  IMAD.MOV.U32 R43, RZ, RZ, R48 ;  /* 0x000000ffff2b7224 */ /* 0x000fe200078e0030 */
[----:B------:R-:W-:Y:S01]  /*a1a0*/  MOV R38, R47 ;  /* 0x0000002f00267202 */ /* 0x000fe20000000f00 */
[----:B------:R-:W-:-:S07]  /*a1b0*/  IMAD.MOV.U32 R42, RZ, RZ, R51 ;  /* 0x000000ffff2a7224 */ /* 0x000fce00078e0033 */
.L_x_542:
[----:B------:R-:W-:Y:S05]  /*a1c0*/  BSYNC B2 ;  /* 0x0000000000027941 */ /* 0x000fea0003800000 */
.L_x_541:
        /* <DEDUP_REMOVED lines=8> */
[----:B------:R-:W-:-:S05]  /*a250*/  LEA.HI.X R45, R45, R117, R49, 0x1, P4 ;  /* 0x000000752d2d7211 */ /* 0x000fca00020f0c31 */
[----:B---3--:R3:W-:Y:S02]  /*a260*/  STG.E.128 desc[UR4][R44.64], R36 ;  /* 0x000000242c007986 */ /* 0x0087e4000c101d04 */
[----:B---3--:R-:W-:-:S04]  /*a270*/  @!P3 LEA R36, P4, R48, R116, 0x1 ;  /* 0x000000743024b211 */ /* 0x008fc800078808ff */
[----:B------:R-:W-:-:S05]  /*a280*/  @!P3 LEA.HI.X R37, R48, R117, R47, 0x1, P4 ;  /* 0x000000753025b211 */ /* 0x000fca00020f0c2f */
[----:B-1----:R3:W-:Y:S04]  /*a290*/  @!P3 STG.E.128 desc[UR4][R36.64], R40 ;  /* 0x000000282400b986 */ /* 0x0027e8000c101d04 */
.L_x_540:
[----:B------:R-:W-:Y:S05]  /*a2a0*/  BSYNC B1 ;  /* 0x0000000000017941 */ /* 0x000fea0003800000 */
.L_x_539:
[----:B------:R-:W-:-:S13]  /*a2b0*/  ISETP.NE.AND P3, PT, R11, RZ, PT ;  /* 0x000000ff0b00720c */ /* 0x000fda0003f65270 */
[----:B------:R-:W-:Y:S05]  /*a2c0*/  @!P3 BRA `(.L_x_499) ;  /* 0x0000000800fcb947 */ /* 0x000fea0003800000 */
[----:B------:R-:W-:Y:S01]  /*a2d0*/  SEL R145, R115, R145, !P1 ;  /* 0x0000009173917207 */ /* 0x000fe20004800000 */
[----:B------:R-:W-:Y:S01]  /*a2e0*/  BSSY B1, `(.L_x_543) ;  /* 0x000006d000017945 */ /* 0x000fe20003800000 */
[----:B------:R-:W-:Y:S02]  /*a2f0*/  SHF.R.U32.HI R38, RZ, 0x3, R222 ;  /* 0x00000003ff267819 */ /* 0x000fe400000116de */
[----:B---3--:R-:W-:Y:S02]  /*a300*/  SHF.R.S32.HI R36, RZ, 0x1f, R145 ;  /* 0x0000001fff247819 */ /* 0x008fe40000011491 */
        /* <DEDUP_REMOVED lines=10> */
[----:B------:R-:W-:Y:S02]  /*a3b0*/  IMAD.IADD R37, R37, 0x1, R36 ;  /* 0x0000000125257824 */ /* 0x000fe400078e0224 */
[C---:B------:R-:W-:Y:S02]  /*a3c0*/  IMAD R36, R19.reuse, 0x5000, R131 ;  /* 0x0000500013247824 */ /* 0x040fe400078e0283 */
[----:B-1----:R-:W-:Y:S02]  /*a3d0*/  IMAD R40, R19, 0x5000, R37 ;  /* 0x0000500013287824 */ /* 0x002fe400078e0225 */
[--C-:B------:R-:W-:Y:S02]  /*a3e0*/  IMAD R36, R36, 0x2, R18.reuse ;  /* 0x0000000224247824 */ /* 0x100fe400078e0212 */
[----:B------:R-:W-:-:S04]  /*a3f0*/  IMAD R40, R40, 0x2, R18 ;  /* 0x0000000228287824 */ /* 0x000fc800078e0212 */
[----:B------:R-:W1:Y:S04]  /*a400*/  LDS.128 R36, [R36+0x24400] ;  /* 0x0244000024247984 */ /* 0x000e680000000c00 */
[----:B------:R-:W3:Y:S01]  /*a410*/  LDS.128 R40, [R40+0x24400] ;  /* 0x0244000028287984 */ /* 0x000ee20000000c00 */
[----:B------:R-:W-:Y:S05]  /*a420*/  @P3 BRA `(.L_x_544) ;  /* 0x0000000400603947 */ /* 0x000fea0003800000 */
[----:B------:R-:W-:Y:S01]  /*a430*/  HADD2.F32 R49, -RZ, R158.H1_H1 ;  /* 0x3000009eff317230 */ /* 0x000fe20000004100 */
[----:B------:R-:W-:Y:S01]  /*a440*/  SHF.R.U64 R76, R76, 0x10, R77 ;  /* 0x000000104c4c7819 */ /* 0x000fe2000000124d */
[----:B---3--:R-:W-:Y:S01]  /*a450*/  HADD2.F32 R44, -RZ, R41.H0_H0 ;  /* 0x20000029ff2c7230 */ /* 0x008fe20000004100 */
[----:B------:R-:W-:Y:S01]  /*a460*/  SHF.R.U64 R68, R68, 0x10, R69 ;  /* 0x0000001044447819 */ /* 0x000fe20000001245 */
[----:B-1----:R-:W-:Y:S01]  /*a470*/  HADD2.F32 R45, -RZ, R37.H0_H0 ;  /* 0x20000025ff2d7230 */ /* 0x002fe20000004100 */
[----:B------:R-:W-:Y:S01]  /*a480*/  SHF.R.U64 R78, R78, 0x10, R79 ;  /* 0x000000104e4e7819 */ /* 0x000fe2000000124f */
[----:B------:R-:W-:Y:S02]  /*a490*/  HADD2.F32 R48, -RZ, R156.H1_H1 ;  /* 0x3000009cff307230 */ /* 0x000fe40000004100 */
[-C--:B------:R-:W-:Y:S01]  /*a4a0*/  FMUL.FTZ R50, R44, R49.reuse ;  /* 0x000000312c327220 */ /* 0x080fe20000410000 */
[----:B------:R-:W-:Y:S02]  /*a4b0*/  HADD2.F32 R158, -RZ, R158.H0_H0 ;  /* 0x2000009eff9e7230 */ /* 0x000fe40000004100 */
[----:B------:R-:W-:Y:S01]  /*a4c0*/  FMUL.FTZ R49, R45, R49 ;  /* 0x000000312d317220 */ /* 0x000fe20000410000 */
[----:B------:R-:W-:-:S02]  /*a4d0*/  HADD2.F32 R156, -RZ, R156.H0_H0 ;  /* 0x2000009cff9c7230 */ /* 0x000fc40000004100 */
[-C--:B------:R-:W-:Y:S01]  /*a4e0*/  FFMA.FTZ R45, R45, R48.reuse, -R50 ;  /* 0x000000302d2d7223 */ /* 0x080fe20000010832 */
[----:B------:R-:W-:Y:S01]  /*a4f0*/  SHF.R.U32.HI R50, RZ, 0x10, R69 ;  /* 0x00000010ff327819 */ /* 0x000fe20000011645 */
[----:B------:R-:W-:Y:S01]  /*a500*/  FFMA.FTZ R44, R44, R48, R49 ;  /* 0x000000302c2c7223 */ /* 0x000fe20000010031 */
[----:B------:R-:W-:Y:S01]  /*a510*/  SHF.R.U32.HI R49, RZ, 0x10, R77 ;  /* 0x00000010ff317819 */ /* 0x000fe2000001164d */
[----:B------:R-:W-:Y:S01]  /*a520*/  HADD2.F32 R48, -RZ, R41.H1_H1 ;  /* 0x30000029ff307230 */ /* 0x000fe20000004100 */
[----:B------:R-:W-:Y:S01]  /*a530*/  SHF.R.U64 R70, R70, 0x10, R71 ;  /* 0x0000001046467819 */ /* 0x000fe20000001247 */
[----:B------:R-:W-:Y:S02]  /*a540*/  HADD2.F32 R76, -RZ, R76.H0_H0 ;  /* 0x2000004cff4c7230 */ /* 0x000fe40000004100 */
[----:B------:R-:W-:Y:S02]  /*a550*/  HADD2.F32 R41, -RZ, R49.H0_H0 ;  /* 0x20000031ff297230 */ /* 0x000fe40000004100 */
[----:B------:R-:W-:-:S02]  /*a560*/  HADD2.F32 R49, -RZ, R37.H1_H1 ;  /* 0x30000025ff317230 */ /* 0x000fc40000004100 */
[----:B------:R-:W-:Y:S02]  /*a570*/  HADD2.F32 R37, -RZ, R50.H0_H0 ;  /* 0x20000032ff257230 */ /* 0x000fe40000004100 */
[CC--:B------:R-:W-:Y:S01]  /*a580*/  FMUL.FTZ R50, R48.reuse, R41.reuse ;  /* 0x0000002930327220 */ /* 0x0c0fe20000410000 */
[----:B------:R-:W-:Y:S02]  /*a590*/  HADD2.F32 R68, -RZ, R68.H0_H0 ;  /* 0x20000044ff447230 */ /* 0x000fe40000004100 */
[C---:B------:R-:W-:Y:S01]  /*a5a0*/  FMUL.FTZ R51, R49.reuse, R41 ;  /* 0x0000002931337220 */ /* 0x040fe20000410000 */
[----:B------:R-:W-:Y:S02]  /*a5b0*/  HADD2.F32 R78, -RZ, R78.H0_H0 ;  /* 0x2000004eff4e7230 */ /* 0x000fe40000004100 */
[-C--:B------:R-:W-:Y:S01]  /*a5c0*/  FFMA.FTZ R41, R49, R37.reuse, -R50 ;  /* 0x0000002531297223 */ /* 0x080fe20000010832 */
[----:B------:R-:W-:Y:S02]  /*a5d0*/  HADD2.F32 R50, -RZ, R157.H1_H1 ;  /* 0x3000009dff327230 */ /* 0x000fe40000004100 */
[----:B------:R-:W-:Y:S01]  /*a5e0*/  FFMA.FTZ R37, R48, R37, R51 ;  /* 0x0000002530257223 */ /* 0x000fe20000010033 */
[----:B------:R-:W-:-:S02]  /*a5f0*/  HADD2.F32 R48, -RZ, R43.H0_H0 ;  /* 0x2000002bff307230 */ /* 0x000fc40000004100 */
[----:B------:R-:W-:Y:S01]  /*a600*/  HADD2.F32 R49, -RZ, R39.H0_H0 ;  /* 0x20000027ff317230 */ /* 0x000fe20000004100 */
[----:B------:R-:W-:Y:S01]  /*a610*/  F2FP.F16.F32.PACK_AB R41, R41, R45 ;  /* 0x0000002d2929723e */ /* 0x000fe200000000ff */
[----:B------:R-:W-:Y:S02]  /*a620*/  HADD2.F32 R51, -RZ, R155.H1_H1 ;  /* 0x3000009bff337230 */ /* 0x000fe40000004100 */
[CC--:B------:R-:W-:Y:S01]  /*a630*/  FMUL.FTZ R52, R48.reuse, R50.reuse ;  /* 0x0000003230347220 */ /* 0x0c0fe20000410000 */
[----:B------:R-:W-:Y:S02]  /*a640*/  HADD2.F32 R43, -RZ, R43.H1_H1 ;  /* 0x3000002bff2b7230 */ /* 0x000fe40000004100 */
[C---:B------:R-:W-:Y:S01]  /*a650*/  FMUL.FTZ R50, R49.reuse, R50 ;  /* 0x0000003231327220 */ /* 0x040fe20000410000 */
[----:B------:R-:W-:Y:S02]  /*a660*/  HADD2.F32 R39, -RZ, R39.H1_H1 ;  /* 0x30000027ff277230 */ /* 0x000fe40000004100 */
[-C--:B------:R-:W-:Y:S01]  /*a670*/  FFMA.FTZ R52, R49, R51.reuse, -R52 ;  /* 0x0000003331347223 */ /* 0x080fe20000010834 */
[----:B------:R-:W-:Y:S01]  /*a680*/  SHF.R.U32.HI R49, RZ, 0x10, R71 ;  /* 0x00000010ff317819 */ /* 0x000fe20000011647 */
[----:B------:R-:W-:Y:S01]  /*a690*/  FFMA.FTZ R50, R48, R51, R50 ;  /* 0x0000003330327223 */ /* 0x000fe20000010032 */
[----:B------:R-:W-:Y:S01]  /*a6a0*/  SHF.R.U32.HI R48, RZ, 0x10, R79 ;  /* 0x00000010ff307819 */ /* 0x000fe2000001164f */
[----:B------:R-:W-:Y:S01]  /*a6b0*/  HADD2.F32 R157, -RZ, R157.H0_H0 ;  /* 0x2000009dff9d7230 */ /* 0x000fe20000004100 */
[----:B------:R-:W-:Y:S01]  /*a6c0*/  F2FP.F16.F32.PACK_AB R44, R37, R44 ;  /* 0x0000002c252c723e */ /* 0x000fe200000000ff */
[----:B------:R-:W-:-:S02]  /*a6d0*/  HADD2.F32 R49, -RZ, R49.H0_H0 ;  /* 0x20000031ff317230 */ /* 0x000fc40000004100 */
[----:B------:R-:W-:Y:S02]  /*a6e0*/  HADD2.F32 R48, -RZ, R48.H0_H0 ;  /* 0x20000030ff307230 */ /* 0x000fe40000004100 */
[----:B------:R-:W-:Y:S02]  /*a6f0*/  HADD2.F32 R155, -RZ, R155.H0_H0 ;  /* 0x2000009bff9b7230 */ /* 0x000fe40000004100 */
[----:B------:R-:W-:Y:S02]  /*a700*/  HADD2.F32 R70, -RZ, R70.H0_H0 ;  /* 0x20000046ff467230 */ /* 0x000fe40000004100 */
[-C--:B------:R-:W-:Y:S01]  /*a710*/  FMUL.FTZ R51, R43, R48.reuse ;  /* 0x000000302b337220 */ /* 0x080fe20000410000 */
[C---:B------:R-:W-:Y:S01]  /*a720*/  FMUL.FTZ R48, R39.reuse, R48 ;  /* 0x0000003027307220 */ /* 0x040fe20000410000 */
[----:B------:R-:W-:Y:S02]  /*a730*/  IMAD.MOV.U32 R37, RZ, RZ, R41 ;  /* 0x000000ffff257224 */ /* 0x000fe400078e0029 */
[-C--:B------:R-:W-:Y:S01]  /*a740*/  FFMA.FTZ R51, R39, R49.reuse, -R51 ;  /* 0x0000003127337223 */ /* 0x080fe20000010833 */
[----:B------:R-:W-:Y:S01]  /*a750*/  FFMA.FTZ R48, R43, R49, R48 ;  /* 0x000000312b307223 */ /* 0x000fe20000010030 */
[----:B------:R-:W-:-:S02]  /*a760*/  HADD2.F32 R39, -RZ, R40.H0_H0 ;  /* 0x20000028ff277230 */ /* 0x000fc40000004100 */
[----:B------:R-:W-:Y:S01]  /*a770*/  HADD2.F32 R43, -RZ, R36.H0_H0 ;  /* 0x20000024ff2b7230 */ /* 0x000fe20000004100 */
[----:B------:R-:W-:Y:S01]  /*a780*/  F2FP.F16.F32.PACK_AB R51, R51, R52 ;  /* 0x000000343333723e */ /* 0x000fe200000000ff */
        /* <DEDUP_REMOVED lines=32> */
[----:B------:R-:W-:Y:S02]  /*a990*/  IMAD.MOV.U32 R42, RZ, RZ, R78 ;  /* 0x000000ffff2a7224 */ /* 0x000fe400078e004e */
[----:B------:R-:W-:-:S07]  /*a9a0*/  IMAD.MOV.U32 R43, RZ, RZ, R48 ;  /* 0x000000ffff2b7224 */ /* 0x000fce00078e0030 */
.L_x_544:
[----:B------:R-:W-:Y:S05]  /*a9b0*/  BSYNC B1 ;  /* 0x0000000000017941 */ /* 0x000fea0003800000 */
.L_x_543:
[----:B------:R-:W-:Y:S01]  /*a9c0*/  IADD3 R45, P3, P4, R96, R122, R12 ;  /* 0x0000007a602d7210 */ /* 0x000fe20007c7e00c */
[----:B------:R-:W-:-:S03]  /*a9d0*/  ULDC.64 UR4, c[0x0][0x208] ;  /* 0x0000820000047ab9 */ /* 0x000fc60000000a00 */
[----:B------:R-:W-:Y:S02]  /*a9e0*/  IADD3.X R48, R93, R46, R7, P3, P4 ;  /* 0x0000002e5d307210 */ /* 0x000fe40001fe8407 */
[----:B------:R-:W-:-:S04]  /*a9f0*/  LEA R44, P3, R45, R116, 0x1 ;  /* 0x000000742d2c7211 */ /* 0x000fc800078608ff */
[----:B------:R-:W-:Y:S02]  /*aa00*/  LEA.HI.X R45, R45, R117, R48, 0x1, P3 ;  /* 0x000000752d2d7211 */ /* 0x000fe400018f0c30 */
[----:B------:R-:W-:-:S03]  /*aa10*/  ISETP.GE.AND P3, PT, R47, R143, PT ;  /* 0x0000008f2f00720c */ /* 0x000fc60003f66270 */
[----:B-1----:R4:W-:Y:S10]  /*aa20*/  STG.E.128 desc[UR4][R44.64], R36 ;  /* 0x000000242c007986 */ /* 0x0029f4000c101d04 */
[----:B------:R-:W-:Y:S05]  /*aa30*/  @P3 BRA `(.L_x_499) ;  /* 0x0000000400203947 */ /* 0x000fea0003800000 */
[--C-:B------:R-:W-:Y:S01]  /*aa40*/  IADD3 R122, P3, P4, R96, R122, R47.reuse ;  /* 0x0000007a607a7210 */ /* 0x100fe20007c7e02f */
[----:B------:R-:W-:Y:S01]  /*aa50*/  ULDC.64 UR4, c[0x0][0x208] ;  /* 0x0000820000047ab9 */ /* 0x000fe20000000a00 */
[----:B------:R-:W-:-:S04]  /*aa60*/  SHF.R.S32.HI R47, RZ, 0x1f, R47 ;  /* 0x0000001fff2f7819 */ /* 0x000fc8000001142f */
[----:B------:R-:W-:Y:S02]  /*aa70*/  IADD3.X R46, R93, R46, R47, P3, P4 ;  /* 0x0000002e5d2e7210 */ /* 0x000fe40001fe842f */
[----:B------:R-:W-:-:S04]  /*aa80*/  LEA R116, P3, R122, R116, 0x1 ;  /* 0x000000747a747211 */ /* 0x000fc800078608ff */
[----:B------:R-:W-:-:S05]  /*aa90*/  LEA.HI.X R117, R122, R117, R46, 0x1, P3 ;  /* 0x000000757a757211 */ /* 0x000fca00018f0c2e */
[----:B---3--:R1:W-:Y:S01]  /*aaa0*/  STG.E.128 desc[UR4][R116.64], R40 ;  /* 0x0000002874007986 */ /* 0x0083e2000c101d04 */
[----:B------:R-:W-:Y:S05]  /*aab0*/  BRA `(.L_x_499) ;  /* 0x0000000400007947 */ /* 0x000fea0003800000 */
.L_x_456:
[----:B------:R-:W-:-:S04]  /*aac0*/  ULOP3.LUT UR4, UR60, 0x1, URZ, 0xfc, !UPT ;  /* 0x000000013c047892 */ /* 0x000fc8000f8efc3f */
[----:B------:R-:W-:-:S06]  /*aad0*/  UISETP.NE.AND UP0, UPT, UR4, 0x3, UPT ;  /* 0x000000030400788c */ /* 0x000fcc000bf05270 */
[----:B------:R-:W-:-:S13]  /*aae0*/  PLOP3.LUT P2, PT, PT, PT, UP0, 0x80, 0x0 ;  /* 0x000000000000781c */ /* 0x000fda0003f4f008 */
[----:B------:R-:W-:Y:S05]  /*aaf0*/  @!P2 BRA `(.L_x_545) ;  /* 0x000000000004a947 */ /* 0x000fea0003800000 */
[----:B------:R-:W-:Y:S01]  /*ab00*/  BPT.TRAP 0x1 ;  /* 0x000000040000795c */ /* 0x000fe20000300000 */
.L_x_545:
[----:B------:R-:W-:Y:S01]  /*ab10*/  LEA R3, R19, R18, 0x3 ;  /* 0x0000001213037211 */ /* 0x000fe200078e18ff */
[----:B------:R-:W-:Y:S01]  /*ab20*/  IMAD R4, R2, -0x50, R24 ;  /* 0xffffffb002047824 */ /* 0x000fe200078e0218 */
[----:B------:R-:W-:Y:S01]  /*ab30*/  SHF.L.U32 R0, R217, 0x1f, RZ ;  /* 0x0000001fd9007819 */ /* 0x000fe200000006ff */
[----:B------:R-:W-:Y:S03]  /*ab40*/  BSSY B1, `(.L_x_546) ;  /* 0x0000005000017945 */ /* 0x000fe60003800000 */
[----:B------:R-:W1:Y:S01]  /*ab50*/  SYNCS.PHASECHK.TRANS64.TRYWAIT P4, [R3+URZ+0x38890], R0 ;  /* 0x03889000030075a7 */ /* 0x000e62000808017f */
[----:B------:R-:W-:-:S04]  /*ab60*/  VIMNMX R4, R4, 0x50, PT ;  /* 0x0000005004047848 */ /* 0x000fc80003fe0100 */
[----:B------:R-:W-:Y:S01]  /*ab70*/  ISETP.GE.AND P3, PT, R212, R4, PT ;  /* 0x00000004d400720c */ /* 0x000fe20003f66270 */
[----:B-1----:R-:W-:-:S12]  /*ab80*/  @!P4 BRA `(.L_x_547) ;  /* 0x000002080024c947 */ /* 0x002fd80003800000 */
.L_x_856:
[----:B------:R-:W-:Y:S05]  /*ab90*/  BSYNC B1 ;  /* 0x0000000000017941 */ /* 0x000fea0003800000 */
.L_x_546:
[----:B------:R-:W-:Y:S04]  /*aba0*/  BSSY B1, `(.L_x_548) ;  /* 0x000000f000017945 */ /* 0x000fe80003800000 */
[----:B------:R-:W-:Y:S05]  /*abb0*/  @P3 BRA `(.L_x_549) ;  /* 0x0000000000343947 */ /* 0x000fea0003800000 */
[----:B------:R-:W-:Y:S01]  /*abc0*/  ISETP.NE.AND P4, PT, R27, RZ, PT ;  /* 0x000000ff1b00720c */ /* 0x000fe20003f85270 */
[----:B------:R-:W-:Y:S01]  /*abd0*/  ULDC.64 UR4, c[0x0][0x208] ;  /* 0x0000820000047ab9 */ /* 0x000fe20000000a00 */
[----:B------:R-:W-:-:S11]  /*abe0*/  ISETP.NE.AND P3, PT, R11, RZ, PT ;  /* 0x000000ff0b00720c */ /* 0x000fd60003f65270 */
[----:B0-----:R-:W0:Y:S04]  /*abf0*/  @P4 LDS.128 R36, [R5+0x24400] ;  /* 0x0244000005244984 */ /* 0x001e280000000c00 */
[----:B------:R-:W2:Y:S04]  /*ac00*/  @P3 LDS.128 R40, [R5+0x26c00] ;  /* 0x026c000005283984 */ /* 0x000ea80000000c00 */
[----:B0-----:R-:W-:Y:S01]  /*ac10*/  @P4 STG.E.128 desc[UR4][R60.64], R36 ;  /* 0x000000243c004986 */ /* 0x001fe2000c101d04 */
[----:B------:R-:W-:-:S03]  /*ac20*/  ISETP.NE.AND P4, PT, R10, RZ, PT ;  /* 0x000000ff0a00720c */ /* 0x000fc60003f85270 */
[----:B--2---:R-:W-:Y:S01]  /*ac30*/  @P3 STG.E.128 desc[UR4][R60.64+0x80], R40 ;  /* 0x000080283c003986 */ /* 0x004fe2000c101d04 */
[----:B------:R-:W-:-:S09]  /*ac40*/  ISETP.NE.AND P3, PT, R9, RZ, PT ;  /* 0x000000ff0900720c */ /* 0x000fd20003f65270 */
[----:B------:R-:W0:Y:S04]  /*ac50*/  @P4 LDS.128 R36, [R5+0x29400] ;  /* 0x0294000005244984 */ /* 0x000e280000000c00 */
[----:B------:R-:W2:Y:S04]  /*ac60*/  @P3 LDS.128 R40, [R5+0x2bc00] ;  /* 0x02bc000005283984 */ /* 0x000ea80000000c00 */
[----:B0-----:R3:W-:Y:S04]  /*ac70*/  @P4 STG.E.128 desc[UR4][R60.64+0x100], R36 ;  /* 0x000100243c004986 */ /* 0x0017e8000c101d04 */
[----:B--2---:R3:W-:Y:S02]  /*ac80*/  @P3 STG.E.128 desc[UR4][R60.64+0x180], R40 ;  /* 0x000180283c003986 */ /* 0x0047e4000c101d04 */
.L_x_549:
[----:B------:R-:W-:Y:S05]  /*ac90*/  BSYNC B1 ;  /* 0x0000000000017941 */ /* 0x000fea0003800000 */
.L_x_548:
[----:B---3--:R-:W-:Y:S01]  /*aca0*/  VIADD R36, R212, 0x20 ;  /* 0x00000020d4247836 */ /* 0x008fe20000000000 */
[----:B------:R-:W-:Y:S04]  /*acb0*/  BSSY B1, `(.L_x_550) ;  /* 0x0000010000017945 */ /* 0x000fe80003800000 */
[----:B------:R-:W-:-:S13]  /*acc0*/  ISETP.GE.AND P3, PT, R36, R4, PT ;  /* 0x000000042400720c */ /* 0x000fda0003f66270 */
        /* <DEDUP_REMOVED lines=14> */
.L_x_551:
[----:B------:R-:W-:Y:S05]  /*adb0*/  BSYNC B1 ;  /* 0x0000000000017941 */ /* 0x000fea0003800000 */
.L_x_550:
[----:B---3--:R-:W-:-:S05]  /*adc0*/  VIADD R36, R212, 0x40 ;  /* 0x00000040d4247836 */ /* 0x008fca0000000000 */
        /* <DEDUP_REMOVED lines=15> */
.L_x_499:
[----:B------:R-:W-:Y:S05]  /*aec0*/  BSYNC B0 ;  /* 0x0000000000007941 */ /* 0x000fea0003800000 */
.L_x_455:
[----:B0-234-:R-:W0:Y:S01]  /*aed0*/  S2R R36, SR_TID.X ;  /* 0x0000000000247919 */ /* 0x01de220000002100 */
[----:B------:R-:W-:Y:S01]  /*aee0*/  @!PT LDS RZ, [RZ] ;  /* 0x00000000fffff984 */ /* 0x000fe20000000800 */
[----:B------:R-:W-:Y:S01]  /*aef0*/  @!PT LDS RZ, [RZ] ;  /* 0x00000000fffff984 */ /* 0x000fe20000000800 */
[----:B------:R-:W-:Y:S01]  /*af00*/  @!PT LDS RZ, [RZ] ;  /* 0x00000000fffff984 */ /* 0x000fe20000000800 */
[----:B------:R-:W-:Y:S01]  /*af10*/  @!PT LDS RZ, [RZ] ;  /* 0x00000000fffff984 */ /* 0x000fe20000000800 */
[----:B------:R2:W-:Y:S06]  /*af20*/  MEMBAR.ALL.CTA ;  /* 0x0000000000007992 */ /* 0x0005ec0000008000 */
[----:B--2---:R-:W2:Y:S01]  /*af30*/  FENCE.VIEW.ASYNC.S ;  /* 0x00000000000073c6 */ /* 0x004ea20000000000 */
[----:B------:R-:W-:Y:S05]  /*af40*/  WARPSYNC.ALL ;  /* 0x0000000000007948 */ /* 0x000fea0003800000 */
[----:B------:R-:W-:Y:S01]  /*af50*/  BSSY B0, `(.L_x_552) ;  /* 0x0000009000007945 */ /* 0x000fe20003800000 */
[----:B0-----:R-:W-:Y:S01]  /*af60*/  LOP3.LUT R36, R36, 0x7f, RZ, 0xc0, !PT ;  /* 0x0000007f24247812 */ /* 0x001fe200078ec0ff */
[----:B--2---:R0:W-:Y:S03]  /*af70*/  BAR.SYNC.DEFER_BLOCKING R174, 0x80 ;  /* 0x000200ae0000751d */ /* 0x0041e60000010000 */
[----:B------:R-:W-:-:S13]  /*af80*/  ISETP.NE.AND P3, PT, R36, RZ, PT ;  /* 0x000000ff2400720c */ /* 0x000fda0003f65270 */
[----:B------:R-:W-:-:S05]  /*af90*/  @!P3 VIADD R36, R3, 0x388a0 ;  /* 0x000388a00324b836 */ /* 0x000fca0000000000 */
[----:B------:R-:W-:-:S04]  /*afa0*/  @!P3 PRMT R36, RZ, 0x654, R36 ;  /* 0x00000654ff24b816 */ /* 0x000fc80000000024 */
[----:B------:R0:W-:Y:S01]  /*afb0*/  @!P3 SYNCS.ARRIVE.TRANS64.RED.A1T0 RZ, [R36+URZ], RZ ;  /* 0x000000ff24ffb9a7 */ /* 0x0001e2000810043f */
[----:B------:R-:W-:Y:S05]  /*afc0*/  @!P2 BRA `(.L_x_553) ;  /* 0x000000000004a947 */ /* 0x000fea0003800000 */
[----:B------:R-:W-:Y:S01]  /*afd0*/  BPT.TRAP 0x1 ;  /* 0x000000040000795c */ /* 0x000fe20000300000 */
.L_x_553:
[----:B------:R-:W-:Y:S05]  /*afe0*/  BSYNC B0 ;  /* 0x0000000000007941 */ /* 0x000fea0003800000 */
.L_x_552:
[----:B------:R-:W2:Y:S01]  /*aff0*/  SYNCS.PHASECHK.TRANS64.TRYWAIT P4, [R3+URZ+0x388b0], R0 ;  /* 0x0388b000030075a7 */ /* 0x000ea2000808017f */
[----:B------:R-:W-:Y:S01]  /*b000*/  ULDC UR61, c[0x0][0x2f4] ;  /* 0x0000bd00003d7ab9 */ /* 0x000fe20000000800 */
[----:B------:R-:W-:Y:S01]  /*b010*/  ULDC.64 UR56, c[0x0][0x328] ;  /* 0x0000ca0000387ab9 */ /* 0x000fe20000000a00 */
[----:B------:R-:W-:Y:S01]  /*b020*/  ULDC.64 UR58, c[0x0][0x318] ;  /* 0x0000c600003a7ab9 */ /* 0x000fe20000000a00 */
[----:B------:R-:W-:Y:S01]  /*b030*/  BSSY B0, `(.L_x_554) ;  /* 0x0000004000007945 */ /* 0x000fe20003800000 */
[----:B------:R-:W-:Y:S01]  /*b040*/  ISETP.GE.AND P2, PT, R212, R4, PT ;  /* 0x00000004d400720c */ /* 0x000fe20003f46270 */
[----:B------:R-:W-:Y:S02]  /*b050*/  IMAD.WIDE R44, R2, 0x50, R112 ;  /* 0x00000050022c7825 */ /* 0x000fe400078e0270 */
[----:B--2---:R-:W-:Y:S10]  /*b060*/  @!P4 BRA `(.L_x_555) ;  /* 0x000002040000c947 */ /* 0x004ff40003800000 */
.L_x_857:
[----:B------:R-:W-:Y:S05]  /*b070*/  BSYNC B0 ;  /* 0x0000000000007941 */ /* 0x000fea0003800000 */
.L_x_554:
[----:B------:R-:W-:Y:S04]  /*b080*/  BSSY B0, `(.L_x_556) ;  /* 0x0000017000007945 */ /* 0x000fe80003800000 */
[----:B------:R-:W-:Y:S05]  /*b090*/  @P2 BRA `(.L_x_557) ;  /* 0x0000000000542947 */ /* 0x000fea0003800000 */
[----:B0-----:R-:W-:Y:S01]  /*b0a0*/  MOV R36, R94 ;  /* 0x0000005e00247202 */ /* 0x001fe20000000f00 */
[----:B------:R-:W-:Y:S01]  /*b0b0*/  IMAD R39, R45, UR56, RZ ;  /* 0x000000382d277c24 */ /* 0x000fe2000f8e02ff */
[----:B------:R-:W-:Y:S01]  /*b0c0*/  ISETP.GE.AND P4, PT, R16, UR61, PT ;  /* 0x0000003d10007c0c */ /* 0x000fe2000bf86270 */
[----:B------:R-:W-:Y:S01]  /*b0d0*/  IMAD.MOV.U32 R37, RZ, RZ, R6 ;  /* 0x000000ffff257224 */ /* 0x000fe200078e0006 */
[----:B------:R-:W-:Y:S01]  /*b0e0*/  ULDC.64 UR4, c[0x0][0x208] ;  /* 0x0000820000047ab9 */ /* 0x000fe20000000a00 */
[C---:B------:R-:W-:Y:S02]  /*b0f0*/  IMAD R39, R44.reuse, UR57, R39 ;  /* 0x000000392c277c24 */ /* 0x040fe4000f8e0227 */
[----:B------:R-:W-:-:S04]  /*b100*/  IMAD.WIDE.U32 R36, R44, UR56, R36 ;  /* 0x000000382c247c25 */ /* 0x000fc8000f8e0024 */
[----:B------:R-:W-:Y:S01]  /*b110*/  IMAD.IADD R37, R37, 0x1, R39 ;  /* 0x0000000125257824 */ /* 0x000fe200078e0227 */
[----:B------:R-:W-:-:S04]  /*b120*/  LEA R46, P2, R36, UR58, 0x1 ;  /* 0x0000003a242e7c11 */ /* 0x000fc8000f8408ff */
[----:B------:R-:W-:Y:S02]  /*b130*/  LEA.HI.X R47, R36, UR59, R37, 0x1, P2 ;  /* 0x0000003b242f7c11 */ /* 0x000fe400090f0c25 */
[----:B------:R-:W-:Y:S01]  /*b140*/  ISETP.GE.AND P2, PT, R213, UR61, PT ;  /* 0x0000003dd5007c0c */ /* 0x000fe2000bf46270 */
[----:B------:R-:W0:-:S12]  /*b150*/  @!P4 LDS.128 R36, [R5+0x400] ;  /* 0x000400000524c984 */ /* 0x000e180000000c00 */
[----:B-1----:R-:W1:Y:S04]  /*b160*/  @!P2 LDS.128 R40, [R5+0x2c00] ;  /* 0x002c00000528a984 */ /* 0x002e680000000c00 */
[----:B0-----:R-:W-:Y:S01]  /*b170*/  @!P4 STG.E.128 desc[UR4][R46.64], R36 ;  /* 0x000000242e00c986 */ /* 0x001fe2000c101d04 */
[----:B------:R-:W-:-:S03]  /*b180*/  ISETP.GE.AND P4, PT, R218, UR61, PT ;  /* 0x0000003dda007c0c */ /* 0x000fc6000bf86270 */
[----:B-1----:R-:W-:Y:S01]  /*b190*/  @!P2 STG.E.128 desc[UR4][R46.64+0x80], R40 ;  /* 0x000080282e00a986 */ /* 0x002fe2000c101d04 */
[----:B------:R-:W-:-:S09]  /*b1a0*/  ISETP.GE.AND P2, PT, R219, UR61, PT ;  /* 0x0000003ddb007c0c */ /* 0x000fd2000bf46270 */
[----:B------:R-:W0:Y:S04]  /*b1b0*/  @!P4 LDS.128 R36, [R5+0x5400] ;  /* 0x005400000524c984 */ /* 0x000e280000000c00 */
[----:B------:R-:W1:Y:S04]  /*b1c0*/  @!P2 LDS.128 R40, [R5+0x7c00] ;  /* 0x007c00000528a984 */ /* 0x000e680000000c00 */
[----:B0-----:R3:W-:Y:S04]  /*b1d0*/  @!P4 STG.E.128 desc[UR4][R46.64+0x100], R36 ;  /* 0x000100242e00c986 */ /* 0x0017e8000c101d04 */
[----:B-1----:R3:W-:Y:S02]  /*b1e0*/  @!P2 STG.E.128 desc[UR4][R46.64+0x180], R40 ;  /* 0x000180282e00a986 */ /* 0x0027e4000c101d04 */
.L_x_557:
[----:B------:R-:W-:Y:S05]  /*b1f0*/  BSYNC B0 ;  /* 0x0000000000007941 */ /* 0x000fea0003800000 */
.L_x_556:
[----:B-12---:R-:W-:Y:S01]  /*b200*/  VIADD R0, R212, 0x20 ;  /* 0x00000020d4007836 */ /* 0x006fe20000000000 */
[----:B------:R-:W-:Y:S04]  /*b210*/  BSSY B0, `(.L_x_558) ;  /* 0x000001a000007945 */ /* 0x000fe80003800000 */
[----:B------:R-:W-:-:S13]  /*b220*/  ISETP.GE.AND P2, PT, R0, R4, PT ;  /* 0x000000040000720c */ /* 0x000fda0003f46270 */
[----:B------:R-:W-:Y:S05]  /*b230*/  @P2 BRA `(.L_x_559) ;  /* 0x00000000005c2947 */ /* 0x000fea0003800000 */
[----:B---3--:R-:W-:Y:S01]  /*b240*/  IADD3 R39, P2, R44, 0x20, RZ ;  /* 0x000000202c277810 */ /* 0x008fe20007f5e0ff */
[----:B0-----:R-:W-:Y:S01]  /*b250*/  IMAD.MOV.U32 R36, RZ, RZ, R94 ;  /* 0x000000ffff247224 */ /* 0x001fe200078e005e */
[----:B------:R-:W-:Y:S01]  /*b260*/  ISETP.GE.AND P4, PT, R16, UR61, PT ;  /* 0x0000003d10007c0c */ /* 0x000fe2000bf86270 */
[----:B------:R-:W-:Y:S01]  /*b270*/  IMAD.MOV.U32 R37, RZ, RZ, R6 ;  /* 0x000000ffff257224 */ /* 0x000fe200078e0006 */
[----:B------:R-:W-:Y:S01]  /*b280*/  IADD3.X R0, RZ, R45, RZ, P2, !PT ;  /* 0x0000002dff007210 */ /* 0x000fe200017fe4ff */
[----:B------:R-:W-:Y:S01]  /*b290*/  ULDC.64 UR4, c[0x0][0x208] ;  /* 0x0000820000047ab9 */ /* 0x000fe20000000a00 */
[----:B------:R-:W-:-:S04]  /*b2a0*/  IMAD.WIDE.U32 R36, R39, UR56, R36 ;  /* 0x0000003827247c25 */ /* 0x000fc8000f8e0024 */
[----:B------:R-:W-:Y:S01]  /*b2b0*/  IMAD R0, R0, UR56, RZ ;  /* 0x0000003800007c24 */ /* 0x000fe2000f8e02ff */
[----:B------:R-:W-:-:S03]  /*b2c0*/  LEA R46, P2, R36, UR58, 0x1 ;  /* 0x0000003a242e7c11 */ /* 0x000fc6000f8408ff */
[----:B------:R-:W-:-:S04]  /*b2d0*/  IMAD R39, R39, UR57, R0 ;  /* 0x0000003927277c24 */ /* 0x000fc8000f8e0200 */
[----:B------:R-:W-:-:S05]  /*b2e0*/  IMAD.IADD R37, R37, 0x1, R39 ;  /* 0x0000000125257824 */ /* 0x000fca00078e0227 */
[----:B------:R-:W-:Y:S02]  /*b2f0*/  LEA.HI.X R47, R36, UR59, R37, 0x1, P2 ;  /* 0x0000003b242f7c11 */ /* 0x000fe400090f0c25 */
[----:B------:R-:W-:Y:S01]  /*b300*/  ISETP.GE.AND P2, PT, R213, UR61, PT ;  /* 0x0000003dd5007c0c */ /* 0x000fe2000bf46270 */
[----:B------:R-:W0:-:S12]  /*b310*/  @!P4 LDS.128 R36, [R5+0x1400] ;  /* 0x001400000524c984 */ /* 0x000e180000000c00 */
[----:B------:R-:W1:Y:S04]  /*b320*/  @!P2 LDS.128 R40, [R5+0x3c00] ;  /* 0x003c00000528a984 */ /* 0x000e680000000c00 */
        /* <DEDUP_REMOVED lines=8> */
.L_x_559:
[----:B------:R-:W-:Y:S05]  /*b3b0*/  BSYNC B0 ;  /* 0x0000000000007941 */ /* 0x000fea0003800000 */
.L_x_558:
[----:B------:R-:W-:Y:S01]  /*b3c0*/  IADD3 R0, R212, 0x40, RZ ;  /* 0x00000040d4007810 */ /* 0x000fe20007ffe0ff */
[----:B------:R-:W-:Y:S03]  /*b3d0*/  BSSY B0, `(.L_x_560) ;  /* 0x000001a000007945 */ /* 0x000fe60003800000 */
[----:B------:R-:W-:-:S13]  /*b3e0*/  ISETP.GE.AND P2, PT, R0, R4, PT ;  /* 0x000000040000720c */ /* 0x000fda0003f46270 */
[----:B------:R-:W-:Y:S05]  /*b3f0*/  @P2 BRA `(.L_x_561) ;  /* 0x00000000005c2947 */ /* 0x000fea0003800000 */
[----:B--23--:R-:W-:Y:S01]  /*b400*/  IADD3 R39, P2, R44, 0x40, RZ ;  /* 0x000000402c277810 */ /* 0x00cfe20007f5e0ff */
[----:B0-----:R-:W-:Y:S01]  /*b410*/  IMAD.MOV.U32 R36, RZ, RZ, R94 ;  /* 0x000000ffff247224 */ /* 0x001fe200078e005e */
[----:B------:R-:W-:Y:S01]  /*b420*/  ISETP.GE.AND P4, PT, R16, UR61, PT ;  /* 0x0000003d10007c0c */ /* 0x000fe2000bf86270 */
[----:B------:R-:W-:Y:S01]  /*b430*/  IMAD.MOV.U32 R37, RZ, RZ, R6 ;  /* 0x000000ffff257224 */ /* 0x000fe200078e0006 */
[----:B------:R-:W-:Y:S01]  /*b440*/  ULDC.64 UR4, c[0x0][0x208] ;  /* 0x0000820000047ab9 */ /* 0x000fe20000000a00 */
[----:B------:R-:W-:Y:S02]  /*b450*/  IMAD.X R44, RZ, RZ, R45, P2 ;  /* 0x000000ffff2c7224 */ /* 0x000fe400010e062d */
[----:B------:R-:W-:-:S04]  /*b460*/  IMAD.WIDE.U32 R36, R39, UR56, R36 ;  /* 0x0000003827247c25 */ /* 0x000fc8000f8e0024 */
[----:B------:R-:W-:-:S04]  /*b470*/  IMAD R44, R44, UR56, RZ ;  /* 0x000000382c2c7c24 */ /* 0x000fc8000f8e02ff */
[----:B------:R-:W-:Y:S01]  /*b480*/  IMAD R39, R39, UR57, R44 ;  /* 0x0000003927277c24 */ /* 0x000fe2000f8e022c */
[----:B------:R-:W-:-:S04]  /*b490*/  LEA R44, P2, R36, UR58, 0x1 ;  /* 0x0000003a242c7c11 */ /* 0x000fc8000f8408ff */
[----:B------:R-:W-:-:S04]  /*b4a0*/  IADD3 R37, R37, R39, RZ ;  /* 0x0000002725257210 */ /* 0x000fc80007ffe0ff */
        /* <DEDUP_REMOVED lines=12> */
.L_x_561:
[----:B------:R-:W-:Y:S05]  /*b570*/  BSYNC B0 ;  /* 0x0000000000007941 */ /* 0x000fea0003800000 */
.L_x_560:
[----:B------:R-:W5:Y:S01]  /*b580*/  LDL R0, [R1+0x10] ;  /* 0x0000100001007983 */ /* 0x000f620000100800 */
[----:B------:R-:W-:Y:S01]  /*b590*/  @!P3 VIADD R3, R3, 0x388c0 ;  /* 0x000388c00303b836 */ /* 0x000fe20000000000 */
[----:B------:R-:W-:Y:S01]  /*b5a0*/  PLOP3.LUT P2, PT, PT, PT, PT, 0x8, 0x0 ;  /* 0x000000000000781c */ /* 0x000fe20003f4e170 */
[----:B------:R-:W-:Y:S01]  /*b5b0*/  VIADD R19, R19, 0x1 ;  /* 0x0000000113137836 */ /* 0x000fe20000000000 */
[----:B------:R-:W-:Y:S01]  /*b5c0*/  @!PT LDS RZ, [RZ] ;  /* 0x00000000fffff984 */ /* 0x000fe20000000800 */
[----:B------:R-:W-:Y:S01]  /*b5d0*/  @!PT LDS RZ, [RZ] ;  /* 0x00000000fffff984 */ /* 0x000fe20000000800 */
[----:B------:R-:W-:Y:S01]  /*b5e0*/  @!PT LDS RZ, [RZ] ;  /* 0x00000000fffff984 */ /* 0x000fe20000000800 */
[----:B------:R-:W-:Y:S01]  /*b5f0*/  @!PT LDS RZ, [RZ] ;  /* 0x00000000fffff984 */ /* 0x000fe20000000800 */
[----:B------:R1:W-:Y:S06]  /*b600*/  MEMBAR.ALL.CTA ;  /* 0x0000000000007992 */ /* 0x0003ec0000008000 */
[----:B-1----:R-:W1:Y:S01]  /*b610*/  FENCE.VIEW.ASYNC.S ;  /* 0x00000000000073c6 */ /* 0x002e620000000000 */
[----:B------:R-:W-:Y:S01]  /*b620*/  @!P3 PRMT R3, RZ, 0x654, R3 ;  /* 0x00000654ff03b816 */ /* 0x000fe20000000003 */
[----:B-1----:R1:W-:Y:S06]  /*b630*/  BAR.SYNC.DEFER_BLOCKING R174, 0x80 ;  /* 0x000200ae0000751d */ /* 0x0023ec0000010000 */
[----:B------:R1:W-:Y:S01]  /*b640*/  @!P3 SYNCS.ARRIVE.TRANS64.RED.A1T0 RZ, [R3+URZ], RZ ;  /* 0x000000ff03ffb9a7 */ /* 0x0003e2000810043f */
[----:B------:R-:W-:-:S04]  /*b650*/  ISETP.NE.AND P3, PT, R19, 0x2, PT ;  /* 0x000000021300780c */ /* 0x000fc80003f65270 */
[----:B------:R-:W-:Y:S02]  /*b660*/  SEL R19, R19, RZ, P3 ;  /* 0x000000ff13137207 */ /* 0x000fe40001800000 */
[----:B-----5:R-:W-:Y:S02]  /*b670*/  LOP3.LUT P4, RZ, R0, 0x2, RZ, 0xc0, !PT ;  /* 0x0000000200ff7812 */ /* 0x020fe4000788c0ff */
[----:B------:R-:W-:-:S04]  /*b680*/  SEL R0, RZ, 0x1, P3 ;  /* 0x00000001ff007807 */ /* 0x000fc80001800000 */
[----:B------:R-:W-:-:S07]  /*b690*/  LOP3.LUT R217, R217, R0, RZ, 0x3c, !PT ;  /* 0x00000000d9d97212 */ /* 0x000fce00078e3cff */
[----:B-1----:R-:W-:Y:S05]  /*b6a0*/  @P4 BRA `(.L_x_562) ;  /* 0xffffff7800e84947 */ /* 0x002fea000383ffff */
.L_x_450:
[----:B------:R-:W-:Y:S01]  /*b6b0*/  BSSY B0, `(.L_x_563) ;  /* 0x0000005000007945 */ /* 0x000fe20003800000 */
[----:B------:R-:W-:-:S03]  /*b6c0*/  IMAD.MOV.U32 R92, RZ, RZ, RZ ;  /* 0x000000ffff5c7224 */ /* 0x000fc600078e00ff */
[----:B------:R-:W-:Y:S05]  /*b6d0*/  @P2 BRA `(.L_x_564) ;  /* 0x0000000000082947 */ /* 0x000fea0003800000 */
[----:B------:R-:W0:Y:S02]  /*b6e0*/  FENCE.VIEW.ASYNC.G ;  /* 0x00000000000073c6 */ /* 0x000e240000000100 */
[----:B0-----:R-:W-:Y:S06]  /*b6f0*/  BAR.ARV 0xc, 0x180 ;  /* 0x0306000000007b1d */ /* 0x001fec0000002000 */
.L_x_564:
[----:B------:R-:W-:Y:S05]  /*b700*/  BSYNC B0 ;  /* 0x0000000000007941 */ /* 0x000fea0003800000 */
.L_x_563:
[----:B------:R-:W2:Y:S01]  /*b710*/  LDL R0, [R1+0x10] ;  /* 0x0000100001007983 */ /* 0x000ea20000100800 */
[----:B------:R-:W-:Y:S01]  /*b720*/  BSSY B0, `(.L_x_565) ;  /* 0x0000021000007945 */ /* 0x000fe20003800000 */
[----:B--2---:R-:W-:-:S13]  /*b730*/  LOP3.LUT P0, RZ, R0, 0x4, RZ, 0xc0, !PT ;  /* 0x0000000400ff7812 */ /* 0x004fda000780c0ff */
[----:B------:R-:W-:Y:S05]  /*b740*/  @!P0 BRA `(.L_x_566) ;  /* 0x0000000000788947 */ /* 0x000fea0003800000 */
[----:B------:R-:W-:Y:S01]  /*b750*/  ISETP.NE.AND P0, PT, R234, RZ, PT ;  /* 0x000000ffea00720c */ /* 0x000fe20003f05270 */
[----:B------:R-:W-:-:S03]  /*b760*/  ULDC UR4, c[0x0][0x9f0] ;  /* 0x00027c0000047ab9 */ /* 0x000fc60000000800 */
[----:B------:R-:W-:-:S04]  /*b770*/  SEL R9, R234, UR4, P0 ;  /* 0x00000004ea097c07 */ /* 0x000fc80008000000 */
[-C--:B------:R-:W-:Y:S02]  /*b780*/  IABS R5, R9.reuse ;  /* 0x0000000900057213 */ /* 0x080fe40000000000 */
[----:B------:R-:W-:Y:S02]  /*b790*/  IABS R8, R9 ;  /* 0x0000000900087213 */ /* 0x000fe40000000000 */
[----:B-1----:R-:W1:Y:S01]  /*b7a0*/  I2F.RP R4, R5 ;  /* 0x0000000500047306 */ /* 0x002e620000209400 */
[----:B------:R-:W-:Y:S02]  /*b7b0*/  IADD3 R0, R144, -0x1, R9 ;  /* 0xffffffff90007810 */ /* 0x000fe40007ffe009 */
[----:B------:R-:W-:-:S05]  /*b7c0*/  IMAD.MOV R8, RZ, RZ, -R8 ;  /* 0x000000ffff087224 */ /* 0x000fca00078e0a08 */
[----:B-1----:R-:W1:Y:S02]  /*b7d0*/  MUFU.RCP R4, R4 ;  /* 0x0000000400047308 */ /* 0x002e640000001000 */
[----:B-1----:R-:W-:Y:S02]  /*b7e0*/  IADD3 R2, R4, 0xffffffe, RZ ;  /* 0x0ffffffe04027810 */ /* 0x002fe40007ffe0ff */
[----:B------:R-:W-:-:S04]  /*b7f0*/  IABS R4, R0 ;  /* 0x0000000000047213 */ /* 0x000fc80000000000 */
[----:B------:R1:W2:Y:S01]  /*b800*/  F2I.FTZ.U32.TRUNC.NTZ R3, R2 ;  /* 0x0000000200037305 */ /* 0x0002a2000021f000 */
[----:B------:R-:W-:-:S04]  /*b810*/  LOP3.LUT R0, R0, R9, RZ, 0x3c, !PT ;  /* 0x0000000900007212 */ /* 0x000fc800078e3cff */
[----:B------:R-:W-:Y:S01]  /*b820*/  ISETP.GE.AND P2, PT, R0, RZ, PT ;  /* 0x000000ff0000720c */ /* 0x000fe20003f46270 */
[----:B-1----:R-:W-:Y:S02]  /*b830*/  IMAD.MOV.U32 R2, RZ, RZ, RZ ;  /* 0x000000ffff027224 */ /* 0x002fe400078e00ff */
[----:B--2---:R-:W-:-:S04]  /*b840*/  IMAD.MOV R6, RZ, RZ, -R3 ;  /* 0x000000ffff067224 */ /* 0x004fc800078e0a03 */
[----:B------:R-:W-:-:S04]  /*b850*/  IMAD R7, R6, R5, RZ ;  /* 0x0000000506077224 */ /* 0x000fc800078e02ff */
[----:B------:R-:W-:Y:S01]  /*b860*/  IMAD.HI.U32 R3, R3, R7, R2 ;  /* 0x0000000703037227 */ /* 0x000fe200078e0002 */
[----:B------:R-:W-:-:S05]  /*b870*/  MOV R2, R8 ;  /* 0x0000000800027202 */ /* 0x000fca0000000f00 */
[----:B------:R-:W-:-:S04]  /*b880*/  IMAD.HI.U32 R3, R3, R4, RZ ;  /* 0x0000000403037227 */ /* 0x000fc800078e00ff */
[----:B------:R-:W-:-:S05]  /*b890*/  IMAD R2, R3, R2, R4 ;  /* 0x0000000203027224 */ /* 0x000fca00078e0204 */
[----:B------:R-:W-:-:S13]  /*b8a0*/  ISETP.GT.U32.AND P1, PT, R5, R2, PT ;  /* 0x000000020500720c */ /* 0x000fda0003f24070 */
[----:B------:R-:W-:Y:S02]  /*b8b0*/  @!P1 IMAD.IADD R2, R2, 0x1, -R5 ;  /* 0x0000000102029824 */ /* 0x000fe400078e0a05 */
[----:B------:R-:W-:Y:S01]  /*b8c0*/  @!P1 VIADD R3, R3, 0x1 ;  /* 0x0000000103039836 */ /* 0x000fe20000000000 */
[----:B------:R-:W-:Y:S02]  /*b8d0*/  ISETP.NE.AND P1, PT, R9, RZ, PT ;  /* 0x000000ff0900720c */ /* 0x000fe40003f25270 */
[----:B------:R-:W-:-:S13]  /*b8e0*/  ISETP.GE.U32.AND P0, PT, R2, R5, PT ;  /* 0x000000050200720c */ /* 0x000fda0003f06070 */
[----:B------:R-:W-:-:S05]  /*b8f0*/  @P0 VIADD R3, R3, 0x1 ;  /* 0x0000000103030836 */ /* 0x000fca0000000000 */
[----:B------:R-:W-:Y:S02]  /*b900*/  @!P2 IADD3 R3, -R3, RZ, RZ ;  /* 0x000000ff0303a210 */ /* 0x000fe40007ffe1ff */
[----:B------:R-:W-:-:S05]  /*b910*/  @!P1 LOP3.LUT R3, RZ, R9, RZ, 0x33, !PT ;  /* 0x00000009ff039212 */ /* 0x000fca00078e33ff */
[----:B------:R-:W-:-:S07]  /*b920*/  IMAD.MOV.U32 R92, RZ, RZ, R3 ;  /* 0x000000ffff5c7224 */ /* 0x000fce00078e0003 */
.L_x_566:
[----:B------:R-:W-:Y:S05]  /*b930*/  BSYNC B0 ;  /* 0x0000000000007941 */ /* 0x000fea0003800000 */
.L_x_565:
[----:B------:R-:W2:Y:S01]  /*b940*/  LDL R0, [R1+0x78] ;  /* 0x0000780001007983 */ /* 0x000ea20000100800 */
[----:B------:R-:W-:Y:S02]  /*b950*/  PLOP3.LUT P0, PT, PT, PT, PT, 0x80, 0x0 ;  /* 0x000000000000781c */ /* 0x000fe40003f0f070 */
        /* <DEDUP_REMOVED lines=24> */
[----:B----4-:R-:W-:Y:S02]  /*bae0*/  CS2R R44, SRZ ;  /* 0x00000000002c7805 */ /* 0x010fe4000001ff00 */
[----:B------:R-:W-:Y:S02]  /*baf0*/  CS2R R102, SRZ ;  /* 0x0000000000667805 */ /* 0x000fe4000001ff00 */
[----:B---3--:R-:W-:Y:S02]  /*bb00*/  CS2R R40, SRZ ;  /* 0x0000000000287805 */ /* 0x008fe4000001ff00 */
[----:B------:R-:W-:Y:S02]  /*bb10*/  CS2R R104, SRZ ;  /* 0x0000000000687805 */ /* 0x000fe4000001ff00 */
[----:B0-----:R-:W-:-:S02]  /*bb20*/  CS2R R36, SRZ ;  /* 0x0000000000247805 */ /* 0x001fc4000001ff00 */
        /* <DEDUP_REMOVED lines=13> */
[----:B-1----:R-:W-:Y:S02]  /*bc00*/  CS2R R10, SRZ ;  /* 0x00000000000a7805 */ /* 0x002fe4000001ff00 */
        /* <DEDUP_REMOVED lines=22> */
[----:B--2---:R-:W-:-:S05]  /*bd70*/  IMAD R225, R0, R92, RZ ;  /* 0x0000005c00e17224 */ /* 0x004fca00078e02ff */
[----:B------:R-:W-:-:S04]  /*bd80*/  VIADDMNMX R92, R225, R92, R144, PT ;  /* 0x0000005ce15c7246 */ /* 0x000fc80003800190 */
[----:B------:R-:W-:-:S13]  /*bd90*/  ISETP.GT.AND P1, PT, R92, R225, PT ;  /* 0x000000e15c00720c */ /* 0x000fda0003f24270 */
[----:B------:R-:W-:Y:S05]  /*bda0*/  @!P1 BRA `(.L_x_567) ;  /* 0x0000011c00209947 */ /* 0x000fea0003800000 */
[----:B------:R-:W2:Y:S02]  /*bdb0*/  LDL R0, [R1+0x108] ;  /* 0x0001080001007983 */ /* 0x000ea40000100800 */
[----:B--2---:R-:W-:Y:S02]  /*bdc0*/  R2UR UR4, R0 ;  /* 0x00000000000472ca */ /* 0x004fe400000e0000 */
[----:B------:R-:W0:Y:S11]  /*bdd0*/  S2R R0, SR_TID.X ;  /* 0x0000000000007919 */ /* 0x000e360000002100 */
[----:B------:R-:W-:-:S06]  /*bde0*/  ULOP3.LUT UP0, URZ, UR4, 0x9f, URZ, 0xc0, !UPT ;  /* 0x0000009f043f7892 */ /* 0x000fcc000f80c03f */
[----:B------:R-:W-:Y:S01]  /*bdf0*/  PLOP3.LUT P0, PT, PT, PT, UP0, 0x80, 0x0 ;  /* 0x000000000000781c */ /* 0x000fe20003f0f008 */
[----:B0-----:R-:W-:-:S05]  /*be00*/  VIADD R0, R0, 0xffffff80 ;  /* 0xffffff8000007836 */ /* 0x001fca0000000000 */
[----:B------:R-:W-:-:S04]  /*be10*/  SHF.R.S32.HI R3, RZ, 0x1f, R0 ;  /* 0x0000001fff037819 */ /* 0x000fc80000011400 */
[----:B------:R-:W-:-:S04]  /*be20*/  LEA.HI R3, R3, R0, RZ, 0x7 ;  /* 0x0000000003037211 */ /* 0x000fc800078f38ff */
[----:B------:R-:W-:-:S06]  /*be30*/  SHF.R.S32.HI R0, RZ, 0x7, R3 ;  /* 0x00000007ff007819 */ /* 0x000fcc0000011403 */
[----:B------:R-:W0:Y:S02]  /*be40*/  SHFL.IDX PT, R0, R0, RZ, 0x1f ;  /* 0x00001fff00007589 */ /* 0x000e2400000e0000 */
[----:B0-----:R-:W-:-:S04]  /*be50*/  LEA.HI R2, R0, R0, RZ, 0x1 ;  /* 0x0000000000027211 */ /* 0x001fc800078f08ff */
[----:B------:R-:W-:-:S05]  /*be60*/  LOP3.LUT R3, R2, 0x1e, RZ, 0xc0, !PT ;  /* 0x0000001e02037812 */ /* 0x000fca00078ec0ff */
[----:B------:R-:W-:-:S05]  /*be70*/  IMAD.IADD R3, R0, 0x1, -R3 ;  /* 0x0000000100037824 */ /* 0x000fca00078e0a03 */
[----:B------:R-:W-:-:S04]  /*be80*/  LEA R3, R3, UR4, 0xd ;  /* 0x0000000403037c11 */ /* 0x000fc8000f8e68ff */
[----:B------:R-:W-:-:S04]  /*be90*/  SHF.R.U32.HI R2, RZ, 0x4, R3 ;  /* 0x00000004ff027819 */ /* 0x000fc80000011603 */
[----:B------:R-:W-:Y:S01]  /*bea0*/  LOP3.LUT R2, R2, 0x3fff, RZ, 0xc0, !PT ;  /* 0x00003fff02027812 */ /* 0x000fe200078ec0ff */
[----:B------:R-:W-:Y:S06]  /*beb0*/  @!P0 BRA `(.L_x_568) ;  /* 0x0000000000408947 */ /* 0x000fec0003800000 */
[----:B------:R-:W-:Y:S01]  /*bec0*/  MOV R14, 0x0 ;  /* 0x00000000000e7802 */ /* 0x000fe20000000f00 */
[----:B------:R-:W-:Y:S01]  /*bed0*/  ULDC.64 UR4, c[0x4][0xa8] ;  /* 0x01002a0000047ab9 */ /* 0x000fe20000000a00 */
[----:B------:R-:W-:Y:S01]  /*bee0*/  ULDC.64 UR6, c[0x4][0xb0] ;  /* 0x01002c0000067ab9 */ /* 0x000fe20000000a00 */
[----:B------:R-:W-:Y:S01]  /*bef0*/  MOV R4, UR4 ;  /* 0x0000000400047c02 */ /* 0x000fe20008000f00 */
[----:B------:R-:W-:Y:S01]  /*bf00*/  IMAD.U32 R5, RZ, RZ, UR5 ;  /* 0x00000005ff057e24 */ /* 0x000fe2000f8e00ff */
[----:B------:R-:W-:Y:S01]  /*bf10*/  ULDC.64 UR4, c[0x4][0x28] ;  /* 0x01000a0000047ab9 */ /* 0x000fe20000000a00 */
[----:B------:R-:W0:Y:S01]  /*bf20*/  LDC.64 R14, c[0x4][R14] ;  /* 0x010000000e0e7b82 */ /* 0x000e220000000a00 */
[----:B------:R-:W-:Y:S01]  /*bf30*/  IMAD.U32 R6, RZ, RZ, UR6 ;  /* 0x00000006ff067e24 */ /* 0x000fe2000f8e00ff */
[----:B------:R-:W-:Y:S01]  /*bf40*/  MOV R10, UR4 ;  /* 0x00000004000a7c02 */ /* 0x000fe20008000f00 */
[----:B------:R-:W-:Y:S01]  /*bf50*/  IMAD.U32 R7, RZ, RZ, UR7 ;  /* 0x00000007ff077e24 */ /* 0x000fe2000f8e00ff */
[----:B------:R-:W-:Y:S01]  /*bf60*/  MOV R13, RZ ;  /* 0x000000ff000d7202 */ /* 0x000fe20000000f00 */
[----:B------:R-:W-:-:S02]  /*bf70*/  IMAD.U32 R11, RZ, RZ, UR5 ;  /* 0x00000005ff0b7e24 */ /* 0x000fc4000f8e00ff */
[----:B------:R-:W-:Y:S02]  /*bf80*/  IMAD.MOV.U32 R8, RZ, RZ, 0x70 ;  /* 0x00000070ff087424 */ /* 0x000fe400078e00ff */
[----:B------:R-:W-:-:S07]  /*bf90*/  IMAD.MOV.U32 R12, RZ, RZ, 0x1 ;  /* 0x00000001ff0c7424 */ /* 0x000fce00078e00ff */
[----:B------:R-:W-:-:S07]  /*bfa0*/  LEPC R20, `(.L_x_568) ;  /* 0x000000001014794e */ /* 0x000fce0000000000 */
[----:B0----5:R-:W-:Y:S05]  /*bfb0*/  CALL.ABS.NOINC R14 ;  /* 0x000000000e007343 */ /* 0x021fea0003c00000 */
.L_x_568:
[----:B------:R-:W-:Y:S02]  /*bfc0*/  ULDC UR4, c[0x0][0x3f4] ;  /* 0x0000fd0000047ab9 */ /* 0x000fe40000000800 */
[----:B------:R-:W-:-:S13]  /*bfd0*/  ISETP.LT.AND P0, PT, RZ, UR4, PT ;  /* 0x00000004ff007c0c */ /* 0x000fda000bf01270 */
[----:B------:R-:W-:Y:S05]  /*bfe0*/  @P0 BRA `(.L_x_569) ;  /* 0x0000000000400947 */ /* 0x000fea0003800000 */
[----:B------:R-:W2:Y:S02]  /*bff0*/  LDL R20, [R1+0x60] ;  /* 0x0000600001147983 */ /* 0x000ea40000100800 */
[----:B--2---:R-:W-:-:S04]  /*c000*/  LEA.HI R0, R20, R20, RZ, 0x1 ;  /* 0x0000001414007211 */ /* 0x004fc800078f08ff */
[----:B------:R-:W-:-:S05]  /*c010*/  LOP3.LUT R0, R0, 0xfffffffe, RZ, 0xc0, !PT ;  /* 0xfffffffe00007812 */ /* 0x000fca00078ec0ff */
[----:B------:R-:W-:-:S05]  /*c020*/  IMAD.IADD R0, R20, 0x1, -R0 ;  /* 0x0000000114007824 */ /* 0x000fca00078e0a00 */
[----:B------:R-:W-:-:S04]  /*c030*/  SHF.L.U32 R3, R0, 0x1f, RZ ;  /* 0x0000001f00037819 */ /* 0x000fc800000006ff */
[----:B------:R0:W1:Y:S03]  /*c040*/  SYNCS.PHASECHK.TRANS64.TRYWAIT P0, [R18+URZ+0x38800], R3 ;  /* 0x03880003120075a7 */ /* 0x000066000800017f */
[----:B-1----:R-:W-:Y:S05]  /*c050*/  @!P0 NANOSLEEP.SYNCS 0x989680 ;  /* 0x009896800000895d */ /* 0x002fea0003900000 */
[----:B------:R-:W1:Y:S01]  /*c060*/  @!P0 SYNCS.PHASECHK.TRANS64 P0, [R18+URZ+0x38800], R3 ;  /* 0x03880003120085a7 */ /* 0x000e62000800007f */
[----:B------:R-:W-:Y:S04]  /*c070*/  BSSY B0, `(.L_x_570) ;  /* 0x0000006000007945 */ /* 0x000fe80003800000 */
[----:B-1----:R-:W-:Y:S05]  /*c080*/  @P0 BRA `(.L_x_571) ;  /* 0x0000000000100947 */ /* 0x002fea0003800000 */
.L_x_572:
[----:B-1----:R1:W2:Y:S02]  /*c090*/  SYNCS.PHASECHK.TRANS64.TRYWAIT P0, [R18+URZ+0x38800], R3 ;  /* 0x03880003120075a7 */ /* 0x0022a4000800017f */
[----:B--2---:R-:W-:Y:S05]  /*c0a0*/  @!P0 NANOSLEEP.SYNCS 0x989680 ;  /* 0x009896800000895d */ /* 0x004fea0003900000 */
[----:B------:R-:W2:Y:S02]  /*c0b0*/  @!P0 SYNCS.PHASECHK.TRANS64 P0, [R18+URZ+0x38800], R3 ;  /* 0x03880003120085a7 */ /* 0x000ea4000800007f */
[----:B--2---:R-:W-:Y:S05]  /*c0c0*/  @!P0 BRA `(.L_x_572) ;  /* 0xfffffffc00f08947 */ /* 0x004fea000383ffff */
.L_x_571:
[----:B------:R-:W-:Y:S05]  /*c0d0*/  BSYNC B0 ;  /* 0x0000000000007941 */ /* 0x000fea0003800000 */
.L_x_570:
[----:B------:R-:W-:Y:S05]  /*c0e0*/  BRA `(.L_x_573) ;  /* 0x0000006c00347947 */ /* 0x000fea0003800000 */
.L_x_569:
[----:B------:R-:W2:Y:S01]  /*c0f0*/  LDL R0, [R1+0x108] ;  /* 0x0001080001007983 */ /* 0x000ea20000100800 */
[----:B------:R-:W-:Y:S01]  /*c100*/  ULDC.64 UR4, c[0x0][0x3f8] ;  /* 0x0000fe0000047ab9 */ /* 0x000fe20000000a00 */
[----:B------:R-:W-:Y:S01]  /*c110*/  ULDC.64 UR6, c[0x0][0x408] ;  /* 0x0001020000067ab9 */ /* 0x000fe20000000a00 */
[----:B-----5:R-:W-:Y:S01]  /*c120*/  IMAD.WIDE.U32 R4, R139, UR4, RZ ;  /* 0x000000048b047c25 */ /* 0x020fe2000f8e00ff */
[----:B--2---:R-:W-:Y:S02]  /*c130*/  R2UR UR8, R0 ;  /* 0x00000000000872ca */ /* 0x004fe400000e0000 */
[----:B------:R-:W-:-:S05]  /*c140*/  SHF.R.S32.HI R0, RZ, 0x1f, R139 ;  /* 0x0000001fff007819 */ /* 0x000fca000001148b */
[C---:B------:R-:W-:Y:S02]  /*c150*/  IMAD R6, R0.reuse, UR4, RZ ;  /* 0x0000000400067c24 */ /* 0x040fe4000f8e02ff */
[----:B------:R-:W-:Y:S02]  /*c160*/  IMAD R0, R0, UR6, RZ ;  /* 0x0000000600007c24 */ /* 0x000fe4000f8e02ff */
[C---:B------:R-:W-:Y:S01]  /*c170*/  IMAD R25, R139.reuse, UR5, R6 ;  /* 0x000000058b197c24 */ /* 0x040fe2000f8e0206 */
[----:B------:R-:W-:Y:S01]  /*c180*/  ULDC.64 UR4, c[0x0][0x3e8] ;  /* 0x0000fa0000047ab9 */ /* 0x000fe20000000a00 */
[----:B------:R-:W-:Y:S01]  /*c190*/  ULOP3.LUT UP0, URZ, UR8, 0x3ff, URZ, 0xc0, !UPT ;  /* 0x000003ff083f7892 */ /* 0x000fe2000f80c03f */
[C---:B------:R-:W-:Y:S01]  /*c1a0*/  IMAD R27, R139.reuse, UR7, R0 ;  /* 0x000000078b1b7c24 */ /* 0x040fe2000f8e0200 */
[----:B------:R-:W-:Y:S01]  /*c1b0*/  LEA R24, P0, R4, UR4, 0x1 ;  /* 0x0000000404187c11 */ /* 0x000fe2000f8008ff */
[----:B------:R-:W-:Y:S01]  /*c1c0*/  IMAD.WIDE.U32 R6, R139, UR6, RZ ;  /* 0x000000068b067c25 */ /* 0x000fe2000f8e00ff */
[----:B------:R-:W-:-:S02]  /*c1d0*/  ULDC.64 UR6, c[0x0][0x400] ;  /* 0x0001000000067ab9 */ /* 0x000fc40000000a00 */
[----:B------:R-:W-:Y:S01]  /*c1e0*/  PLOP3.LUT P2, PT, PT, PT, UP0, 0x80, 0x0 ;  /* 0x000000000000781c */ /* 0x000fe20003f4f008 */
[----:B------:R-:W-:Y:S01]  /*c1f0*/  IMAD.IADD R25, R25, 0x1, R5 ;  /* 0x0000000119197824 */ /* 0x000fe200078e0205 */
[----:B------:R-:W-:Y:S01]  /*c200*/  LEA R30, P1, R6, UR6, 0x1 ;  /* 0x00000006061e7c11 */ /* 0x000fe2000f8208ff */
[----:B------:R-:W-:-:S03]  /*c210*/  IMAD.IADD R27, R27, 0x1, R7 ;  /* 0x000000011b1b7824 */ /* 0x000fc600078e0207 */
[----:B------:R-:W-:Y:S02]  /*c220*/  LEA.HI.X R25, R4, UR5, R25, 0x1, P0 ;  /* 0x0000000504197c11 */ /* 0x000fe400080f0c19 */
[----:B------:R-:W-:-:S05]  /*c230*/  LEA.HI.X R27, R6, UR7, R27, 0x1, P1 ;  /* 0x00000007061b7c11 */ /* 0x000fca00088f0c1b */
[----:B------:R-:W-:Y:S05]  /*c240*/  @!P2 BRA `(.L_x_574) ;  /* 0x000000000040a947 */ /* 0x000fea0003800000 */
        /* <DEDUP_REMOVED lines=15> */
[----:B0-----:R-:W-:Y:S05]  /*c340*/  CALL.ABS.NOINC R14 ;  /* 0x000000000e007343 */ /* 0x001fea0003c00000 */
.L_x_574:
[----:B------:R-:W-:Y:S01]  /*c350*/  ULDC.U8 UR4, c[0x0][0x410] ;  /* 0x0001040000047ab9 */ /* 0x000fe20000000000 */
[----:B------:R-:W-:Y:S01]  /*c360*/  BSSY B0, `(.L_x_575) ;  /* 0x000069d000007945 */ /* 0x000fe20003800000 */
[----:B------:R-:W-:Y:S01]  /*c370*/  ISETP.NE.AND P0, PT, RZ, UR4, PT ;  /* 0x00000004ff007c0c */ /* 0x000fe2000bf05270 */
[----:B------:R-:W-:-:S12]  /*c380*/  IMAD R6, R141, 0x80, R212 ;  /* 0x000000808d067824 */ /* 0x000fd800078e02d4 */
[----:B------:R-:W-:Y:S05]  /*c390*/  @!P0 BRA `(.L_x_576) ;  /* 0x0000003000b88947 */ /* 0x000fea0003800000 */
[----:B------:R-:W-:-:S03]  /*c3a0*/  UMOV UR4, 0xffffffff ;  /* 0xffffffff00047882 */ /* 0x000fc60000000000 */
[----:B------:R-:W-:Y:S05]  /*c3b0*/  BRA.DIV UR4, `(.L_x_577) ;  /* 0x000001f204407947 */ /* 0x000fea000b800000 */
[----:B------:R0:W1:Y:S04]  /*c3c0*/  SHFL.IDX PT, R0, R25, RZ, 0x181f ;  /* 0x00181fff19007589 */ /* 0x00006800000e0000 */
[----:B------:R0:W2:Y:S04]  /*c3d0*/  SHFL.IDX PT, R3, R24, RZ, 0x181f ;  /* 0x00181fff18037589 */ /* 0x0000a800000e0000 */
[----:B------:R-:W3:Y:S04]  /*c3e0*/  SHFL.IDX PT, R27, R27, RZ, 0x181f ;  /* 0x00181fff1b1b7589 */ /* 0x000ee800000e0000 */
[----:B------:R0:W4:Y:S02]  /*c3f0*/  SHFL.IDX PT, R32, R30, RZ, 0x181f ;  /* 0x00181fff1e207589 */ /* 0x00012400000e0000 */
.L_x_863:
[----:B------:R-:W-:Y:S01]  /*c400*/  ULDC UR4, c[0x0][0x448] ;  /* 0x0001120000047ab9 */ /* 0x000fe20000000800 */
[----:B------:R-:W-:Y:S01]  /*c410*/  BSSY B1, `(.L_x_578) ;  /* 0x000003e000017945 */ /* 0x000fe20003800000 */
[----:B------:R-:W-:Y:S01]  /*c420*/  IMAD R33, R146, UR4, RZ ;  /* 0x0000000492217c24 */ /* 0x000fe2000f8e02ff */
[----:B------:R-:W-:Y:S02]  /*c430*/  CS2R R4, SRZ ;  /* 0x0000000000047805 */ /* 0x000fe4000001ff00 */
[----:B------:R-:W-:Y:S02]  /*c440*/  CS2R R8, SRZ ;  /* 0x0000000000087805 */ /* 0x000fe4000001ff00 */
[----:B------:R-:W-:Y:S02]  /*c450*/  CS2R R28, SRZ ;  /* 0x00000000001c7805 */ /* 0x000fe4000001ff00 */
[----:B------:R-:W-:Y:S02]  /*c460*/  CS2R R14, SRZ ;  /* 0x00000000000e7805 */ /* 0x000fe4000001ff00 */
[----:B------:R-:W-:Y:S01]  /*c470*/  ISETP.GE.AND P0, PT, R6, R33, PT ;  /* 0x000000210600720c */ /* 0x000fe20003f06270 */
[----:B------:R-:W-:Y:S01]  /*c480*/  IMAD R33, R141, -0x80, R33 ;  /* 0xffffff808d217824 */ /* 0x000fe200078e0221 */
[----:B------:R-:W-:-:S02]  /*c490*/  CS2R R6, SRZ ;  /* 0x0000000000067805 */ /* 0x000fc4000001ff00 */
[----:B------:R-:W-:Y:S02]  /*c4a0*/  CS2R R12, SRZ ;  /* 0x00000000000c7805 */ /* 0x000fe4000001ff00 */
[----:B------:R-:W-:Y:S02]  /*c4b0*/  CS2R R10, SRZ ;  /* 0x00000000000a7805 */ /* 0x000fe4000001ff00 */
[----:B0-----:R-:W-:-:S05]  /*c4c0*/  CS2R R30, SRZ ;  /* 0x00000000001e7805 */ /* 0x001fca000001ff00 */
[----:B------:R-:W-:Y:S05]  /*c4d0*/  @P0 BRA `(.L_x_579) ;  /* 0x0000000000c40947 */ /* 0x000fea0003800000 */
[----:B------:R-:W-:Y:S01]  /*c4e0*/  ULDC UR4, c[0x0][0x3f4] ;  /* 0x0000fd0000047ab9 */ /* 0x000fe20000000800 */
[----:B------:R-:W-:Y:S01]  /*c4f0*/  SHF.R.S32.HI R6, RZ, 0x1f, R215 ;  /* 0x0000001fff067819 */ /* 0x000fe200000114d7 */
[C---:B------:R-:W-:Y:S01]  /*c500*/  IMAD.SHL.U32 R8, R215.reuse, 0x2, RZ ;  /* 0x00000002d7087824 */ /* 0x040fe200078e00ff */
[----:B------:R-:W-:Y:S01]  /*c510*/  ISETP.GE.AND P2, PT, R215, UR4, PT ;  /* 0x00000004d7007c0c */ /* 0x000fe2000bf46270 */
[----:B------:R-:W-:Y:S01]  /*c520*/  IMAD.SHL.U32 R20, R214, 0x2, RZ ;  /* 0x00000002d6147824 */ /* 0x000fe200078e00ff */
[----:B------:R-:W-:Y:S02]  /*c530*/  ISETP.GE.AND P3, PT, R22, UR4, PT ;  /* 0x0000000416007c0c */ /* 0x000fe4000bf66270 */
[----:B------:R-:W-:Y:S02]  /*c540*/  CS2R R14, SRZ ;  /* 0x00000000000e7805 */ /* 0x000fe4000001ff00 */
[----:B------:R-:W-:Y:S01]  /*c550*/  ISETP.GE.AND P1, PT, R214, UR4, PT ;  /* 0x00000004d6007c0c */ /* 0x000fe2000bf26270 */
[----:B------:R-:W-:Y:S01]  /*c560*/  ULDC.64 UR6, c[0x0][0x208] ;  /* 0x0000820000067ab9 */ /* 0x000fe20000000a00 */
[----:B------:R-:W-:-:S02]  /*c570*/  SHF.R.S32.HI R9, RZ, 0x1f, R216 ;  /* 0x0000001fff097819 */ /* 0x000fc400000114d8 */
[----:B------:R-:W-:Y:S02]  /*c580*/  CS2R R4, SRZ ;  /* 0x0000000000047805 */ /* 0x000fe4000001ff00 */
[----:B------:R-:W-:Y:S02]  /*c590*/  SHF.L.U64.HI R7, R215, 0x1, R6 ;  /* 0x00000001d7077819 */ /* 0x000fe40000010206 */
[----:B------:R-:W-:Y:S02]  /*c5a0*/  SHF.R.S32.HI R11, RZ, 0x1f, R214 ;  /* 0x0000001fff0b7819 */ /* 0x000fe400000114d6 */
[----:B------:R-:W-:Y:S02]  /*c5b0*/  ISETP.GE.AND P0, PT, R216, UR4, PT ;  /* 0x00000004d8007c0c */ /* 0x000fe4000bf06270 */
[-C--:B--2---:R-:W-:Y:S01]  /*c5c0*/  @!P2 IADD3 R10, P4, R3, R8.reuse, RZ ;  /* 0x00000008030aa210 */ /* 0x084fe20007f9e0ff */
[----:B----4-:R-:W-:Y:S01]  /*c5d0*/  @!P3 IMAD.MOV.U32 R12, RZ, RZ, R32 ;  /* 0x000000ffff0cb224 */ /* 0x010fe200078e0020 */
[----:B------:R-:W-:Y:S01]  /*c5e0*/  @!P2 IADD3 R6, P6, R32, R8, RZ ;  /* 0x000000082006a210 */ /* 0x000fe20007fde0ff */
[----:B---3--:R-:W-:Y:S01]  /*c5f0*/  @!P3 IMAD.MOV.U32 R13, RZ, RZ, R27 ;  /* 0x000000ffff0db224 */ /* 0x008fe200078e001b */
[----:B------:R-:W-:Y:S01]  /*c600*/  SHF.L.U64.HI R34, R216, 0x1, R9 ;  /* 0x00000001d8227819 */ /* 0x000fe20000010209 */
[----:B-1----:R-:W-:Y:S01]  /*c610*/  @!P3 IMAD.MOV.U32 R9, RZ, RZ, R0 ;  /* 0x000000ffff09b224 */ /* 0x002fe200078e0000 */
[----:B------:R-:W-:Y:S01]  /*c620*/  @!P3 MOV R8, R3 ;  /* 0x000000030008b202 */ /* 0x000fe20000000f00 */
[----:B------:R-:W-:Y:S01]  /*c630*/  @!P3 IMAD.WIDE R30, R22, 0x2, R12 ;  /* 0x00000002161eb825 */ /* 0x000fe200078e020c */
[----:B------:R-:W-:-:S02]  /*c640*/  SHF.L.U64.HI R21, R214, 0x1, R11 ;  /* 0x00000001d6157819 */ /* 0x000fc4000001020b */
[----:B------:R-:W-:Y:S02]  /*c650*/  CS2R R12, SRZ ;  /* 0x00000000000c7805 */ /* 0x000fe4000001ff00 */
[-C--:B------:R-:W-:Y:S01]  /*c660*/  @!P1 IADD3 R28, P5, R3, R20.reuse, RZ ;  /* 0x00000014031c9210 */ /* 0x080fe20007fbe0ff */
[----:B------:R-:W-:Y:S01]  /*c670*/  @!P2 IMAD.X R11, R0, 0x1, R7, P4 ;  /* 0x00000001000ba824 */ /* 0x000fe200020e0607 */
[----:B------:R-:W-:Y:S01]  /*c680*/  SHF.L.U32 R26, R216, 0x1, RZ ;  /* 0x00000001d81a7819 */ /* 0x000fe200000006ff */
[----:B------:R-:W-:Y:S01]  /*c690*/  @!P3 IMAD.WIDE R8, R22, 0x2, R8 ;  /* 0x000000021608b825 */ /* 0x000fe200078e0208 */
[----:B------:R-:W-:Y:S01]  /*c6a0*/  @!P1 IADD3 R20, P4, R32, R20, RZ ;  /* 0x0000001420149210 */ /* 0x000fe20007f9e0ff */
[----:B------:R0:W5:Y:S02]  /*c6b0*/  @!P3 LD.E.64 R4, desc[UR6][R30.64] ;  /* 0x000000061e04b980 */ /* 0x000164000c101b00 */
[----:B------:R-:W-:Y:S01]  /*c6c0*/  @!P2 IMAD.X R7, R27, 0x1, R7, P6 ;  /* 0x000000011b07a824 */ /* 0x000fe200030e0607 */
[-C--:B------:R-:W-:Y:S01]  /*c6d0*/  @!P0 IADD3 R24, P6, R3, R26.reuse, RZ ;  /* 0x0000001a03188210 */ /* 0x080fe20007fde0ff */
[----:B------:R1:W5:Y:S01]  /*c6e0*/  @!P3 LD.E.64 R14, desc[UR6][R8.64] ;  /* 0x00000006080eb980 */ /* 0x000362000c101b00 */
[----:B------:R-:W-:Y:S01]  /*c6f0*/  @!P1 IMAD.X R29, R0, 0x1, R21, P5 ;  /* 0x00000001001d9824 */ /* 0x000fe200028e0615 */
[----:B------:R-:W-:-:S02]  /*c700*/  @!P0 IADD3 R26, P5, R32, R26, RZ ;  /* 0x0000001a201a8210 */ /* 0x000fc40007fbe0ff */
[----:B------:R2:W5:Y:S01]  /*c710*/  @!P2 LD.E.64 R12, desc[UR6][R10.64] ;  /* 0x000000060a0ca980 */ /* 0x000562000c101b00 */
[C---:B------:R-:W-:Y:S02]  /*c720*/  @!P1 IADD3.X R21, R27.reuse, R21, RZ, P4, !PT ;  /* 0x000000151b159210 */ /* 0x040fe400027fe4ff */
[----:B0-----:R-:W-:Y:S01]  /*c730*/  CS2R R30, SRZ ;  /* 0x00000000001e7805 */ /* 0x001fe2000001ff00 */
[--C-:B------:R-:W-:Y:S02]  /*c740*/  @!P0 IMAD.X R25, R0, 0x1, R34.reuse, P6 ;  /* 0x0000000100198824 */ /* 0x100fe400030e0622 */
[----:B------:R-:W-:Y:S01]  /*c750*/  @!P0 IMAD.X R27, R27, 0x1, R34, P5 ;  /* 0x000000011b1b8824 */ /* 0x000fe200028e0622 */
[----:B-1----:R-:W-:Y:S02]  /*c760*/  CS2R R8, SRZ ;  /* 0x0000000000087805 */ /* 0x002fe4000001ff00 */
[----:B------:R-:W5:Y:S01]  /*c770*/  @!P0 LD.E.64 R30, desc[UR6][R24.64] ;  /* 0x00000006181e8980 */ /* 0x000f62000c101b00 */
[----:B--2---:R-:W-:-:S03]  /*c780*/  CS2R R10, SRZ ;  /* 0x00000000000a7805 */ /* 0x004fc6000001ff00 */
[----:B------:R0:W5:Y:S04]  /*c790*/  @!P2 LD.E.64 R8, desc[UR6][R6.64] ;  /* 0x000000060608a980 */ /* 0x000168000c101b00 */
[----:B------:R1:W5:Y:S01]  /*c7a0*/  @!P1 LD.E.64 R10, desc[UR6][R28.64] ;  /* 0x000000061c0a9980 */ /* 0x000362000c101b00 */
[----:B0-----:R-:W-:Y:S02]  /*c7b0*/  CS2R R6, SRZ ;  /* 0x0000000000067805 */ /* 0x001fe4000001ff00 */
[----:B-1----:R-:W-:-:S04]  /*c7c0*/  CS2R R28, SRZ ;  /* 0x00000000001c7805 */ /* 0x002fc8000001ff00 */
[----:B------:R0:W5:Y:S04]  /*c7d0*/  @!P1 LD.E.64 R6, desc[UR6][R20.64] ;  /* 0x0000000614069980 */ /* 0x000168000c101b00 */
[----:B------:R0:W5:Y:S02]  /*c7e0*/  @!P0 LD.E.64 R28, desc[UR6][R26.64] ;  /* 0x000000061a1c8980 */ /* 0x000164000c101b00 */
.L_x_579:
[----:B------:R-:W-:Y:S05]  /*c7f0*/  BSYNC B1 ;  /* 0x0000000000017941 */ /* 0x000fea0003800000 */
.L_x_578:
[----:B0-----:R-:W1:Y:S01]  /*c800*/  LDL R21, [R1+0x60] ;  /* 0x0000600001157983 */ /* 0x001e620000100800 */
[----:B--2--5:R-:W-:Y:S01]  /*c810*/  MOV R3, R15 ;  /* 0x0000000f00037202 */ /* 0x024fe20000000f00 */
[----:B------:R-:W-:Y:S01]  /*c820*/  IMAD.MOV.U32 R25, RZ, RZ, R14 ;  /* 0x000000ffff197224 */ /* 0x000fe200078e000e */
[--C-:B------:R-:W-:Y:S01]  /*c830*/  SHF.R.U64 R26, R14, 0x10, R15.reuse ;  /* 0x000000100e1a7819 */ /* 0x100fe2000000120f */
[----:B---3--:R-:W-:Y:S01]  /*c840*/  IMAD.MOV.U32 R27, RZ, RZ, R4 ;  /* 0x000000ffff1b7224 */ /* 0x008fe200078e0004 */
[----:B------:R-:W-:Y:S01]  /*c850*/  SHF.R.U32.HI R20, RZ, 0x10, R15 ;  /* 0x00000010ff147819 */ /* 0x000fe2000001160f */
[----:B------:R-:W-:Y:S01]  /*c860*/  IMAD.MOV.U32 R15, RZ, RZ, R12 ;  /* 0x000000ffff0f7224 */ /* 0x000fe200078e000c */
[----:B------:R-:W-:Y:S01]  /*c870*/  SHF.R.U64 R35, R12, 0x10, R13 ;  /* 0x000000100c237819 */ /* 0x000fe2000000120d */
[----:B------:R-:W-:Y:S01]  /*c880*/  IMAD.MOV.U32 R12, RZ, RZ, R10 ;  /* 0x000000ffff0c7224 */ /* 0x000fe200078e000a */
[----:B------:R-:W-:Y:S01]  /*c890*/  SHF.R.U64 R37, R10, 0x10, R11 ;  /* 0x000000100a257819 */ /* 0x000fe2000000120b */
[----:B------:R-:W-:Y:S01]  /*c8a0*/  IMAD.MOV.U32 R14, RZ, RZ, R13 ;  /* 0x000000ffff0e7224 */ /* 0x000fe200078e000d */
[----:B------:R-:W-:Y:S01]  /*c8b0*/  MOV R10, R5 ;  /* 0x00000005000a7202 */ /* 0x000fe20000000f00 */
[----:B----4-:R-:W-:Y:S01]  /*c8c0*/  IMAD.MOV.U32 R32, RZ, RZ, R30 ;  /* 0x000000ffff207224 */ /* 0x010fe200078e001e */
[----:B------:R-:W-:Y:S01]  /*c8d0*/  SHF.R.U64 R39, R4, 0x10, R5 ;  /* 0x0000001004277819 */ /* 0x000fe20000001205 */
[----:B------:R-:W-:Y:S01]  /*c8e0*/  IMAD.MOV.U32 R4, RZ, RZ, R9 ;  /* 0x000000ffff047224 */ /* 0x000fe200078e0009 */
[----:B------:R-:W-:Y:S01]  /*c8f0*/  SHF.R.U32.HI R40, RZ, 0x10, R5 ;  /* 0x00000010ff287819 */ /* 0x000fe20000011605 */
[----:B------:R-:W-:Y:S01]  /*c900*/  IMAD.MOV.U32 R34, RZ, RZ, R31 ;  /* 0x000000ffff227224 */ /* 0x000fe200078e001f */
[----:B------:R-:W-:Y:S01]  /*c910*/  SHF.R.U32.HI R36, RZ, 0x10, R13 ;  /* 0x00000010ff247819 */ /* 0x000fe2000001160d */
[----:B------:R-:W-:Y:S01]  /*c920*/  BSSY B1, `(.L_x_580) ;  /* 0x0000027000017945 */ /* 0x000fe20003800000 */
[----:B------:R-:W-:-:S02]  /*c930*/  SHF.R.U64 R41, R8, 0x10, R9 ;  /* 0x0000001008297819 */ /* 0x000fc40000001209 */
[----:B------:R-:W-:Y:S01]  /*c940*/  SHF.R.U32.HI R42, RZ, 0x10, R9 ;  /* 0x00000010ff2a7819 */ /* 0x000fe20000011609 */
[--C-:B------:R-:W-:Y:S01]  /*c950*/  IMAD.MOV.U32 R9, RZ, RZ, R7.reuse ;  /* 0x000000ffff097224 */ /* 0x100fe200078e0007 */
[----:B------:R-:W-:Y:S02]  /*c960*/  MOV R13, R6 ;  /* 0x00000006000d7202 */ /* 0x000fe40000000f00 */
[--C-:B------:R-:W-:Y:S01]  /*c970*/  SHF.R.U64 R43, R6, 0x10, R7.reuse ;  /* 0x00000010062b7819 */ /* 0x100fe20000001207 */
[----:B------:R-:W-:Y:S01]  /*c980*/  IMAD.MOV.U32 R6, RZ, RZ, R28 ;  /* 0x000000ffff067224 */ /* 0x000fe200078e001c */
[----:B------:R-:W-:Y:S01]  /*c990*/  SHF.R.U32.HI R44, RZ, 0x10, R7 ;  /* 0x00000010ff2c7819 */ /* 0x000fe20000011607 */
[----:B------:R-:W-:Y:S01]  /*c9a0*/  IMAD.MOV.U32 R7, RZ, RZ, R29 ;  /* 0x000000ffff077224 */ /* 0x000fe200078e001d */
[----:B------:R-:W-:Y:S02]  /*c9b0*/  MOV R24, R11 ;  /* 0x0000000b00187202 */ /* 0x000fe40000000f00 */
[----:B------:R-:W-:-:S02]  /*c9c0*/  SHF.R.U64 R30, R30, 0x10, R31 ;  /* 0x000000101e1e7819 */ /* 0x000fc4000000121f */
[----:B------:R-:W-:Y:S02]  /*c9d0*/  SHF.R.U32.HI R38, RZ, 0x10, R11 ;  /* 0x00000010ff267819 */ /* 0x000fe4000001160b */
[----:B------:R-:W-:Y:S02]  /*c9e0*/  SHF.R.U32.HI R31, RZ, 0x10, R31 ;  /* 0x00000010ff1f7819 */ /* 0x000fe4000001161f */
[----:B------:R-:W-:Y:S02]  /*c9f0*/  SHF.R.U64 R45, R28, 0x10, R29 ;  /* 0x000000101c2d7819 */ /* 0x000fe4000000121d */
[----:B------:R-:W-:Y:S02]  /*ca00*/  PRMT R25, R25, 0x5410, R3 ;  /* 0x0000541019197816 */ /* 0x000fe40000000003 */
[----:B------:R-:W-:Y:S02]  /*ca10*/  PRMT R26, R26, 0x5410, R20 ;  /* 0x000054101a1a7816 */ /* 0x000fe40000000014 */
[----:B------:R-:W-:-:S02]  /*ca20*/  PRMT R15, R15, 0x5410, R14 ;  /* 0x000054100f0f7816 */ /* 0x000fc4000000000e */
[----:B------:R-:W-:Y:S02]  /*ca30*/  PRMT R11, R12, 0x5410, R24 ;  /* 0x000054100c0b7816 */ /* 0x000fe40000000018 */
[----:B------:R-:W-:Y:S02]  /*ca40*/  PRMT R13, R13, 0x5410, R9 ;  /* 0x000054100d0d7816 */ /* 0x000fe40000000009 */
[----:B------:R-:W-:Y:S02]  /*ca50*/  SHF.R.U32.HI R29, RZ, 0x10, R29 ;  /* 0x00000010ff1d7819 */ /* 0x000fe4000001161d */
[----:B------:R-:W-:Y:S02]  /*ca60*/  PRMT R20, R35, 0x5410, R36 ;  /* 0x0000541023147816 */ /* 0x000fe40000000024 */
[----:B------:R-:W-:Y:S02]  /*ca70*/  PRMT R12, R37, 0x5410, R38 ;  /* 0x00005410250c7816 */ /* 0x000fe40000000026 */
[----:B------:R-:W-:-:S02]  /*ca80*/  PRMT R3, R32, 0x5410, R34 ;  /* 0x0000541020037816 */ /* 0x000fc40000000022 */
[----:B------:R-:W-:Y:S02]  /*ca90*/  PRMT R27, R27, 0x5410, R10 ;  /* 0x000054101b1b7816 */ /* 0x000fe4000000000a */
[----:B------:R-:W-:Y:S02]  /*caa0*/  PRMT R28, R39, 0x5410, R40 ;  /* 0x00005410271c7816 */ /* 0x000fe40000000028 */
[----:B------:R-:W-:Y:S02]  /*cab0*/  PRMT R24, R41, 0x5410, R42 ;  /* 0x0000541029187816 */ /* 0x000fe4000000002a */
[----:B------:R-:W-:Y:S02]  /*cac0*/  PRMT R14, R43, 0x5410, R44 ;  /* 0x000054102b0e7816 */ /* 0x000fe4000000002c */
[----:B------:R-:W-:Y:S02]  /*cad0*/  PRMT R9, R6, 0x5410, R7 ;  /* 0x0000541006097816 */ /* 0x000fe40000000007 */
[----:B-1----:R-:W-:-:S04]  /*cae0*/  LEA.HI R0, R21, R21, RZ, 0x1 ;  /* 0x0000001515007211 */ /* 0x002fc800078f08ff */
[----:B------:R-:W-:-:S05]  /*caf0*/  LOP3.LUT R0, R0, 0xfffffffe, RZ, 0xc0, !PT ;  /* 0xfffffffe00007812 */ /* 0x000fca00078ec0ff */
[----:B------:R-:W-:Y:S02]  /*cb00*/  IMAD.IADD R0, R21, 0x1, -R0 ;  /* 0x0000000115007824 */ /* 0x000fe400078e0a00 */
[----:B------:R-:W-:Y:S01]  /*cb10*/  IMAD.MOV.U32 R21, RZ, RZ, R8 ;  /* 0x000000ffff157224 */ /* 0x000fe200078e0008 */
[----:B------:R-:W-:Y:S02]  /*cb20*/  PRMT R8, R30, 0x5410, R31 ;  /* 0x000054101e087816 */ /* 0x000fe4000000001f */
[----:B------:R-:W-:Y:S02]  /*cb30*/  SHF.L.U32 R5, R0, 0x1f, RZ ;  /* 0x0000001f00057819 */ /* 0x000fe400000006ff */
[----:B------:R-:W-:Y:S02]  /*cb40*/  VIMNMX R0, R33, 0x80, PT ;  /* 0x0000008021007848 */ /* 0x000fe40003fe0100 */
[----:B------:R-:W0:Y:S01]  /*cb50*/  SYNCS.PHASECHK.TRANS64.TRYWAIT P0, [R18+URZ+0x38800], R5 ;  /* 0x03880005120075a7 */ /* 0x000e22000800017f */
[----:B------:R-:W-:-:S02]  /*cb60*/  PRMT R21, R21, 0x5410, R4 ;  /* 0x0000541015157816 */ /* 0x000fc40000000004 */
[----:B------:R-:W-:Y:S01]  /*cb70*/  ISETP.GE.AND P1, PT, R212, R0, PT ;  /* 0x00000000d400720c */ /* 0x000fe20003f26270 */
[----:B0-----:R-:W-:-:S12]  /*cb80*/  @!P0 BRA `(.L_x_581) ;  /* 0x000001e800c08947 */ /* 0x001fd80003800000 */
.L_x_864:
[----:B------:R-:W-:Y:S05]  /*cb90*/  BSYNC B1 ;  /* 0x0000000000017941 */ /* 0x000fea0003800000 */
.L_x_580:
[----:B------:R-:W-:Y:S01]  /*cba0*/  BSSY B1, `(.L_x_582) ;  /* 0x00000aa000017945 */ /* 0x000fe20003800000 */
[----:B------:R-:W-:-:S03]  /*cbb0*/  PRMT R10, R45, 0x5410, R29 ;  /* 0x000054102d0a7816 */ /* 0x000fc6000000001d */
[----:B------:R-:W-:Y:S05]  /*cbc0*/  @P1 BRA `(.L_x_583) ;  /* 0x00000008009c1947 */ /* 0x000fea0003800000 */
[----:B0-----:R-:W0:Y:S01]  /*cbd0*/  LDC R5, c[0x0][0x3f4] ;  /* 0x0000fd00ff057b82 */ /* 0x001e220000000800 */
[----:B------:R-:W-:Y:S01]  /*cbe0*/  BSSY B2, `(.L_x_584) ;  /* 0x000002c000027945 */ /* 0x000fe20003800000 */
[-C--:B0-----:R-:W-:Y:S02]  /*cbf0*/  ISETP.GE.AND P0, PT, R22, R5.reuse, PT ;  /* 0x000000051600720c */ /* 0x081fe40003f06270 */
[-C--:B------:R-:W-:Y:S02]  /*cc00*/  ISETP.GE.AND P1, PT, R215, R5.reuse, PT ;  /* 0x00000005d700720c */ /* 0x080fe40003f26270 */
[-C--:B------:R-:W-:Y:S02]  /*cc10*/  ISETP.GE.AND P2, PT, R214, R5.reuse, PT ;  /* 0x00000005d600720c */ /* 0x080fe40003f46270 */
[----:B------:R-:W-:-:S07]  /*cc20*/  ISETP.GE.AND P3, PT, R216, R5, PT ;  /* 0x00000005d800720c */ /* 0x000fce0003f66270 */
[----:B------:R-:W-:Y:S06]  /*cc30*/  @P0 BRA `(.L_x_585) ;  /* 0x0000000000980947 */ /* 0x000fec0003800000 */
[----:B------:R-:W0:Y:S01]  /*cc40*/  LDS.128 R4, [R230] ;  /* 0x00000000e6047984 */ /* 0x000e220000000c00 */
[----:B------:R-:W-:Y:S02]  /*cc50*/  HADD2.F32 R35, -RZ, R27.H0_H0 ;  /* 0x2000001bff237230 */ /* 0x000fe40000004100 */
[----:B------:R-:W-:Y:S02]  /*cc60*/  HADD2.F32 R33, -RZ, R25.H0_H0 ;  /* 0x20000019ff217230 */ /* 0x000fe40000004100 */
[----:B------:R-:W-:Y:S02]  /*cc70*/  HADD2.F32 R34, -RZ, R26.H0_H0 ;  /* 0x2000001aff227230 */ /* 0x000fe40000004100 */
[----:B------:R-:W-:Y:S02]  /*cc80*/  HADD2.F32 R36, -RZ, R28.H0_H0 ;  /* 0x2000001cff247230 */ /* 0x000fe40000004100 */
[--C-:B0-----:R-:W-:Y:S02]  /*cc90*/  HADD2.F32 R29, -RZ, R4.reuse.H0_H0 ;  /* 0x20000004ff1d7230 */ /* 0x101fe40000004100 */
[----:B------:R-:W-:-:S02]  /*cca0*/  HADD2.F32 R4, -RZ, R4.H1_H1 ;  /* 0x30000004ff047230 */ /* 0x000fc40000004100 */
[--C-:B------:R-:W-:Y:S02]  /*ccb0*/  HADD2.F32 R30, -RZ, R5.reuse.H0_H0 ;  /* 0x20000005ff1e7230 */ /* 0x100fe40000004100 */
[----:B------:R-:W-:Y:S02]  /*ccc0*/  HADD2.F32 R5, -RZ, R5.H1_H1 ;  /* 0x30000005ff057230 */ /* 0x000fe40000004100 */
[C---:B------:R-:W-:Y:S01]  /*ccd0*/  FMUL.FTZ R38, R4.reuse, R35 ;  /* 0x0000002304267220 */ /* 0x040fe20000410000 */
[-C--:B------:R-:W-:Y:S01]  /*cce0*/  FMUL.FTZ R4, R4, R33.reuse ;  /* 0x0000002104047220 */ /* 0x080fe20000410000 */
[--C-:B------:R-:W-:Y:S02]  /*ccf0*/  HADD2.F32 R31, -RZ, R6.reuse.H0_H0 ;  /* 0x20000006ff1f7230 */ /* 0x100fe40000004100 */
[----:B------:R-:W-:Y:S02]  /*cd00*/  HADD2.F32 R32, -RZ, R7.H0_H0 ;  /* 0x20000007ff207230 */ /* 0x000fe40000004100 */
[----:B------:R-:W-:Y:S01]  /*cd10*/  FMUL.FTZ R37, R5, R36 ;  /* 0x0000002405257220 */ /* 0x000fe20000410000 */
[C---:B------:R-:W-:Y:S01]  /*cd20*/  FFMA.FTZ R38, R29.reuse, R33, -R38 ;  /* 0x000000211d267223 */ /* 0x040fe20000010826 */
[----:B------:R-:W-:Y:S01]  /*cd30*/  FFMA.FTZ R35, R29, R35, R4 ;  /* 0x000000231d237223 */ /* 0x000fe20000010004 */
[----:B------:R-:W-:Y:S01]  /*cd40*/  FMUL.FTZ R39, R5, R34 ;  /* 0x0000002205277220 */ /* 0x000fe20000410000 */
[----:B------:R-:W-:-:S02]  /*cd50*/  HADD2.F32 R6, -RZ, R6.H1_H1 ;  /* 0x30000006ff067230 */ /* 0x000fc40000004100 */
[C---:B------:R-:W-:Y:S01]  /*cd60*/  FFMA.FTZ R37, R30.reuse, R34, -R37 ;  /* 0x000000221e257223 */ /* 0x040fe20000010825 */
[----:B------:R-:W-:Y:S02]  /*cd70*/  HADD2.F32 R7, -RZ, R7.H1_H1 ;  /* 0x30000007ff077230 */ /* 0x000fe40000004100 */
[----:B------:R-:W-:Y:S01]  /*cd80*/  FFMA.FTZ R30, R30, R36, R39 ;  /* 0x000000241e1e7223 */ /* 0x000fe20000010027 */
[----:B------:R-:W-:Y:S02]  /*cd90*/  HADD2.F32 R29, -RZ, R27.H1_H1 ;  /* 0x3000001bff1d7230 */ /* 0x000fe40000004100 */
[----:B------:R-:W-:Y:S02]  /*cda0*/  HADD2.F32 R4, -RZ, R25.H1_H1 ;  /* 0x30000019ff047230 */ /* 0x000fe40000004100 */
[----:B------:R-:W-:Y:S02]  /*cdb0*/  HADD2.F32 R33, -RZ, R28.H1_H1 ;  /* 0x3000001cff217230 */ /* 0x000fe40000004100 */
[----:B------:R-:W-:Y:S01]  /*cdc0*/  FMUL.FTZ R34, R6, R29 ;  /* 0x0000001d06227220 */ /* 0x000fe20000410000 */
[----:B------:R-:W-:-:S02]  /*cdd0*/  HADD2.F32 R5, -RZ, R26.H1_H1 ;  /* 0x3000001aff057230 */ /* 0x000fc40000004100 */
[-C--:B------:R-:W-:Y:S01]  /*cde0*/  FMUL.FTZ R36, R6, R4.reuse ;  /* 0x0000000406247220 */ /* 0x080fe20000410000 */
[----:B------:R-:W-:Y:S01]  /*cdf0*/  FMUL.FTZ R39, R7, R33 ;  /* 0x0000002107277220 */ /* 0x000fe20000410000 */
[----:B------:R-:W-:Y:S01]  /*ce00*/  FFMA.FTZ R6, R31, R4, -R34 ;  /* 0x000000041f067223 */ /* 0x000fe20000010822 */
[----:B------:R-:W-:Y:S01]  /*ce10*/  FMUL.FTZ R40, R7, R5 ;  /* 0x0000000507287220 */ /* 0x000fe20000410000 */
[----:B------:R-:W-:Y:S01]  /*ce20*/  FFMA.FTZ R29, R31, R29, R36 ;  /* 0x0000001d1f1d7223 */ /* 0x000fe20000010024 */
[C---:B------:R-:W-:Y:S01]  /*ce30*/  FFMA.FTZ R7, R32.reuse, R5, -R39 ;  /* 0x0000000520077223 */ /* 0x040fe20000010827 */
[----:B------:R-:W-:Y:S01]  /*ce40*/  F2FP.F16.F32.PACK_AB R4, R35, R38 ;  /* 0x000000262304723e */ /* 0x000fe200000000ff */
[----:B------:R-:W-:Y:S01]  /*ce50*/  FFMA.FTZ R40, R32, R33, R40 ;  /* 0x0000002120287223 */ /* 0x000fe20000010028 */
[----:B------:R-:W-:Y:S02]  /*ce60*/  F2FP.F16.F32.PACK_AB R5, R30, R37 ;  /* 0x000000251e05723e */ /* 0x000fe400000000ff */
[----:B------:R-:W-:-:S02]  /*ce70*/  F2FP.F16.F32.PACK_AB R6, R29, R6 ;  /* 0x000000061d06723e */ /* 0x000fc400000000ff */
[----:B------:R-:W-:-:S05]  /*ce80*/  F2FP.F16.F32.PACK_AB R7, R40, R7 ;  /* 0x000000072807723e */ /* 0x000fca00000000ff */
[----:B------:R0:W-:Y:S02]  /*ce90*/  STS.128 [R230], R4 ;  /* 0x00000004e6007388 */ /* 0x0001e40000000c00 */
.L_x_585:
[----:B------:R-:W-:Y:S05]  /*cea0*/  BSYNC B2 ;  /* 0x0000000000027941 */ /* 0x000fea0003800000 */
.L_x_584:
[----:B------:R-:W-:Y:S04]  /*ceb0*/  BSSY B2, `(.L_x_586) ;  /* 0x0000028000027945 */ /* 0x000fe80003800000 */
[----:B------:R-:W-:Y:S05]  /*cec0*/  @P1 BRA `(.L_x_587) ;  /* 0x0000000000981947 */ /* 0x000fea0003800000 */
[----:B0-----:R-:W0:Y:S01]  /*ced0*/  LDS.128 R4, [R230+0x4000] ;  /* 0x00400000e6047984 */ /* 0x001e220000000c00 */
        /* <DEDUP_REMOVED lines=36> */
[----:B------:R1:W-:Y:S02]  /*d120*/  STS.128 [R230+0x4000], R4 ;  /* 0x00400004e6007388 */ /* 0x0003e40000000c00 */
.L_x_587:
[----:B------:R-:W-:Y:S05]  /*d130*/  BSYNC B2 ;  /* 0x0000000000027941 */ /* 0x000fea0003800000 */
.L_x_586:
[----:B------:R-:W-:Y:S04]  /*d140*/  BSSY B2, `(.L_x_588) ;  /* 0x0000028000027945 */ /* 0x000fe80003800000 */
[----:B------:R-:W-:Y:S05]  /*d150*/  @P2 BRA `(.L_x_589) ;  /* 0x0000000000982947 */ /* 0x000fea0003800000 */
[----:B01----:R-:W0:Y:S01]  /*d160*/  LDS.128 R4, [R230+0x8000] ;  /* 0x00800000e6047984 */ /* 0x003e220000000c00 */
        /* <DEDUP_REMOVED lines=37> */
.L_x_589:
[----:B------:R-:W-:Y:S05]  /*d3c0*/  BSYNC B2 ;  /* 0x0000000000027941 */ /* 0x000fea0003800000 */
.L_x_588:
[----:B------:R-:W-:Y:S05]  /*d3d0*/  @P3 BRA `(.L_x_583) ;  /* 0x0000000000983947 */ /* 0x000fea0003800000 */
[----:B012---:R-:W0:Y:S01]  /*d3e0*/  LDS.128 R4, [R230+0xc000] ;  /* 0x00c00000e6047984 */ /* 0x007e220000000c00 */
        /* <DEDUP_REMOVED lines=37> */
.L_x_583:
[----:B------:R-:W-:Y:S05]  /*d640*/  BSYNC B1 ;  /* 0x0000000000017941 */ /* 0x000fea0003800000 */
.L_x_582:
[----:B0123--:R-:W-:Y:S01]  /*d650*/  IADD3 R4, R212, 0x20, RZ ;  /* 0x00000020d4047810 */ /* 0x00ffe20007ffe0ff */
[----:B------:R-:W-:Y:S03]  /*d660*/  BSSY B1, `(.L_x_590) ;  /* 0x00000aa000017945 */ /* 0x000fe60003800000 */
[----:B------:R-:W-:-:S13]  /*d670*/  ISETP.GE.AND P0, PT, R4, R0, PT ;  /* 0x000000000400720c */ /* 0x000fda0003f06270 */
[----:B------:R-:W-:Y:S05]  /*d680*/  @P0 BRA `(.L_x_591) ;  /* 0x00000008009c0947 */ /* 0x000fea0003800000 */
[----:B------:R-:W0:Y:S01]  /*d690*/  LDC R5, c[0x0][0x3f4] ;  /* 0x0000fd00ff057b82 */ /* 0x000e220000000800 */
[----:B------:R-:W-:Y:S01]  /*d6a0*/  BSSY B2, `(.L_x_592) ;  /* 0x000002c000027945 */ /* 0x000fe20003800000 */
[-C--:B0-----:R-:W-:Y:S02]  /*d6b0*/  ISETP.GE.AND P0, PT, R22, R5.reuse, PT ;  /* 0x000000051600720c */ /* 0x081fe40003f06270 */
[-C--:B------:R-:W-:Y:S02]  /*d6c0*/  ISETP.GE.AND P1, PT, R215, R5.reuse, PT ;  /* 0x00000005d700720c */ /* 0x080fe40003f26270 */
[-C--:B------:R-:W-:Y:S02]  /*d6d0*/  ISETP.GE.AND P2, PT, R214, R5.reuse, PT ;  /* 0x00000005d600720c */ /* 0x080fe40003f46270 */
[----:B------:R-:W-:-:S07]  /*d6e0*/  ISETP.GE.AND P3, PT, R216, R5, PT ;  /* 0x00000005d800720c */ /* 0x000fce0003f66270 */
[----:B------:R-:W-:Y:S06]  /*d6f0*/  @P0 BRA `(.L_x_593) ;  /* 0x0000000000980947 */ /* 0x000fec0003800000 */
[----:B------:R-:W0:Y:S01]  /*d700*/  LDS.128 R4, [R230+0x1000] ;  /* 0x00100000e6047984 */ /* 0x000e220000000c00 */
[----:B------:R-:W-:Y:S02]  /*d710*/  HADD2.F32 R37, -RZ, R27.H0_H0 ;  /* 0x2000001bff257230 */ /* 0x000fe40000004100 */
[----:B------:R-:W-:Y:S02]  /*d720*/  HADD2.F32 R35, -RZ, R25.H0_H0 ;  /* 0x20000019ff237230 */ /* 0x000fe40000004100 */
[----:B------:R-:W-:Y:S02]  /*d730*/  HADD2.F32 R40, -RZ, R28.H0_H0 ;  /* 0x2000001cff287230 */ /* 0x000fe40000004100 */
[----:B------:R-:W-:Y:S02]  /*d740*/  HADD2.F32 R38, -RZ, R26.H0_H0 ;  /* 0x2000001aff267230 */ /* 0x000fe40000004100 */
[----:B------:R-:W-:Y:S02]  /*d750*/  HADD2.F32 R39, -RZ, R27.H1_H1 ;  /* 0x3000001bff277230 */ /* 0x000fe40000004100 */
[----:B------:R-:W-:-:S02]  /*d760*/  HADD2.F32 R42, -RZ, R28.H1_H1 ;  /* 0x3000001cff2a7230 */ /* 0x000fc40000004100 */
[--C-:B0-----:R-:W-:Y:S02]  /*d770*/  HADD2.F32 R29, -RZ, R4.reuse.H0_H0 ;  /* 0x20000004ff1d7230 */ /* 0x101fe40000004100 */
[----:B------:R-:W-:Y:S02]  /*d780*/  HADD2.F32 R4, -RZ, R4.H1_H1 ;  /* 0x30000004ff047230 */ /* 0x000fe40000004100 */
[--C-:B------:R-:W-:Y:S02]  /*d790*/  HADD2.F32 R30, -RZ, R5.reuse.H0_H0 ;  /* 0x20000005ff1e7230 */ /* 0x100fe40000004100 */
[----:B------:R-:W-:Y:S02]  /*d7a0*/  HADD2.F32 R5, -RZ, R5.H1_H1 ;  /* 0x30000005ff057230 */ /* 0x000fe40000004100 */
[-C--:B------:R-:W-:Y:S01]  /*d7b0*/  FMUL.FTZ R34, R37, R4.reuse ;  /* 0x0000000425227220 */ /* 0x080fe20000410000 */
[----:B------:R-:W-:Y:S01]  /*d7c0*/  FMUL.FTZ R36, R35, R4 ;  /* 0x0000000423247220 */ /* 0x000fe20000410000 */
[----:B------:R-:W-:-:S02]  /*d7d0*/  HADD2.F32 R31, -RZ, R6.H0_H0 ;  /* 0x20000006ff1f7230 */ /* 0x000fc40000004100 */
[----:B------:R-:W-:Y:S01]  /*d7e0*/  FMUL.FTZ R33, R40, R5 ;  /* 0x0000000528217220 */ /* 0x000fe20000410000 */
[----:B------:R-:W-:Y:S01]  /*d7f0*/  FFMA.FTZ R4, R35, R29, -R34 ;  /* 0x0000001d23047223 */ /* 0x000fe20000010822 */
[--C-:B------:R-:W-:Y:S02]  /*d800*/  HADD2.F32 R32, -RZ, R7.reuse.H0_H0 ;  /* 0x20000007ff207230 */ /* 0x100fe40000004100 */
[C---:B------:R-:W-:Y:S01]  /*d810*/  FMUL.FTZ R35, R38.reuse, R5 ;  /* 0x0000000526237220 */ /* 0x040fe20000410000 */
[----:B------:R-:W-:Y:S02]  /*d820*/  HADD2.F32 R6, -RZ, R6.H1_H1 ;  /* 0x30000006ff067230 */ /* 0x000fe40000004100 */
[----:B------:R-:W-:Y:S01]  /*d830*/  FFMA.FTZ R29, R37, R29, R36 ;  /* 0x0000001d251d7223 */ /* 0x000fe20000010024 */
[----:B------:R-:W-:Y:S02]  /*d840*/  HADD2.F32 R7, -RZ, R7.H1_H1 ;  /* 0x30000007ff077230 */ /* 0x000fe40000004100 */
[----:B------:R-:W-:Y:S01]  /*d850*/  FFMA.FTZ R5, R38, R30, -R33 ;  /* 0x0000001e26057223 */ /* 0x000fe20000010821 */
[----:B------:R-:W-:-:S02]  /*d860*/  HADD2.F32 R37, -RZ, R25.H1_H1 ;  /* 0x30000019ff257230 */ /* 0x000fc40000004100 */
[----:B------:R-:W-:Y:S01]  /*d870*/  FFMA.FTZ R30, R40, R30, R35 ;  /* 0x0000001e281e7223 */ /* 0x000fe20000010023 */
[----:B------:R-:W-:Y:S02]  /*d880*/  HADD2.F32 R38, -RZ, R26.H1_H1 ;  /* 0x3000001aff267230 */ /* 0x000fe40000004100 */
[-C--:B------:R-:W-:Y:S01]  /*d890*/  FMUL.FTZ R34, R39, R6.reuse ;  /* 0x0000000627227220 */ /* 0x080fe20000410000 */
[-C--:B------:R-:W-:Y:S01]  /*d8a0*/  FMUL.FTZ R33, R42, R7.reuse ;  /* 0x000000072a217220 */ /* 0x080fe20000410000 */
[----:B------:R-:W-:Y:S01]  /*d8b0*/  FMUL.FTZ R36, R37, R6 ;  /* 0x0000000625247220 */ /* 0x000fe20000410000 */
[----:B------:R-:W-:Y:S01]  /*d8c0*/  F2FP.F16.F32.PACK_AB R4, R29, R4 ;  /* 0x000000041d04723e */ /* 0x000fe200000000ff */
[C---:B------:R-:W-:Y:S01]  /*d8d0*/  FMUL.FTZ R35, R38.reuse, R7 ;  /* 0x0000000726237220 */ /* 0x040fe20000410000 */
[-C--:B------:R-:W-:Y:S01]  /*d8e0*/  FFMA.FTZ R6, R37, R31.reuse, -R34 ;  /* 0x0000001f25067223 */ /* 0x080fe20000010822 */
[-C--:B------:R-:W-:Y:S01]  /*d8f0*/  FFMA.FTZ R7, R38, R32.reuse, -R33 ;  /* 0x0000002026077223 */ /* 0x080fe20000010821 */
[----:B------:R-:W-:Y:S01]  /*d900*/  FFMA.FTZ R31, R39, R31, R36 ;  /* 0x0000001f271f7223 */ /* 0x000fe20000010024 */
[----:B------:R-:W-:Y:S01]  /*d910*/  FFMA.FTZ R32, R42, R32, R35 ;  /* 0x000000202a207223 */ /* 0x000fe20000010023 */
[----:B------:R-:W-:-:S03]  /*d920*/  F2FP.F16.F32.PACK_AB R5, R30, R5 ;  /* 0x000000051e05723e */ /* 0x000fc600000000ff */
[----:B------:R-:W-:Y:S02]  /*d930*/  F2FP.F16.F32.PACK_AB R6, R31, R6 ;  /* 0x000000061f06723e */ /* 0x000fe400000000ff */
[----:B------:R-:W-:-:S05]  /*d940*/  F2FP.F16.F32.PACK_AB R7, R32, R7 ;  /* 0x000000072007723e */ /* 0x000fca00000000ff */
[----:B------:R0:W-:Y:S02]  /*d950*/  STS.128 [R230+0x1000], R4 ;  /* 0x00100004e6007388 */ /* 0x0001e40000000c00 */
.L_x_593:
[----:B------:R-:W-:Y:S05]  /*d960*/  BSYNC B2 ;  /* 0x0000000000027941 */ /* 0x000fea0003800000 */
.L_x_592:
[----:B------:R-:W-:Y:S04]  /*d970*/  BSSY B2, `(.L_x_594) ;  /* 0x0000028000027945 */ /* 0x000fe80003800000 */
[----:B------:R-:W-:Y:S05]  /*d980*/  @P1 BRA `(.L_x_595) ;  /* 0x0000000000981947 */ /* 0x000fea0003800000 */
[----:B0-----:R-:W0:Y:S01]  /*d990*/  LDS.128 R4, [R230+0x5000] ;  /* 0x00500000e6047984 */ /* 0x001e220000000c00 */
        /* <DEDUP_REMOVED lines=37> */
.L_x_595:
[----:B------:R-:W-:Y:S05]  /*dbf0*/  BSYNC B2 ;  /* 0x0000000000027941 */ /* 0x000fea0003800000 */
.L_x_594:
[----:B------:R-:W-:Y:S04]  /*dc00*/  BSSY B2, `(.L_x_596) ;  /* 0x0000028000027945 */ /* 0x000fe80003800000 */
[----:B------:R-:W-:Y:S05]  /*dc10*/  @P2 BRA `(.L_x_597) ;  /* 0x0000000000982947 */ /* 0x000fea0003800000 */
[----:B01----:R-:W0:Y:S01]  /*dc20*/  LDS.128 R4, [R230+0x9000] ;  /* 0x00900000e6047984 */ /* 0x003e220000000c00 */
        /* <DEDUP_REMOVED lines=37> */
.L_x_597:
[----:B------:R-:W-:Y:S05]  /*de80*/  BSYNC B2 ;  /* 0x0000000000027941 */ /* 0x000fea0003800000 */
.L_x_596:
[----:B------:R-:W-:Y:S05]  /*de90*/  @P3 BRA `(.L_x_591) ;  /* 0x0000000000983947 */ /* 0x000fea0003800000 */
[----:B012---:R-:W0:Y:S01]  /*dea0*/  LDS.128 R4, [R230+0xd000] ;  /* 0x00d00000e6047984 */ /* 0x007e220000000c00 */
        /* <DEDUP_REMOVED lines=37> */
.L_x_591:
[----:B------:R-:W-:Y:S05]  /*e100*/  BSYNC B1 ;  /* 0x0000000000017941 */ /* 0x000fea0003800000 */
.L_x_590:
[----:B0123--:R-:W-:Y:S01]  /*e110*/  VIADD R4, R212, 0x40 ;  /* 0x00000040d4047836 */ /* 0x00ffe20000000000 */
[----:B------:R-:W-:Y:S04]  /*e120*/  BSSY B1, `(.L_x_598) ;  /* 0x00000aa000017945 */ /* 0x000fe80003800000 */
        /* <DEDUP_REMOVED lines=47> */
.L_x_601:
[----:B------:R-:W-:Y:S05]  /*e420*/  BSYNC B2 ;  /* 0x0000000000027941 */ /* 0x000fea0003800000 */
.L_x_600:
        /* <DEDUP_REMOVED lines=40> */
.L_x_603:
[----:B------:R-:W-:Y:S05]  /*e6b0*/  BSYNC B2 ;  /* 0x0000000000027941 */ /* 0x000fea0003800000 */
.L_x_602:
        /* <DEDUP_REMOVED lines=40> */
.L_x_605:
[----:B------:R-:W-:Y:S05]  /*e940*/  BSYNC B2 ;  /* 0x0000000000027941 */ /* 0x000fea0003800000 */
.L_x_604:
        /* <DEDUP_REMOVED lines=39> */
.L_x_599:
[----:B------:R-:W-:Y:S05]  /*ebc0*/  BSYNC B1 ;  /* 0x0000000000017941 */ /* 0x000fea0003800000 */
.L_x_598:
[----:B0123--:R-:W-:-:S05]  /*ebd0*/  VIADD R5, R212, 0x60 ;  /* 0x00000060d4057836 */ /* 0x00ffca0000000000 */
        /* <DEDUP_REMOVED lines=18> */
[-C--:B------:R-:W-:Y:S01]  /*ed00*/  FMUL.FTZ R33, R36, R4.reuse ;  /* 0x0000000424217220 */ /* 0x080fe20000410000 */
[C---:B------:R-:W-:Y:S01]  /*ed10*/  FMUL.FTZ R35, R34.reuse, R4 ;  /* 0x0000000422237220 */ /* 0x040fe20000410000 */
[----:B------:R-:W-:Y:S02]  /*ed20*/  HADD2.F32 R30, -RZ, R6.H0_H0 ;  /* 0x20000006ff1e7230 */ /* 0x000fe40000004100 */
[-C--:B------:R-:W-:Y:S01]  /*ed30*/  FMUL.FTZ R32, R39, R5.reuse ;  /* 0x0000000527207220 */ /* 0x080fe20000410000 */
[-C--:B------:R-:W-:Y:S01]  /*ed40*/  FFMA.FTZ R4, R34, R0.reuse, -R33 ;  /* 0x0000000022047223 */ /* 0x080fe20000010821 */
[----:B------:R-:W-:Y:S01]  /*ed50*/  FFMA.FTZ R35, R36, R0, R35 ;  /* 0x0000000024237223 */ /* 0x000fe20000010023 */
[----:B------:R-:W-:Y:S01]  /*ed60*/  FMUL.FTZ R0, R37, R5 ;  /* 0x0000000525007220 */ /* 0x000fe20000410000 */
[----:B------:R-:W-:-:S02]  /*ed70*/  HADD2.F32 R31, -RZ, R7.H0_H0 ;  /* 0x20000007ff1f7230 */ /* 0x000fc40000004100 */
[-C--:B------:R-:W-:Y:S01]  /*ed80*/  FFMA.FTZ R5, R37, R29.reuse, -R32 ;  /* 0x0000001d25057223 */ /* 0x080fe20000010820 */
[----:B------:R-:W-:Y:S02]  /*ed90*/  HADD2.F32 R6, -RZ, R6.H1_H1 ;  /* 0x30000006ff067230 */ /* 0x000fe40000004100 */
[----:B------:R-:W-:Y:S01]  /*eda0*/  FFMA.FTZ R0, R39, R29, R0 ;  /* 0x0000001d27007223 */ /* 0x000fe20000010000 */
[----:B------:R-:W-:Y:S01]  /*edb0*/  HADD2.F32 R7, -RZ, R7.H1_H1 ;  /* 0x30000007ff077230 */ /* 0x000fe20000004100 */
[----:B------:R-:W-:Y:S01]  /*edc0*/  F2FP.F16.F32.PACK_AB R4, R35, R4 ;  /* 0x000000042304723e */ /* 0x000fe200000000ff */
[----:B------:R-:W-:Y:S02]  /*edd0*/  HADD2.F32 R34, -RZ, R27.H1_H1 ;  /* 0x3000001bff227230 */ /* 0x000fe40000004100 */
[----:B------:R-:W-:Y:S01]  /*ede0*/  HADD2.F32 R32, -RZ, R25.H1_H1 ;  /* 0x30000019ff207230 */ /* 0x000fe20000004100 */
[----:B------:R-:W-:Y:S01]  /*edf0*/  F2FP.F16.F32.PACK_AB R5, R0, R5 ;  /* 0x000000050005723e */ /* 0x000fe200000000ff */
[----:B------:R-:W-:-:S02]  /*ee00*/  HADD2.F32 R37, -RZ, R28.H1_H1 ;  /* 0x3000001cff257230 */ /* 0x000fc40000004100 */
[-C--:B------:R-:W-:Y:S01]  /*ee10*/  FMUL.FTZ R25, R34, R6.reuse ;  /* 0x0000000622197220 */ /* 0x080fe20000410000 */
[----:B------:R-:W-:Y:S02]  /*ee20*/  HADD2.F32 R33, -RZ, R26.H1_H1 ;  /* 0x3000001aff217230 */ /* 0x000fe40000004100 */
[C---:B------:R-:W-:Y:S01]  /*ee30*/  FMUL.FTZ R27, R32.reuse, R6 ;  /* 0x00000006201b7220 */ /* 0x040fe20000410000 */
[-C--:B------:R-:W-:Y:S01]  /*ee40*/  FMUL.FTZ R26, R37, R7.reuse ;  /* 0x00000007251a7220 */ /* 0x080fe20000410000 */
[-C--:B------:R-:W-:Y:S01]  /*ee50*/  FFMA.FTZ R6, R32, R30.reuse, -R25 ;  /* 0x0000001e20067223 */ /* 0x080fe20000010819 */
[C---:B------:R-:W-:Y:S01]  /*ee60*/  FMUL.FTZ R28, R33.reuse, R7 ;  /* 0x00000007211c7220 */ /* 0x040fe20000410000 */
[----:B------:R-:W-:Y:S01]  /*ee70*/  FFMA.FTZ R27, R34, R30, R27 ;  /* 0x0000001e221b7223 */ /* 0x000fe2000001001b */
[-C--:B------:R-:W-:Y:S02]  /*ee80*/  FFMA.FTZ R7, R33, R31.reuse, -R26 ;  /* 0x0000001f21077223 */ /* 0x080fe4000001081a */
[----:B------:R-:W-:-:S02]  /*ee90*/  FFMA.FTZ R28, R37, R31, R28 ;  /* 0x0000001f251c7223 */ /* 0x000fc4000001001c */
[----:B------:R-:W-:-:S03]  /*eea0*/  F2FP.F16.F32.PACK_AB R6, R27, R6 ;  /* 0x000000061b06723e */ /* 0x000fc600000000ff */
[----:B------:R-:W-:-:S05]  /*eeb0*/  F2FP.F16.F32.PACK_AB R7, R28, R7 ;  /* 0x000000071c07723e */ /* 0x000fca00000000ff */
[----:B------:R0:W-:Y:S02]  /*eec0*/  STS.128 [R230+0x3000], R4 ;  /* 0x00300004e6007388 */ /* 0x0001e40000000c00 */
.L_x_608:
[----:B------:R-:W-:Y:S05]  /*eed0*/  BSYNC B1 ;  /* 0x0000000000017941 */ /* 0x000fea0003800000 */
.L_x_607:
        /* <DEDUP_REMOVED lines=40> */
.L_x_610:
[----:B------:R-:W-:Y:S05]  /*f160*/  BSYNC B1 ;  /* 0x0000000000017941 */ /* 0x000fea0003800000 */
.L_x_609:
        /* <DEDUP_REMOVED lines=40> */
.L_x_612:
[----:B------:R-:W-:Y:S05]  /*f3f0*/  BSYNC B1 ;  /* 0x0000000000017941 */ /* 0x000fea0003800000 */
.L_x_611:
        /* <DEDUP_REMOVED lines=38> */
[----:B------:R3:W-:Y:S01]  /*f660*/  STS.128 [R230+0xf000], R4 ;  /* 0x00f00004e6007388 */ /* 0x0007e20000000c00 */
[----:B------:R-:W-:Y:S05]  /*f670*/  BRA `(.L_x_606) ;  /* 0x0000003400ac7947 */ /* 0x000fea0003800000 */
.L_x_576:
[----:B------:R-:W-:-:S03]  /*f680*/  UMOV UR4, 0xffffffff ;  /* 0xffffffff00047882 */ /* 0x000fc60000000000 */
[----:B------:R-:W-:Y:S05]  /*f690*/  BRA.DIV UR4, `(.L_x_613) ;  /* 0x000001c204107947 */ /* 0x000fea000b800000 */
[----:B------:R0:W1:Y:S04]  /*f6a0*/  SHFL.IDX PT, R0, R25, RZ, 0x181f ;  /* 0x00181fff19007589 */ /* 0x00006800000e0000 */
[----:B------:R0:W2:Y:S04]  /*f6b0*/  SHFL.IDX PT, R3, R24, RZ, 0x181f ;  /* 0x00181fff18037589 */ /* 0x0000a800000e0000 */
[----:B------:R0:W3:Y:S04]  /*f6c0*/  SHFL.IDX PT, R29, R27, RZ, 0x181f ;  /* 0x00181fff1b1d7589 */ /* 0x0000e800000e0000 */
[----:B------:R-:W4:Y:S02]  /*f6d0*/  SHFL.IDX PT, R30, R30, RZ, 0x181f ;  /* 0x00181fff1e1e7589 */ /* 0x000f2400000e0000 */
.L_x_870:
        /* <DEDUP_REMOVED lines=11> */
[----:B0-----:R-:W-:Y:S02]  /*f790*/  CS2R R24, SRZ ;  /* 0x0000000000187805 */ /* 0x001fe4000001ff00 */
[----:B------:R-:W-:-:S05]  /*f7a0*/  CS2R R26, SRZ ;  /* 0x00000000001a7805 */ /* 0x000fca000001ff00 */
[----:B------:R-:W-:Y:S05]  /*f7b0*/  @P0 BRA `(.L_x_615) ;  /* 0x0000000000780947 */ /* 0x000fea0003800000 */
[----:B------:R-:W4:Y:S01]  /*f7c0*/  LDL R20, [R1+0x14] ;  /* 0x0000140001147983 */ /* 0x000f220000100800 */
[----:B------:R-:W-:Y:S01]  /*f7d0*/  ULDC UR4, c[0x0][0x3f4] ;  /* 0x0000fd0000047ab9 */ /* 0x000fe20000000800 */
[----:B-1----:R-:W-:Y:S01]  /*f7e0*/  MOV R5, R0 ;  /* 0x0000000000057202 */ /* 0x002fe20000000f00 */
[----:B--2---:R-:W-:Y:S01]  /*f7f0*/  IMAD.MOV.U32 R4, RZ, RZ, R3 ;  /* 0x000000ffff047224 */ /* 0x004fe200078e0003 */
[----:B------:R-:W-:Y:S02]  /*f800*/  ISETP.GE.AND P2, PT, R16, UR4, PT ;  /* 0x0000000410007c0c */ /* 0x000fe4000bf46270 */
[----:B------:R-:W-:Y:S02]  /*f810*/  CS2R R24, SRZ ;  /* 0x0000000000187805 */ /* 0x000fe4000001ff00 */
[----:B------:R-:W-:Y:S02]  /*f820*/  ISETP.GE.AND P3, PT, R213, UR4, PT ;  /* 0x00000004d5007c0c */ /* 0x000fe4000bf66270 */
[----:B------:R-:W-:-:S02]  /*f830*/  CS2R R26, SRZ ;  /* 0x00000000001a7805 */ /* 0x000fc4000001ff00 */
[----:B---3--:R-:W-:Y:S01]  /*f840*/  MOV R7, R29 ;  /* 0x0000001d00077202 */ /* 0x008fe20000000f00 */
[----:B----4-:R-:W-:Y:S01]  /*f850*/  IMAD.MOV.U32 R6, RZ, RZ, R30 ;  /* 0x000000ffff067224 */ /* 0x010fe200078e001e */
[----:B------:R-:W-:-:S03]  /*f860*/  ULDC.64 UR6, c[0x0][0x208] ;  /* 0x0000820000067ab9 */ /* 0x000fc60000000a00 */
[C---:B------:R-:W-:Y:S01]  /*f870*/  @!P2 IMAD.SHL.U32 R28, R16.reuse, 0x2, RZ ;  /* 0x00000002101ca824 */ /* 0x040fe200078e00ff */
[----:B------:R-:W-:Y:S02]  /*f880*/  @!P2 SHF.L.U64.HI R8, R16, 0x1, R17 ;  /* 0x000000011008a819 */ /* 0x000fe40000010211 */
[----:B------:R-:W-:Y:S02]  /*f890*/  CS2R R10, SRZ ;  /* 0x00000000000a7805 */ /* 0x000fe4000001ff00 */
[----:B------:R-:W-:Y:S02]  /*f8a0*/  CS2R R12, SRZ ;  /* 0x00000000000c7805 */ /* 0x000fe4000001ff00 */
[----:B------:R-:W-:Y:S01]  /*f8b0*/  CS2R R14, SRZ ;  /* 0x00000000000e7805 */ /* 0x000fe2000001ff00 */
[----:B------:R-:W-:Y:S01]  /*f8c0*/  @!P3 IMAD.SHL.U32 R31, R20, 0x8, RZ ;  /* 0x00000008141fb824 */ /* 0x000fe200078e00ff */
[-C--:B------:R-:W-:Y:S02]  /*f8d0*/  @!P2 IADD3 R20, P0, R3, R28.reuse, RZ ;  /* 0x0000001c0314a210 */ /* 0x080fe40007f1e0ff */
[----:B------:R-:W-:Y:S01]  /*f8e0*/  @!P2 IADD3 R28, P1, R30, R28, RZ ;  /* 0x0000001c1e1ca210 */ /* 0x000fe20007f3e0ff */
[----:B------:R-:W-:-:S04]  /*f8f0*/  @!P3 IMAD.WIDE R4, R31, 0x2, R4 ;  /* 0x000000021f04b825 */ /* 0x000fc800078e0204 */
[----:B------:R-:W-:Y:S01]  /*f900*/  @!P3 IMAD.WIDE R30, R31, 0x2, R6 ;  /* 0x000000021f1eb825 */ /* 0x000fe200078e0206 */
[----:B------:R0:W5:Y:S01]  /*f910*/  @!P3 LD.E.128 R24, desc[UR6][R4.64] ;  /* 0x000000060418b980 */ /* 0x000162000c101d00 */
[----:B------:R-:W-:Y:S02]  /*f920*/  CS2R R6, SRZ ;  /* 0x0000000000067805 */ /* 0x000fe4000001ff00 */
[--C-:B------:R-:W-:Y:S02]  /*f930*/  @!P2 IMAD.X R21, R0, 0x1, R8.reuse, P0 ;  /* 0x000000010015a824 */ /* 0x100fe400000e0608 */
[----:B------:R-:W-:Y:S01]  /*f940*/  @!P2 IMAD.X R29, R29, 0x1, R8, P1 ;  /* 0x000000011d1da824 */ /* 0x000fe200008e0608 */
[----:B------:R-:W-:Y:S02]  /*f950*/  CS2R R8, SRZ ;  /* 0x0000000000087805 */ /* 0x000fe4000001ff00 */
[----:B------:R1:W5:Y:S01]  /*f960*/  @!P2 LD.E.128 R12, desc[UR6][R20.64] ;  /* 0x00000006140ca980 */ /* 0x000362000c101d00 */
[----:B0-----:R-:W-:-:S03]  /*f970*/  CS2R R4, SRZ ;  /* 0x0000000000047805 */ /* 0x001fc6000001ff00 */
[----:B------:R1:W5:Y:S04]  /*f980*/  @!P3 LD.E.128 R8, desc[UR6][R30.64] ;  /* 0x000000061e08b980 */ /* 0x000368000c101d00 */
[----:B------:R1:W5:Y:S02]  /*f990*/  @!P2 LD.E.128 R4, desc[UR6][R28.64] ;  /* 0x000000061c04a980 */ /* 0x000364000c101d00 */
.L_x_615:
[----:B------:R-:W-:Y:S05]  /*f9a0*/  BSYNC B1 ;  /* 0x0000000000017941 */ /* 0x000fea0003800000 */
.L_x_614:
[----:B-1----:R-:W4:Y:S01]  /*f9b0*/  LDL R21, [R1+0x60] ;  /* 0x0000600001157983 */ /* 0x002f220000100800 */
[----:B-----5:R-:W-:Y:S01]  /*f9c0*/  MOV R20, R13 ;  /* 0x0000000d00147202 */ /* 0x020fe20000000f00 */
[----:B--2---:R-:W-:Y:S01]  /*f9d0*/  IMAD.MOV.U32 R3, RZ, RZ, R12 ;  /* 0x000000ffff037224 */ /* 0x004fe200078e000c */
[--C-:B------:R-:W-:Y:S01]  /*f9e0*/  SHF.R.U64 R28, R12, 0x10, R13.reuse ;  /* 0x000000100c1c7819 */ /* 0x100fe2000000120d */
[----:B------:R-:W-:Y:S01]  /*f9f0*/  IMAD.MOV.U32 R12, RZ, RZ, R14 ;  /* 0x000000ffff0c7224 */ /* 0x000fe200078e000e */
[----:B------:R-:W-:Y:S01]  /*fa00*/  SHF.R.U32.HI R34, RZ, 0x10, R13 ;  /* 0x00000010ff227819 */ /* 0x000fe2000001160d */
[--C-:B------:R-:W-:Y:S01]  /*fa10*/  IMAD.MOV.U32 R13, RZ, RZ, R15.reuse ;  /* 0x000000ffff0d7224 */ /* 0x100fe200078e000f */
[--C-:B------:R-:W-:Y:S01]  /*fa20*/  SHF.R.U64 R35, R14, 0x10, R15.reuse ;  /* 0x000000100e237819 */ /* 0x100fe2000000120f */
[----:B---3--:R-:W-:Y:S01]  /*fa30*/  IMAD.MOV.U32 R29, RZ, RZ, R4 ;  /* 0x000000ffff1d7224 */ /* 0x008fe200078e0004 */
[----:B------:R-:W-:Y:S01]  /*fa40*/  SHF.R.U32.HI R36, RZ, 0x10, R15 ;  /* 0x00000010ff247819 */ /* 0x000fe2000001160f */
[----:B------:R-:W-:Y:S01]  /*fa50*/  IMAD.MOV.U32 R31, RZ, RZ, R6 ;  /* 0x000000ffff1f7224 */ /* 0x000fe200078e0006 */
[----:B------:R-:W-:Y:S01]  /*fa60*/  MOV R15, R5 ;  /* 0x00000005000f7202 */ /* 0x000fe20000000f00 */
[----:B------:R-:W-:Y:S01]  /*fa70*/  IMAD.MOV.U32 R14, RZ, RZ, R24 ;  /* 0x000000ffff0e7224 */ /* 0x000fe200078e0018 */
[----:B------:R-:W-:Y:S01]  /*fa80*/  SHF.R.U64 R41, R4, 0x10, R5 ;  /* 0x0000001004297819 */ /* 0x000fe20000001205 */
[----:B------:R-:W-:Y:S01]  /*fa90*/  IMAD.MOV.U32 R4, RZ, RZ, R7 ;  /* 0x000000ffff047224 */ /* 0x000fe200078e0007 */
[----:B------:R-:W-:Y:S01]  /*faa0*/  SHF.R.U32.HI R42, RZ, 0x10, R5 ;  /* 0x00000010ff2a7819 */ /* 0x000fe20000011605 */
[----:B------:R-:W-:Y:S01]  /*fab0*/  IMAD.MOV.U32 R33, RZ, RZ, R27 ;  /* 0x000000ffff217224 */ /* 0x000fe200078e001b */
[----:B------:R-:W-:Y:S01]  /*fac0*/  SHF.R.U64 R43, R6, 0x10, R7 ;  /* 0x00000010062b7819 */ /* 0x000fe20000001207 */
[----:B------:R-:W-:Y:S01]  /*fad0*/  BSSY B1, `(.L_x_616) ;  /* 0x0000027000017945 */ /* 0x000fe20003800000 */
[----:B------:R-:W-:Y:S01]  /*fae0*/  SHF.R.U64 R37, R24, 0x10, R25 ;  /* 0x0000001018257819 */ /* 0x000fe20000001219 */
[----:B------:R-:W-:Y:S01]  /*faf0*/  IMAD.MOV.U32 R24, RZ, RZ, R26 ;  /* 0x000000ffff187224 */ /* 0x000fe200078e001a */
[----:B------:R-:W-:Y:S01]  /*fb00*/  SHF.R.U32.HI R44, RZ, 0x10, R7 ;  /* 0x00000010ff2c7819 */ /* 0x000fe20000011607 */
[----:B------:R-:W-:Y:S01]  /*fb10*/  IMAD.MOV.U32 R7, RZ, RZ, R9 ;  /* 0x000000ffff077224 */ /* 0x000fe200078e0009 */
[----:B------:R-:W-:-:S02]  /*fb20*/  MOV R6, R8 ;  /* 0x0000000800067202 */ /* 0x000fc40000000f00 */
[----:B------:R-:W-:Y:S01]  /*fb30*/  SHF.R.U64 R45, R8, 0x10, R9 ;  /* 0x00000010082d7819 */ /* 0x000fe20000001209 */
[----:B------:R-:W-:Y:S01]  /*fb40*/  IMAD.MOV.U32 R8, RZ, RZ, R11 ;  /* 0x000000ffff087224 */ /* 0x000fe200078e000b */
[----:B----4-:R-:W-:Y:S02]  /*fb50*/  MOV R30, R25 ;  /* 0x00000019001e7202 */ /* 0x010fe40000000f00 */
[----:B------:R-:W-:Y:S02]  /*fb60*/  SHF.R.U32.HI R38, RZ, 0x10, R25 ;  /* 0x00000010ff267819 */ /* 0x000fe40000011619 */
[--C-:B------:R-:W-:Y:S02]  /*fb70*/  SHF.R.U64 R39, R26, 0x10, R27.reuse ;  /* 0x000000101a277819 */ /* 0x100fe4000000121b */
[----:B------:R-:W-:Y:S02]  /*fb80*/  SHF.R.U32.HI R40, RZ, 0x10, R27 ;  /* 0x00000010ff287819 */ /* 0x000fe4000001161b */
[----:B------:R-:W-:-:S02]  /*fb90*/  SHF.R.U32.HI R9, RZ, 0x10, R9 ;  /* 0x00000010ff097819 */ /* 0x000fc40000011609 */
[----:B------:R-:W-:Y:S02]  /*fba0*/  PRMT R25, R3, 0x5410, R20 ;  /* 0x0000541003197816 */ /* 0x000fe40000000014 */
[----:B------:R-:W-:Y:S02]  /*fbb0*/  PRMT R26, R28, 0x5410, R34 ;  /* 0x000054101c1a7816 */ /* 0x000fe40000000022 */
[----:B------:R-:W-:Y:S02]  /*fbc0*/  PRMT R27, R12, 0x5410, R13 ;  /* 0x000054100c1b7816 */ /* 0x000fe4000000000d */
        /* <DEDUP_REMOVED lines=8> */
[----:B------:R-:W-:-:S02]  /*fc50*/  PRMT R15, R6, 0x5410, R7 ;  /* 0x00005410060f7816 */ /* 0x000fc40000000007 */
[----:B------:R-:W-:Y:S02]  /*fc60*/  PRMT R20, R45, 0x5410, R9 ;  /* 0x000054102d147816 */ /* 0x000fe40000000009 */
[----:B------:R-:W-:-:S04]  /*fc70*/  LEA.HI R0, R21, R21, RZ, 0x1 ;  /* 0x0000001515007211 */ /* 0x000fc800078f08ff */
[----:B------:R-:W-:-:S05]  /*fc80*/  LOP3.LUT R0, R0, 0xfffffffe, RZ, 0xc0, !PT ;  /* 0xfffffffe00007812 */ /* 0x000fca00078ec0ff */
[----:B------:R-:W-:Y:S02]  /*fc90*/  IMAD.IADD R0, R21, 0x1, -R0 ;  /* 0x0000000115007824 */ /* 0x000fe400078e0a00 */
[----:B------:R-:W-:Y:S01]  /*fca0*/  IMAD.MOV.U32 R21, RZ, RZ, R10 ;  /* 0x000000ffff157224 */ /* 0x000fe200078e000a */
[--C-:B------:R-:W-:Y:S02]  /*fcb0*/  SHF.R.U64 R10, R10, 0x10, R11.reuse ;  /* 0x000000100a0a7819 */ /* 0x100fe4000000120b */
[----:B------:R-:W-:Y:S02]  /*fcc0*/  SHF.L.U32 R5, R0, 0x1f, RZ ;  /* 0x0000001f00057819 */ /* 0x000fe400000006ff */
[----:B------:R-:W-:Y:S02]  /*fcd0*/  VIMNMX R0, R32, 0x80, PT ;  /* 0x0000008020007848 */ /* 0x000fe40003fe0100 */
[----:B------:R-:W0:Y:S01]  /*fce0*/  SYNCS.PHASECHK.TRANS64.TRYWAIT P0, [R18+URZ+0x38800], R5 ;  /* 0x03880005120075a7 */ /* 0x000e22000800017f */
[----:B------:R-:W-:-:S02]  /*fcf0*/  SHF.R.U32.HI R11, RZ, 0x10, R11 ;  /* 0x00000010ff0b7819 */ /* 0x000fc4000001160b */
[----:B------:R-:W-:Y:S02]  /*fd00*/  PRMT R32, R43, 0x5410, R44 ;  /* 0x000054102b207816 */ /* 0x000fe4000000002c */
[----:B------:R-:W-:Y:S02]  /*fd10*/  ISETP.GE.AND P1, PT, R212, R0, PT ;  /* 0x00000000d400720c */ /* 0x000fe40003f26270 */
[----:B------:R-:W-:Y:S01]  /*fd20*/  PRMT R21, R21, 0x5410, R8 ;  /* 0x0000541015157816 */ /* 0x000fe20000000008 */
[----:B0-----:R-:W-:Y:S10]  /*fd30*/  @!P0 BRA `(.L_x_617) ;  /* 0x000001b800dc8947 */ /* 0x001ff40003800000 */
.L_x_871:
[----:B------:R-:W-:Y:S05]  /*fd40*/  BSYNC B1 ;  /* 0x0000000000017941 */ /* 0x000fea0003800000 */
.L_x_616:
[----:B------:R-:W-:Y:S01]  /*fd50*/  BSSY B1, `(.L_x_618) ;  /* 0x00000bb000017945 */ /* 0x000fe20003800000 */
[----:B------:R-:W-:-:S03]  /*fd60*/  PRMT R24, R10, 0x5410, R11 ;  /* 0x000054100a187816 */ /* 0x000fc6000000000b */
[----:B------:R-:W-:Y:S05]  /*fd70*/  @P1 BRA `(.L_x_619) ;  /* 0x0000000800e01947 */ /* 0x000fea0003800000 */
[----:B------:R-:W1:Y:S01]  /*fd80*/  LDC R34, c[0x0][0x3f4] ;  /* 0x0000fd00ff227b82 */ /* 0x000e620000000800 */
[----:B------:R-:W-:Y:S01]  /*fd90*/  BSSY B2, `(.L_x_620) ;  /* 0x000005c000027945 */ /* 0x000fe20003800000 */
[----:B------:R-:W-:Y:S02]  /*fda0*/  SHF.L.U32 R51, R212, 0x6, RZ ;  /* 0x00000006d4337819 */ /* 0x000fe400000006ff */
[-C--:B-1----:R-:W-:Y:S02]  /*fdb0*/  ISETP.GE.AND P0, PT, R16, R34.reuse, PT ;  /* 0x000000221000720c */ /* 0x082fe40003f06270 */
[----:B------:R-:W-:-:S11]  /*fdc0*/  ISETP.GE.AND P1, PT, R213, R34, PT ;  /* 0x00000022d500720c */ /* 0x000fd60003f26270 */
[----:B------:R-:W-:Y:S05]  /*fdd0*/  @P0 BRA `(.L_x_621) ;  /* 0x00000004005c0947 */ /* 0x000fea0003800000 */
[----:B------:R-:W-:Y:S01]  /*fde0*/  LEA.HI R4, R34, R233, RZ, 0x1d ;  /* 0x000000e922047211 */ /* 0x000fe200078fe8ff */
[----:B------:R-:W-:Y:S02]  /*fdf0*/  HADD2.F32 R46, -RZ, R29.H0_H0 ;  /* 0x2000001dff2e7230 */ /* 0x000fe40000004100 */
[----:B------:R-:W-:Y:S01]  /*fe00*/  HADD2.F32 R45, -RZ, R25.H0_H0 ;  /* 0x20000019ff2d7230 */ /* 0x000fe20000004100 */
[----:B------:R-:W-:Y:S01]  /*fe10*/  SHF.R.S32.HI R7, RZ, 0x1f, R4 ;  /* 0x0000001fff077819 */ /* 0x000fe20000011404 */
[----:B0-----:R-:W-:Y:S02]  /*fe20*/  IMAD.SHL.U32 R5, R4, 0x8, RZ ;  /* 0x0000000804057824 */ /* 0x001fe400078e00ff */
[----:B------:R-:W-:Y:S01]  /*fe30*/  HADD2.F32 R47, -RZ, R30.H0_H0 ;  /* 0x2000001eff2f7230 */ /* 0x000fe20000004100 */
[----:B------:R-:W-:Y:S02]  /*fe40*/  LEA.HI R7, R7, R4, RZ, 0x3 ;  /* 0x0000000407077211 */ /* 0x000fe400078f18ff */
[----:B------:R-:W-:-:S03]  /*fe50*/  LOP3.LUT R5, R5, 0x38, RZ, 0xc0, !PT ;  /* 0x0000003805057812 */ /* 0x000fc600078ec0ff */
[----:B------:R-:W-:Y:S01]  /*fe60*/  IMAD.SHL.U32 R7, R7, 0x400, RZ ;  /* 0x0000040007077824 */ /* 0x000fe200078e00ff */
[----:B------:R-:W-:-:S04]  /*fe70*/  LOP3.LUT R4, R5, 0x1c0, R51, 0xf8, !PT ;  /* 0x000001c005047812 */ /* 0x000fc800078ef833 */
[----:B------:R-:W-:Y:S02]  /*fe80*/  LOP3.LUT R8, R4, R229, RZ, 0x3c, !PT ;  /* 0x000000e504087212 */ /* 0x000fe400078e3cff */
[----:B------:R-:W-:Y:S02]  /*fe90*/  LOP3.LUT R9, R7, 0x7fffe000, RZ, 0xc0, !PT ;  /* 0x7fffe00007097812 */ /* 0x000fe400078ec0ff */
[----:B------:R-:W0:Y:S02]  /*fea0*/  LDS.128 R4, [R230] ;  /* 0x00000000e6047984 */ /* 0x000e240000000c00 */
[----:B------:R-:W-:-:S05]  /*feb0*/  IADD3 R9, R8, R9, R228 ;  /* 0x0000000908097210 */ /* 0x000fca0007ffe0e4 */
[----:B------:R-:W-:-:S05]  /*fec0*/  IMAD R33, R9, 0x2, R18 ;  /* 0x0000000209217824 */ /* 0x000fca00078e0212 */
[----:B------:R-:W1:Y:S01]  /*fed0*/  LDS.128 R8, [R33+0x14400] ;  /* 0x0144000021087984 */ /* 0x000e620000000c00 */
[--C-:B0-----:R-:W-:Y:S02]  /*fee0*/  HADD2.F32 R35, -RZ, R4.reuse.H0_H0 ;  /* 0x20000004ff237230 */ /* 0x101fe40000004100 */
[--C-:B------:R-:W-:Y:S02]  /*fef0*/  HADD2.F32 R38, -RZ, R5.reuse.H0_H0 ;  /* 0x20000005ff267230 */ /* 0x100fe40000004100 */
[----:B------:R-:W-:Y:S02]  /*ff00*/  HADD2.F32 R37, -RZ, R4.H1_H1 ;  /* 0x30000004ff257230 */ /* 0x000fe40000004100 */
[----:B------:R-:W-:Y:S02]  /*ff10*/  HADD2.F32 R39, -RZ, R5.H1_H1 ;  /* 0x30000005ff277230 */ /* 0x000fe40000004100 */
[--C-:B------:R-:W-:Y:S02]  /*ff20*/  HADD2.F32 R5, -RZ, R6.reuse.H0_H0 ;  /* 0x20000006ff057230 */ /* 0x100fe40000004100 */
[----:B------:R-:W-:-:S02]  /*ff30*/  HADD2.F32 R6, -RZ, R6.H1_H1 ;  /* 0x30000006ff067230 */ /* 0x000fc40000004100 */
[----:B-1----:R-:W-:Y:S02]  /*ff40*/  HADD2.F32 R36, -RZ, R8.H0_H0 ;  /* 0x20000008ff247230 */ /* 0x002fe40000004100 */
[--C-:B------:R-:W-:Y:S02]  /*ff50*/  HADD2.F32 R43, -RZ, R10.reuse.H0_H0 ;  /* 0x2000000aff2b7230 */ /* 0x100fe40000004100 */
[----:B------:R-:W-:Y:S02]  /*ff60*/  HADD2.F32 R44, -RZ, R10.H1_H1 ;  /* 0x3000000aff2c7230 */ /* 0x000fe40000004100 */
[C---:B------:R-:W-:Y:S01]  /*ff70*/  FMUL.FTZ R10, R36.reuse, R46 ;  /* 0x0000002e240a7220 */ /* 0x040fe20000410000 */
[--C-:B------:R-:W-:Y:S02]  /*ff80*/  HADD2.F32 R41, -RZ, R9.reuse.H0_H0 ;  /* 0x20000009ff297230 */ /* 0x100fe40000004100 */
[----:B------:R-:W-:Y:S01]  /*ff90*/  FMUL.FTZ R48, R36, R45 ;  /* 0x0000002d24307220 */ /* 0x000fe20000410000 */
[----:B------:R-:W-:-:S02]  /*ffa0*/  HADD2.F32 R42, -RZ, R9.H1_H1 ;  /* 0x30000009ff2a7230 */ /* 0x000fc40000004100 */
[C---:B------:R-:W-:Y:S01]  /*ffb0*/  FFMA.FTZ R9, R35.reuse, R45, -R10 ;  /* 0x0000002d23097223 */ /* 0x040fe2000001080a */
[----:B------:R-:W-:Y:S02]  /*ffc0*/  HADD2.F32 R40, -RZ, R8.H1_H1 ;  /* 0x30000008ff287230 */ /* 0x000fe40000004100 */
[----:B------:R-:W-:Y:S01]  /*ffd0*/  FFMA.FTZ R10, R35, R46, R48 ;  /* 0x0000002e230a7223 */ /* 0x000fe20000010030 */
[----:B------:R-:W-:Y:S02]  /*ffe0*/  HADD2.F32 R36, -RZ, R26.H0_H0 ;  /* 0x2000001aff247230 */ /* 0x000fe40000004100 */
[----:B------:R-:W-:Y:S02]  /*fff0*/  HADD2.F32 R45, -RZ, R29.H1_H1 ;  /* 0x3000001dff2d7230 */ /* 0x000fe40000004100 */
[C---:B------:R-:W-:Y:S01]  /*10000*/  FMUL.FTZ R50, R40.reuse, R47 ;  /* 0x0000002f28327220 */ /* 0x040fe20000410000 */
[----:B------:R-:W-:Y:S02]  /*10010*/  HADD2.F32 R35, -RZ, R25.H1_H1 ;  /* 0x30000019ff237230 */ /* 0x000fe40000004100 */
[----:B------:R-:W-:Y:S01]  /*10020*/  FMUL.FTZ R46, R40, R36 ;  /* 0x00000024282e7220 */ /* 0x000fe20000410000 */
[----:B------:R-:W-:-:S02]  /*10030*/  HADD2.F32 R40, -RZ, R30.H1_H1 ;  /* 0x3000001eff287230 */ /* 0x000fc40000004100 */
[----:B------:R-:W-:Y:S01]  /*10040*/  FMUL.FTZ R49, R41, R45 ;  /* 0x0000002d29317220 */ /* 0x000fe20000410000 */
[----:B------:R-:W-:Y:S01]  /*10050*/  FFMA.FTZ R36, R37, R36, -R50 ;  /* 0x0000002425247223 */ /* 0x000fe20000010832 */
[----:B------:R-:W-:Y:S01]  /*10060*/  FMUL.FTZ R48, R41, R35 ;  /* 0x0000002329307220 */ /* 0x000fe20000410000 */
[----:B------:R-:W-:Y:S01]  /*10070*/  FFMA.FTZ R47, R37, R47, R46 ;  /* 0x0000002f252f7223 */ /* 0x000fe2000001002e */
[----:B------:R-:W-:Y:S01]  /*10080*/  FFMA.FTZ R49, R38, R35, -R49 ;  /* 0x0000002326317223 */ /* 0x000fe20000010831 */
[----:B------:R-:W-:Y:S02]  /*10090*/  HADD2.F32 R35, -RZ, R26.H1_H1 ;  /* 0x3000001aff237230 */ /* 0x000fe40000004100 */
[----:B------:R-:W-:Y:S01]  /*100a0*/  FMUL.FTZ R50, R42, R40 ;  /* 0x000000282a327220 */ /* 0x000fe20000410000 */
[----:B------:R-:W-:Y:S01]  /*100b0*/  FFMA.FTZ R48, R38, R45, R48 ;  /* 0x0000002d26307223 */ /* 0x000fe20000010030 */
[----:B------:R-:W-:Y:S02]  /*100c0*/  HADD2.F32 R46, -RZ, R31.H0_H0 ;  /* 0x2000001fff2e7230 */ /* 0x000fe40000004100 */
[----:B------:R-:W-:-:S02]  /*100d0*/  HADD2.F32 R37, -RZ, R32.H0_H0 ;  /* 0x20000020ff257230 */ /* 0x000fc40000004100 */
[-C--:B------:R-:W-:Y:S01]  /*100e0*/  FMUL.FTZ R42, R42, R35.reuse ;  /* 0x000000232a2a7220 */ /* 0x080fe20000410000 */
[----:B------:R-:W-:Y:S02]  /*100f0*/  HADD2.F32 R38, -RZ, R27.H0_H0 ;  /* 0x2000001bff267230 */ /* 0x000fe40000004100 */
[----:B------:R-:W-:Y:S01]  /*10100*/  FFMA.FTZ R50, R39, R35, -R50 ;  /* 0x0000002327327223 */ /* 0x000fe20000010832 */
[----:B------:R-:W-:Y:S02]  /*10110*/  HADD2.F32 R35, -RZ, R28.H0_H0 ;  /* 0x2000001cff237230 */ /* 0x000fe40000004100 */
[C---:B------:R-:W-:Y:S01]  /*10120*/  FMUL.FTZ R52, R43.reuse, R46 ;  /* 0x0000002e2b347220 */ /* 0x040fe20000410000 */
[C---:B------:R-:W-:Y:S01]  /*10130*/  FMUL.FTZ R41, R44.reuse, R37 ;  /* 0x000000252c297220 */ /* 0x040fe20000410000 */
[----:B------:R-:W-:Y:S01]  /*10140*/  FMUL.FTZ R43, R43, R38 ;  /* 0x000000262b2b7220 */ /* 0x000fe20000410000 */
[--C-:B------:R-:W-:Y:S02]  /*10150*/  HADD2.F32 R8, -RZ, R11.reuse.H0_H0 ;  /* 0x2000000bff087230 */ /* 0x100fe40000004100 */
[----:B------:R-:W-:Y:S01]  /*10160*/  FFMA.FTZ R39, R39, R40, R42 ;  /* 0x0000002827277223 */ /* 0x000fe2000001002a */
[-C--:B------:R-:W-:Y:S01]  /*10170*/  FMUL.FTZ R45, R44, R35.reuse ;  /* 0x000000232c2d7220 */ /* 0x080fe20000410000 */
[----:B------:R-:W-:Y:S01]  /*10180*/  FFMA.FTZ R41, R6, R35, -R41 ;  /* 0x0000002306297223 */ /* 0x000fe20000010829 */
[----:B------:R-:W-:-:S02]  /*10190*/  HADD2.F32 R11, -RZ, R11.H1_H1 ;  /* 0x3000000bff0b7230 */ /* 0x000fc40000004100 */
[C---:B------:R-:W-:Y:S01]  /*101a0*/  FFMA.FTZ R52, R5.reuse, R38, -R52 ;  /* 0x0000002605347223 */ /* 0x040fe20000010834 */
[----:B------:R-:W-:Y:S01]  /*101b0*/  FFMA.FTZ R43, R5, R46, R43 ;  /* 0x0000002e052b7223 */ /* 0x000fe2000001002b */
[----:B------:R-:W-:Y:S02]  /*101c0*/  HADD2.F32 R35, -RZ, R31.H1_H1 ;  /* 0x3000001fff237230 */ /* 0x000fe40000004100 */
[----:B------:R-:W-:Y:S01]  /*101d0*/  FFMA.FTZ R42, R6, R37, R45 ;  /* 0x00000025062a7223 */ /* 0x000fe2000001002d */
[----:B------:R-:W-:Y:S02]  /*101e0*/  HADD2.F32 R40, -RZ, R32.H1_H1 ;  /* 0x30000020ff287230 */ /* 0x000fe40000004100 */
[----:B------:R-:W-:Y:S02]  /*101f0*/  HADD2.F32 R5, -RZ, R27.H1_H1 ;  /* 0x3000001bff057230 */ /* 0x000fe40000004100 */
[----:B------:R-:W-:Y:S01]  /*10200*/  FMUL.FTZ R37, R8, R35 ;  /* 0x0000002308257220 */ /* 0x000fe20000410000 */
[----:B------:R-:W-:-:S02]  /*10210*/  HADD2.F32 R38, -RZ, R28.H1_H1 ;  /* 0x3000001cff267230 */ /* 0x000fc40000004100 */
[C---:B------:R-:W-:Y:S01]  /*10220*/  FMUL.FTZ R6, R11.reuse, R40 ;  /* 0x000000280b067220 */ /* 0x040fe20000410000 */
[--C-:B------:R-:W-:Y:S02]  /*10230*/  HADD2.F32 R4, -RZ, R7.reuse.H0_H0 ;  /* 0x20000007ff047230 */ /* 0x100fe40000004100 */
[-C--:B------:R-:W-:Y:S01]  /*10240*/  FMUL.FTZ R8, R8, R5.reuse ;  /* 0x0000000508087220 */ /* 0x080fe20000410000 */
[----:B------:R-:W-:Y:S02]  /*10250*/  HADD2.F32 R7, -RZ, R7.H1_H1 ;  /* 0x30000007ff077230 */ /* 0x000fe40000004100 */
[-C--:B------:R-:W-:Y:S01]  /*10260*/  FMUL.FTZ R45, R11, R38.reuse ;  /* 0x000000260b2d7220 */ /* 0x080fe20000410000 */
[C---:B------:R-:W-:Y:S01]  /*10270*/  FFMA.FTZ R37, R4.reuse, R5, -R37 ;  /* 0x0000000504257223 */ /* 0x040fe20000010825 */
[----:B------:R-:W-:Y:S01]  /*10280*/  FFMA.FTZ R11, R4, R35, R8 ;  /* 0x00000023040b7223 */ /* 0x000fe20000010008 */
[C---:B------:R-:W-:Y:S01]  /*10290*/  FFMA.FTZ R38, R7.reuse, R38, -R6 ;  /* 0x0000002607267223 */ /* 0x040fe20000010806 */
[----:B------:R-:W-:Y:S01]  /*102a0*/  FFMA.FTZ R40, R7, R40, R45 ;  /* 0x0000002807287223 */ /* 0x000fe2000001002d */
[----:B------:R-:W-:-:S02]  /*102b0*/  F2FP.F16.F32.PACK_AB R4, R36, R9 ;  /* 0x000000092404723e */ /* 0x000fc400000000ff */
[----:B------:R-:W-:Y:S02]  /*102c0*/  F2FP.F16.F32.PACK_AB R8, R47, R10 ;  /* 0x0000000a2f08723e */ /* 0x000fe400000000ff */
[----:B------:R-:W-:Y:S02]  /*102d0*/  F2FP.F16.F32.PACK_AB R5, R50, R49 ;  /* 0x000000313205723e */ /* 0x000fe400000000ff */
[----:B------:R-:W-:Y:S02]  /*102e0*/  F2FP.F16.F32.PACK_AB R6, R41, R52 ;  /* 0x000000342906723e */ /* 0x000fe400000000ff */
[----:B------:R-:W-:Y:S02]  /*102f0*/  F2FP.F16.F32.PACK_AB R7, R38, R37 ;  /* 0x000000252607723e */ /* 0x000fe400000000ff */
[----:B------:R-:W-:Y:S02]  /*10300*/  F2FP.F16.F32.PACK_AB R9, R39, R48 ;  /* 0x000000302709723e */ /* 0x000fe400000000ff */
[----:B------:R-:W-:Y:S01]  /*10310*/  F2FP.F16.F32.PACK_AB R10, R42, R43 ;  /* 0x0000002b2a0a723e */ /* 0x000fe200000000ff */
[----:B------:R1:W-:Y:S01]  /*10320*/  STS.128 [R230], R4 ;  /* 0x00000004e6007388 */ /* 0x0003e20000000c00 */
[----:B------:R-:W-:-:S05]  /*10330*/  F2FP.F16.F32.PACK_AB R11, R40, R11 ;  /* 0x0000000b280b723e */ /* 0x000fca00000000ff */
[----:B------:R1:W-:Y:S02]  /*10340*/  STS.128 [R33+0x14400], R8 ;  /* 0x0144000821007388 */ /* 0x0003e40000000c00 */
.L_x_621:
[----:B------:R-:W-:Y:S05]  /*10350*/  BSYNC B2 ;  /* 0x0000000000027941 */ /* 0x000fea0003800000 */
.L_x_620:
[----:B------:R-:W-:Y:S05]  /*10360*/  @P1 BRA `(.L_x_619) ;  /* 0x0000000400641947 */ /* 0x000fea0003800000 */
[----:B-1----:R-:W2:Y:S04]  /*10370*/  LDL R4, [R1+0x14] ;  /* 0x0000140001047983 */ /* 0x002ea80000100800 */
[----:B------:R-:W3:Y:S01]  /*10380*/  LDL R52, [R1+0x1a0] ;  /* 0x0001a00001347983 */ /* 0x000ee20000100800 */
[----:B------:R-:W-:Y:S02]  /*10390*/  HADD2.F32 R46, -RZ, R15.H0_H0 ;  /* 0x2000000fff2e7230 */ /* 0x000fe40000004100 */
[----:B------:R-:W-:Y:S02]  /*103a0*/  HADD2.F32 R44, -RZ, R3.H0_H0 ;  /* 0x20000003ff2c7230 */ /* 0x000fe40000004100 */
[----:B------:R-:W-:Y:S02]  /*103b0*/  HADD2.F32 R45, -RZ, R20.H0_H0 ;  /* 0x20000014ff2d7230 */ /* 0x000fe40000004100 */
[----:B------:R-:W-:Y:S01]  /*103c0*/  HADD2.F32 R48, -RZ, R15.H1_H1 ;  /* 0x3000000fff307230 */ /* 0x000fe20000004100 */
[----:B--2---:R-:W-:-:S04]  /*103d0*/  LEA.HI R34, R34, R4, RZ, 0x1d ;  /* 0x0000000422227211 */ /* 0x004fc800078fe8ff */
[----:B0-----:R-:W-:Y:S02]  /*103e0*/  SHF.R.S32.HI R5, RZ, 0x1f, R34 ;  /* 0x0000001fff057819 */ /* 0x001fe40000011422 */
[----:B------:R-:W-:Y:S02]  /*103f0*/  SHF.L.U32 R4, R34, 0x3, RZ ;  /* 0x0000000322047819 */ /* 0x000fe400000006ff */
[----:B------:R-:W-:Y:S02]  /*10400*/  LEA.HI R5, R5, R34, RZ, 0x3 ;  /* 0x0000002205057211 */ /* 0x000fe400078f18ff */
[----:B------:R-:W-:-:S03]  /*10410*/  LOP3.LUT R4, R4, 0x38, RZ, 0xc0, !PT ;  /* 0x0000003804047812 */ /* 0x000fc600078ec0ff */
[----:B------:R-:W-:Y:S01]  /*10420*/  IMAD.SHL.U32 R5, R5, 0x400, RZ ;  /* 0x0000040005057824 */ /* 0x000fe200078e00ff */
[----:B------:R-:W-:-:S04]  /*10430*/  LOP3.LUT R4, R4, 0x1c0, R51, 0xf8, !PT ;  /* 0x000001c004047812 */ /* 0x000fc800078ef833 */
[----:B------:R-:W-:Y:S02]  /*10440*/  LOP3.LUT R8, R4, R229, RZ, 0x3c, !PT ;  /* 0x000000e504087212 */ /* 0x000fe400078e3cff */
[----:B------:R-:W-:Y:S02]  /*10450*/  LOP3.LUT R9, R5, 0x7fffe000, RZ, 0xc0, !PT ;  /* 0x7fffe00005097812 */ /* 0x000fe400078ec0ff */
[----:B---3--:R-:W0:Y:S02]  /*10460*/  LDS.128 R4, [R52] ;  /* 0x0000000034047984 */ /* 0x008e240000000c00 */
[----:B------:R-:W-:-:S05]  /*10470*/  IADD3 R9, R8, R9, R228 ;  /* 0x0000000908097210 */ /* 0x000fca0007ffe0e4 */
[----:B------:R-:W-:-:S05]  /*10480*/  IMAD R33, R9, 0x2, R18 ;  /* 0x0000000209217824 */ /* 0x000fca00078e0212 */
[----:B------:R-:W1:Y:S01]  /*10490*/  LDS.128 R8, [R33+0x14400] ;  /* 0x0144000021087984 */ /* 0x000e620000000c00 */
[--C-:B0-----:R-:W-:Y:S02]  /*104a0*/  HADD2.F32 R35, -RZ, R4.reuse.H0_H0 ;  /* 0x20000004ff237230 */ /* 0x101fe40000004100 */
[----:B------:R-:W-:Y:S02]  /*104b0*/  HADD2.F32 R36, -RZ, R4.H1_H1 ;  /* 0x30000004ff247230 */ /* 0x000fe40000004100 */
[--C-:B------:R-:W-:Y:S02]  /*104c0*/  HADD2.F32 R37, -RZ, R5.reuse.H0_H0 ;  /* 0x20000005ff257230 */ /* 0x100fe40000004100 */
[----:B------:R-:W-:Y:S02]  /*104d0*/  HADD2.F32 R38, -RZ, R5.H1_H1 ;  /* 0x30000005ff267230 */ /* 0x000fe40000004100 */
[--C-:B------:R-:W-:Y:S02]  /*104e0*/  HADD2.F32 R34, -RZ, R6.reuse.H0_H0 ;  /* 0x20000006ff227230 */ /* 0x100fe40000004100 */
[----:B------:R-:W-:-:S02]  /*104f0*/  HADD2.F32 R6, -RZ, R6.H1_H1 ;  /* 0x30000006ff067230 */ /* 0x000fc40000004100 */
[--C-:B-1----:R-:W-:Y:S02]  /*10500*/  HADD2.F32 R39, -RZ, R8.reuse.H0_H0 ;  /* 0x20000008ff277230 */ /* 0x102fe40000004100 */
[----:B------:R-:W-:Y:S02]  /*10510*/  HADD2.F32 R40, -RZ, R8.H1_H1 ;  /* 0x30000008ff287230 */ /* 0x000fe40000004100 */
[----:B------:R-:W-:Y:S02]  /*10520*/  HADD2.F32 R41, -RZ, R9.H0_H0 ;  /* 0x20000009ff297230 */ /* 0x000fe40000004100 */
[C---:B------:R-:W-:Y:S01]  /*10530*/  FMUL.FTZ R8, R39.reuse, R46 ;  /* 0x0000002e27087220 */ /* 0x040fe20000410000 */
[-C--:B------:R-:W-:Y:S01]  /*10540*/  FMUL.FTZ R50, R39, R44.reuse ;  /* 0x0000002c27327220 */ /* 0x080fe20000410000 */
[----:B------:R-:W-:Y:S02]  /*10550*/  HADD2.F32 R39, -RZ, R12.H0_H0 ;  /* 0x2000000cff277230 */ /* 0x000fe40000004100 */
[----:B------:R-:W-:Y:S01]  /*10560*/  FMUL.FTZ R47, R40, R45 ;  /* 0x0000002d282f7220 */ /* 0x000fe20000410000 */
[----:B------:R-:W-:Y:S01]  /*10570*/  FFMA.FTZ R8, R35, R44, -R8 ;  /* 0x0000002c23087223 */ /* 0x000fe20000010808 */
[----:B------:R-:W-:-:S02]  /*10580*/  HADD2.F32 R44, -RZ, R3.H1_H1 ;  /* 0x30000003ff2c7230 */ /* 0x000fc40000004100 */
[----:B------:R-:W-:Y:S02]  /*10590*/  HADD2.F32 R42, -RZ, R9.H1_H1 ;  /* 0x30000009ff2a7230 */ /* 0x000fe40000004100 */
[----:B------:R-:W-:Y:S01]  /*105a0*/  FFMA.FTZ R9, R35, R46, R50 ;  /* 0x0000002e23097223 */ /* 0x000fe20000010032 */
[-C--:B------:R-:W-:Y:S01]  /*105b0*/  FMUL.FTZ R49, R40, R39.reuse ;  /* 0x0000002728317220 */ /* 0x080fe20000410000 */
[----:B------:R-:W-:Y:S01]  /*105c0*/  FFMA.FTZ R35, R36, R39, -R47 ;  /* 0x0000002724237223 */ /* 0x000fe2000001082f */
[C---:B------:R-:W-:Y:S01]  /*105d0*/  FMUL.FTZ R40, R41.reuse, R48 ;  /* 0x0000003029287220 */ /* 0x040fe20000410000 */
[----:B------:R-:W-:Y:S02]  /*105e0*/  HADD2.F32 R47, -RZ, R20.H1_H1 ;  /* 0x30000014ff2f7230 */ /* 0x000fe40000004100 */
[-C--:B------:R-:W-:Y:S01]  /*105f0*/  FMUL.FTZ R41, R41, R44.reuse ;  /* 0x0000002c29297220 */ /* 0x080fe20000410000 */
[----:B------:R-:W-:Y:S02]  /*10600*/  HADD2.F32 R39, -RZ, R12.H1_H1 ;  /* 0x3000000cff277230 */ /* 0x000fe40000004100 */
[----:B------:R-:W-:Y:S01]  /*10610*/  FFMA.FTZ R44, R37, R44, -R40 ;  /* 0x0000002c252c7223 */ /* 0x000fe20000010828 */
[----:B------:R-:W-:-:S02]  /*10620*/  HADD2.F32 R43, -RZ, R10.H0_H0 ;  /* 0x2000000aff2b7230 */ /* 0x000fc40000004100 */
[----:B------:R-:W-:Y:S01]  /*10630*/  FFMA.FTZ R41, R37, R48, R41 ;  /* 0x0000003025297223 */ /* 0x000fe20000010029 */
[----:B------:R-:W-:Y:S01]  /*10640*/  FFMA.FTZ R46, R36, R45, R49 ;  /* 0x0000002d242e7223 */ /* 0x000fe20000010031 */
[C---:B------:R-:W-:Y:S01]  /*10650*/  FMUL.FTZ R37, R42.reuse, R47 ;  /* 0x0000002f2a257220 */ /* 0x040fe20000410000 */
[----:B------:R-:W-:Y:S02]  /*10660*/  HADD2.F32 R40, -RZ, R21.H0_H0 ;  /* 0x20000015ff287230 */ /* 0x000fe40000004100 */
[-C--:B------:R-:W-:Y:S01]  /*10670*/  FMUL.FTZ R49, R42, R39.reuse ;  /* 0x000000272a317220 */ /* 0x080fe20000410000 */
[----:B------:R-:W-:Y:S02]  /*10680*/  HADD2.F32 R36, -RZ, R13.H0_H0 ;  /* 0x2000000dff247230 */ /* 0x000fe40000004100 */
[----:B------:R-:W-:Y:S01]  /*10690*/  FFMA.FTZ R45, R38, R39, -R37 ;  /* 0x00000027262d7223 */ /* 0x000fe20000010825 */
[----:B------:R-:W-:Y:S02]  /*106a0*/  HADD2.F32 R10, -RZ, R10.H1_H1 ;  /* 0x3000000aff0a7230 */ /* 0x000fe40000004100 */
[----:B------:R-:W-:Y:S01]  /*106b0*/  FMUL.FTZ R51, R43, R40 ;  /* 0x000000282b337220 */ /* 0x000fe20000410000 */
[----:B------:R-:W-:-:S02]  /*106c0*/  HADD2.F32 R39, -RZ, R24.H0_H0 ;  /* 0x20000018ff277230 */ /* 0x000fc40000004100 */
[-C--:B------:R-:W-:Y:S01]  /*106d0*/  FMUL.FTZ R43, R43, R36.reuse ;  /* 0x000000242b2b7220 */ /* 0x080fe20000410000 */
[----:B------:R-:W-:Y:S02]  /*106e0*/  HADD2.F32 R37, -RZ, R14.H0_H0 ;  /* 0x2000000eff257230 */ /* 0x000fe40000004100 */
[----:B------:R-:W-:Y:S01]  /*106f0*/  FFMA.FTZ R42, R38, R47, R49 ;  /* 0x0000002f262a7223 */ /* 0x000fe20000010031 */
[--C-:B------:R-:W-:Y:S02]  /*10700*/  HADD2.F32 R5, -RZ, R11.reuse.H0_H0 ;  /* 0x2000000bff057230 */ /* 0x100fe40000004100 */
[----:B------:R-:W-:Y:S01]  /*10710*/  FFMA.FTZ R51, R34, R36, -R51 ;  /* 0x0000002422337223 */ /* 0x000fe20000010833 */
[----:B------:R-:W-:Y:S02]  /*10720*/  HADD2.F32 R11, -RZ, R11.H1_H1 ;  /* 0x3000000bff0b7230 */ /* 0x000fe40000004100 */
[----:B------:R-:W-:Y:S01]  /*10730*/  FMUL.FTZ R47, R10, R39 ;  /* 0x000000270a2f7220 */ /* 0x000fe20000410000 */
[----:B------:R-:W-:Y:S01]  /*10740*/  FFMA.FTZ R43, R34, R40, R43 ;  /* 0x00000028222b7223 */ /* 0x000fe2000001002b */
[----:B------:R-:W-:Y:S01]  /*10750*/  FMUL.FTZ R49, R10, R37 ;  /* 0x000000250a317220 */ /* 0x000fe20000410000 */
[----:B------:R-:W-:-:S02]  /*10760*/  HADD2.F32 R36, -RZ, R21.H1_H1 ;  /* 0x30000015ff247230 */ /* 0x000fc40000004100 */
[C---:B------:R-:W-:Y:S01]  /*10770*/  FFMA.FTZ R40, R6.reuse, R37, -R47 ;  /* 0x0000002506287223 */ /* 0x040fe2000001082f */
[----:B------:R-:W-:Y:S02]  /*10780*/  HADD2.F32 R38, -RZ, R24.H1_H1 ;  /* 0x30000018ff267230 */ /* 0x000fe40000004100 */
[----:B------:R-:W-:Y:S01]  /*10790*/  FFMA.FTZ R48, R6, R39, R49 ;  /* 0x0000002706307223 */ /* 0x000fe20000010031 */
[----:B------:R-:W-:Y:S02]  /*107a0*/  HADD2.F32 R10, -RZ, R13.H1_H1 ;  /* 0x3000000dff0a7230 */ /* 0x000fe40000004100 */
[----:B------:R-:W-:Y:S01]  /*107b0*/  FMUL.FTZ R37, R5, R36 ;  /* 0x0000002405257220 */ /* 0x000fe20000410000 */
[----:B------:R-:W-:Y:S02]  /*107c0*/  HADD2.F32 R34, -RZ, R14.H1_H1 ;  /* 0x3000000eff227230 */ /* 0x000fe40000004100 */
[----:B------:R-:W-:Y:S01]  /*107d0*/  FMUL.FTZ R6, R11, R38 ;  /* 0x000000260b067220 */ /* 0x000fe20000410000 */
[----:B------:R-:W-:-:S02]  /*107e0*/  HADD2.F32 R4, -RZ, R7.H0_H0 ;  /* 0x20000007ff047230 */ /* 0x000fc40000004100 */
[----:B------:R-:W-:Y:S01]  /*107f0*/  FMUL.FTZ R5, R5, R10 ;  /* 0x0000000a05057220 */ /* 0x000fe20000410000 */
[----:B------:R-:W-:Y:S02]  /*10800*/  HADD2.F32 R7, -RZ, R7.H1_H1 ;  /* 0x30000007ff077230 */ /* 0x000fe40000004100 */
[----:B------:R-:W-:Y:S01]  /*10810*/  FMUL.FTZ R39, R11, R34 ;  /* 0x000000220b277220 */ /* 0x000fe20000410000 */
[C---:B------:R-:W-:Y:S01]  /*10820*/  FFMA.FTZ R37, R4.reuse, R10, -R37 ;  /* 0x0000000a04257223 */ /* 0x040fe20000010825 */
[----:B------:R-:W-:Y:S01]  /*10830*/  FFMA.FTZ R11, R4, R36, R5 ;  /* 0x00000024040b7223 */ /* 0x000fe20000010005 */
[C---:B------:R-:W-:Y:S01]  /*10840*/  FFMA.FTZ R34, R7.reuse, R34, -R6 ;  /* 0x0000002207227223 */ /* 0x040fe20000010806 */
[----:B------:R-:W-:Y:S01]  /*10850*/  FFMA.FTZ R38, R7, R38, R39 ;  /* 0x0000002607267223 */ /* 0x000fe20000010027 */
[----:B------:R-:W-:Y:S02]  /*10860*/  F2FP.F16.F32.PACK_AB R4, R35, R8 ;  /* 0x000000082304723e */ /* 0x000fe400000000ff */
[----:B------:R-:W-:-:S02]  /*10870*/  F2FP.F16.F32.PACK_AB R8, R46, R9 ;  /* 0x000000092e08723e */ /* 0x000fc400000000ff */
        /* <DEDUP_REMOVED lines=8> */
.L_x_619:
[----:B------:R-:W-:Y:S05]  /*10900*/  BSYNC B1 ;  /* 0x0000000000017941 */ /* 0x000fea0003800000 */
.L_x_618:
[----:B-12---:R-:W-:Y:S01]  /*10910*/  VIADD R4, R212, 0x20 ;  /* 0x00000020d4047836 */ /* 0x006fe20000000000 */
[----:B------:R-:W-:Y:S04]  /*10920*/  BSSY B1, `(.L_x_622) ;  /* 0x00000ba000017945 */ /* 0x000fe80003800000 */
[----:B------:R-:W-:-:S13]  /*10930*/  ISETP.GE.AND P0, PT, R4, R0, PT ;  /* 0x000000000400720c */ /* 0x000fda0003f06270 */
[----:B------:R-:W-:Y:S05]  /*10940*/  @P0 BRA `(.L_x_623) ;  /* 0x0000000800dc0947 */ /* 0x000fea0003800000 */
[----:B------:R-:W1:Y:S01]  /*10950*/  LDC R34, c[0x0][0x3f4] ;  /* 0x0000fd00ff227b82 */ /* 0x000e620000000800 */
[----:B------:R-:W-:Y:S01]  /*10960*/  BSSY B2, `(.L_x_624) ;  /* 0x000005c000027945 */ /* 0x000fe20003800000 */
[----:B------:R-:W-:Y:S02]  /*10970*/  SHF.R.U32.HI R52, RZ, 0x3, R223 ;  /* 0x00000003ff347819 */ /* 0x000fe400000116df */
[-C--:B-1----:R-:W-:Y:S02]  /*10980*/  ISETP.GE.AND P0, PT, R16, R34.reuse, PT ;  /* 0x000000221000720c */ /* 0x082fe40003f06270 */
[----:B------:R-:W-:-:S11]  /*10990*/  ISETP.GE.AND P1, PT, R213, R34, PT ;  /* 0x00000022d500720c */ /* 0x000fd60003f26270 */
[----:B------:R-:W-:Y:S05]  /*109a0*/  @P0 BRA `(.L_x_625) ;  /* 0x00000004005c0947 */ /* 0x000fea0003800000 */
[----:B------:R-:W2:Y:S01]  /*109b0*/  LDL R54, [R1+0x19c] ;  /* 0x00019c0001367983 */ /* 0x000ea20000100800 */
[----:B------:R-:W-:Y:S01]  /*109c0*/  LEA.HI R4, R34, R233, RZ, 0x1d ;  /* 0x000000e922047211 */ /* 0x000fe200078fe8ff */
[----:B------:R-:W-:Y:S02]  /*109d0*/  HADD2.F32 R48, -RZ, R29.H0_H0 ;  /* 0x2000001dff307230 */ /* 0x000fe40000004100 */
[----:B------:R-:W-:Y:S01]  /*109e0*/  HADD2.F32 R46, -RZ, R25.H0_H0 ;  /* 0x20000019ff2e7230 */ /* 0x000fe20000004100 */
[----:B0-----:R-:W-:Y:S01]  /*109f0*/  SHF.R.S32.HI R5, RZ, 0x1f, R4 ;  /* 0x0000001fff057819 */ /* 0x001fe20000011404 */
[--C-:B------:R-:W-:Y:S01]  /*10a00*/  HADD2.F32 R49, -RZ, R30.reuse.H0_H0 ;  /* 0x2000001eff317230 */ /* 0x100fe20000004100 */
[----:B------:R-:W-:Y:S01]  /*10a10*/  SHF.L.U32 R6, R4, 0x3, RZ ;  /* 0x0000000304067819 */ /* 0x000fe200000006ff */
[----:B------:R-:W-:Y:S01]  /*10a20*/  HADD2.F32 R51, -RZ, R30.H1_H1 ;  /* 0x3000001eff337230 */ /* 0x000fe20000004100 */
[----:B------:R-:W-:Y:S01]  /*10a30*/  LEA.HI R5, R5, R4, RZ, 0x3 ;  /* 0x0000000405057211 */ /* 0x000fe200078f18ff */
[--C-:B------:R-:W-:Y:S01]  /*10a40*/  HADD2.F32 R53, -RZ, R31.reuse.H0_H0 ;  /* 0x2000001fff357230 */ /* 0x100fe20000004100 */
[----:B------:R-:W-:Y:S01]  /*10a50*/  LOP3.LUT R4, R223, 0x38, R6, 0xf8, !PT ;  /* 0x00000038df047812 */ /* 0x000fe200078ef806 */
[----:B------:R-:W-:-:S02]  /*10a60*/  HADD2.F32 R50, -RZ, R31.H1_H1 ;  /* 0x3000001fff327230 */ /* 0x000fc40000004100 */
[----:B------:R-:W-:Y:S01]  /*10a70*/  IMAD.SHL.U32 R5, R5, 0x400, RZ ;  /* 0x0000040005057824 */ /* 0x000fe200078e00ff */
[----:B------:R-:W-:-:S04]  /*10a80*/  LOP3.LUT R8, R4, R52, RZ, 0x3c, !PT ;  /* 0x0000003404087212 */ /* 0x000fc800078e3cff */
[----:B------:R-:W-:-:S04]  /*10a90*/  LOP3.LUT R33, R5, 0x7fffe000, RZ, 0xc0, !PT ;  /* 0x7fffe00005217812 */ /* 0x000fc800078ec0ff */
[----:B------:R-:W-:-:S05]  /*10aa0*/  IADD3 R33, R8, R33, R227 ;  /* 0x0000002108217210 */ /* 0x000fca0007ffe0e3 */
[----:B------:R-:W-:-:S05]  /*10ab0*/  IMAD R33, R33, 0x2, R18 ;  /* 0x0000000221217824 */ /* 0x000fca00078e0212 */
[----:B------:R-:W0:Y:S02]  /*10ac0*/  LDS.128 R8, [R33+0x14400] ;  /* 0x0144000021087984 */ /* 0x000e240000000c00 */
[----:B0-----:R-:W-:Y:S02]  /*10ad0*/  HADD2.F32 R40, -RZ, R8.H1_H1 ;  /* 0x30000008ff287230 */ /* 0x001fe40000004100 */
[--C-:B------:R-:W-:Y:S02]  /*10ae0*/  HADD2.F32 R43, -RZ, R10.reuse.H0_H0 ;  /* 0x2000000aff2b7230 */ /* 0x100fe40000004100 */
[----:B------:R-:W-:Y:S02]  /*10af0*/  HADD2.F32 R44, -RZ, R10.H1_H1 ;  /* 0x3000000aff2c7230 */ /* 0x000fe40000004100 */
[----:B------:R-:W-:Y:S01]  /*10b00*/  FMUL.FTZ R10, R49, R40 ;  /* 0x00000028310a7220 */ /* 0x000fe20000410000 */
[--C-:B------:R-:W-:Y:S02]  /*10b10*/  HADD2.F32 R41, -RZ, R9.reuse.H0_H0 ;  /* 0x20000009ff297230 */ /* 0x100fe40000004100 */
[----:B------:R-:W-:-:S02]  /*10b20*/  HADD2.F32 R42, -RZ, R9.H1_H1 ;  /* 0x30000009ff2a7230 */ /* 0x000fc40000004100 */
[--C-:B------:R-:W-:Y:S02]  /*10b30*/  HADD2.F32 R9, -RZ, R11.reuse.H0_H0 ;  /* 0x2000000bff097230 */ /* 0x100fe40000004100 */
[----:B------:R-:W-:Y:S01]  /*10b40*/  HADD2.F32 R11, -RZ, R11.H1_H1 ;  /* 0x3000000bff0b7230 */ /* 0x000fe20000004100 */
[----:B--2---:R-:W0:Y:S02]  /*10b50*/  LDS.128 R4, [R54] ;  /* 0x0000000036047984 */ /* 0x004e240000000c00 */
[--C-:B0-----:R-:W-:Y:S02]  /*10b60*/  HADD2.F32 R38, -RZ, R5.reuse.H0_H0 ;  /* 0x20000005ff267230 */ /* 0x101fe40000004100 */
[----:B------:R-:W-:Y:S02]  /*10b70*/  HADD2.F32 R39, -RZ, R5.H1_H1 ;  /* 0x30000005ff277230 */ /* 0x000fe40000004100 */
[----:B------:R-:W-:Y:S02]  /*10b80*/  HADD2.F32 R5, -RZ, R8.H0_H0 ;  /* 0x20000008ff057230 */ /* 0x000fe40000004100 */
[----:B------:R-:W-:-:S02]  /*10b90*/  HADD2.F32 R36, -RZ, R4.H0_H0 ;  /* 0x20000004ff247230 */ /* 0x000fc40000004100 */
[----:B------:R-:W-:Y:S02]  /*10ba0*/  HADD2.F32 R37, -RZ, R4.H1_H1 ;  /* 0x30000004ff257230 */ /* 0x000fe40000004100 */
[-C--:B------:R-:W-:Y:S01]  /*10bb0*/  FMUL.FTZ R45, R48, R5.reuse ;  /* 0x00000005302d7220 */ /* 0x080fe20000410000 */
[C---:B------:R-:W-:Y:S01]  /*10bc0*/  FMUL.FTZ R47, R46.reuse, R5 ;  /* 0x000000052e2f7220 */ /* 0x040fe20000410000 */
[----:B------:R-:W-:Y:S02]  /*10bd0*/  HADD2.F32 R35, -RZ, R6.H0_H0 ;  /* 0x20000006ff237230 */ /* 0x000fe40000004100 */
[-C--:B------:R-:W-:Y:S01]  /*10be0*/  FFMA.FTZ R5, R46, R36.reuse, -R45 ;  /* 0x000000242e057223 */ /* 0x080fe2000001082d */
[----:B------:R-:W-:Y:S02]  /*10bf0*/  HADD2.F32 R45, -RZ, R26.H0_H0 ;  /* 0x2000001aff2d7230 */ /* 0x000fe40000004100 */
[----:B------:R-:W-:Y:S01]  /*10c00*/  FFMA.FTZ R8, R48, R36, R47 ;  /* 0x0000002430087223 */ /* 0x000fe2000001002f */
[----:B------:R-:W-:-:S02]  /*10c10*/  HADD2.F32 R46, -RZ, R29.H1_H1 ;  /* 0x3000001dff2e7230 */ /* 0x000fc40000004100 */
[----:B------:R-:W-:Y:S02]  /*10c20*/  HADD2.F32 R36, -RZ, R25.H1_H1 ;  /* 0x30000019ff247230 */ /* 0x000fe40000004100 */
[C---:B------:R-:W-:Y:S01]  /*10c30*/  FMUL.FTZ R40, R45.reuse, R40 ;  /* 0x000000282d287220 */ /* 0x040fe20000410000 */
[----:B------:R-:W-:Y:S01]  /*10c40*/  FFMA.FTZ R10, R45, R37, -R10 ;  /* 0x000000252d0a7223 */ /* 0x000fe2000001080a */
[----:B------:R-:W-:Y:S01]  /*10c50*/  FMUL.FTZ R45, R46, R41 ;  /* 0x000000292e2d7220 */ /* 0x000fe20000410000 */
[----:B------:R-:W-:Y:S02]  /*10c60*/  HADD2.F32 R47, -RZ, R26.H1_H1 ;  /* 0x3000001aff2f7230 */ /* 0x000fe40000004100 */
[----:B------:R-:W-:Y:S01]  /*10c70*/  FFMA.FTZ R37, R49, R37, R40 ;  /* 0x0000002531257223 */ /* 0x000fe20000010028 */
[C---:B------:R-:W-:Y:S01]  /*10c80*/  FMUL.FTZ R41, R36.reuse, R41 ;  /* 0x0000002924297220 */ /* 0x040fe20000410000 */
[----:B------:R-:W-:Y:S02]  /*10c90*/  HADD2.F32 R49, -RZ, R27.H0_H0 ;  /* 0x2000001bff317230 */ /* 0x000fe40000004100 */
[----:B------:R-:W-:Y:S01]  /*10ca0*/  FFMA.FTZ R45, R36, R38, -R45 ;  /* 0x00000026242d7223 */ /* 0x000fe2000001082d */
[----:B------:R-:W-:Y:S01]  /*10cb0*/  FMUL.FTZ R36, R51, R42 ;  /* 0x0000002a33247220 */ /* 0x000fe20000410000 */
[----:B------:R-:W-:Y:S01]  /*10cc0*/  FFMA.FTZ R41, R46, R38, R41 ;  /* 0x000000262e297223 */ /* 0x000fe20000010029 */
[----:B------:R-:W-:Y:S01]  /*10cd0*/  FMUL.FTZ R42, R47, R42 ;  /* 0x0000002a2f2a7220 */ /* 0x000fe20000410000 */
[----:B------:R-:W-:-:S02]  /*10ce0*/  HADD2.F32 R48, -RZ, R32.H0_H0 ;  /* 0x20000020ff307230 */ /* 0x000fc40000004100 */
[-C--:B------:R-:W-:Y:S01]  /*10cf0*/  FMUL.FTZ R38, R53, R43.reuse ;  /* 0x0000002b35267220 */ /* 0x080fe20000410000 */
[----:B------:R-:W-:Y:S02]  /*10d00*/  HADD2.F32 R46, -RZ, R28.H0_H0 ;  /* 0x2000001cff2e7230 */ /* 0x000fe40000004100 */
[----:B------:R-:W-:Y:S01]  /*10d10*/  FMUL.FTZ R40, R49, R43 ;  /* 0x0000002b31287220 */ /* 0x000fe20000410000 */
[----:B------:R-:W-:Y:S02]  /*10d20*/  HADD2.F32 R6, -RZ, R6.H1_H1 ;  /* 0x30000006ff067230 */ /* 0x000fe40000004100 */
[-C--:B------:R-:W-:Y:S01]  /*10d30*/  FFMA.FTZ R36, R47, R39.reuse, -R36 ;  /* 0x000000272f247223 */ /* 0x080fe20000010824 */
[----:B------:R-:W-:Y:S01]  /*10d40*/  FFMA.FTZ R42, R51, R39, R42 ;  /* 0x00000027332a7223 */ /* 0x000fe2000001002a */
[-C--:B------:R-:W-:Y:S01]  /*10d50*/  FFMA.FTZ R38, R49, R35.reuse, -R38 ;  /* 0x0000002331267223 */ /* 0x080fe20000010826 */
[----:B------:R-:W-:Y:S01]  /*10d60*/  FFMA.FTZ R40, R53, R35, R40 ;  /* 0x0000002335287223 */ /* 0x000fe20000010028 */
[-C--:B------:R-:W-:Y:S01]  /*10d70*/  FMUL.FTZ R39, R48, R44.reuse ;  /* 0x0000002c30277220 */ /* 0x080fe20000410000 */
[----:B------:R-:W-:Y:S01]  /*10d80*/  FMUL.FTZ R35, R46, R44 ;  /* 0x0000002c2e237220 */ /* 0x000fe20000410000 */
[----:B------:R-:W-:-:S02]  /*10d90*/  HADD2.F32 R49, -RZ, R32.H1_H1 ;  /* 0x30000020ff317230 */ /* 0x000fc40000004100 */
[----:B------:R-:W-:Y:S01]  /*10da0*/  FMUL.FTZ R43, R50, R9 ;  /* 0x00000009322b7220 */ /* 0x000fe20000410000 */
[----:B------:R-:W-:Y:S02]  /*10db0*/  HADD2.F32 R44, -RZ, R27.H1_H1 ;  /* 0x3000001bff2c7230 */ /* 0x000fe40000004100 */
[-C--:B------:R-:W-:Y:S01]  /*10dc0*/  FFMA.FTZ R39, R46, R6.reuse, -R39 ;  /* 0x000000062e277223 */ /* 0x080fe20000010827 */
[----:B------:R-:W-:Y:S02]  /*10dd0*/  HADD2.F32 R47, -RZ, R28.H1_H1 ;  /* 0x3000001cff2f7230 */ /* 0x000fe40000004100 */
[----:B------:R-:W-:Y:S01]  /*10de0*/  FFMA.FTZ R35, R48, R6, R35 ;  /* 0x0000000630237223 */ /* 0x000fe20000010023 */
[--C-:B------:R-:W-:Y:S02]  /*10df0*/  HADD2.F32 R4, -RZ, R7.reuse.H0_H0 ;  /* 0x20000007ff047230 */ /* 0x100fe40000004100 */
[----:B------:R-:W-:Y:S01]  /*10e00*/  FMUL.FTZ R6, R49, R11 ;  /* 0x0000000b31067220 */ /* 0x000fe20000410000 */
[----:B------:R-:W-:-:S02]  /*10e10*/  HADD2.F32 R7, -RZ, R7.H1_H1 ;  /* 0x30000007ff077230 */ /* 0x000fc40000004100 */
[C---:B------:R-:W-:Y:S01]  /*10e20*/  FMUL.FTZ R9, R44.reuse, R9 ;  /* 0x000000092c097220 */ /* 0x040fe20000410000 */
[----:B------:R-:W-:Y:S01]  /*10e30*/  FMUL.FTZ R46, R47, R11 ;  /* 0x0000000b2f2e7220 */ /* 0x000fe20000410000 */
[----:B------:R-:W-:Y:S01]  /*10e40*/  FFMA.FTZ R43, R44, R4, -R43 ;  /* 0x000000042c2b7223 */ /* 0x000fe2000001082b */
[----:B------:R-:W-:Y:S01]  /*10e50*/  F2FP.F16.F32.PACK_AB R8, R37, R8 ;  /* 0x000000082508723e */ /* 0x000fe200000000ff */
[-C--:B------:R-:W-:Y:S01]  /*10e60*/  FFMA.FTZ R44, R47, R7.reuse, -R6 ;  /* 0x000000072f2c7223 */ /* 0x080fe20000010806 */
[----:B------:R-:W-:Y:S01]  /*10e70*/  FFMA.FTZ R11, R50, R4, R9 ;  /* 0x00000004320b7223 */ /* 0x000fe20000010009 */
[----:B------:R-:W-:Y:S01]  /*10e80*/  FFMA.FTZ R46, R49, R7, R46 ;  /* 0x00000007312e7223 */ /* 0x000fe2000001002e */
[----:B------:R-:W-:Y:S02]  /*10e90*/  F2FP.F16.F32.PACK_AB R4, R10, R5 ;  /* 0x000000050a04723e */ /* 0x000fe400000000ff */
[----:B------:R-:W-:Y:S02]  /*10ea0*/  F2FP.F16.F32.PACK_AB R5, R36, R45 ;  /* 0x0000002d2405723e */ /* 0x000fe400000000ff */
[----:B------:R-:W-:-:S02]  /*10eb0*/  F2FP.F16.F32.PACK_AB R6, R39, R38 ;  /* 0x000000262706723e */ /* 0x000fc400000000ff */
[----:B------:R-:W-:Y:S02]  /*10ec0*/  F2FP.F16.F32.PACK_AB R7, R44, R43 ;  /* 0x0000002b2c07723e */ /* 0x000fe400000000ff */
[----:B------:R-:W-:Y:S02]  /*10ed0*/  F2FP.F16.F32.PACK_AB R9, R42, R41 ;  /* 0x000000292a09723e */ /* 0x000fe400000000ff */
[----:B------:R-:W-:Y:S01]  /*10ee0*/  F2FP.F16.F32.PACK_AB R10, R35, R40 ;  /* 0x00000028230a723e */ /* 0x000fe200000000ff */
[----:B------:R1:W-:Y:S01]  /*10ef0*/  STS.128 [R54], R4 ;  /* 0x0000000436007388 */ /* 0x0003e20000000c00 */
[----:B------:R-:W-:-:S05]  /*10f00*/  F2FP.F16.F32.PACK_AB R11, R46, R11 ;  /* 0x0000000b2e0b723e */ /* 0x000fca00000000ff */
[----:B------:R1:W-:Y:S02]  /*10f10*/  STS.128 [R33+0x14400], R8 ;  /* 0x0144000821007388 */ /* 0x0003e40000000c00 */
.L_x_625:
[----:B------:R-:W-:Y:S05]  /*10f20*/  BSYNC B2 ;  /* 0x0000000000027941 */ /* 0x000fea0003800000 */
.L_x_624:
[----:B------:R-:W-:Y:S05]  /*10f30*/  @P1 BRA `(.L_x_623) ;  /* 0x0000000400601947 */ /* 0x000fea0003800000 */
[----:B-1----:R-:W2:Y:S04]  /*10f40*/  LDL R4, [R1+0x14] ;  /* 0x0000140001047983 */ /* 0x002ea80000100800 */
[----:B------:R-:W3:Y:S01]  /*10f50*/  LDL R51, [R1+0x198] ;  /* 0x0001980001337983 */ /* 0x000ee20000100800 */
[----:B------:R-:W-:Y:S02]  /*10f60*/  HADD2.F32 R47, -RZ, R15.H0_H0 ;  /* 0x2000000fff2f7230 */ /* 0x000fe40000004100 */
[----:B------:R-:W-:Y:S02]  /*10f70*/  HADD2.F32 R45, -RZ, R3.H0_H0 ;  /* 0x20000003ff2d7230 */ /* 0x000fe40000004100 */
[----:B------:R-:W-:Y:S02]  /*10f80*/  HADD2.F32 R46, -RZ, R20.H0_H0 ;  /* 0x20000014ff2e7230 */ /* 0x000fe40000004100 */
[----:B------:R-:W-:-:S02]  /*10f90*/  HADD2.F32 R44, -RZ, R12.H0_H0 ;  /* 0x2000000cff2c7230 */ /* 0x000fc40000004100 */
[----:B------:R-:W-:Y:S02]  /*10fa0*/  HADD2.F32 R49, -RZ, R15.H1_H1 ;  /* 0x3000000fff317230 */ /* 0x000fe40000004100 */
[----:B------:R-:W-:Y:S02]  /*10fb0*/  HADD2.F32 R48, -RZ, R20.H1_H1 ;  /* 0x30000014ff307230 */ /* 0x000fe40000004100 */
[----:B------:R-:W-:Y:S01]  /*10fc0*/  HADD2.F32 R50, -RZ, R21.H0_H0 ;  /* 0x20000015ff327230 */ /* 0x000fe20000004100 */
[----:B--2---:R-:W-:-:S04]  /*10fd0*/  LEA.HI R34, R34, R4, RZ, 0x1d ;  /* 0x0000000422227211 */ /* 0x004fc800078fe8ff */
[----:B0-----:R-:W-:Y:S01]  /*10fe0*/  SHF.R.S32.HI R5, RZ, 0x1f, R34 ;  /* 0x0000001fff057819 */ /* 0x001fe20000011422 */
[----:B------:R-:W-:-:S03]  /*10ff0*/  IMAD.SHL.U32 R4, R34, 0x8, RZ ;  /* 0x0000000822047824 */ /* 0x000fc600078e00ff */
[----:B------:R-:W-:Y:S02]  /*11000*/  LEA.HI R5, R5, R34, RZ, 0x3 ;  /* 0x0000002205057211 */ /* 0x000fe400078f18ff */
[----:B------:R-:W-:Y:S02]  /*11010*/  LOP3.LUT R4, R223, 0x38, R4, 0xf8, !PT ;  /* 0x00000038df047812 */ /* 0x000fe400078ef804 */
[----:B------:R-:W-:Y:S02]  /*11020*/  SHF.L.U32 R5, R5, 0xa, RZ ;  /* 0x0000000a05057819 */ /* 0x000fe400000006ff */
[----:B------:R-:W-:Y:S01]  /*11030*/  LOP3.LUT R8, R4, R52, RZ, 0x3c, !PT ;  /* 0x0000003404087212 */ /* 0x000fe200078e3cff */
[----:B------:R-:W-:Y:S01]  /*11040*/  HADD2.F32 R52, -RZ, R24.H0_H0 ;  /* 0x20000018ff347230 */ /* 0x000fe20000004100 */
        /* <DEDUP_REMOVED lines=13> */
[--C-:B------:R-:W-:Y:S02]  /*11120*/  HADD2.F32 R42, -RZ, R10.reuse.H0_H0 ;  /* 0x2000000aff2a7230 */ /* 0x100fe40000004100 */
[-C--:B------:R-:W-:Y:S01]  /*11130*/  FMUL.FTZ R8, R47, R5.reuse ;  /* 0x000000052f087220 */ /* 0x080fe20000410000 */
[----:B------:R-:W-:Y:S02]  /*11140*/  HADD2.F32 R43, -RZ, R10.H1_H1 ;  /* 0x3000000aff2b7230 */ /* 0x000fe40000004100 */
[----:B------:R-:W-:Y:S01]  /*11150*/  FMUL.FTZ R10, R45, R5 ;  /* 0x000000052d0a7220 */ /* 0x000fe20000410000 */
[----:B------:R-:W-:-:S02]  /*11160*/  HADD2.F32 R40, -RZ, R9.H0_H0 ;  /* 0x20000009ff287230 */ /* 0x000fc40000004100 */
[----:B------:R-:W-:Y:S01]  /*11170*/  FFMA.FTZ R5, R45, R35, -R8 ;  /* 0x000000232d057223 */ /* 0x000fe20000010808 */
[----:B------:R-:W-:Y:S01]  /*11180*/  FMUL.FTZ R45, R46, R39 ;  /* 0x000000272e2d7220 */ /* 0x000fe20000410000 */
[----:B------:R-:W-:Y:S01]  /*11190*/  FFMA.FTZ R8, R47, R35, R10 ;  /* 0x000000232f087223 */ /* 0x000fe2000001000a */
[----:B------:R-:W-:Y:S02]  /*111a0*/  HADD2.F32 R35, -RZ, R3.H1_H1 ;  /* 0x30000003ff237230 */ /* 0x000fe40000004100 */
[C---:B------:R-:W-:Y:S01]  /*111b0*/  FMUL.FTZ R39, R44.reuse, R39 ;  /* 0x000000272c277220 */ /* 0x040fe20000410000 */
[----:B------:R-:W-:Y:S01]  /*111c0*/  FFMA.FTZ R10, R44, R36, -R45 ;  /* 0x000000242c0a7223 */ /* 0x000fe2000001082d */
[----:B------:R-:W-:Y:S02]  /*111d0*/  HADD2.F32 R41, -RZ, R9.H1_H1 ;  /* 0x30000009ff297230 */ /* 0x000fe40000004100 */
[----:B------:R-:W-:Y:S01]  /*111e0*/  FMUL.FTZ R44, R49, R40 ;  /* 0x00000028312c7220 */ /* 0x000fe20000410000 */
[----:B------:R-:W-:Y:S01]  /*111f0*/  FFMA.FTZ R39, R46, R36, R39 ;  /* 0x000000242e277223 */ /* 0x000fe20000010027 */
[----:B------:R-:W-:Y:S01]  /*11200*/  FMUL.FTZ R40, R35, R40 ;  /* 0x0000002823287220 */ /* 0x000fe20000410000 */
[----:B------:R-:W-:-:S02]  /*11210*/  HADD2.F32 R36, -RZ, R12.H1_H1 ;  /* 0x3000000cff247230 */ /* 0x000fc40000004100 */
[----:B------:R-:W-:Y:S01]  /*11220*/  FFMA.FTZ R44, R35, R37, -R44 ;  /* 0x00000025232c7223 */ /* 0x000fe2000001082c */
[----:B------:R-:W-:Y:S01]  /*11230*/  FMUL.FTZ R35, R48, R41 ;  /* 0x0000002930237220 */ /* 0x000fe20000410000 */
[----:B------:R-:W-:Y:S02]  /*11240*/  HADD2.F32 R46, -RZ, R13.H0_H0 ;  /* 0x2000000dff2e7230 */ /* 0x000fe40000004100 */
[----:B------:R-:W-:Y:S01]  /*11250*/  FFMA.FTZ R40, R49, R37, R40 ;  /* 0x0000002531287223 */ /* 0x000fe20000010028 */
[C---:B------:R-:W-:Y:S01]  /*11260*/  FMUL.FTZ R41, R36.reuse, R41 ;  /* 0x0000002924297220 */ /* 0x040fe20000410000 */
[----:B------:R-:W-:Y:S01]  /*11270*/  FFMA.FTZ R35, R36, R38, -R35 ;  /* 0x0000002624237223 */ /* 0x000fe20000010823 */
[----:B------:R-:W-:Y:S02]  /*11280*/  HADD2.F32 R36, -RZ, R14.H0_H0 ;  /* 0x2000000eff247230 */ /* 0x000fe40000004100 */
[-C--:B------:R-:W-:Y:S01]  /*11290*/  FMUL.FTZ R37, R50, R42.reuse ;  /* 0x0000002a32257220 */ /* 0x080fe20000410000 */
[----:B------:R-:W-:Y:S01]  /*112a0*/  FMUL.FTZ R45, R46, R42 ;  /* 0x0000002a2e2d7220 */ /* 0x000fe20000410000 */
[----:B------:R-:W-:Y:S01]  /*112b0*/  FMUL.FTZ R47, R52, R43 ;  /* 0x0000002b342f7220 */ /* 0x000fe20000410000 */
[----:B------:R-:W-:-:S02]  /*112c0*/  HADD2.F32 R9, -RZ, R11.H0_H0 ;  /* 0x2000000bff097230 */ /* 0x000fc40000004100 */
[-C--:B------:R-:W-:Y:S01]  /*112d0*/  FFMA.FTZ R37, R46, R34.reuse, -R37 ;  /* 0x000000222e257223 */ /* 0x080fe20000010825 */
[----:B------:R-:W-:Y:S01]  /*112e0*/  FFMA.FTZ R45, R50, R34, R45 ;  /* 0x00000022322d7223 */ /* 0x000fe2000001002d */
[----:B------:R-:W-:Y:S01]  /*112f0*/  FMUL.FTZ R43, R36, R43 ;  /* 0x0000002b242b7220 */ /* 0x000fe20000410000 */
[----:B------:R-:W-:Y:S02]  /*11300*/  HADD2.F32 R46, -RZ, R21.H1_H1 ;  /* 0x30000015ff2e7230 */ /* 0x000fe40000004100 */
[----:B------:R-:W-:Y:S01]  /*11310*/  FFMA.FTZ R41, R48, R38, R41 ;  /* 0x0000002630297223 */ /* 0x000fe20000010029 */
[----:B------:R-:W-:Y:S02]  /*11320*/  HADD2.F32 R11, -RZ, R11.H1_H1 ;  /* 0x3000000bff0b7230 */ /* 0x000fe40000004100 */
[-C--:B------:R-:W-:Y:S01]  /*11330*/  FFMA.FTZ R34, R36, R6.reuse, -R47 ;  /* 0x0000000624227223 */ /* 0x080fe2000001082f */
[----:B------:R-:W-:Y:S02]  /*11340*/  HADD2.F32 R49, -RZ, R24.H1_H1 ;  /* 0x30000018ff317230 */ /* 0x000fe40000004100 */
[----:B------:R-:W-:Y:S01]  /*11350*/  FFMA.FTZ R36, R52, R6, R43 ;  /* 0x0000000634247223 */ /* 0x000fe2000001002b */
[----:B------:R-:W-:-:S02]  /*11360*/  HADD2.F32 R38, -RZ, R13.H1_H1 ;  /* 0x3000000dff267230 */ /* 0x000fc40000004100 */
[----:B------:R-:W-:Y:S01]  /*11370*/  FMUL.FTZ R43, R46, R9 ;  /* 0x000000092e2b7220 */ /* 0x000fe20000410000 */
[----:B------:R-:W-:Y:S02]  /*11380*/  HADD2.F32 R47, -RZ, R14.H1_H1 ;  /* 0x3000000eff2f7230 */ /* 0x000fe40000004100 */
[----:B------:R-:W-:Y:S01]  /*11390*/  FMUL.FTZ R6, R49, R11 ;  /* 0x0000000b31067220 */ /* 0x000fe20000410000 */
[--C-:B------:R-:W-:Y:S02]  /*113a0*/  HADD2.F32 R4, -RZ, R7.reuse.H0_H0 ;  /* 0x20000007ff047230 */ /* 0x100fe40000004100 */
[C---:B------:R-:W-:Y:S01]  /*113b0*/  FMUL.FTZ R9, R38.reuse, R9 ;  /* 0x0000000926097220 */ /* 0x040fe20000410000 */
[----:B------:R-:W-:Y:S02]  /*113c0*/  HADD2.F32 R7, -RZ, R7.H1_H1 ;  /* 0x30000007ff077230 */ /* 0x000fe40000004100 */
[----:B------:R-:W-:Y:S01]  /*113d0*/  FMUL.FTZ R42, R47, R11 ;  /* 0x0000000b2f2a7220 */ /* 0x000fe20000410000 */
[----:B------:R-:W-:Y:S01]  /*113e0*/  F2FP.F16.F32.PACK_AB R8, R39, R8 ;  /* 0x000000082708723e */ /* 0x000fe200000000ff */
[-C--:B------:R-:W-:Y:S01]  /*113f0*/  FFMA.FTZ R43, R38, R4.reuse, -R43 ;  /* 0x00000004262b7223 */ /* 0x080fe2000001082b */
[----:B------:R-:W-:Y:S01]  /*11400*/  FFMA.FTZ R11, R46, R4, R9 ;  /* 0x000000042e0b7223 */ /* 0x000fe20000010009 */
[-C--:B------:R-:W-:Y:S01]  /*11410*/  FFMA.FTZ R38, R47, R7.reuse, -R6 ;  /* 0x000000072f267223 */ /* 0x080fe20000010806 */
[----:B------:R-:W-:Y:S01]  /*11420*/  FFMA.FTZ R42, R49, R7, R42 ;  /* 0x00000007312a7223 */ /* 0x000fe2000001002a */
        /* <DEDUP_REMOVED lines=9> */
.L_x_623:
[----:B------:R-:W-:Y:S05]  /*114c0*/  BSYNC B1 ;  /* 0x0000000000017941 */ /* 0x000fea0003800000 */
.L_x_622:
        /* <DEDUP_REMOVED lines=14> */
[----:B------:R-:W-:Y:S01]  /*115b0*/  SHF.R.S32.HI R7, RZ, 0x1f, R4 ;  /* 0x0000001fff077819 */ /* 0x000fe20000011404 */
[----:B0-----:R-:W-:Y:S02]  /*115c0*/  IMAD.SHL.U32 R5, R4, 0x8, RZ ;  /* 0x0000000804057824 */ /* 0x001fe400078e00ff */
[--C-:B------:R-:W-:Y:S01]  /*115d0*/  HADD2.F32 R49, -RZ, R30.reuse.H0_H0 ;  /* 0x2000001eff317230 */ /* 0x100fe20000004100 */
[----:B------:R-:W-:Y:S01]  /*115e0*/  LEA.HI R7, R7, R4, RZ, 0x3 ;  /* 0x0000000407077211 */ /* 0x000fe200078f18ff */
[----:B------:R-:W-:Y:S01]  /*115f0*/  HADD2.F32 R51, -RZ, R30.H1_H1 ;  /* 0x3000001eff337230 */ /* 0x000fe20000004100 */
[----:B------:R-:W-:Y:S01]  /*11600*/  LOP3.LUT R4, R222, 0x38, R5, 0xf8, !PT ;  /* 0x00000038de047812 */ /* 0x000fe200078ef805 */
[--C-:B------:R-:W-:Y:S01]  /*11610*/  HADD2.F32 R53, -RZ, R31.reuse.H0_H0 ;  /* 0x2000001fff357230 */ /* 0x100fe20000004100 */
[----:B------:R-:W-:Y:S01]  /*11620*/  SHF.L.U32 R7, R7, 0xa, RZ ;  /* 0x0000000a07077819 */ /* 0x000fe200000006ff */
[----:B------:R-:W-:Y:S01]  /*11630*/  HADD2.F32 R50, -RZ, R31.H1_H1 ;  /* 0x3000001fff327230 */ /* 0x000fe20000004100 */
[----:B------:R-:W-:-:S02]  /*11640*/  LOP3.LUT R9, R4, R52, RZ, 0x3c, !PT ;  /* 0x0000003404097212 */ /* 0x000fc400078e3cff */
        /* <DEDUP_REMOVED lines=73> */
.L_x_629:
[----:B------:R-:W-:Y:S05]  /*11ae0*/  BSYNC B2 ;  /* 0x0000000000027941 */ /* 0x000fea0003800000 */
.L_x_628:
        /* <DEDUP_REMOVED lines=11> */
[----:B------:R-:W-:Y:S01]  /*11ba0*/  SHF.R.S32.HI R7, RZ, 0x1f, R34 ;  /* 0x0000001fff077819 */ /* 0x000fe20000011422 */
[----:B0-----:R-:W-:-:S03]  /*11bb0*/  IMAD.SHL.U32 R5, R34, 0x8, RZ ;  /* 0x0000000822057824 */ /* 0x001fc600078e00ff */
[----:B------:R-:W-:Y:S02]  /*11bc0*/  LEA.HI R7, R7, R34, RZ, 0x3 ;  /* 0x0000002207077211 */ /* 0x000fe400078f18ff */
[----:B------:R-:W-:-:S03]  /*11bd0*/  LOP3.LUT R4, R222, 0x38, R5, 0xf8, !PT ;  /* 0x00000038de047812 */ /* 0x000fc600078ef805 */
[----:B------:R-:W-:Y:S01]  /*11be0*/  IMAD.SHL.U32 R7, R7, 0x400, RZ ;  /* 0x0000040007077824 */ /* 0x000fe200078e00ff */
[----:B------:R-:W-:Y:S01]  /*11bf0*/  LOP3.LUT R9, R4, R52, RZ, 0x3c, !PT ;  /* 0x0000003404097212 */ /* 0x000fe200078e3cff */
[----:B------:R-:W-:-:S03]  /*11c00*/  HADD2.F32 R52, -RZ, R24.H0_H0 ;  /* 0x20000018ff347230 */ /* 0x000fc60000004100 */
[----:B------:R-:W-:Y:S02]  /*11c10*/  LOP3.LUT R8, R7, 0x7fffe000, RZ, 0xc0, !PT ;  /* 0x7fffe00007087812 */ /* 0x000fe400078ec0ff */
[----:B---3--:R-:W0:Y:S02]  /*11c20*/  LDS.128 R4, [R51] ;  /* 0x0000000033047984 */ /* 0x008e240000000c00 */
[----:B------:R-:W-:-:S04]  /*11c30*/  IADD3 R9, R9, R8, R226 ;  /* 0x0000000809097210 */ /* 0x000fc80007ffe0e2 */
[----:B------:R-:W-:-:S05]  /*11c40*/  LEA R33, R9, R18, 0x1 ;  /* 0x0000001209217211 */ /* 0x000fca00078e08ff */
        /* <DEDUP_REMOVED lines=67> */
.L_x_627:
[----:B------:R-:W-:Y:S05]  /*12080*/  BSYNC B1 ;  /* 0x0000000000017941 */ /* 0x000fea0003800000 */
.L_x_626:
[----:B012---:R-:W-:-:S05]  /*12090*/  VIADD R5, R212, 0x60 ;  /* 0x00000060d4057836 */ /* 0x007fca0000000000 */
[----:B------:R-:W-:-:S13]  /*120a0*/  ISETP.GE.AND P0, PT, R5, R0, PT ;  /* 0x000000000500720c */ /* 0x000fda0003f06270 */
[----:B------:R-:W-:Y:S05]  /*120b0*/  @P0 BRA `(.L_x_606) ;  /* 0x0000000c001c0947 */ /* 0x000fea0003800000 */
[----:B------:R0:W5:Y:S01]  /*120c0*/  LDL R47, [R1+0x104] ;  /* 0x00010400012f7983 */ /* 0x0001620000100800 */
[----:B------:R-:W1:Y:S01]  /*120d0*/  LDC R0, c[0x0][0x3f4] ;  /* 0x0000fd00ff007b82 */ /* 0x000e620000000800 */
[----:B------:R-:W-:Y:S01]  /*120e0*/  VIADD R49, R212, 0x60 ;  /* 0x00000060d4317836 */ /* 0x000fe20000000000 */
[----:B------:R-:W-:Y:S03]  /*120f0*/  BSSY B1, `(.L_x_630) ;  /* 0x000005e000017945 */ /* 0x000fe60003800000 */
[----:B------:R-:W-:-:S05]  /*12100*/  IMAD.SHL.U32 R49, R49, 0x40, RZ ;  /* 0x0000004031317824 */ /* 0x000fca00078e00ff */
[----:B------:R-:W-:Y:S02]  /*12110*/  LOP3.LUT R49, R49, 0x1c0, RZ, 0xc0, !PT ;  /* 0x000001c031317812 */ /* 0x000fe400078ec0ff */
[-C--:B-1----:R-:W-:Y:S02]  /*12120*/  ISETP.GE.AND P0, PT, R16, R0.reuse, PT ;  /* 0x000000001000720c */ /* 0x082fe40003f06270 */
[----:B------:R-:W-:-:S11]  /*12130*/  ISETP.GE.AND P1, PT, R213, R0, PT ;  /* 0x00000000d500720c */ /* 0x000fd60003f26270 */
[----:B0-----:R-:W-:Y:S05]  /*12140*/  @P0 BRA `(.L_x_631) ;  /* 0x0000000400600947 */ /* 0x001fea0003800000 */
[----:B------:R-:W2:Y:S01]  /*12150*/  LDL R51, [R1+0x18c] ;  /* 0x00018c0001337983 */ /* 0x000ea20000100800 */
[----:B------:R-:W-:Y:S01]  /*12160*/  LEA.HI R4, R0, R233, RZ, 0x1d ;  /* 0x000000e900047211 */ /* 0x000fe200078fe8ff */
[----:B------:R-:W-:Y:S01]  /*12170*/  HADD2.F32 R45, -RZ, R29.H0_H0 ;  /* 0x2000001dff2d7230 */ /* 0x000fe20000004100 */
[----:B------:R-:W-:Y:S01]  /*12180*/  SHF.R.U32.HI R9, RZ, 0x3, R49 ;  /* 0x00000003ff097819 */ /* 0x000fe20000011631 */
[--C-:B------:R-:W-:Y:S01]  /*12190*/  HADD2.F32 R43, -RZ, R25.reuse.H0_H0 ;  /* 0x20000019ff2b7230 */ /* 0x100fe20000004100 */
[----:B------:R-:W-:Y:S01]  /*121a0*/  SHF.R.S32.HI R7, RZ, 0x1f, R4 ;  /* 0x0000001fff077819 */ /* 0x000fe20000011404 */
[--C-:B------:R-:W-:Y:S01]  /*121b0*/  HADD2.F32 R48, -RZ, R30.reuse.H0_H0 ;  /* 0x2000001eff307230 */ /* 0x100fe20000004100 */
[----:B------:R-:W-:Y:S01]  /*121c0*/  SHF.L.U32 R5, R4, 0x3, RZ ;  /* 0x0000000304057819 */ /* 0x000fe200000006ff */
[----:B------:R-:W-:Y:S01]  /*121d0*/  HADD2.F32 R25, -RZ, R25.H1_H1 ;  /* 0x30000019ff197230 */ /* 0x000fe20000004100 */
[----:B------:R-:W-:Y:S01]  /*121e0*/  LEA.HI R7, R7, R4, RZ, 0x3 ;  /* 0x0000000407077211 */ /* 0x000fe200078f18ff */
[----:B------:R-:W-:Y:S01]  /*121f0*/  HADD2.F32 R50, -RZ, R30.H1_H1 ;  /* 0x3000001eff327230 */ /* 0x000fe20000004100 */
[----:B------:R-:W-:Y:S01]  /*12200*/  LOP3.LUT R4, R49, 0x38, R5, 0xf8, !PT ;  /* 0x0000003831047812 */ /* 0x000fe200078ef805 */
[----:B------:R-:W-:-:S02]  /*12210*/  HADD2.F32 R30, -RZ, R27.H0_H0 ;  /* 0x2000001bff1e7230 */ /* 0x000fc40000004100 */
[----:B------:R-:W-:Y:S01]  /*12220*/  IMAD.SHL.U32 R7, R7, 0x400, RZ ;  /* 0x0000040007077824 */ /* 0x000fe200078e00ff */
[----:B------:R-:W-:Y:S01]  /*12230*/  LOP3.LUT R8, R4, R9, RZ, 0x3c, !PT ;  /* 0x0000000904087212 */ /* 0x000fe200078e3cff */
[----:B------:R-:W-:-:S03]  /*12240*/  HADD2.F32 R52, -RZ, R32.H0_H0 ;  /* 0x20000020ff347230 */ /* 0x000fc60000004100 */
[----:B------:R-:W-:-:S04]  /*12250*/  LOP3.LUT R33, R7, 0x7fffe000, RZ, 0xc0, !PT ;  /* 0x7fffe00007217812 */ /* 0x000fc800078ec0ff */
[----:B-----5:R-:W-:-:S05]  /*12260*/  IADD3 R33, R8, R33, R47 ;  /* 0x0000002108217210 */ /* 0x020fca0007ffe02f */
[----:B------:R-:W-:-:S05]  /*12270*/  IMAD R33, R33, 0x2, R18 ;  /* 0x0000000221217824 */ /* 0x000fca00078e0212 */
[----:B------:R-:W0:Y:S02]  /*12280*/  LDS.128 R8, [R33+0x14400] ;  /* 0x0144000021087984 */ /* 0x000e240000000c00 */
[----:B0-----:R-:W-:Y:S02]  /*12290*/  HADD2.F32 R39, -RZ, R8.H1_H1 ;  /* 0x30000008ff277230 */ /* 0x001fe40000004100 */
[--C-:B------:R-:W-:Y:S02]  /*122a0*/  HADD2.F32 R40, -RZ, R9.reuse.H0_H0 ;  /* 0x20000009ff287230 */ /* 0x100fe40000004100 */
[----:B------:R-:W-:Y:S02]  /*122b0*/  HADD2.F32 R41, -RZ, R9.H1_H1 ;  /* 0x30000009ff297230 */ /* 0x000fe40000004100 */
[--C-:B------:R-:W-:Y:S02]  /*122c0*/  HADD2.F32 R42, -RZ, R10.reuse.H0_H0 ;  /* 0x2000000aff2a7230 */ /* 0x100fe40000004100 */
[----:B------:R-:W-:Y:S01]  /*122d0*/  HADD2.F32 R10, -RZ, R10.H1_H1 ;  /* 0x3000000aff0a7230 */ /* 0x000fe20000004100 */
[----:B--2---:R-:W0:Y:S02]  /*122e0*/  LDS.128 R4, [R51] ;  /* 0x0000000033047984 */ /* 0x004e240000000c00 */
[----:B0-----:R-:W-:-:S02]  /*122f0*/  HADD2.F32 R37, -RZ, R5.H0_H0 ;  /* 0x20000005ff257230 */ /* 0x001fc40000004100 */
[----:B------:R-:W-:Y:S02]  /*12300*/  HADD2.F32 R38, -RZ, R5.H1_H1 ;  /* 0x30000005ff267230 */ /* 0x000fe40000004100 */
[----:B------:R-:W-:Y:S02]  /*12310*/  HADD2.F32 R5, -RZ, R8.H0_H0 ;  /* 0x20000008ff057230 */ /* 0x000fe40000004100 */
[--C-:B------:R-:W-:Y:S02]  /*12320*/  HADD2.F32 R35, -RZ, R4.reuse.H0_H0 ;  /* 0x20000004ff237230 */ /* 0x100fe40000004100 */
[----:B------:R-:W-:Y:S02]  /*12330*/  HADD2.F32 R36, -RZ, R4.H1_H1 ;  /* 0x30000004ff247230 */ /* 0x000fe40000004100 */
[-C--:B------:R-:W-:Y:S01]  /*12340*/  FMUL.FTZ R44, R45, R5.reuse ;  /* 0x000000052d2c7220 */ /* 0x080fe20000410000 */
[----:B------:R-:W-:Y:S01]  /*12350*/  FMUL.FTZ R46, R43, R5 ;  /* 0x000000052b2e7220 */ /* 0x000fe20000410000 */
[----:B------:R-:W-:-:S02]  /*12360*/  HADD2.F32 R34, -RZ, R6.H0_H0 ;  /* 0x20000006ff227230 */ /* 0x000fc40000004100 */
[-C--:B------:R-:W-:Y:S01]  /*12370*/  FFMA.FTZ R5, R43, R35.reuse, -R44 ;  /* 0x000000232b057223 */ /* 0x080fe2000001082c */
[----:B------:R-:W-:Y:S02]  /*12380*/  HADD2.F32 R43, -RZ, R29.H1_H1 ;  /* 0x3000001dff2b7230 */ /* 0x000fe40000004100 */
[----:B------:R-:W-:Y:S01]  /*12390*/  FFMA.FTZ R9, R45, R35, R46 ;  /* 0x000000232d097223 */ /* 0x000fe2000001002e */
[--C-:B------:R-:W-:Y:S02]  /*123a0*/  HADD2.F32 R44, -RZ, R26.reuse.H0_H0 ;  /* 0x2000001aff2c7230 */ /* 0x100fe40000004100 */
[-C--:B------:R-:W-:Y:S01]  /*123b0*/  FMUL.FTZ R29, R48, R39.reuse ;  /* 0x00000027301d7220 */ /* 0x080fe20000410000 */
[----:B------:R-:W-:Y:S02]  /*123c0*/  HADD2.F32 R26, -RZ, R26.H1_H1 ;  /* 0x3000001aff1a7230 */ /* 0x000fe40000004100 */
[-C--:B------:R-:W-:Y:S01]  /*123d0*/  FMUL.FTZ R46, R43, R40.reuse ;  /* 0x000000282b2e7220 */ /* 0x080fe20000410000 */
[C---:B------:R-:W-:Y:S01]  /*123e0*/  FMUL.FTZ R40, R25.reuse, R40 ;  /* 0x0000002819287220 */ /* 0x040fe20000410000 */
[C---:B------:R-:W-:Y:S01]  /*123f0*/  FMUL.FTZ R39, R44.reuse, R39 ;  /* 0x000000272c277220 */ /* 0x040fe20000410000 */
[-C--:B------:R-:W-:Y:S01]  /*12400*/  FFMA.FTZ R44, R44, R36.reuse, -R29 ;  /* 0x000000242c2c7223 */ /* 0x080fe2000001081d */
[----:B------:R-:W-:Y:S01]  /*12410*/  FFMA.FTZ R46, R25, R37, -R46 ;  /* 0x00000025192e7223 */ /* 0x000fe2000001082e */
[----:B------:R-:W-:Y:S01]  /*12420*/  FMUL.FTZ R25, R50, R41 ;  /* 0x0000002932197220 */ /* 0x000fe20000410000 */
[----:B------:R-:W-:Y:S01]  /*12430*/  FFMA.FTZ R36, R48, R36, R39 ;  /* 0x0000002430247223 */ /* 0x000fe20000010027 */
[----:B------:R-:W-:-:S02]  /*12440*/  HADD2.F32 R48, -RZ, R31.H0_H0 ;  /* 0x2000001fff307230 */ /* 0x000fc40000004100 */
[C---:B------:R-:W-:Y:S01]  /*12450*/  FMUL.FTZ R41, R26.reuse, R41 ;  /* 0x000000291a297220 */ /* 0x040fe20000410000 */
[----:B------:R-:W-:Y:S01]  /*12460*/  FFMA.FTZ R25, R26, R38, -R25 ;  /* 0x000000261a197223 */ /* 0x000fe20000010819 */
[----:B------:R-:W-:Y:S02]  /*12470*/  HADD2.F32 R26, -RZ, R28.H0_H0 ;  /* 0x2000001cff1a7230 */ /* 0x000fe40000004100 */
[----:B------:R-:W-:Y:S01]  /*12480*/  FFMA.FTZ R40, R43, R37, R40 ;  /* 0x000000252b287223 */ /* 0x000fe20000010028 */
[----:B------:R-:W-:Y:S02]  /*12490*/  HADD2.F32 R6, -RZ, R6.H1_H1 ;  /* 0x30000006ff067230 */ /* 0x000fe40000004100 */
[-C--:B------:R-:W-:Y:S01]  /*124a0*/  FMUL.FTZ R29, R48, R42.reuse ;  /* 0x0000002a301d7220 */ /* 0x080fe20000410000 */
[----:B------:R-:W-:Y:S01]  /*124b0*/  FMUL.FTZ R35, R30, R42 ;  /* 0x0000002a1e237220 */ /* 0x000fe20000410000 */
[----:B------:R-:W-:Y:S01]  /*124c0*/  FMUL.FTZ R37, R52, R10 ;  /* 0x0000000a34257220 */ /* 0x000fe20000410000 */
[----:B------:R-:W-:-:S02]  /*124d0*/  HADD2.F32 R8, -RZ, R11.H0_H0 ;  /* 0x2000000bff087230 */ /* 0x000fc40000004100 */
[-C--:B------:R-:W-:Y:S01]  /*124e0*/  FFMA.FTZ R29, R30, R34.reuse, -R29 ;  /* 0x000000221e1d7223 */ /* 0x080fe2000001081d */
[----:B------:R-:W-:Y:S01]  /*124f0*/  FFMA.FTZ R35, R48, R34, R35 ;  /* 0x0000002230237223 */ /* 0x000fe20000010023 */
[C---:B------:R-:W-:Y:S01]  /*12500*/  FMUL.FTZ R39, R26.reuse, R10 ;  /* 0x0000000a1a277220 */ /* 0x040fe20000410000 */
[----:B------:R-:W-:Y:S02]  /*12510*/  HADD2.F32 R11, -RZ, R11.H1_H1 ;  /* 0x3000000bff0b7230 */ /* 0x000fe40000004100 */
[-C--:B------:R-:W-:Y:S01]  /*12520*/  FFMA.FTZ R10, R26, R6.reuse, -R37 ;  /* 0x000000061a0a7223 */ /* 0x080fe20000010825 */
[----:B------:R-:W-:Y:S02]  /*12530*/  HADD2.F32 R34, -RZ, R31.H1_H1 ;  /* 0x3000001fff227230 */ /* 0x000fe40000004100 */
[----:B------:R-:W-:Y:S01]  /*12540*/  FFMA.FTZ R26, R52, R6, R39 ;  /* 0x00000006341a7223 */ /* 0x000fe20000010027 */
[----:B------:R-:W-:Y:S02]  /*12550*/  HADD2.F32 R30, -RZ, R27.H1_H1 ;  /* 0x3000001bff1e7230 */ /* 0x000fe40000004100 */
[----:B------:R-:W-:Y:S01]  /*12560*/  FFMA.FTZ R41, R50, R38, R41 ;  /* 0x0000002632297223 */ /* 0x000fe20000010029 */
[----:B------:R-:W-:-:S02]  /*12570*/  HADD2.F32 R43, -RZ, R32.H1_H1 ;  /* 0x30000020ff2b7230 */ /* 0x000fc40000004100 */
[-C--:B------:R-:W-:Y:S01]  /*12580*/  FMUL.FTZ R27, R34, R8.reuse ;  /* 0x00000008221b7220 */ /* 0x080fe20000410000 */
[----:B------:R-:W-:Y:S02]  /*12590*/  HADD2.F32 R37, -RZ, R28.H1_H1 ;  /* 0x3000001cff257230 */ /* 0x000fe40000004100 */
[C---:B------:R-:W-:Y:S01]  /*125a0*/  FMUL.FTZ R31, R30.reuse, R8 ;  /* 0x000000081e1f7220 */ /* 0x040fe20000410000 */
[--C-:B------:R-:W-:Y:S02]  /*125b0*/  HADD2.F32 R4, -RZ, R7.reuse.H0_H0 ;  /* 0x20000007ff047230 */ /* 0x100fe40000004100 */
[-C--:B------:R-:W-:Y:S01]  /*125c0*/  FMUL.FTZ R6, R43, R11.reuse ;  /* 0x0000000b2b067220 */ /* 0x080fe20000410000 */
[----:B------:R-:W-:Y:S02]  /*125d0*/  HADD2.F32 R7, -RZ, R7.H1_H1 ;  /* 0x30000007ff077230 */ /* 0x000fe40000004100 */
[C---:B------:R-:W-:Y:S01]  /*125e0*/  FMUL.FTZ R8, R37.reuse, R11 ;  /* 0x0000000b25087220 */ /* 0x040fe20000410000 */
        /* <DEDUP_REMOVED lines=14> */
.L_x_631:
[----:B------:R-:W-:Y:S05]  /*126d0*/  BSYNC B1 ;  /* 0x0000000000017941 */ /* 0x000fea0003800000 */
.L_x_630:
[----:B------:R-:W-:Y:S05]  /*126e0*/  @P1 BRA `(.L_x_606) ;  /* 0x0000000400901947 */ /* 0x000fea0003800000 */
[----:B0-----:R-:W2:Y:S04]  /*126f0*/  LDL R4, [R1+0x108] ;  /* 0x0001080001047983 */ /* 0x001ea80000100800 */
[----:B------:R-:W3:Y:S01]  /*12700*/  LDL R5, [R1+0x14] ;  /* 0x0000140001057983 */ /* 0x000ee20000100800 */
[----:B------:R-:W-:Y:S01]  /*12710*/  SHF.R.U32.HI R7, RZ, 0x3, R49 ;  /* 0x00000003ff077819 */ /* 0x000fe20000011631 */
[----:B------:R-:W-:Y:S02]  /*12720*/  HADD2.F32 R34, -RZ, R3.H0_H0 ;  /* 0x20000003ff227230 */ /* 0x000fe40000004100 */
[----:B------:R-:W-:Y:S02]  /*12730*/  HADD2.F32 R36, -RZ, R15.H0_H0 ;  /* 0x2000000fff247230 */ /* 0x000fe40000004100 */
[----:B------:R-:W-:-:S02]  /*12740*/  HADD2.F32 R38, -RZ, R20.H0_H0 ;  /* 0x20000014ff267230 */ /* 0x000fc40000004100 */
[----:B------:R-:W-:Y:S02]  /*12750*/  HADD2.F32 R39, -RZ, R3.H1_H1 ;  /* 0x30000003ff277230 */ /* 0x000fe40000004100 */
[----:B------:R-:W-:Y:S02]  /*12760*/  HADD2.F32 R41, -RZ, R15.H1_H1 ;  /* 0x3000000fff297230 */ /* 0x000fe40000004100 */
[----:B------:R-:W-:Y:S01]  /*12770*/  HADD2.F32 R43, -RZ, R20.H1_H1 ;  /* 0x30000014ff2b7230 */ /* 0x000fe20000004100 */
[----:B--2---:R-:W-:Y:S02]  /*12780*/  R2UR UR4, R4 ;  /* 0x00000000040472ca */ /* 0x004fe400000e0000 */
[----:B------:R-:W-:Y:S01]  /*12790*/  SHF.R.S32.HI R4, RZ, 0x1f, R213 ;  /* 0x0000001fff047819 */ /* 0x000fe200000114d5 */
[----:B---3--:R-:W-:-:S03]  /*127a0*/  IMAD.MOV.U32 R6, RZ, RZ, R5 ;  /* 0x000000ffff067224 */ /* 0x008fc600078e0005 */
[CC--:B------:R-:W-:Y:S02]  /*127b0*/  LEA.HI R5, R4.reuse, R213.reuse, RZ, 0x6 ;  /* 0x000000d504057211 */ /* 0x0c0fe400078f30ff */
[----:B------:R-:W-:Y:S02]  /*127c0*/  LEA.HI R4, R4, R213, RZ, 0x3 ;  /* 0x000000d504047211 */ /* 0x000fe400078f18ff */
[----:B------:R-:W-:Y:S02]  /*127d0*/  LEA.HI R0, R0, R6, RZ, 0x1d ;  /* 0x0000000600007211 */ /* 0x000fe400078fe8ff */
[----:B------:R-:W-:Y:S02]  /*127e0*/  SHF.L.U32 R6, R5, 0x7, RZ ;  /* 0x0000000705067819 */ /* 0x000fe400000006ff */
[----:B------:R-:W-:Y:S02]  /*127f0*/  LOP3.LUT R4, R49, 0x38, R4, 0xf8, !PT ;  /* 0x0000003831047812 */ /* 0x000fe400078ef804 */
[----:B------:R-:W-:-:S02]  /*12800*/  SHF.R.S32.HI R5, RZ, 0x1f, R0 ;  /* 0x0000001fff057819 */ /* 0x000fc40000011400 */
[----:B------:R-:W-:Y:S01]  /*12810*/  LOP3.LUT R9, R4, R7, RZ, 0x3c, !PT ;  /* 0x0000000704097212 */ /* 0x000fe200078e3cff */
[----:B------:R-:W-:Y:S01]  /*12820*/  IMAD.SHL.U32 R4, R0, 0x8, RZ ;  /* 0x0000000800047824 */ /* 0x000fe200078e00ff */
[----:B------:R-:W-:-:S04]  /*12830*/  LEA.HI R5, R5, R0, RZ, 0x3 ;  /* 0x0000000005057211 */ /* 0x000fc800078f18ff */
[----:B------:R-:W-:Y:S01]  /*12840*/  LOP3.LUT R4, R49, 0x38, R4, 0xf8, !PT ;  /* 0x0000003831047812 */ /* 0x000fe200078ef804 */
[----:B------:R-:W-:-:S03]  /*12850*/  IMAD.SHL.U32 R5, R5, 0x400, RZ ;  /* 0x0000040005057824 */ /* 0x000fc600078e00ff */
[----:B------:R-:W-:Y:S02]  /*12860*/  LOP3.LUT R8, R4, R7, RZ, 0x3c, !PT ;  /* 0x0000000704087212 */ /* 0x000fe400078e3cff */
[----:B------:R-:W-:-:S04]  /*12870*/  LOP3.LUT R25, R5, 0x7fffe000, RZ, 0xc0, !PT ;  /* 0x7fffe00005197812 */ /* 0x000fc800078ec0ff */
[----:B-----5:R-:W-:Y:S02]  /*12880*/  IADD3 R25, R8, R25, R47 ;  /* 0x0000001908197210 */ /* 0x020fe40007ffe02f */
[----:B------:R-:W-:-:S03]  /*12890*/  LOP3.LUT R6, R6, 0xffffe000, RZ, 0xc0, !PT ;  /* 0xffffe00006067812 */ /* 0x000fc600078ec0ff */
[----:B------:R-:W-:Y:S01]  /*128a0*/  IMAD R25, R25, 0x2, R18 ;  /* 0x0000000219197824 */ /* 0x000fe200078e0212 */
[----:B------:R-:W-:-:S04]  /*128b0*/  IADD3 R0, R9, R6, R47 ;  /* 0x0000000609007210 */ /* 0x000fc80007ffe02f */
[----:B------:R-:W0:Y:S01]  /*128c0*/  LDS.128 R8, [R25+0x14400] ;  /* 0x0144000019087984 */ /* 0x000e220000000c00 */
[----:B------:R-:W-:-:S05]  /*128d0*/  LEA R0, R0, UR4, 0x1 ;  /* 0x0000000400007c11 */ /* 0x000fca000f8e08ff */
[----:B------:R-:W1:Y:S01]  /*128e0*/  LDS.128 R4, [R0] ;  /* 0x0000000000047984 */ /* 0x000e620000000c00 */
[--C-:B0-----:R-:W-:Y:S02]  /*128f0*/  HADD2.F32 R30, -RZ, R8.reuse.H0_H0 ;  /* 0x20000008ff1e7230 */ /* 0x101fe40000004100 */
[----:B------:R-:W-:-:S03]  /*12900*/  HADD2.F32 R8, -RZ, R8.H1_H1 ;  /* 0x30000008ff087230 */ /* 0x000fc60000004100 */
[-C--:B------:R-:W-:Y:S01]  /*12910*/  FMUL.FTZ R35, R36, R30.reuse ;  /* 0x0000001e24237220 */ /* 0x080fe20000410000 */
[----:B------:R-:W-:Y:S01]  /*12920*/  FMUL.FTZ R37, R34, R30 ;  /* 0x0000001e22257220 */ /* 0x000fe20000410000 */
[----:B------:R-:W-:Y:S02]  /*12930*/  HADD2.F32 R30, -RZ, R12.H0_H0 ;  /* 0x2000000cff1e7230 */ /* 0x000fe40000004100 */
[--C-:B-1----:R-:W-:Y:S02]  /*12940*/  HADD2.F32 R26, -RZ, R4.reuse.H0_H0 ;  /* 0x20000004ff1a7230 */ /* 0x102fe40000004100 */
[----:B------:R-:W-:Y:S02]  /*12950*/  HADD2.F32 R4, -RZ, R4.H1_H1 ;  /* 0x30000004ff047230 */ /* 0x000fe40000004100 */
[-C--:B------:R-:W-:Y:S01]  /*12960*/  FMUL.FTZ R3, R30, R8.reuse ;  /* 0x000000081e037220 */ /* 0x080fe20000410000 */
[--C-:B------:R-:W-:Y:S02]  /*12970*/  HADD2.F32 R31, -RZ, R9.reuse.H0_H0 ;  /* 0x20000009ff1f7230 */ /* 0x100fe40000004100 */
[----:B------:R-:W-:Y:S01]  /*12980*/  FMUL.FTZ R15, R38, R8 ;  /* 0x00000008260f7220 */ /* 0x000fe20000410000 */
[----:B------:R-:W-:-:S02]  /*12990*/  HADD2.F32 R9, -RZ, R9.H1_H1 ;  /* 0x30000009ff097230 */ /* 0x000fc40000004100 */
[-C--:B------:R-:W-:Y:S01]  /*129a0*/  FFMA.FTZ R20, R38, R4.reuse, R3 ;  /* 0x0000000426147223 */ /* 0x080fe20000010003 */
[----:B------:R-:W-:Y:S02]  /*129b0*/  HADD2.F32 R3, -RZ, R12.H1_H1 ;  /* 0x3000000cff037230 */ /* 0x000fe40000004100 */
[----:B------:R-:W-:Y:S01]  /*129c0*/  FFMA.FTZ R8, R30, R4, -R15 ;  /* 0x000000041e087223 */ /* 0x000fe2000001080f */
[--C-:B------:R-:W-:Y:S02]  /*129d0*/  HADD2.F32 R27, -RZ, R5.reuse.H0_H0 ;  /* 0x20000005ff1b7230 */ /* 0x100fe40000004100 */
[-C--:B------:R-:W-:Y:S01]  /*129e0*/  FMUL.FTZ R4, R43, R9.reuse ;  /* 0x000000092b047220 */ /* 0x080fe20000410000 */
[----:B------:R-:W-:Y:S02]  /*129f0*/  HADD2.F32 R5, -RZ, R5.H1_H1 ;  /* 0x30000005ff057230 */ /* 0x000fe40000004100 */
[----:B------:R-:W-:Y:S01]  /*12a00*/  FMUL.FTZ R12, R3, R9 ;  /* 0x00000009030c7220 */ /* 0x000fe20000410000 */
[----:B------:R-:W-:-:S02]  /*12a10*/  HADD2.F32 R32, -RZ, R10.H0_H0 ;  /* 0x2000000aff207230 */ /* 0x000fc40000004100 */
[----:B------:R-:W-:Y:S02]  /*12a20*/  HADD2.F32 R10, -RZ, R10.H1_H1 ;  /* 0x3000000aff0a7230 */ /* 0x000fe40000004100 */
[----:B------:R-:W-:Y:S02]  /*12a30*/  HADD2.F32 R38, -RZ, R24.H0_H0 ;  /* 0x20000018ff267230 */ /* 0x000fe40000004100 */
[----:B------:R-:W-:Y:S01]  /*12a40*/  FFMA.FTZ R3, R3, R5, -R4 ;  /* 0x0000000503037223 */ /* 0x000fe20000010804 */
[----:B------:R-:W-:Y:S02]  /*12a50*/  HADD2.F32 R28, -RZ, R6.H0_H0 ;  /* 0x20000006ff1c7230 */ /* 0x000fe40000004100 */
[-C--:B------:R-:W-:Y:S01]  /*12a60*/  FFMA.FTZ R35, R34, R26.reuse, -R35 ;  /* 0x0000001a22237223 */ /* 0x080fe20000010823 */
[----:B------:R-:W-:Y:S01]  /*12a70*/  FFMA.FTZ R37, R36, R26, R37 ;  /* 0x0000001a24257223 */ /* 0x000fe20000010025 */
[----:B------:R-:W-:Y:S02]  /*12a80*/  HADD2.F32 R4, -RZ, R14.H0_H0 ;  /* 0x2000000eff047230 */ /* 0x000fe40000004100 */
[----:B------:R-:W-:Y:S01]  /*12a90*/  FMUL.FTZ R26, R41, R31 ;  /* 0x0000001f291a7220 */ /* 0x000fe20000410000 */
[----:B------:R-:W-:-:S02]  /*12aa0*/  HADD2.F32 R6, -RZ, R6.H1_H1 ;  /* 0x30000006ff067230 */ /* 0x000fc40000004100 */
[----:B------:R-:W-:Y:S01]  /*12ab0*/  FFMA.FTZ R9, R43, R5, R12 ;  /* 0x000000052b097223 */ /* 0x000fe2000001000c */
[-C--:B------:R-:W-:Y:S01]  /*12ac0*/  FMUL.FTZ R5, R38, R10.reuse ;  /* 0x0000000a26057220 */ /* 0x080fe20000410000 */
[C---:B------:R-:W-:Y:S01]  /*12ad0*/  FMUL.FTZ R30, R39.reuse, R31 ;  /* 0x0000001f271e7220 */ /* 0x040fe20000410000 */
[----:B------:R-:W-:Y:S02]  /*12ae0*/  HADD2.F32 R33, -RZ, R11.H0_H0 ;  /* 0x2000000bff217230 */ /* 0x000fe40000004100 */
[----:B------:R-:W-:Y:S01]  /*12af0*/  FFMA.FTZ R26, R39, R27, -R26 ;  /* 0x0000001b271a7223 */ /* 0x000fe2000001081a */
[----:B------:R-:W-:Y:S02]  /*12b00*/  HADD2.F32 R36, -RZ, R21.H0_H0 ;  /* 0x20000015ff247230 */ /* 0x000fe40000004100 */
[C---:B------:R-:W-:Y:S01]  /*12b10*/  FMUL.FTZ R31, R4.reuse, R10 ;  /* 0x0000000a041f7220 */ /* 0x040fe20000410000 */
[----:B------:R-:W-:Y:S02]  /*12b20*/  HADD2.F32 R11, -RZ, R11.H1_H1 ;  /* 0x3000000bff0b7230 */ /* 0x000fe40000004100 */
[----:B------:R-:W-:Y:S01]  /*12b30*/  FFMA.FTZ R10, R4, R6, -R5 ;  /* 0x00000006040a7223 */ /* 0x000fe20000010805 */
[----:B------:R-:W-:-:S02]  /*12b40*/  HADD2.F32 R34, -RZ, R13.H0_H0 ;  /* 0x2000000dff227230 */ /* 0x000fc40000004100 */
[----:B------:R-:W-:Y:S02]  /*12b50*/  HADD2.F32 R21, -RZ, R21.H1_H1 ;  /* 0x30000015ff157230 */ /* 0x000fe40000004100 */
[----:B------:R-:W-:Y:S02]  /*12b60*/  HADD2.F32 R39, -RZ, R24.H1_H1 ;  /* 0x30000018ff277230 */ /* 0x000fe40000004100 */
[----:B------:R-:W-:Y:S02]  /*12b70*/  HADD2.F32 R13, -RZ, R13.H1_H1 ;  /* 0x3000000dff0d7230 */ /* 0x000fe40000004100 */
[----:B------:R-:W-:Y:S02]  /*12b80*/  HADD2.F32 R5, -RZ, R14.H1_H1 ;  /* 0x3000000eff057230 */ /* 0x000fe40000004100 */
[--C-:B------:R-:W-:Y:S02]  /*12b90*/  HADD2.F32 R29, -RZ, R7.reuse.H0_H0 ;  /* 0x20000007ff1d7230 */ /* 0x100fe40000004100 */
[----:B------:R-:W-:Y:S01]  /*12ba0*/  FFMA.FTZ R30, R41, R27, R30 ;  /* 0x0000001b291e7223 */ /* 0x000fe2000001001e */
[----:B------:R-:W-:-:S02]  /*12bb0*/  HADD2.F32 R7, -RZ, R7.H1_H1 ;  /* 0x30000007ff077230 */ /* 0x000fc40000004100 */
[----:B------:R-:W-:Y:S01]  /*12bc0*/  FMUL.FTZ R15, R36, R32 ;  /* 0x00000020240f7220 */ /* 0x000fe20000410000 */
[----:B------:R-:W-:Y:S01]  /*12bd0*/  FFMA.FTZ R12, R38, R6, R31 ;  /* 0x00000006260c7223 */ /* 0x000fe2000001001f */
[----:B------:R-:W-:Y:S01]  /*12be0*/  FMUL.FTZ R4, R21, R33 ;  /* 0x0000002115047220 */ /* 0x000fe20000410000 */
[----:B------:R-:W-:Y:S01]  /*12bf0*/  FMUL.FTZ R14, R39, R11 ;  /* 0x0000000b270e7220 */ /* 0x000fe20000410000 */
[C---:B------:R-:W-:Y:S01]  /*12c00*/  FMUL.FTZ R27, R34.reuse, R32 ;  /* 0x00000020221b7220 */ /* 0x040fe20000410000 */
[----:B------:R-:W-:Y:S01]  /*12c10*/  FMUL.FTZ R6, R13, R33 ;  /* 0x000000210d067220 */ /* 0x000fe20000410000 */
[----:B------:R-:W-:Y:S01]  /*12c20*/  FMUL.FTZ R24, R5, R11 ;  /* 0x0000000b05187220 */ /* 0x000fe20000410000 */
[-C--:B------:R-:W-:Y:S01]  /*12c30*/  FFMA.FTZ R15, R34, R28.reuse, -R15 ;  /* 0x0000001c220f7223 */ /* 0x080fe2000001080f */
[----:B------:R-:W-:Y:S01]  /*12c40*/  FFMA.FTZ R11, R13, R29, -R4 ;  /* 0x0000001d0d0b7223 */ /* 0x000fe20000010804 */
[----:B------:R-:W-:Y:S01]  /*12c50*/  FFMA.FTZ R14, R5, R7, -R14 ;  /* 0x00000007050e7223 */ /* 0x000fe2000001080e */
[----:B------:R-:W-:Y:S01]  /*12c60*/  FFMA.FTZ R27, R36, R28, R27 ;  /* 0x0000001c241b7223 */ /* 0x000fe2000001001b */
[----:B------:R-:W-:Y:S01]  /*12c70*/  FFMA.FTZ R29, R21, R29, R6 ;  /* 0x0000001d151d7223 */ /* 0x000fe20000010006 */
[----:B------:R-:W-:Y:S01]  /*12c80*/  FFMA.FTZ R24, R39, R7, R24 ;  /* 0x0000000727187223 */ /* 0x000fe20000010018 */
[----:B------:R-:W-:-:S02]  /*12c90*/  F2FP.F16.F32.PACK_AB R4, R8, R35 ;  /* 0x000000230804723e */ /* 0x000fc400000000ff */
[----:B------:R-:W-:Y:S02]  /*12ca0*/  F2FP.F16.F32.PACK_AB R5, R3, R26 ;  /* 0x0000001a0305723e */ /* 0x000fe400000000ff */
[----:B------:R-:W-:Y:S02]  /*12cb0*/  F2FP.F16.F32.PACK_AB R6, R10, R15 ;  /* 0x0000000f0a06723e */ /* 0x000fe400000000ff */
[----:B------:R-:W-:Y:S02]  /*12cc0*/  F2FP.F16.F32.PACK_AB R7, R14, R11 ;  /* 0x0000000b0e07723e */ /* 0x000fe400000000ff */
[----:B------:R-:W-:Y:S02]  /*12cd0*/  F2FP.F16.F32.PACK_AB R8, R20, R37 ;  /* 0x000000251408723e */ /* 0x000fe400000000ff */
[----:B------:R-:W-:Y:S02]  /*12ce0*/  F2FP.F16.F32.PACK_AB R9, R9, R30 ;  /* 0x0000001e0909723e */ /* 0x000fe400000000ff */
[----:B------:R-:W-:-:S02]  /*12cf0*/  F2FP.F16.F32.PACK_AB R10, R12, R27 ;  /* 0x0000001b0c0a723e */ /* 0x000fc400000000ff */
[----:B------:R-:W-:Y:S01]  /*12d00*/  F2FP.F16.F32.PACK_AB R11, R24, R29 ;  /* 0x0000001d180b723e */ /* 0x000fe200000000ff */
[----:B------:R1:W-:Y:S04]  /*12d10*/  STS.128 [R0], R4 ;  /* 0x0000000400007388 */ /* 0x0003e80000000c00 */
[----:B------:R1:W-:Y:S02]  /*12d20*/  STS.128 [R25+0x14400], R8 ;  /* 0x0144000819007388 */ /* 0x0003e40000000c00 */
.L_x_606:
[----:B------:R-:W-:Y:S05]  /*12d30*/  BSYNC B0 ;  /* 0x0000000000007941 */ /* 0x000fea0003800000 */
.L_x_575:
[----:B------:R-:W-:Y:S01]  /*12d40*/  @!PT LDS RZ, [RZ] ;  /* 0x00000000fffff984 */ /* 0x000fe20000000800 */
[----:B------:R-:W-:Y:S01]  /*12d50*/  @!PT LDS RZ, [RZ] ;  /* 0x00000000fffff984 */ /* 0x000fe20000000800 */
[----:B------:R-:W-:Y:S01]  /*12d60*/  @!PT LDS RZ, [RZ] ;  /* 0x00000000fffff984 */ /* 0x000fe20000000800 */
[----:B------:R-:W-:Y:S01]  /*12d70*/  @!PT LDS RZ, [RZ] ;  /* 0x00000000fffff984 */ /* 0x000fe20000000800 */
[----:B------:R4:W-:Y:S06]  /*12d80*/  MEMBAR.ALL.CTA ;  /* 0x0000000000007992 */ /* 0x0009ec0000008000 */
[----:B----4-:R-:W4:Y:S01]  /*12d90*/  FENCE.VIEW.ASYNC.S ;  /* 0x00000000000073c6 */ /* 0x010f220000000000 */
[----:B------:R-:W-:Y:S05]  /*12da0*/  WARPSYNC.ALL ;  /* 0x0000000000007948 */ /* 0x000fea0003800000 */
[----:B----4-:R-:W-:Y:S06]  /*12db0*/  BAR.SYNC.DEFER_BLOCKING 0xd, 0x100 ;  /* 0x0344000000007b1d */ /* 0x010fec0000010000 */
.L_x_573:
[----:B------:R-:W-:-:S06]  /*12dc0*/  ULOP3.LUT UR4, UR60, 0x1, URZ, 0xfc, !UPT ;  /* 0x000000013c047892 */ /* 0x000fcc000f8efc3f */
[----:B-1----:R-:W-:-:S04]  /*12dd0*/  MOV R0, UR4 ;  /* 0x0000000400007c02 */ /* 0x002fc80008000f00 */
[----:B------:R-:W-:-:S13]  /*12de0*/  ISETP.NE.AND P0, PT, R0, 0x3, PT ;  /* 0x000000030000780c */ /* 0x000fda0003f05270 */
[----:B------:R-:W-:Y:S05]  /*12df0*/  @!P0 BRA `(.L_x_632) ;  /* 0x0000000000048947 */ /* 0x000fea0003800000 */
[----:B------:R-:W-:Y:S01]  /*12e00*/  BPT.TRAP 0x1 ;  /* 0x000000040000795c */ /* 0x000fe20000300000 */
.L_x_632:
[----:B------:R-:W-:Y:S01]  /*12e10*/  IMAD R0, R220, 0x8, R18 ;  /* 0x00000008dc007824 */ /* 0x000fe200078e0212 */
[----:B0-----:R-:W-:-:S04]  /*12e20*/  SHF.L.U32 R3, R221, 0x1f, RZ ;  /* 0x0000001fdd037819 */ /* 0x001fc800000006ff */
[----:B------:R0:W1:Y:S01]  /*12e30*/  SYNCS.PHASECHK.TRANS64.TRYWAIT P2, [R0+URZ+0x38830], R3 ;  /* 0x03883003000075a7 */ /* 0x000062000804017f */
[----:B------:R-:W-:Y:S05]  /*12e40*/  @!P0 BRA `(.L_x_633) ;  /* 0x0000000000048947 */ /* 0x000fea0003800000 */
[----:B------:R-:W-:Y:S01]  /*12e50*/  BPT.TRAP 0x1 ;  /* 0x000000040000795c */ /* 0x000fe20000300000 */
.L_x_633:
[----:B--23--:R-:W2:Y:S01]  /*12e60*/  S2R R4, SR_TID.X ;  /* 0x0000000000047919 */ /* 0x00cea20000002100 */
[----:B------:R-:W-:Y:S01]  /*12e70*/  IMAD.MOV.U32 R151, RZ, RZ, RZ ;  /* 0x000000ffff977224 */ /* 0x000fe200078e00ff */
[----:B--2---:R-:W-:-:S04]  /*12e80*/  LOP3.LUT R4, R4, 0x7f, RZ, 0xc0, !PT ;  /* 0x0000007f04047812 */ /* 0x004fc800078ec0ff */
[----:B------:R-:W-:Y:S01]  /*12e90*/  ISETP.NE.AND P1, PT, R4, RZ, PT ;  /* 0x000000ff0400720c */ /* 0x000fe20003f25270 */
[----:B-1----:R-:W-:-:S12]  /*12ea0*/  @P2 BRA `(.L_x_634) ;  /* 0x0000000000082947 */ /* 0x002fd80003800000 */
[----:B------:R-:W1:Y:S02]  /*12eb0*/  SYNCS.PHASECHK.TRANS64.TRYWAIT P2, [R0+URZ+0x38830], R3 ;  /* 0x03883003000075a7 */ /* 0x000e64000804017f */
[----:B-1----:R-:W-:Y:S05]  /*12ec0*/  @!P2 BRA `(.L_x_635) ;  /* 0x00000188008ca947 */ /* 0x002fea0003800000 */
.L_x_634:
[----:B------:R-:W-:Y:S05]  /*12ed0*/  WARPSYNC.ALL ;  /* 0x0000000000007948 */ /* 0x000fea0003800000 */
[----:B01----:R-:W-:Y:S01]  /*12ee0*/  VIADD R3, R18, 0x24400 ;  /* 0x0002440012037836 */ /* 0x003fe20000000000 */
[----:B------:R-:W-:Y:S01]  /*12ef0*/  R2UR UR12, R2 ;  /* 0x00000000020c72ca */ /* 0x000fe200000e0000 */
[----:B------:R-:W-:Y:S01]  /*12f00*/  WARPGROUP.ARRIVE ;  /* 0x00000000000079c5 */ /* 0x000fe20000000000 */
[----:B------:R-:W-:Y:S01]  /*12f10*/  UMOV UR9, 0x40000040 ;  /* 0x4000004000097882 */ /* 0x000fe20000000000 */
[----:B------:R-:W-:Y:S01]  /*12f20*/  IMAD.MOV.U32 R5, RZ, RZ, 0x40000040 ;  /* 0x40000040ff057424 */ /* 0x000fe200078e00ff */
[----:B------:R-:W-:Y:S01]  /*12f30*/  SHF.R.U32.HI R3, RZ, 0x4, R3 ;  /* 0x00000004ff037819 */ /* 0x000fe20000011603 */
[----:B------:R-:W-:Y:S01]  /*12f40*/  UMOV UR5, UR9 ;  /* 0x0000000900057c82 */ /* 0x000fe20008000000 */
[----:B------:R-:W-:Y:S01]  /*12f50*/  IMAD.MOV.U32 R7, RZ, RZ, 0x40000040 ;  /* 0x40000040ff077424 */ /* 0x000fe200078e00ff */
[----:B------:R-:W-:Y:S01]  /*12f60*/  UMOV UR17, 0x40000040 ;  /* 0x4000004000117882 */ /* 0x000fe20000000000 */
[----:B------:R-:W-:-:S02]  /*12f70*/  LOP3.LUT R3, R3, 0x3fff, RZ, 0xc0, !PT ;  /* 0x00003fff03037812 */ /* 0x000fc400078ec0ff */
[----:B------:R-:W-:Y:S01]  /*12f80*/  R2UR UR7, R5 ;  /* 0x00000000050772ca */ /* 0x000fe200000e0000 */
[----:B------:R-:W-:Y:S01]  /*12f90*/  IMAD.MOV.U32 R5, RZ, RZ, 0x40000040 ;  /* 0x40000040ff057424 */ /* 0x000fe200078e00ff */
[----:B------:R-:W-:Y:S01]  /*12fa0*/  LOP3.LUT R224, R3, 0x10000, RZ, 0xfc, !PT ;  /* 0x0001000003e07812 */ /* 0x000fe200078efcff */
[----:B------:R-:W-:Y:S01]  /*12fb0*/  ULOP3.LUT UR12, UR12, 0x10000, URZ, 0xfc, !UPT ;  /* 0x000100000c0c7892 */ /* 0x000fe2000f8efc3f */
[----:B------:R-:W-:Y:S02]  /*12fc0*/  MOV R3, 0x40000040 ;  /* 0x4000004000037802 */ /* 0x000fe40000000f00 */
[----:B------:R-:W-:Y:S01]  /*12fd0*/  MOV R11, UR9 ;  /* 0x00000009000b7c02 */ /* 0x000fe20008000f00 */
[----:B------:R-:W-:Y:S01]  /*12fe0*/  IMAD R2, R220, 0xa00, R224 ;  /* 0x00000a00dc027824 */ /* 0x000fe200078e02e0 */
[----:B------:R-:W-:Y:S02]  /*12ff0*/  R2UR UR11, R3 ;  /* 0x00000000030b72ca */ /* 0x000fe400000e0000 */
[----:B------:R-:W-:Y:S01]  /*13000*/  UMOV UR8, UR12 ;  /* 0x0000000c00087c82 */ /* 0x000fe20008000000 */
[C---:B------:R-:W-:Y:S01]  /*13010*/  VIADD R4, R2.reuse, 0x80 ;  /* 0x0000008002047836 */ /* 0x040fe20000000000 */
[C---:B------:R-:W-:Y:S01]  /*13020*/  R2UR UR10, R2.reuse ;  /* 0x00000000020a72ca */ /* 0x040fe200000e0000 */
[----:B------:R-:W-:Y:S01]  /*13030*/  UMOV UR4, UR8 ;  /* 0x0000000800047c82 */ /* 0x000fe20008000000 */
[----:B------:R-:W-:Y:S01]  /*13040*/  VIADD R6, R2, 0x180 ;  /* 0x0000018002067836 */ /* 0x000fe20000000000 */
[----:B------:R-:W-:Y:S01]  /*13050*/  P2R R8, PR, RZ, 0x1 ;  /* 0x00000001ff087803 */ /* 0x000fe20000000000 */
[----:B------:R-:W-:Y:S01]  /*13060*/  IMAD.U32 R10, RZ, RZ, UR8 ;  /* 0x00000008ff0a7e24 */ /* 0x000fe2000f8e00ff */
[----:B------:R-:W-:Y:S01]  /*13070*/  R2UR UR6, R4 ;  /* 0x00000000040672ca */ /* 0x000fe200000e0000 */
[----:B------:R-:W-:-:S03]  /*13080*/  VIADD R4, R2, 0x100 ;  /* 0x0000010002047836 */ /* 0x000fc60000000000 */
[----:B------:R0:W-:Y:S04]  /*13090*/  STL.64 [R1+0x58], R10 ;  /* 0x0000580a01007387 */ /* 0x0001e80000100a00 */
[----:B------:R-:W-:Y:S01]  /*130a0*/  HGMMA.64x16x16.F32 R56, gdesc[UR8], RZ, !UPT, gsb0 ;  /* 0x00200000083879f0 */ /* 0x000fe2000c0008ff */
[----:B0-----:R-:W-:Y:S02]  /*130b0*/  MOV R11, UR17 ;  /* 0x00000011000b7c02 */ /* 0x001fe40008000f00 */
[----:B------:R-:W-:Y:S02]  /*130c0*/  WARPGROUP.DEPBAR.LE gsb0, 0x0 ;  /* 0x00008000000079c5 */ /* 0x000fe40000010000 */
[----:B------:R-:W-:-:S06]  /*130d0*/  WARPGROUP.ARRIVE ;  /* 0x00000000000079c5 */ /* 0x000fcc0000000000 */
[----:B------:R-:W-:Y:S01]  /*130e0*/  HGMMA.64x16x16.F32 R48, gdesc[UR4], RZ, !UPT, gsb0 ;  /* 0x00200000043079f0 */ /* 0x000fe2000c0008ff */
[----:B------:R-:W-:Y:S01]  /*130f0*/  R2UR UR6, R4 ;  /* 0x00000000040672ca */ /* 0x000fe200000e0000 */
[----:B------:R-:W-:Y:S01]  /*13100*/  UMOV UR4, UR8 ;  /* 0x0000000800047c82 */ /* 0x000fe20008000000 */
[----:B------:R-:W-:Y:S01]  /*13110*/  R2UR UR7, R5 ;  /* 0x00000000050772ca */ /* 0x000fe200000e0000 */
[----:B------:R-:W-:Y:S01]  /*13120*/  UMOV UR5, UR9 ;  /* 0x0000000900057c82 */ /* 0x000fe20008000000 */
[----:B------:R-:W-:Y:S01]  /*13130*/  IMAD.MOV.U32 R5, RZ, RZ, 0x40000040 ;  /* 0x40000040ff057424 */ /* 0x000fe200078e00ff */
[----:B------:R-:W-:-:S04]  /*13140*/  IADD3 R4, R2, 0x200, RZ ;  /* 0x0000020002047810 */ /* 0x000fc80007ffe0ff */
[----:B------:R-:W-:Y:S01]  /*13150*/  R2UR UR10, R4 ;  /* 0x00000000040a72ca */ /* 0x000fe200000e0000 */
[----:B------:R-:W-:Y:S01]  /*13160*/  VIADD R4, R2, 0x82 ;  /* 0x0000008202047836 */ /* 0x000fe20000000000 */
[----:B------:R-:W-:Y:S01]  /*13170*/  R2UR UR11, R5 ;  /* 0x00000000050b72ca */ /* 0x000fe200000e0000 */
[----:B------:R-:W-:Y:S01]  /*13180*/  IMAD.MOV.U32 R5, RZ, RZ, 0x40000040 ;  /* 0x40000040ff057424 */ /* 0x000fe200078e00ff */
[----:B------:R-:W-:Y:S02]  /*13190*/  WARPGROUP.DEPBAR.LE gsb0, 0x0 ;  /* 0x00008000000079c5 */ /* 0x000fe40000010000 */
[----:B-----5:R-:W-:-:S06]  /*131a0*/  WARPGROUP.ARRIVE ;  /* 0x00000000000079c5 */ /* 0x020fcc0000000000 */
[----:B------:R-:W-:Y:S01]  /*131b0*/  HGMMA.64x16x16.F32 R40, gdesc[UR4], RZ, !UPT, gsb0 ;  /* 0x00200000042879f0 */ /* 0x000fe2000c0008ff */
[----:B------:R-:W-:Y:S01]  /*131c0*/  R2UR UR6, R6 ;  /* 0x00000000060672ca */ /* 0x000fe200000e0000 */
[----:B------:R-:W-:Y:S01]  /*131d0*/  UMOV UR4, UR8 ;  /* 0x0000000800047c82 */ /* 0x000fe20008000000 */
[----:B------:R-:W-:Y:S01]  /*131e0*/  R2UR UR7, R7 ;  /* 0x00000000070772ca */ /* 0x000fe200000e0000 */
[----:B------:R-:W-:Y:S01]  /*131f0*/  UMOV UR5, UR9 ;  /* 0x0000000900057c82 */ /* 0x000fe20008000000 */
[----:B------:R-:W-:Y:S01]  /*13200*/  VIADD R6, R2, 0x2 ;  /* 0x0000000202067836 */ /* 0x000fe20000000000 */
[----:B------:R-:W-:-:S04]  /*13210*/  MOV R7, 0x40000040 ;  /* 0x4000004000077802 */ /* 0x000fc80000000f00 */
[----:B------:R-:W-:Y:S01]  /*13220*/  R2UR UR18, R6 ;  /* 0x00000000061272ca */ /* 0x000fe200000e0000 */
[----:B------:R-:W-:Y:S01]  /*13230*/  VIADD R6, R2, 0x182 ;  /* 0x0000018202067836 */ /* 0x000fe20000000000 */
[----:B------:R-:W-:Y:S01]  /*13240*/  R2UR UR19, R7 ;  /* 0x00000000071372ca */ /* 0x000fe200000e0000 */
[----:B------:R-:W-:Y:S01]  /*13250*/  IMAD.MOV.U32 R7, RZ, RZ, 0x40000040 ;  /* 0x40000040ff077424 */ /* 0x000fe200078e00ff */
[----:B------:R-:W-:Y:S02]  /*13260*/  WARPGROUP.DEPBAR.LE gsb0, 0x0 ;  /* 0x00008000000079c5 */ /* 0x000fe40000010000 */
[----:B------:R-:W-:-:S06]  /*13270*/  WARPGROUP.ARRIVE ;  /* 0x00000000000079c5 */ /* 0x000fcc0000000000 */
[----:B------:R-:W-:Y:S01]  /*13280*/  HGMMA.64x16x16.F32 R32, gdesc[UR4], RZ, !UPT, gsb0 ;  /* 0x00200000042079f0 */ /* 0x000fe2000c0008ff */
[----:B------:R-:W-:Y:S01]  /*13290*/  UIADD3 UR4, UR12, 0x2, URZ ;  /* 0x000000020c047890 */ /* 0x000fe2000fffe03f */
[----:B------:R-:W-:Y:S01]  /*132a0*/  R2UR UR6, R4 ;  /* 0x00000000040672ca */ /* 0x000fe200000e0000 */
[----:B------:R-:W-:Y:S01]  /*132b0*/  VIADD R4, R2, 0x102 ;  /* 0x0000010202047836 */ /* 0x000fe20000000000 */
[----:B------:R-:W-:Y:S01]  /*132c0*/  R2UR UR7, R5 ;  /* 0x00000000050772ca */ /* 0x000fe200000e0000 */
[----:B------:R-:W-:-:S03]  /*132d0*/  IMAD.MOV.U32 R5, RZ, RZ, 0x40000040 ;  /* 0x40000040ff057424 */ /* 0x000fc600078e00ff */
[----:B------:R-:W-:Y:S02]  /*132e0*/  UMOV UR16, UR4 ;  /* 0x0000000400107c82 */ /* 0x000fe40008000000 */
[----:B------:R-:W-:-:S05]  /*132f0*/  IMAD.U32 R10, RZ, RZ, UR16 ;  /* 0x00000010ff0a7e24 */ /* 0x000fca000f8e00ff */
[----:B------:R0:W-:Y:S01]  /*13300*/  STL.64 [R1+0x50], R10 ;  /* 0x0000500a01007387 */ /* 0x0001e20000100a00 */
[----:B------:R-:W-:Y:S02]  /*13310*/  WARPGROUP.DEPBAR.LE gsb0, 0x0 ;  /* 0x00008000000079c5 */ /* 0x000fe40000010000 */
[----:B------:R-:W-:-:S06]  /*13320*/  WARPGROUP.ARRIVE ;  /* 0x00000000000079c5 */ /* 0x000fcc0000000000 */
[----:B------:R-:W-:Y:S01]  /*13330*/  HGMMA.64x16x16.F32 R24, gdesc[UR8], RZ, !UPT, gsb0 ;  /* 0x00200000081879f0 */ /* 0x000fe2000c0008ff */
[----:B------:R-:W-:Y:S01]  /*13340*/  UMOV UR8, UR16 ;  /* 0x0000001000087c82 */ /* 0x000fe20008000000 */
[----:B------:R-:W-:Y:S01]  /*13350*/  UMOV UR9, UR17 ;  /* 0x0000001100097c82 */ /* 0x000fe20008000000 */
[----:B------:R-:W-:Y:S01]  /*13360*/  UMOV UR4, UR8 ;  /* 0x0000000800047c82 */ /* 0x000fe20008000000 */
[----:B------:R-:W-:Y:S01]  /*13370*/  UMOV UR5, UR9 ;  /* 0x0000000900057c82 */ /* 0x000fe20008000000 */
[----:B------:R-:W-:Y:S02]  /*13380*/  WARPGROUP.DEPBAR.LE gsb0, 0x0 ;  /* 0x00008000000079c5 */ /* 0x000fe40000010000 */
[----:B------:R-:W-:-:S06]  /*13390*/  WARPGROUP.ARRIVE ;  /* 0x00000000000079c5 */ /* 0x000fcc0000000000 */
[----:B------:R-:W-:Y:S01]  /*133a0*/  HGMMA.64x16x16.F32 R56, gdesc[UR16], R56, gsb0 ;  /* 0x00200000103879f0 */ /* 0x000fe20008000838 */
[----:B------:R-:W-:Y:S02]  /*133b0*/  UMOV UR17, 0x40000040 ;  /* 0x4000004000117882 */ /* 0x000fe40000000000 */
[----:B0-----:R-:W-:Y:S01]  /*133c0*/  MOV R11, UR17 ;  /* 0x00000011000b7c02 */ /* 0x001fe20008000f00 */
[----:B------:R-:W-:Y:S02]  /*133d0*/  WARPGROUP.DEPBAR.LE gsb0, 0x0 ;  /* 0x00008000000079c5 */ /* 0x000fe40000010000 */
[----:B------:R-:W-:-:S06]  /*133e0*/  WARPGROUP.ARRIVE ;  /* 0x00000000000079c5 */ /* 0x000fcc0000000000 */
[----:B------:R-:W-:Y:S01]  /*133f0*/  HGMMA.64x16x16.F32 R48, gdesc[UR4], R48, gsb0 ;  /* 0x00200000043079f0 */ /* 0x000fe20008000830 */
        /* <DEDUP_REMOVED lines=11> */
[----:B------:R-:W-:-:S06]  /*134b0*/  WARPGROUP.ARRIVE ;  /* 0x00000000000079c5 */ /* 0x000fcc0000000000 */
[----:B------:R-:W-:Y:S01]  /*134c0*/  HGMMA.64x16x16.F32 R40, gdesc[UR4], R40, gsb0 ;  /* 0x00200000042879f0 */ /* 0x000fe20008000828 */
        /* <DEDUP_REMOVED lines=12> */
[----:B------:R-:W-:Y:S01]  /*13590*/  HGMMA.64x16x16.F32 R32, gdesc[UR4], R32, gsb0 ;  /* 0x00200000042079f0 */ /* 0x000fe20008000820 */
        /* <DEDUP_REMOVED lines=10> */
[----:B------:R-:W-:Y:S01]  /*13640*/  HGMMA.64x16x16.F32 R24, gdesc[UR8], R24, gsb0 ;  /* 0x00200000081879f0 */ /* 0x000fe20008000818 */
        /* <DEDUP_REMOVED lines=8> */
[----:B------:R-:W-:Y:S01]  /*136d0*/  UMOV UR15, UR17 ;  /* 0x00000011000f7c82 */ /* 0x000fe20008000000 */
        /* <DEDUP_REMOVED lines=32> */
[----:B------:R-:W-:Y:S01]  /*138e0*/  UMOV UR5, UR15 ;  /* 0x0000000f00057c82 */ /* 0x000fe20008000000 */
[----:B------:R-:W-:Y:S01]  /*138f0*/  R2UR UR7, R5 ;  /* 0x00000000050772ca */ /* 0x000fe200000e0000 */
[----:B------:R-:W-:Y:S02]  /*13900*/  VIADD R4, R2, 0x106 ;  /* 0x0000010602047836 */ /* 0x000fe40000000000 */
[----:B------:R-:W-:Y:S01]  /*13910*/  IMAD.MOV.U32 R5, RZ, RZ, 0x40000040 ;  /* 0x40000040ff057424 */ /* 0x000fe200078e00ff */
[----:B------:R-:W-:Y:S02]  /*13920*/  UMOV UR16, UR4 ;  /* 0x0000000400107c82 */ /* 0x000fe40008000000 */
[----:B------:R-:W-:Y:S01]  /*13930*/  UMOV UR14, UR16 ;  /* 0x00000010000e7c82 */ /* 0x000fe20008000000 */
[----:B------:R-:W-:Y:S01]  /*13940*/  IMAD.U32 R10, RZ, RZ, UR16 ;  /* 0x00000010ff0a7e24 */ /* 0x000fe2000f8e00ff */
[----:B------:R-:W-:-:S04]  /*13950*/  UMOV UR4, UR14 ;  /* 0x0000000e00047c82 */ /* 0x000fc80008000000 */
[----:B------:R0:W-:Y:S01]  /*13960*/  STL.64 [R1+0x40], R10 ;  /* 0x0000400a01007387 */ /* 0x0001e20000100a00 */
        /* <DEDUP_REMOVED lines=8> */
[----:B------:R-:W-:Y:S01]  /*139f0*/  MOV R7, 0x40000040 ;  /* 0x4000004000077802 */ /* 0x000fe20000000f00 */
[----:B------:R-:W-:Y:S02]  /*13a00*/  WARPGROUP.DEPBAR.LE gsb0, 0x0 ;  /* 0x00008000000079c5 */ /* 0x000fe40000010000 */
[----:B------:R-:W-:-:S06]  /*13a10*/  WARPGROUP.ARRIVE ;  /* 0x00000000000079c5 */ /* 0x000fcc0000000000 */
[----:B------:R-:W-:Y:S01]  /*13a20*/  HGMMA.64x16x16.F32 R56, gdesc[UR16], R56, gsb0 ;  /* 0x00200000103879f0 */ /* 0x000fe20008000838 */
[----:B------:R-:W-:Y:S01]  /*13a30*/  R2UR UR18, R6 ;  /* 0x00000000061272ca */ /* 0x000fe200000e0000 */
[----:B------:R-:W-:Y:S01]  /*13a40*/  UMOV UR17, 0x40000040 ;  /* 0x4000004000117882 */ /* 0x000fe20000000000 */
[----:B------:R-:W-:Y:S01]  /*13a50*/  R2UR UR19, R7 ;  /* 0x00000000071372ca */ /* 0x000fe200000e0000 */
[----:B------:R-:W-:Y:S01]  /*13a60*/  VIADD R6, R2, 0x400 ;  /* 0x0000040002067836 */ /* 0x000fe20000000000 */
[----:B0-----:R-:W-:Y:S01]  /*13a70*/  MOV R11, UR17 ;  /* 0x00000011000b7c02 */ /* 0x001fe20008000f00 */
        /* <DEDUP_REMOVED lines=9> */
[----:B------:R-:W-:Y:S01]  /*13b10*/  IADD3 R4, R2, 0x206, RZ ;  /* 0x0000020602047810 */ /* 0x000fe20007ffe0ff */
[----:B------:R-:W-:Y:S02]  /*13b20*/  WARPGROUP.DEPBAR.LE gsb0, 0x0 ;  /* 0x00008000000079c5 */ /* 0x000fe40000010000 */
[----:B------:R-:W-:-:S07]  /*13b30*/  WARPGROUP.ARRIVE ;  /* 0x00000000000079c5 */ /* 0x000fce0000000000 */
[----:B------:R-:W-:Y:S01]  /*13b40*/  HGMMA.64x16x16.F32 R40, gdesc[UR4], R40, gsb0 ;  /* 0x00200000042879f0 */ /* 0x000fe20008000828 */
[----:B------:R-:W-:Y:S01]  /*13b50*/  R2UR UR6, R4 ;  /* 0x00000000040672ca */ /* 0x000fe200000e0000 */
[----:B------:R-:W-:Y:S01]  /*13b60*/  UMOV UR4, UR14 ;  /* 0x0000000e00047c82 */ /* 0x000fe20008000000 */
[----:B------:R-:W-:Y:S01]  /*13b70*/  R2UR UR7, R5 ;  /* 0x00000000050772ca */ /* 0x000fe200000e0000 */
[----:B------:R-:W-:Y:S01]  /*13b80*/  UMOV UR5, UR15 ;  /* 0x0000000f00057c82 */ /* 0x000fe20008000000 */
[----:B------:R-:W-:Y:S02]  /*13b90*/  VIADD R4, R2, 0x300 ;  /* 0x0000030002047836 */ /* 0x000fe40000000000 */
[----:B------:R-:W-:Y:S01]  /*13ba0*/  IMAD.MOV.U32 R5, RZ, RZ, 0x40000040 ;  /* 0x40000040ff057424 */ /* 0x000fe200078e00ff */
[----:B------:R-:W-:Y:S02]  /*13bb0*/  WARPGROUP.DEPBAR.LE gsb0, 0x0 ;  /* 0x00008000000079c5 */ /* 0x000fe40000010000 */
[----:B------:R-:W-:-:S06]  /*13bc0*/  WARPGROUP.ARRIVE ;  /* 0x00000000000079c5 */ /* 0x000fcc0000000000 */
[----:B------:R-:W-:Y:S01]  /*13bd0*/  HGMMA.64x16x16.F32 R32, gdesc[UR8], R32, gsb0 ;  /* 0x00200000082079f0 */ /* 0x000fe20008000820 */
[----:B------:R-:W-:Y:S01]  /*13be0*/  UIADD3 UR8, UR12, 0x400, URZ ;  /* 0x000004000c087890 */ /* 0x000fe2000fffe03f */
[----:B------:R-:W-:-:S06]  /*13bf0*/  UMOV UR9, UR17 ;  /* 0x0000001100097c82 */ /* 0x000fcc0008000000 */
[----:B------:R-:W-:Y:S02]  /*13c00*/  UMOV UR16, UR8 ;  /* 0x0000000800107c82 */ /* 0x000fe40008000000 */
[----:B------:R-:W-:Y:S01]  /*13c10*/  UMOV UR8, UR16 ;  /* 0x0000001000087c82 */ /* 0x000fe20008000000 */
[----:B------:R-:W-:-:S05]  /*13c20*/  IMAD.U32 R10, RZ, RZ, UR16 ;  /* 0x00000010ff0a7e24 */ /* 0x000fca000f8e00ff */
        /* <DEDUP_REMOVED lines=246> */
[----:B------:R-:W-:Y:S01]  /*14b90*/  IMAD.U32 R10, RZ, RZ, UR16 ;  /* 0x00000010ff0a7e24 */ /* 0x000fe2000f8e00ff */
[----:B------:R-:W-:Y:S01]  /*14ba0*/  UIADD3 UR52, UR12, 0x806, URZ ;  /* 0x000008060c347890 */ /* 0x000fe2000fffe03f */
[----:B------:R-:W-:Y:S01]  /*14bb0*/  UMOV UR53, 0x40000040 ;  /* 0x4000004000357882 */ /* 0x000fe20000000000 */
[----:B------:R-:W-:Y:S02]  /*14bc0*/  UIADD3 UR48, UR12, 0xc00, URZ ;  /* 0x00000c000c307890 */ /* 0x000fe4000fffe03f */
[----:B------:R0:W-:Y:S01]  /*14bd0*/  STL.64 [R1+0x8], R10 ;  /* 0x0000080a01007387 */ /* 0x0001e20000100a00 */
[----:B------:R-:W-:Y:S01]  /*14be0*/  UMOV UR49, 0x40000040 ;  /* 0x4000004000317882 */ /* 0x000fe20000000000 */
[----:B------:R-:W-:Y:S01]  /*14bf0*/  UIADD3 UR44, UR12, 0xc02, URZ ;  /* 0x00000c020c2c7890 */ /* 0x000fe2000fffe03f */
[----:B------:R-:W-:Y:S01]  /*14c00*/  UMOV UR45, 0x40000040 ;  /* 0x40000040002d7882 */ /* 0x000fe20000000000 */
[----:B------:R-:W-:Y:S01]  /*14c10*/  UIADD3 UR40, UR12, 0xc04, URZ ;  /* 0x00000c040c287890 */ /* 0x000fe2000fffe03f */
[----:B------:R-:W2:Y:S01]  /*14c20*/  LDL R9, [R1+0x7c] ;  /* 0x00007c0001097983 */ /* 0x000ea20000100800 */
[----:B------:R-:W-:-:S02]  /*14c30*/  WARPGROUP.DEPBAR.LE gsb0, 0x0 ;  /* 0x00008000000079c5 */ /* 0x000fc40000010000 */
        /* <DEDUP_REMOVED lines=10> */
[----:B------:R-:W-:Y:S02]  /*14ce0*/  WARPGROUP.DEPBAR.LE gsb0, 0x0 ;  /* 0x00008000000079c5 */ /* 0x000fe40000010000 */
[----:B------:R-:W-:Y:S01]  /*14cf0*/  WARPGROUP.ARRIVE ;  /* 0x00000000000079c5 */ /* 0x000fe20000000000 */
[----:B------:R-:W-:Y:S01]  /*14d00*/  UMOV UR15, UR17 ;  /* 0x00000011000f7c82 */ /* 0x000fe20008000000 */
[----:B------:R-:W-:Y:S01]  /*14d10*/  UMOV UR41, 0x40000040 ;  /* 0x4000004000297882 */ /* 0x000fe20000000000 */
[----:B------:R-:W-:Y:S01]  /*14d20*/  UIADD3 UR36, UR12, 0xc06, URZ ;  /* 0x00000c060c247890 */ /* 0x000fe2000fffe03f */
[----:B------:R-:W-:Y:S02]  /*14d30*/  UMOV UR37, 0x40000040 ;  /* 0x4000004000257882 */ /* 0x000fe40000000000 */
[----:B------:R-:W-:Y:S01]  /*14d40*/  HGMMA.64x16x16.F32 R48, gdesc[UR4], R48, gsb0 ;  /* 0x00200000043079f0 */ /* 0x000fe20008000830 */
[----:B------:R-:W-:Y:S01]  /*14d50*/  R2UR UR6, R4 ;  /* 0x00000000040672ca */ /* 0x000fe200000e0000 */
[----:B------:R-:W-:Y:S01]  /*14d60*/  UMOV UR4, UR8 ;  /* 0x0000000800047c82 */ /* 0x000fe20008000000 */
[----:B------:R-:W-:Y:S01]  /*14d70*/  R2UR UR7, R5 ;  /* 0x00000000050772ca */ /* 0x000fe200000e0000 */
[----:B------:R-:W-:Y:S01]  /*14d80*/  UMOV UR5, UR9 ;  /* 0x0000000900057c82 */ /* 0x000fe20008000000 */
[----:B------:R-:W-:Y:S01]  /*14d90*/  IMAD.MOV.U32 R5, RZ, RZ, 0x40000040 ;  /* 0x40000040ff057424 */ /* 0x000fe200078e00ff */
[----:B------:R-:W-:-:S02]  /*14da0*/  IADD3 R4, R2, 0x702, RZ ;  /* 0x0000070202047810 */ /* 0x000fc40007ffe0ff */
[----:B------:R-:W-:Y:S02]  /*14db0*/  MOV R3, 0x40000040 ;  /* 0x4000004000037802 */ /* 0x000fe40000000f00 */
[----:B------:R-:W-:Y:S01]  /*14dc0*/  R2UR UR10, R4 ;  /* 0x00000000040a72ca */ /* 0x000fe200000e0000 */
[----:B------:R-:W-:Y:S01]  /*14dd0*/  VIADD R4, R2, 0x584 ;  /* 0x0000058402047836 */ /* 0x000fe20000000000 */
[----:B------:R-:W-:Y:S01]  /*14de0*/  R2UR UR11, R5 ;  /* 0x00000000050b72ca */ /* 0x000fe200000e0000 */
[----:B------:R-:W-:Y:S01]  /*14df0*/  IMAD.MOV.U32 R5, RZ, RZ, 0x40000040 ;  /* 0x40000040ff057424 */ /* 0x000fe200078e00ff */
        /* <DEDUP_REMOVED lines=10> */
[----:B------:R-:W-:Y:S02]  /*14ea0*/  R2UR UR18, R6 ;  /* 0x00000000061272ca */ /* 0x000fe400000e0000 */
[----:B------:R-:W-:Y:S01]  /*14eb0*/  R2UR UR19, R7 ;  /* 0x00000000071372ca */ /* 0x000fe200000e0000 */
[----:B------:R-:W-:Y:S02]  /*14ec0*/  WARPGROUP.DEPBAR.LE gsb0, 0x0 ;  /* 0x00008000000079c5 */ /* 0x000fe40000010000 */
[----:B------:R-:W-:-:S06]  /*14ed0*/  WARPGROUP.ARRIVE ;  /* 0x00000000000079c5 */ /* 0x000fcc0000000000 */
[----:B------:R-:W-:Y:S01]  /*14ee0*/  HGMMA.64x16x16.F32 R32, gdesc[UR4], R32, gsb0 ;  /* 0x00200000042079f0 */ /* 0x000fe20008000820 */
[----:B------:R-:W-:Y:S01]  /*14ef0*/  UIADD3 UR4, UR12, 0x804, URZ ;  /* 0x000008040c047890 */ /* 0x000fe2000fffe03f */
[----:B------:R-:W-:Y:S02]  /*14f00*/  R2UR UR6, R4 ;  /* 0x00000000040672ca */ /* 0x000fe400000e0000 */
[----:B------:R-:W-:-:S04]  /*14f10*/  R2UR UR7, R5 ;  /* 0x00000000050772ca */ /* 0x000fc800000e0000 */
[----:B------:R-:W-:Y:S01]  /*14f20*/  UMOV UR16, UR4 ;  /* 0x0000000400107c82 */ /* 0x000fe20008000000 */
[----:B------:R-:W-:Y:S02]  /*14f30*/  WARPGROUP.DEPBAR.LE gsb0, 0x0 ;  /* 0x00008000000079c5 */ /* 0x000fe40000010000 */
[----:B------:R-:W-:Y:S01]  /*14f40*/  WARPGROUP.ARRIVE ;  /* 0x00000000000079c5 */ /* 0x000fe20000000000 */
[----:B------:R-:W-:Y:S01]  /*14f50*/  UMOV UR14, UR16 ;  /* 0x00000010000e7c82 */ /* 0x000fe20008000000 */
[----:B------:R-:W-:Y:S01]  /*14f60*/  UMOV UR5, UR15 ;  /* 0x0000000f00057c82 */ /* 0x000fe20008000000 */
[C---:B------:R-:W-:Y:S02]  /*14f70*/  VIADD R4, R2.reuse, 0x604 ;  /* 0x0000060402047836 */ /* 0x040fe40000000000 */
[----:B------:R-:W-:Y:S01]  /*14f80*/  IMAD.MOV.U32 R5, RZ, RZ, 0x40000040 ;  /* 0x40000040ff057424 */ /* 0x000fe200078e00ff */
[----:B------:R-:W-:Y:S01]  /*14f90*/  HGMMA.64x16x16.F32 R24, gdesc[UR8], R24, gsb0 ;  /* 0x00200000081879f0 */ /* 0x000fe20008000818 */
[----:B------:R-:W-:-:S02]  /*14fa0*/  VIADD R6, R2, 0x684 ;  /* 0x0000068402067836 */ /* 0x000fc40000000000 */
[----:B------:R-:W-:Y:S01]  /*14fb0*/  IMAD.MOV.U32 R7, RZ, RZ, 0x40000040 ;  /* 0x40000040ff077424 */ /* 0x000fe200078e00ff */
[----:B--2---:R-:W-:Y:S01]  /*14fc0*/  IADD3 R147, R147, 0x50, -R9 ;  /* 0x0000005093937810 */ /* 0x004fe20007ffe809 */
[----:B------:R-:W-:Y:S01]  /*14fd0*/  IMAD.U32 R10, RZ, RZ, UR16 ;  /* 0x00000010ff0a7e24 */ /* 0x000fe2000f8e00ff */
[----:B------:R-:W-:Y:S02]  /*14fe0*/  WARPGROUP.DEPBAR.LE gsb0, 0x0 ;  /* 0x00008000000079c5 */ /* 0x000fe40000010000 */
[----:B------:R-:W-:-:S06]  /*14ff0*/  WARPGROUP.ARRIVE ;  /* 0x00000000000079c5 */ /* 0x000fcc0000000000 */
[----:B------:R-:W-:Y:S01]  /*15000*/  HGMMA.64x16x16.F32 R56, gdesc[UR16], R56, gsb0 ;  /* 0x00200000103879f0 */ /* 0x000fe20008000838 */
[----:B------:R-:W-:Y:S02]  /*15010*/  UMOV UR4, UR14 ;  /* 0x0000000e00047c82 */ /* 0x000fe40008000000 */
[----:B------:R-:W-:Y:S02]  /*15020*/  WARPGROUP.DEPBAR.LE gsb0, 0x0 ;  /* 0x00008000000079c5 */ /* 0x000fe40000010000 */
[----:B------:R-:W-:-:S06]  /*15030*/  WARPGROUP.ARRIVE ;  /* 0x00000000000079c5 */ /* 0x000fcc0000000000 */
[----:B------:R-:W-:Y:S01]  /*15040*/  HGMMA.64x16x16.F32 R48, gdesc[UR4], R48, gsb0 ;  /* 0x00200000043079f0 */ /* 0x000fe20008000830 */
[----:B------:R-:W-:Y:S02]  /*15050*/  R2UR UR6, R4 ;  /* 0x00000000040672ca */ /* 0x000fe400000e0000 */
[----:B------:R-:W-:Y:S01]  /*15060*/  R2UR UR7, R5 ;  /* 0x00000000050772ca */ /* 0x000fe200000e0000 */
[----:B------:R-:W-:Y:S01]  /*15070*/  UMOV UR4, UR14 ;  /* 0x0000000e00047c82 */ /* 0x000fe20008000000 */
[----:B------:R-:W-:Y:S01]  /*15080*/  UMOV UR5, UR15 ;  /* 0x0000000f00057c82 */ /* 0x000fe20008000000 */
[----:B------:R-:W-:Y:S02]  /*15090*/  WARPGROUP.DEPBAR.LE gsb0, 0x0 ;  /* 0x00008000000079c5 */ /* 0x000fe40000010000 */
[----:B------:R-:W-:-:S08]  /*150a0*/  WARPGROUP.ARRIVE ;  /* 0x00000000000079c5 */ /* 0x000fd00000000000 */
        /* <DEDUP_REMOVED lines=8> */
[----:B------:R-:W-:Y:S01]  /*15130*/  IMAD.MOV.U32 R5, RZ, RZ, 0x40000040 ;  /* 0x40000040ff057424 */ /* 0x000fe200078e00ff */
[----:B------:R-:W-:-:S04]  /*15140*/  IADD3 R4, R2, 0x704, RZ ;  /* 0x0000070402047810 */ /* 0x000fc80007ffe0ff */
[----:B------:R-:W-:Y:S02]  /*15150*/  R2UR UR6, R4 ;  /* 0x00000000040672ca */ /* 0x000fe400000e0000 */
[----:B------:R-:W-:Y:S01]  /*15160*/  R2UR UR7, R5 ;  /* 0x00000000050772ca */ /* 0x000fe200000e0000 */
[----:B------:R-:W-:Y:S01]  /*15170*/  UMOV UR4, UR14 ;  /* 0x0000000e00047c82 */ /* 0x000fe20008000000 */
[----:B------:R-:W-:Y:S01]  /*15180*/  UMOV UR5, UR15 ;  /* 0x0000000f00057c82 */ /* 0x000fe20008000000 */
[----:B------:R-:W-:Y:S02]  /*15190*/  WARPGROUP.DEPBAR.LE gsb0, 0x0 ;  /* 0x00008000000079c5 */ /* 0x000fe40000010000 */
[----:B------:R-:W-:-:S08]  /*151a0*/  WARPGROUP.ARRIVE ;  /* 0x00000000000079c5 */ /* 0x000fd00000000000 */
[----:B------:R-:W-:Y:S01]  /*151b0*/  HGMMA.64x16x16.F32 R24, gdesc[UR4], R24, gsb0 ;  /* 0x00200000041879f0 */ /* 0x000fe20008000818 */
[----:B------:R-:W-:Y:S01]  /*151c0*/  VIADD R6, R2, 0x506 ;  /* 0x0000050602067836 */ /* 0x000fe20000000000 */
[----:B------:R-:W-:-:S04]  /*151d0*/  MOV R7, 0x40000040 ;  /* 0x4000004000077802 */ /* 0x000fc80000000f00 */
[----:B------:R-:W-:Y:S02]  /*151e0*/  R2UR UR54, R6 ;  /* 0x00000000063672ca */ /* 0x000fe400000e0000 */
[----:B------:R-:W-:Y:S01]  /*151f0*/  R2UR UR55, R7 ;  /* 0x00000000073772ca */ /* 0x000fe200000e0000 */
[----:B------:R-:W-:Y:S02]  /*15200*/  WARPGROUP.DEPBAR.LE gsb0, 0x0 ;  /* 0x00008000000079c5 */ /* 0x000fe40000010000 */
[----:B------:R-:W-:-:S10]  /*15210*/  WARPGROUP.ARRIVE ;  /* 0x00000000000079c5 */ /* 0x000fd40000000000 */
[----:B------:R-:W-:Y:S01]  /*15220*/  HGMMA.64x16x16.F32 R56, gdesc[UR52], R56, gsb0 ;  /* 0x00200000343879f0 */ /* 0x000fe20008000838 */
[----:B------:R-:W-:Y:S02]  /*15230*/  VIADD R4, R2, 0x586 ;  /* 0x0000058602047836 */ /* 0x000fe40000000000 */
[----:B------:R-:W-:-:S03]  /*15240*/  IMAD.MOV.U32 R5, RZ, RZ, 0x40000040 ;  /* 0x40000040ff057424 */ /* 0x000fc600078e00ff */
        /* <DEDUP_REMOVED lines=11> */
[----:B------:R-:W-:Y:S01]  /*15300*/  UMOV UR4, UR52 ;  /* 0x0000003400047c82 */ /* 0x000fe20008000000 */
[----:B------:R-:W-:Y:S01]  /*15310*/  UMOV UR5, UR53 ;  /* 0x0000003500057c82 */ /* 0x000fe20008000000 */
[----:B------:R-:W-:Y:S02]  /*15320*/  WARPGROUP.DEPBAR.LE gsb0, 0x0 ;  /* 0x00008000000079c5 */ /* 0x000fe40000010000 */
[----:B------:R-:W-:-:S08]  /*15330*/  WARPGROUP.ARRIVE ;  /* 0x00000000000079c5 */ /* 0x000fd00000000000 */
        /* <DEDUP_REMOVED lines=23> */
[----:B------:R-:W-:Y:S02]  /*154b0*/  WARPGROUP.DEPBAR.LE gsb0, 0x0 ;  /* 0x00008000000079c5 */ /* 0x000fe40000010000 */
[----:B------:R-:W-:-:S10]  /*154c0*/  WARPGROUP.ARRIVE ;  /* 0x00000000000079c5 */ /* 0x000fd40000000000 */
        /* <DEDUP_REMOVED lines=131> */
[----:B------:R-:W-:Y:S01]  /*15d00*/  IMAD.MOV.U32 R5, RZ, RZ, 0x40000040 ;  /* 0x40000040ff057424 */ /* 0x000fe200078e00ff */
[----:B------:R-:W-:Y:S01]  /*15d10*/  UMOV UR4, UR36 ;  /* 0x0000002400047c82 */ /* 0x000fe20008000000 */
[----:B------:R-:W-:Y:S01]  /*15d20*/  UMOV UR5, UR37 ;  /* 0x0000002500057c82 */ /* 0x000fe20008000000 */
[----:B------:R-:W-:Y:S01]  /*15d30*/  R2UR UR6, R4 ;  /* 0x00000000040672ca */ /* 0x000fe200000e0000 */
[----:B------:R0:W-:Y:S01]  /*15d40*/  STL.64 [R1], R10 ;  /* 0x0000000a01007387 */ /* 0x0001e20000100a00 */
[----:B------:R-:W-:Y:S01]  /*15d50*/  R2UR UR7, R5 ;  /* 0x00000000050772ca */ /* 0x000fe200000e0000 */
[----:B------:R-:W-:Y:S01]  /*15d60*/  @!P1 VIADD R0, R0, 0x38840 ;  /* 0x0003884000009836 */ /* 0x000fe20000000000 */
[----:B------:R-:W-:Y:S01]  /*15d70*/  ULDC UR38, c[0x0][0x988] ;  /* 0x0002620000267ab9 */ /* 0x000fe20000000800 */
[----:B------:R-:W-:-:S02]  /*15d80*/  WARPGROUP.DEPBAR.LE gsb0, 0x0 ;  /* 0x00008000000079c5 */ /* 0x000fc40000010000 */
        /* <DEDUP_REMOVED lines=21> */
[----:B------:R-:W-:Y:S01]  /*15ee0*/  IMAD R4, R92, -0x50, R147 ;  /* 0xffffffb05c047824 */ /* 0x000fe200078e0293 */
[----:B------:R-:W-:Y:S02]  /*15ef0*/  R2UR UR7, R3 ;  /* 0x00000000030772ca */ /* 0x000fe400000e0000 */
[----:B------:R-:W-:Y:S02]  /*15f00*/  R2UR UR6, R2 ;  /* 0x00000000020672ca */ /* 0x000fe400000e0000 */
[C---:B------:R-:W-:Y:S02]  /*15f10*/  ISETP.GT.AND P6, PT, R4.reuse, RZ, PT ;  /* 0x000000ff0400720c */ /* 0x040fe40003fc4270 */
[----:B------:R-:W-:-:S02]  /*15f20*/  ISETP.GT.AND P5, PT, R4, 0x1, PT ;  /* 0x000000010400780c */ /* 0x000fc40003fa4270 */
[----:B------:R-:W-:Y:S02]  /*15f30*/  ISETP.GT.AND P4, PT, R4, 0x8, PT ;  /* 0x000000080400780c */ /* 0x000fe40003f84270 */
[----:B------:R-:W-:Y:S02]  /*15f40*/  FSEL R56, R56, -INF , P6 ;  /* 0xff80000038387808 */ /* 0x000fe40003000000 */
[----:B------:R-:W-:Y:S02]  /*15f50*/  FSEL R57, R57, -INF , P5 ;  /* 0xff80000039397808 */ /* 0x000fe40002800000 */
[----:B------:R-:W-:Y:S02]  /*15f60*/  ISETP.GT.AND P3, PT, R4, 0x9, PT ;  /* 0x000000090400780c */ /* 0x000fe40003f64270 */
[----:B------:R-:W-:Y:S02]  /*15f70*/  FSEL R67, R60, -INF , P4 ;  /* 0xff8000003c437808 */ /* 0x000fe40002000000 */
[----:B------:R-:W-:Y:S01]  /*15f80*/  FMNMX.FTZ R2, R56, R57, !PT ;  /* 0x0000003938027209 */ /* 0x000fe20007810000 */
[----:B------:R-:W-:Y:S01]  /*15f90*/  UMOV UR4, UR36 ;  /* 0x0000002400047c82 */ /* 0x000fe20008000000 */
[----:B------:R-:W-:Y:S01]  /*15fa0*/  UMOV UR5, UR37 ;  /* 0x0000002500057c82 */ /* 0x000fe20008000000 */
[----:B------:R-:W-:-:S02]  /*15fb0*/  ISETP.GT.AND P2, PT, R4, 0x10, PT ;  /* 0x000000100400780c */ /* 0x000fc40003f44270 */
[----:B------:R-:W-:Y:S02]  /*15fc0*/  FSEL R65, R61, -INF , P3 ;  /* 0xff8000003d417808 */ /* 0x000fe40001800000 */
[----:B------:R-:W-:Y:S02]  /*15fd0*/  FMNMX.FTZ R2, R67, R2, !PT ;  /* 0x0000000243027209 */ /* 0x000fe40007810000 */
[----:B------:R-:W-:Y:S02]  /*15fe0*/  FSEL R3, R58, -INF , P6 ;  /* 0xff8000003a037808 */ /* 0x000fe40003000000 */
[----:B------:R-:W-:Y:S02]  /*15ff0*/  ISETP.GT.AND P6, PT, R4, 0x11, PT ;  /* 0x000000110400780c */ /* 0x000fe40003fc4270 */
[----:B------:R-:W-:Y:S02]  /*16000*/  FSEL R61, R48, -INF , P2 ;  /* 0xff800000303d7808 */ /* 0x000fe40001000000 */
[----:B------:R-:W-:Y:S01]  /*16010*/  FMNMX.FTZ R2, R65, R2, !PT ;  /* 0x0000000241027209 */ /* 0x000fe20007810000 */
[----:B------:R-:W-:-:S02]  /*16020*/  WARPGROUP.DEPBAR.LE gsb0, 0x0 ;  /* 0x00008000000079c5 */ /* 0x000fc40000010000 */
[----:B------:R-:W-:-:S06]  /*16030*/  WARPGROUP.ARRIVE ;  /* 0x00000000000079c5 */ /* 0x000fcc0000000000 */
[----:B------:R-:W-:Y:S01]  /*16040*/  HGMMA.64x16x16.F32 R24, gdesc[UR4], R24, gsb0 ;  /* 0x00200000041879f0 */ /* 0x000fe20008000818 */
[----:B------:R-:W-:Y:S01]  /*16050*/  FSEL R59, R59, -INF , P5 ;  /* 0xff8000003b3b7808 */ /* 0x000fe20002800000 */
[----:B------:R-:W-:Y:S01]  /*16060*/  ULDC UR4, c[0x0][0x988] ;  /* 0x0002620000047ab9 */ /* 0x000fe20000000800 */
[----:B------:R-:W-:Y:S02]  /*16070*/  ISETP.GT.AND P5, PT, R4, 0x18, PT ;  /* 0x000000180400780c */ /* 0x000fe40003fa4270 */
[----:B------:R-:W-:Y:S02]  /*16080*/  FSEL R49, R49, -INF , P6 ;  /* 0xff80000031317808 */ /* 0x000fe40003000000 */
[----:B------:R-:W-:Y:S02]  /*16090*/  FMNMX.FTZ R2, R61, R2, !PT ;  /* 0x000000023d027209 */ /* 0x000fe40007810000 */
[----:B------:R-:W-:Y:S02]  /*160a0*/  FSEL R7, R62, -INF , P4 ;  /* 0xff8000003e077808 */ /* 0x000fe40002000000 */
[----:B------:R-:W-:-:S02]  /*160b0*/  ISETP.GT.AND P4, PT, R4, 0x19, PT ;  /* 0x000000190400780c */ /* 0x000fc40003f84270 */
[----:B------:R-:W-:Y:S02]  /*160c0*/  FSEL R69, R52, -INF , P5 ;  /* 0xff80000034457808 */ /* 0x000fe40002800000 */
[----:B------:R-:W-:Y:S02]  /*160d0*/  FMNMX.FTZ R2, R49, R2, !PT ;  /* 0x0000000231027209 */ /* 0x000fe40007810000 */
[----:B------:R-:W-:Y:S02]  /*160e0*/  FSEL R63, R63, -INF , P3 ;  /* 0xff8000003f3f7808 */ /* 0x000fe40001800000 */
[----:B------:R-:W-:Y:S02]  /*160f0*/  ISETP.GT.AND P3, PT, R4, 0x20, PT ;  /* 0x000000200400780c */ /* 0x000fe40003f64270 */
[----:B------:R-:W-:Y:S02]  /*16100*/  FSEL R53, R53, -INF , P4 ;  /* 0xff80000035357808 */ /* 0x000fe40002000000 */
[----:B------:R-:W-:-:S02]  /*16110*/  FMNMX.FTZ R2, R69, R2, !PT ;  /* 0x0000000245027209 */ /* 0x000fc40007810000 */
[----:B------:R-:W-:Y:S02]  /*16120*/  FSEL R9, R50, -INF , P2 ;  /* 0xff80000032097808 */ /* 0x000fe40001000000 */
[----:B------:R-:W-:Y:S02]  /*16130*/  ISETP.GT.AND P2, PT, R4, 0x21, PT ;  /* 0x000000210400780c */ /* 0x000fe40003f44270 */
[----:B------:R-:W-:Y:S02]  /*16140*/  FSEL R71, R40, -INF , P3 ;  /* 0xff80000028477808 */ /* 0x000fe40001800000 */
[----:B------:R-:W-:Y:S02]  /*16150*/  FMNMX.FTZ R2, R53, R2, !PT ;  /* 0x0000000235027209 */ /* 0x000fe40007810000 */
[----:B------:R-:W-:Y:S02]  /*16160*/  FSEL R51, R51, -INF , P6 ;  /* 0xff80000033337808 */ /* 0x000fe40003000000 */
[----:B------:R-:W-:-:S02]  /*16170*/  ISETP.GT.AND P6, PT, R4, 0x28, PT ;  /* 0x000000280400780c */ /* 0x000fc40003fc4270 */
[----:B------:R-:W-:Y:S02]  /*16180*/  FSEL R41, R41, -INF , P2 ;  /* 0xff80000029297808 */ /* 0x000fe40001000000 */
[----:B------:R-:W-:Y:S02]  /*16190*/  FMNMX.FTZ R2, R71, R2, !PT ;  /* 0x0000000247027209 */ /* 0x000fe40007810000 */
[----:B0-----:R-:W-:Y:S02]  /*161a0*/  FSEL R11, R54, -INF , P5 ;  /* 0xff800000360b7808 */ /* 0x001fe40002800000 */
        /* <DEDUP_REMOVED lines=22> */
[----:B------:R-:W-:Y:S01]  /*16310*/  FMNMX.FTZ R2, R77, R2, !PT ;  /* 0x000000024d027209 */ /* 0x000fe20007810000 */
[----:B------:R-:W-:Y:S02]  /*16320*/  WARPGROUP.DEPBAR.LE gsb0, 0x0 ;  /* 0x00008000000079c5 */ /* 0x000fe40000010000 */
        /* <DEDUP_REMOVED lines=13> */
[----:B------:R-:W-:-:S04]  /*16400*/  FMNMX.FTZ R2, R83, R2, !PT ;  /* 0x0000000253027209 */ /* 0x000fc80007810000 */
[----:B------:R-:W-:-:S05]  /*16410*/  FMNMX.FTZ R10, R85, R2, !PT ;  /* 0x00000002550a7209 */ /* 0x000fca0007810000 */
[----:B------:R-:W0:Y:S01]  /*16420*/  SHFL.BFLY PT, R5, R10, 0x2, 0x1f ;  /* 0x0c401f000a057f89 */ /* 0x000e2200000e0000 */
[----:B------:R-:W-:-:S04]  /*16430*/  FMNMX.FTZ R4, R3, R59, !PT ;  /* 0x0000003b03047209 */ /* 0x000fc80007810000 */
[----:B------:R-:W-:-:S04]  /*16440*/  FMNMX.FTZ R4, R7, R4, !PT ;  /* 0x0000000407047209 */ /* 0x000fc80007810000 */
[----:B------:R-:W-:-:S04]  /*16450*/  FMNMX.FTZ R4, R63, R4, !PT ;  /* 0x000000043f047209 */ /* 0x000fc80007810000 */
[----:B------:R-:W-:Y:S02]  /*16460*/  FMNMX.FTZ R4, R9, R4, !PT ;  /* 0x0000000409047209 */ /* 0x000fe40007810000 */
[----:B0-----:R-:W-:-:S05]  /*16470*/  FMNMX.FTZ R12, R10, R5, !PT ;  /* 0x000000050a0c7209 */ /* 0x001fca0007810000 */
[----:B------:R-:W0:Y:S01]  /*16480*/  SHFL.BFLY PT, R5, R12, 0x1, 0x1f ;  /* 0x0c201f000c057f89 */ /* 0x000e2200000e0000 */
[----:B------:R-:W-:-:S04]  /*16490*/  FMNMX.FTZ R4, R51, R4, !PT ;  /* 0x0000000433047209 */ /* 0x000fc80007810000 */
[----:B------:R-:W-:-:S04]  /*164a0*/  FMNMX.FTZ R4, R11, R4, !PT ;  /* 0x000000040b047209 */ /* 0x000fc80007810000 */
[----:B------:R-:W-:-:S04]  /*164b0*/  FMNMX.FTZ R4, R55, R4, !PT ;  /* 0x0000000437047209 */ /* 0x000fc80007810000 */
[----:B------:R-:W-:-:S04]  /*164c0*/  FMNMX.FTZ R4, R13, R4, !PT ;  /* 0x000000040d047209 */ /* 0x000fc80007810000 */
[----:B------:R-:W-:Y:S01]  /*164d0*/  FMNMX.FTZ R4, R43, R4, !PT ;  /* 0x000000042b047209 */ /* 0x000fe20007810000 */
[----:B------:R-:W-:-:S03]  /*164e0*/  IMAD.U32 R2, RZ, RZ, UR4 ;  /* 0x00000004ff027e24 */ /* 0x000fc6000f8e00ff */
[----:B------:R-:W-:Y:S02]  /*164f0*/  FMNMX.FTZ R4, R15, R4, !PT ;  /* 0x000000040f047209 */ /* 0x000fe40007810000 */
[----:B0-----:R-:W-:Y:S02]  /*16500*/  FMNMX.FTZ R5, R12, R5, !PT ;  /* 0x000000050c057209 */ /* 0x001fe40007810000 */
[----:B------:R-:W-:Y:S02]  /*16510*/  FMNMX.FTZ R4, R47, R4, !PT ;  /* 0x000000042f047209 */ /* 0x000fe40007810000 */
[C---:B------:R-:W-:Y:S01]  /*16520*/  FSETP.NEU.FTZ.AND P0, PT, R5.reuse, -INF , PT ;  /* 0xff8000000500780b */ /* 0x040fe20003f1d000 */
[----:B------:R-:W-:Y:S01]  /*16530*/  FMUL.FTZ R6, R5, R2 ;  /* 0x0000000205067220 */ /* 0x000fe20000410000 */
[----:B------:R-:W-:-:S04]  /*16540*/  FMNMX.FTZ R4, R21, R4, !PT ;  /* 0x0000000415047209 */ /* 0x000fc80007810000 */
[----:B------:R-:W-:Y:S02]  /*16550*/  FSEL R6, R6, RZ, P0 ;  /* 0x000000ff06067208 */ /* 0x000fe40000000000 */
[----:B------:R-:W-:-:S03]  /*16560*/  FMNMX.FTZ R4, R35, R4, !PT ;  /* 0x0000000423047209 */ /* 0x000fc60007810000 */
[--C-:B------:R-:W-:Y:S01]  /*16570*/  FFMA.FTZ R29, R57, R2, -R6.reuse ;  /* 0x00000002391d7223 */ /* 0x100fe20000010806 */
[----:B------:R-:W-:Y:S02]  /*16580*/  FSEL R57, R39, -INF , P6 ;  /* 0xff80000027397808 */ /* 0x000fe40003000000 */
[----:B------:R-:W-:Y:S02]  /*16590*/  FMNMX.FTZ R4, R25, R4, !PT ;  /* 0x0000000419047209 */ /* 0x000fe40007810000 */
[----:B------:R-:W-:Y:S01]  /*165a0*/  ISETP.NE.AND P0, PT, R8, RZ, PT ;  /* 0x000000ff0800720c */ /* 0x000fe20003f05270 */
[----:B------:R-:W-:Y:S01]  /*165b0*/  FFMA.FTZ R8, R65, R2, -R6 ;  /* 0x0000000241087223 */ /* 0x000fe20000010806 */
[----:B------:R-:W-:Y:S02]  /*165c0*/  FSEL R65, R26, -INF , P5 ;  /* 0xff8000001a417808 */ /* 0x000fe40002800000 */
[----:B------:R-:W-:Y:S02]  /*165d0*/  FMNMX.FTZ R4, R57, R4, !PT ;  /* 0x0000000439047209 */ /* 0x000fe40007810000 */
[----:B------:R-:W-:-:S02]  /*165e0*/  FSEL R27, R27, -INF , P4 ;  /* 0xff8000001b1b7808 */ /* 0x000fc40002000000 */
[----:B------:R-:W-:Y:S01]  /*165f0*/  FMNMX.FTZ R4, R65, R4, !PT ;  /* 0x0000000441047209 */ /* 0x000fe20007810000 */
[--C-:B------:R-:W-:Y:S01]  /*16600*/  FFMA.FTZ R204, R61, R2, -R6.reuse ;  /* 0x000000023dcc7223 */ /* 0x100fe20000010806 */
[----:B------:R-:W-:Y:S02]  /*16610*/  FSEL R61, R30, -INF , P3 ;  /* 0xff8000001e3d7808 */ /* 0x000fe40001800000 */
[----:B------:R-:W-:Y:S01]  /*16620*/  FMNMX.FTZ R4, R27, R4, !PT ;  /* 0x000000041b047209 */ /* 0x000fe20007810000 */
[----:B------:R-:W-:Y:S01]  /*16630*/  FFMA.FTZ R10, R49, R2, -R6 ;  /* 0x00000002310a7223 */ /* 0x000fe20000010806 */
[----:B------:R-:W-:Y:S02]  /*16640*/  FSEL R49, R31, -INF , P2 ;  /* 0xff8000001f317808 */ /* 0x000fe40001000000 */
[----:B------:R-:W-:-:S04]  /*16650*/  FMNMX.FTZ R4, R61, R4, !PT ;  /* 0x000000043d047209 */ /* 0x000fc80007810000 */
[----:B------:R-:W-:Y:S01]  /*16660*/  FMNMX.FTZ R4, R49, R4, !PT ;  /* 0x0000000431047209 */ /* 0x000fe20007810000 */
[----:B------:R-:W-:-:S04]  /*16670*/  FFMA.FTZ R210, R67, R2, -R6 ;  /* 0x0000000243d27223 */ /* 0x000fc80000010806 */
[----:B------:R-:W0:Y:S02]  /*16680*/  SHFL.BFLY PT, R67, R4, 0x2, 0x1f ;  /* 0x0c401f0004437f89 */ /* 0x000e2400000e0000 */
[----:B0-----:R-:W-:-:S05]  /*16690*/  FMNMX.FTZ R67, R4, R67, !PT ;  /* 0x0000004304437209 */ /* 0x001fca0007810000 */
[----:B------:R-:W0:Y:S01]  /*166a0*/  SHFL.BFLY PT, R4, R67, 0x1, 0x1f ;  /* 0x0c201f0043047f89 */ /* 0x000e2200000e0000 */
[-CC-:B------:R-:W-:Y:S01]  /*166b0*/  FFMA.FTZ R208, R56, R2.reuse, -R6.reuse ;  /* 0x0000000238d07223 */ /* 0x180fe20000010806 */
[----:B------:R-:W-:Y:S01]  /*166c0*/  MUFU.EX2 R29, R29 ;  /* 0x0000001d001d7308 */ /* 0x000fe20000000800 */
[-CC-:B------:R-:W-:Y:S01]  /*166d0*/  FFMA.FTZ R206, R69, R2.reuse, -R6.reuse ;  /* 0x0000000245ce7223 */ /* 0x180fe20000010806 */
[-CC-:B------:R-:W-:Y:S01]  /*166e0*/  FFMA.FTZ R53, R53, R2.reuse, -R6.reuse ;  /* 0x0000000235357223 */ /* 0x180fe20000010806 */
[-CC-:B------:R-:W-:Y:S01]  /*166f0*/  FFMA.FTZ R200, R71, R2.reuse, -R6.reuse ;  /* 0x0000000247c87223 */ /* 0x180fe20000010806 */
[-CC-:B------:R-:W-:Y:S01]  /*16700*/  FFMA.FTZ R41, R41, R2.reuse, -R6.reuse ;  /* 0x0000000229297223 */ /* 0x180fe20000010806 */
[-CC-:B------:R-:W-:Y:S01]  /*16710*/  FFMA.FTZ R202, R73, R2.reuse, -R6.reuse ;  /* 0x0000000249ca7223 */ /* 0x180fe20000010806 */
[----:B------:R-:W-:Y:S02]  /*16720*/  FFMA.FTZ R45, R45, R2, -R6 ;  /* 0x000000022d2d7223 */ /* 0x000fe40000010806 */
[----:B------:R-:W1:Y:S01]  /*16730*/  MUFU.EX2 R208, R208 ;  /* 0x000000d000d07308 */ /* 0x000e620000000800 */
[----:B0-----:R-:W-:-:S04]  /*16740*/  FMNMX.FTZ R4, R67, R4, !PT ;  /* 0x0000000443047209 */ /* 0x001fc80007810000 */
[C---:B------:R-:W-:Y:S01]  /*16750*/  FSETP.NEU.FTZ.AND P2, PT, R4.reuse, -INF , PT ;  /* 0xff8000000400780b */ /* 0x040fe20003f5d000 */
[-C--:B------:R-:W-:Y:S01]  /*16760*/  FMUL.FTZ R14, R4, R2.reuse ;  /* 0x00000002040e7220 */ /* 0x080fe20000410000 */
[----:B------:R-:W-:-:S04]  /*16770*/  FFMA.FTZ R196, R75, R2, -R6 ;  /* 0x000000024bc47223 */ /* 0x000fc80000010806 */
[----:B------:R-:W-:Y:S01]  /*16780*/  FSEL R14, R14, RZ, P2 ;  /* 0x000000ff0e0e7208 */ /* 0x000fe20001000000 */
[-CC-:B------:R-:W-:Y:S01]  /*16790*/  FFMA.FTZ R33, R33, R2.reuse, -R6.reuse ;  /* 0x0000000221217223 */ /* 0x180fe20000010806 */
[-CC-:B------:R-:W-:Y:S01]  /*167a0*/  FFMA.FTZ R198, R77, R2.reuse, -R6.reuse ;  /* 0x000000024dc67223 */ /* 0x180fe20000010806 */
[-CC-:B------:R-:W-:Y:S01]  /*167b0*/  FFMA.FTZ R37, R37, R2.reuse, -R6.reuse ;  /* 0x0000000225257223 */ /* 0x180fe20000010806 */
[-CC-:B------:R-:W-:Y:S01]  /*167c0*/  FFMA.FTZ R192, R79, R2.reuse, -R6.reuse ;  /* 0x000000024fc07223 */ /* 0x180fe20000010806 */
[-CC-:B------:R-:W-:Y:S01]  /*167d0*/  FFMA.FTZ R81, R81, R2.reuse, -R6.reuse ;  /* 0x0000000251517223 */ /* 0x180fe20000010806 */
[-CC-:B------:R-:W-:Y:S01]  /*167e0*/  FFMA.FTZ R194, R83, R2.reuse, -R6.reuse ;  /* 0x0000000253c27223 */ /* 0x180fe20000010806 */
[-C--:B------:R-:W-:Y:S01]  /*167f0*/  FFMA.FTZ R69, R85, R2.reuse, -R6 ;  /* 0x0000000255457223 */ /* 0x080fe20000010806 */
[-CC-:B------:R-:W-:Y:S01]  /*16800*/  FFMA.FTZ R209, R3, R2.reuse, -R14.reuse ;  /* 0x0000000203d17223 */ /* 0x180fe2000001080e */
[-CC-:B------:R-:W-:Y:S01]  /*16810*/  FFMA.FTZ R6, R59, R2.reuse, -R14.reuse ;  /* 0x000000023b067223 */ /* 0x180fe2000001080e */
[----:B------:R-:W0:Y:S01]  /*16820*/  MUFU.EX2 R210, R210 ;  /* 0x000000d200d27308 */ /* 0x000e220000000800 */
[----:B------:R-:W-:-:S07]  /*16830*/  FFMA.FTZ R211, R7, R2, -R14 ;  /* 0x0000000207d37223 */ /* 0x000fce000001080e */
[----:B------:R2:W3:Y:S01]  /*16840*/  MUFU.EX2 R39, R8 ;  /* 0x0000000800277308 */ /* 0x0004e20000000800 */
[----:B------:R-:W-:-:S07]  /*16850*/  FFMA.FTZ R205, R9, R2, -R14 ;  /* 0x0000000209cd7223 */ /* 0x000fce000001080e */
[----:B------:R-:W-:Y:S01]  /*16860*/  MUFU.EX2 R209, R209 ;  /* 0x000000d100d17308 */ /* 0x000fe20000000800 */
[----:B--2---:R-:W-:-:S07]  /*16870*/  FFMA.FTZ R8, R63, R2, -R14 ;  /* 0x000000023f087223 */ /* 0x004fce000001080e */
[----:B------:R-:W2:Y:S01]  /*16880*/  MUFU.EX2 R6, R6 ;  /* 0x0000000600067308 */ /* 0x000ea20000000800 */
[----:B-1----:R-:W-:-:S07]  /*16890*/  FADD.FTZ R3, R208, R29 ;  /* 0x0000001dd0037221 */ /* 0x002fce0000010000 */
[----:B------:R-:W1:Y:S08]  /*168a0*/  MUFU.EX2 R204, R204 ;  /* 0x000000cc00cc7308 */ /* 0x000e700000000800 */
[----:B------:R-:W4:Y:S01]  /*168b0*/  MUFU.EX2 R211, R211 ;  /* 0x000000d300d37308 */ /* 0x000f220000000800 */
[----:B0-----:R-:W-:-:S07]  /*168c0*/  FADD.FTZ R26, R210, R3 ;  /* 0x00000003d21a7221 */ /* 0x001fce0000010000 */
[----:B------:R0:W4:Y:S01]  /*168d0*/  MUFU.EX2 R31, R10 ;  /* 0x0000000a001f7308 */ /* 0x0001220000000800 */
[----:B------:R-:W-:-:S07]  /*168e0*/  FFMA.FTZ R207, R11, R2, -R14 ;  /* 0x000000020bcf7223 */ /* 0x000fce000001080e */
[----:B------:R-:W4:Y:S01]  /*168f0*/  MUFU.EX2 R8, R8 ;  /* 0x0000000800087308 */ /* 0x000f220000000800 */
[----:B0-----:R-:W-:Y:S01]  /*16900*/  FFMA.FTZ R10, R51, R2, -R14 ;  /* 0x00000002330a7223 */ /* 0x001fe2000001080e */
[----:B---3--:R-:W-:-:S06]  /*16910*/  FADD.FTZ R3, R39, R26 ;  /* 0x0000001a27037221 */ /* 0x008fcc0000010000 */
[----:B------:R-:W0:Y:S01]  /*16920*/  MUFU.EX2 R206, R206 ;  /* 0x000000ce00ce7308 */ /* 0x000e220000000800 */
[----:B--2---:R-:W-:Y:S01]  /*16930*/  FADD.FTZ R28, R209, R6 ;  /* 0x00000006d11c7221 */ /* 0x004fe20000010000 */
[----:B------:R-:W-:-:S06]  /*16940*/  FFMA.FTZ R12, R55, R2, -R14 ;  /* 0x00000002370c7223 */ /* 0x000fcc000001080e */
[----:B------:R-:W2:Y:S01]  /*16950*/  MUFU.EX2 R205, R205 ;  /* 0x000000cd00cd7308 */ /* 0x000ea20000000800 */
[----:B-1----:R-:W-:Y:S01]  /*16960*/  FADD.FTZ R26, R204, R3 ;  /* 0x00000003cc1a7221 */ /* 0x002fe20000010000 */
[----:B----4-:R-:W-:-:S06]  /*16970*/  FADD.FTZ R3, R211, R28 ;  /* 0x0000001cd3037221 */ /* 0x010fcc0000010000 */
[----:B------:R-:W1:Y:S01]  /*16980*/  MUFU.EX2 R53, R53 ;  /* 0x0000003500357308 */ /* 0x000e620000000800 */
[----:B------:R-:W-:-:S07]  /*16990*/  FFMA.FTZ R201, R13, R2, -R14 ;  /* 0x000000020dc97223 */ /* 0x000fce000001080e */
[----:B------:R-:W3:Y:S01]  /*169a0*/  MUFU.EX2 R10, R10 ;  /* 0x0000000a000a7308 */ /* 0x000ee20000000800 */
[----:B------:R-:W-:Y:S01]  /*169b0*/  FADD.FTZ R7, R31, R26 ;  /* 0x0000001a1f077221 */ /* 0x000fe20000010000 */
[----:B------:R-:W-:-:S06]  /*169c0*/  FADD.FTZ R28, R8, R3 ;  /* 0x00000003081c7221 */ /* 0x000fcc0000010000 */
[----:B------:R-:W4:Y:S01]  /*169d0*/  MUFU.EX2 R200, R200 ;  /* 0x000000c800c87308 */ /* 0x000f220000000800 */
[----:B------:R-:W-:-:S07]  /*169e0*/  FFMA.FTZ R20, R43, R2, -R14 ;  /* 0x000000022b147223 */ /* 0x000fce000001080e */
[----:B------:R-:W4:Y:S01]  /*169f0*/  MUFU.EX2 R207, R207 ;  /* 0x000000cf00cf7308 */ /* 0x000f220000000800 */
[----:B0-----:R-:W-:Y:S01]  /*16a00*/  FADD.FTZ R30, R206, R7 ;  /* 0x00000007ce1e7221 */ /* 0x001fe20000010000 */
[----:B--2---:R-:W-:-:S06]  /*16a10*/  FADD.FTZ R3, R205, R28 ;  /* 0x0000001ccd037221 */ /* 0x004fcc0000010000 */
[----:B------:R-:W0:Y:S01]  /*16a20*/  MUFU.EX2 R41, R41 ;  /* 0x0000002900297308 */ /* 0x000e220000000800 */
[----:B------:R-:W-:-:S07]  /*16a30*/  FFMA.FTZ R203, R15, R2, -R14 ;  /* 0x000000020fcb7223 */ /* 0x000fce000001080e */
[----:B------:R-:W2:Y:S01]  /*16a40*/  MUFU.EX2 R12, R12 ;  /* 0x0000000c000c7308 */ /* 0x000ea20000000800 */
[----:B-1----:R-:W-:Y:S01]  /*16a50*/  FADD.FTZ R7, R53, R30 ;  /* 0x0000001e35077221 */ /* 0x002fe20000010000 */
[----:B---3--:R-:W-:-:S06]  /*16a60*/  FADD.FTZ R28, R10, R3 ;  /* 0x000000030a1c7221 */ /* 0x008fcc0000010000 */
[----:B------:R-:W1:Y:S01]  /*16a70*/  MUFU.EX2 R202, R202 ;  /* 0x000000ca00ca7308 */ /* 0x000e620000000800 */
[----:B------:R-:W-:-:S07]  /*16a80*/  FFMA.FTZ R24, R47, R2, -R14 ;  /* 0x000000022f187223 */ /* 0x000fce000001080e */
[----:B------:R-:W3:Y:S01]  /*16a90*/  MUFU.EX2 R201, R201 ;  /* 0x000000c900c97308 */ /* 0x000ee20000000800 */
[----:B----4-:R-:W-:Y:S01]  /*16aa0*/  FADD.FTZ R30, R200, R7 ;  /* 0x00000007c81e7221 */ /* 0x010fe20000010000 */
        /* <DEDUP_REMOVED lines=17> */
[----:B------:R-:W-:-:S07]  /*16bc0*/  @!P1 PRMT R0, RZ, 0x654, R0 ;  /* 0x00000654ff009816 */ /* 0x000fce0000000000 */
[----:B------:R-:W4:Y:S01]  /*16bd0*/  MUFU.EX2 R197, R197 ;  /* 0x000000c500c57308 */ /* 0x000f220000000800 */
[----:B------:R-:W-:Y:S01]  /*16be0*/  FFMA.FTZ R57, R57, R2, -R14 ;  /* 0x0000000239397223 */ /* 0x000fe2000001080e */
[----:B0-----:R-:W-:-:S06]  /*16bf0*/  FADD.FTZ R30, R196, R7 ;  /* 0x00000007c41e7221 */ /* 0x001fcc0000010000 */
[----:B------:R-:W0:Y:S01]  /*16c00*/  MUFU.EX2 R37, R37 ;  /* 0x0000002500257308 */ /* 0x000e220000000800 */
[----:B--2---:R-:W-:Y:S01]  /*16c10*/  FADD.FTZ R3, R203, R28 ;  /* 0x0000001ccb037221 */ /* 0x004fe20000010000 */
[----:B------:R-:W-:Y:S01]  /*16c20*/  FFMA.FTZ R65, R65, R2, -R14 ;  /* 0x0000000241417223 */ /* 0x000fe2000001080e */
[----:B------:R2:W-:Y:S05]  /*16c30*/  @!P1 SYNCS.ARRIVE.TRANS64.RED.A1T0 RZ, [R0+URZ], RZ ;  /* 0x000000ff00ff99a7 */ /* 0x0005ea000810043f */
[----:B------:R-:W0:Y:S01]  /*16c40*/  MUFU.EX2 R26, R26 ;  /* 0x0000001a001a7308 */ /* 0x000e220000000800 */
[----:B-1----:R-:W-:Y:S01]  /*16c50*/  FADD.FTZ R7, R33, R30 ;  /* 0x0000001e21077221 */ /* 0x002fe20000010000 */
[----:B---3--:R-:W-:-:S06]  /*16c60*/  FADD.FTZ R28, R24, R3 ;  /* 0x00000003181c7221 */ /* 0x008fcc0000010000 */
[----:B------:R-:W1:Y:S08]  /*16c70*/  MUFU.EX2 R192, R192 ;  /* 0x000000c000c07308 */ /* 0x000e700000000800 */
[----:B------:R-:W3:Y:S01]  /*16c80*/  MUFU.EX2 R199, R199 ;  /* 0x000000c700c77308 */ /* 0x000ee20000000800 */
[----:B------:R-:W-:Y:S01]  /*16c90*/  FFMA.FTZ R27, R27, R2, -R14 ;  /* 0x000000021b1b7223 */ /* 0x000fe2000001080e */
[----:B----4-:R-:W-:-:S06]  /*16ca0*/  FADD.FTZ R30, R198, R7 ;  /* 0x00000007c61e7221 */ /* 0x010fcc0000010000 */
[----:B------:R-:W4:Y:S01]  /*16cb0*/  MUFU.EX2 R67, R81 ;  /* 0x0000005100437308 */ /* 0x000f220000000800 */
[----:B------:R-:W-:Y:S01]  /*16cc0*/  FADD.FTZ R3, R197, R28 ;  /* 0x0000001cc5037221 */ /* 0x000fe20000010000 */
[----:B------:R-:W-:-:S06]  /*16cd0*/  FFMA.FTZ R61, R61, R2, -R14 ;  /* 0x000000023d3d7223 */ /* 0x000fcc000001080e */
[----:B--2---:R-:W2:Y:S01]  /*16ce0*/  MUFU.EX2 R0, R57 ;  /* 0x0000003900007308 */ /* 0x004ea20000000800 */
[----:B------:R-:W-:Y:S01]  /*16cf0*/  FFMA.FTZ R49, R49, R2, -R14 ;  /* 0x0000000231317223 */ /* 0x000fe2000001080e */
[----:B0-----:R-:W-:Y:S01]  /*16d00*/  FADD.FTZ R7, R37, R30 ;  /* 0x0000001e25077221 */ /* 0x001fe20000010000 */
[----:B------:R-:W-:-:S05]  /*16d10*/  FADD.FTZ R28, R26, R3 ;  /* 0x000000031a1c7221 */ /* 0x000fca0000010000 */
[----:B------:R-:W0:Y:S01]  /*16d20*/  MUFU.EX2 R65, R65 ;  /* 0x0000004100417308 */ /* 0x000e220000000800 */
[----:B-1----:R-:W-:Y:S01]  /*16d30*/  FADD.FTZ R30, R192, R7 ;  /* 0x00000007c01e7221 */ /* 0x002fe20000010000 */
[----:B---3--:R-:W-:-:S06]  /*16d40*/  FADD.FTZ R3, R199, R28 ;  /* 0x0000001cc7037221 */ /* 0x008fcc0000010000 */
[----:B------:R-:W1:Y:S01]  /*16d50*/  MUFU.EX2 R14, R27 ;  /* 0x0000001b000e7308 */ /* 0x000e620000000800 */
[----:B----4-:R-:W-:Y:S01]  /*16d60*/  FADD.FTZ R7, R67, R30 ;  /* 0x0000001e43077221 */ /* 0x010fe20000010000 */
[----:B--2---:R-:W-:-:S06]  /*16d70*/  FADD.FTZ R30, R0, R3 ;  /* 0x00000003001e7221 */ /* 0x004fcc0000010000 */
[----:B------:R-:W2:Y:S01]  /*16d80*/  MUFU.EX2 R61, R61 ;  /* 0x0000003d003d7308 */ /* 0x000ea20000000800 */
[----:B0-----:R-:W-:Y:S01]  /*16d90*/  FADD.FTZ R3, R65, R30 ;  /* 0x0000001e41037221 */ /* 0x001fe20000010000 */
[----:B------:R-:W-:-:S03]  /*16da0*/  F2FP.F16.F32.PACK_AB R209, R6, R209 ;  /* 0x000000d106d1723e */ /* 0x000fc600000000ff */
[----:B-1----:R-:W-:-:S03]  /*16db0*/  FADD.FTZ R6, R14, R3 ;  /* 0x000000030e067221 */ /* 0x002fc60000010000 */
[----:B------:R-:W0:Y:S01]  /*16dc0*/  MUFU.EX2 R194, R194 ;  /* 0x000000c200c27308 */ /* 0x000e220000000800 */
[----:B--2---:R-:W-:Y:S01]  /*16dd0*/  FADD.FTZ R3, R61, R6 ;  /* 0x000000063d037221 */ /* 0x004fe20000010000 */
[----:B------:R-:W-:-:S06]  /*16de0*/  VIADD R6, R92, 0xfffffffe ;  /* 0xfffffffe5c067836 */ /* 0x000fcc0000000000 */
[----:B------:R-:W1:Y:S01]  /*16df0*/  MUFU.EX2 R69, R69 ;  /* 0x0000004500457308 */ /* 0x000e620000000800 */
[----:B------:R-:W-:-:S07]  /*16e00*/  ISETP.GE.AND P2, PT, R6, R225, PT ;  /* 0x000000e10600720c */ /* 0x000fce0003f46270 */
[----:B------:R-:W2:Y:S01]  /*16e10*/  MUFU.EX2 R28, R49 ;  /* 0x00000031001c7308 */ /* 0x000ea20000000800 */
[----:B0-----:R-:W-:Y:S01]  /*16e20*/  FADD.FTZ R32, R194, R7 ;  /* 0x00000007c2207221 */ /* 0x001fe20000010000 */
[----:B------:R-:W-:Y:S01]  /*16e30*/  BSSY B0, `(.L_x_636) ;  /* 0x0000564000007945 */ /* 0x000fe20003800000 */
[----:B------:R-:W-:Y:S01]  /*16e40*/  F2FP.F16.F32.PACK_AB R207, R12, R207 ;  /* 0x000000cf0ccf723e */ /* 0x000fe200000000ff */
[--C-:B------:R-:W-:Y:S01]  /*16e50*/  IMAD.MOV.U32 R150, RZ, RZ, R151.reuse ;  /* 0x000000ffff967224 */ /* 0x100fe200078e0097 */
[----:B------:R-:W-:Y:S01]  /*16e60*/  F2FP.F16.F32.PACK_AB R208, R29, R208 ;  /* 0x000000d01dd0723e */ /* 0x000fe200000000ff */
[--C-:B------:R-:W-:Y:S01]  /*16e70*/  IMAD.MOV.U32 R149, RZ, RZ, R151.reuse ;  /* 0x000000ffff957224 */ /* 0x100fe200078e0097 */
[----:B------:R-:W-:Y:S01]  /*16e80*/  F2FP.F16.F32.PACK_AB R210, R39, R210 ;  /* 0x000000d227d2723e */ /* 0x000fe200000000ff */
[--C-:B------:R-:W-:Y:S01]  /*16e90*/  IMAD.MOV.U32 R147, RZ, RZ, R151.reuse ;  /* 0x000000ffff937224 */ /* 0x100fe200078e0097 */
[----:B------:R-:W-:Y:S01]  /*16ea0*/  F2FP.F16.F32.PACK_AB R204, R31, R204 ;  /* 0x000000cc1fcc723e */ /* 0x000fe200000000ff */
[----:B-1----:R-:W-:Y:S01]  /*16eb0*/  FADD.FTZ R13, R69, R32 ;  /* 0x00000020450d7221 */ /* 0x002fe20000010000 */
[----:B------:R-:W-:Y:S01]  /*16ec0*/  F2FP.F16.F32.PACK_AB R206, R53, R206 ;  /* 0x000000ce35ce723e */ /* 0x000fe200000000ff */
[--C-:B------:R-:W-:Y:S01]  /*16ed0*/  IMAD.MOV.U32 R146, RZ, RZ, R151.reuse ;  /* 0x000000ffff927224 */ /* 0x100fe200078e0097 */
[----:B------:R-:W-:Y:S01]  /*16ee0*/  F2FP.F16.F32.PACK_AB R200, R41, R200 ;  /* 0x000000c829c8723e */ /* 0x000fe200000000ff */
[--C-:B------:R-:W-:Y:S01]  /*16ef0*/  IMAD.MOV.U32 R145, RZ, RZ, R151.reuse ;  /* 0x000000ffff917224 */ /* 0x100fe200078e0097 */
[----:B------:R-:W-:Y:S01]  /*16f00*/  F2FP.F16.F32.PACK_AB R202, R45, R202 ;  /* 0x000000ca2dca723e */ /* 0x000fe200000000ff */
[----:B------:R-:W-:Y:S01]  /*16f10*/  IMAD.MOV.U32 R143, RZ, RZ, R151 ;  /* 0x000000ffff8f7224 */ /* 0x000fe200078e0097 */
[----:B------:R-:W-:Y:S01]  /*16f20*/  F2FP.F16.F32.PACK_AB R196, R33, R196 ;  /* 0x000000c421c4723e */ /* 0x000fe200000000ff */
[----:B--2---:R-:W-:Y:S01]  /*16f30*/  FADD.FTZ R12, R28, R3 ;  /* 0x000000031c0c7221 */ /* 0x004fe20000010000 */
[----:B------:R-:W-:Y:S01]  /*16f40*/  F2FP.F16.F32.PACK_AB R198, R37, R198 ;  /* 0x000000c625c6723e */ /* 0x000fe200000000ff */
[----:B------:R-:W-:Y:S01]  /*16f50*/  IMAD.MOV.U32 R3, RZ, RZ, 0x3f800000 ;  /* 0x3f800000ff037424 */ /* 0x000fe200078e00ff */
[----:B------:R-:W-:Y:S01]  /*16f60*/  F2FP.F16.F32.PACK_AB R192, R67, R192 ;  /* 0x000000c043c0723e */ /* 0x000fe200000000ff */
[--C-:B------:R-:W-:Y:S01]  /*16f70*/  IMAD.MOV.U32 R142, RZ, RZ, R151.reuse ;  /* 0x000000ffff8e7224 */ /* 0x100fe200078e0097 */
        /* <DEDUP_REMOVED lines=18> */
[----:B------:R-:W-:Y:S01]  /*170a0*/  MOV R0, 0x3f800000 ;  /* 0x3f80000000007802 */ /* 0x000fe20000000f00 */
        /* <DEDUP_REMOVED lines=110> */
[----:B------:R-:W-:Y:S01]  /*17790*/  IMAD.MOV.U32 R25, RZ, RZ, R151 ;  /* 0x000000ffff197224 */ /* 0x000fe200078e0097 */
[----:B------:R-:W-:Y:S06]  /*177a0*/  @!P2 BRA `(.L_x_637) ;  /* 0x0000004c0030a947 */ /* 0x000fec0003800000 */
[----:B------:R-:W-:Y:S01]  /*177b0*/  IMAD.MOV.U32 R7, RZ, RZ, R4 ;  /* 0x000000ffff077224 */ /* 0x000fe200078e0004 */
[----:B------:R-:W-:Y:S01]  /*177c0*/  MOV R10, R220 ;  /* 0x000000dc000a7202 */ /* 0x000fe20000000f00 */
[----:B------:R-:W-:Y:S01]  /*177d0*/  IMAD.MOV.U32 R8, RZ, RZ, R5 ;  /* 0x000000ffff087224 */ /* 0x000fe200078e0005 */
[----:B------:R-:W-:Y:S01]  /*177e0*/  CS2R R150, SRZ ;  /* 0x0000000000967805 */ /* 0x000fe2000001ff00 */
[----:B------:R-:W-:Y:S01]  /*177f0*/  IMAD.MOV.U32 R9, RZ, RZ, R221 ;  /* 0x000000ffff097224 */ /* 0x000fe200078e00dd */
[----:B------:R-:W-:Y:S01]  /*17800*/  CS2R R146, SRZ ;  /* 0x0000000000927805 */ /* 0x000fe2000001ff00 */
[----:B------:R-:W-:Y:S01]  /*17810*/  IMAD.MOV.U32 R0, RZ, RZ, 0x3f800000 ;  /* 0x3f800000ff007424 */ /* 0x000fe200078e00ff */
        /* <DEDUP_REMOVED lines=62> */
.L_x_648:
[----:B------:R-:W-:-:S05]  /*17c00*/  VIADD R2, R10, 0x1 ;  /* 0x000000010a027836 */ /* 0x000fca0000000000 */
[----:B------:R-:W-:-:S04]  /*17c10*/  ISETP.NE.AND P2, PT, R2, 0x2, PT ;  /* 0x000000020200780c */ /* 0x000fc80003f45270 */
[----:B------:R-:W-:Y:S02]  /*17c20*/  SEL R2, R2, RZ, P2 ;  /* 0x000000ff02027207 */ /* 0x000fe40001000000 */
[----:B------:R-:W-:-:S03]  /*17c30*/  SEL R221, RZ, 0x1, P2 ;  /* 0x00000001ffdd7807 */ /* 0x000fc60001000000 */
[----:B------:R-:W-:Y:S01]  /*17c40*/  IMAD.MOV.U32 R220, RZ, RZ, R2 ;  /* 0x000000ffffdc7224 */ /* 0x000fe200078e0002 */
[----:B------:R-:W-:Y:S01]  /*17c50*/  LOP3.LUT R221, R9, R221, RZ, 0x3c, !PT ;  /* 0x000000dd09dd7212 */ /* 0x000fe200078e3cff */
[----:B------:R-:W-:Y:S06]  /*17c60*/  @!P0 BRA `(.L_x_638) ;  /* 0x0000000000048947 */ /* 0x000fec0003800000 */
[----:B------:R-:W-:Y:S01]  /*17c70*/  BPT.TRAP 0x1 ;  /* 0x000000040000795c */ /* 0x000fe20000300000 */
.L_x_638:
[----:B------:R-:W-:Y:S02]  /*17c80*/  LEA R11, R2, R18, 0x3 ;  /* 0x00000012020b7211 */ /* 0x000fe400078e18ff */
[----:B------:R-:W-:-:S04]  /*17c90*/  SHF.L.U32 R4, R221, 0x1f, RZ ;  /* 0x0000001fdd047819 */ /* 0x000fc800000006ff */
[----:B------:R0:W1:Y:S01]  /*17ca0*/  SYNCS.PHASECHK.TRANS64.TRYWAIT P2, [R11+URZ+0x38830], R4 ;  /* 0x038830040b0075a7 */ /* 0x000062000804017f */
[----:B------:R-:W-:Y:S05]  /*17cb0*/  @!P0 BRA `(.L_x_639) ;  /* 0x0000000000048947 */ /* 0x000fea0003800000 */
[----:B------:R-:W-:Y:S01]  /*17cc0*/  BPT.TRAP 0x1 ;  /* 0x000000040000795c */ /* 0x000fe20000300000 */
.L_x_639:
[----:B------:R-:W-:Y:S01]  /*17cd0*/  IMAD R2, R220, 0xa00, R224 ;  /* 0x00000a00dc027824 */ /* 0x000fe200078e02e0 */
[----:B------:R-:W-:Y:S03]  /*17ce0*/  BSSY B1, `(.L_x_640) ;  /* 0x0000006000017945 */ /* 0x000fe60003800000 */
[C---:B------:R-:W-:Y:S02]  /*17cf0*/  VIADD R15, R2.reuse, 0x80 ;  /* 0x00000080020f7836 */ /* 0x040fe40000000000 */
[----:B------:R-:W-:Y:S01]  /*17d00*/  VIADD R20, R2, 0x100 ;  /* 0x0000010002147836 */ /* 0x000fe20000000000 */
[----:B-1----:R-:W-:Y:S06]  /*17d10*/  @P2 BRA `(.L_x_641) ;  /* 0x0000000000082947 */ /* 0x002fec0003800000 */
[----:B------:R-:W1:Y:S02]  /*17d20*/  SYNCS.PHASECHK.TRANS64.TRYWAIT P2, [R11+URZ+0x38830], R4 ;  /* 0x038830040b0075a7 */ /* 0x000e64000804017f */
[----:B-1----:R-:W-:Y:S05]  /*17d30*/  @!P2 BRA `(.L_x_642) ;  /* 0x0000013c0004a947 */ /* 0x002fea0003800000 */
.L_x_641:
[----:B------:R-:W-:Y:S05]  /*17d40*/  BSYNC B1 ;  /* 0x0000000000017941 */ /* 0x000fea0003800000 */
.L_x_640:
[----:B------:R-:W2:Y:S04]  /*17d50*/  LDL.64 R152, [R1+0x50] ;  /* 0x0000500001987983 */ /* 0x000ea80000100a00 */
[----:B------:R-:W3:Y:S01]  /*17d60*/  LDL.64 R154, [R1+0x58] ;  /* 0x00005800019a7983 */ /* 0x000ee20000100a00 */
[----:B01----:R-:W-:Y:S01]  /*17d70*/  IMAD.MOV.U32 R4, RZ, RZ, R2 ;  /* 0x000000ffff047224 */ /* 0x003fe200078e0002 */
[----:B------:R-:W-:-:S04]  /*17d80*/  MOV R5, 0x40000040 ;  /* 0x4000004000057802 */ /* 0x000fc80000000f00 */
[----:B------:R-:W-:Y:S02]  /*17d90*/  R2UR UR14, R4 ;  /* 0x00000000040e72ca */ /* 0x000fe400000e0000 */
[C---:B------:R-:W-:Y:S01]  /*17da0*/  R2UR UR15, R5.reuse ;  /* 0x00000000050f72ca */ /* 0x040fe200000e0000 */
[----:B------:R-:W-:Y:S01]  /*17db0*/  WARPGROUP.ARRIVE ;  /* 0x00000000000079c5 */ /* 0x000fe20000000000 */
[----:B------:R-:W-:Y:S01]  /*17dc0*/  IMAD.MOV.U32 R4, RZ, RZ, R15 ;  /* 0x000000ffff047224 */ /* 0x000fe200078e000f */
[----:B------:R-:W-:-:S04]  /*17dd0*/  R2UR UR11, R5 ;  /* 0x00000000050b72ca */ /* 0x000fc800000e0000 */
[----:B------:R-:W-:Y:S02]  /*17de0*/  R2UR UR10, R4 ;  /* 0x00000000040a72ca */ /* 0x000fe400000e0000 */
[----:B------:R-:W-:Y:S02]  /*17df0*/  MOV R21, 0x40000040 ;  /* 0x4000004000157802 */ /* 0x000fe40000000f00 */
[----:B------:R-:W-:Y:S02]  /*17e00*/  R2UR UR6, R20 ;  /* 0x00000000140672ca */ /* 0x000fe400000e0000 */
[----:B------:R-:W-:Y:S01]  /*17e10*/  R2UR UR7, R21 ;  /* 0x00000000150772ca */ /* 0x000fe200000e0000 */
[----:B------:R-:W-:Y:S01]  /*17e20*/  VIADD R14, R2, 0x180 ;  /* 0x00000180020e7836 */ /* 0x000fe20000000000 */
[----:B--2---:R-:W-:Y:S02]  /*17e30*/  R2UR UR30, R152 ;  /* 0x00000000981e72ca */ /* 0x004fe400000e0000 */
[----:B------:R-:W-:-:S02]  /*17e40*/  R2UR UR31, R153 ;  /* 0x00000000991f72ca */ /* 0x000fc400000e0000 */
[----:B---3--:R-:W-:Y:S01]  /*17e50*/  R2UR UR16, R154 ;  /* 0x000000009a1072ca */ /* 0x008fe200000e0000 */
[----:B------:R-:W2:Y:S01]  /*17e60*/  LDL.64 R152, [R1+0x48] ;  /* 0x0000480001987983 */ /* 0x000ea20000100a00 */
[----:B------:R-:W-:Y:S01]  /*17e70*/  R2UR UR17, R155 ;  /* 0x000000009b1172ca */ /* 0x000fe200000e0000 */
[----:B------:R-:W-:Y:S02]  /*17e80*/  IMAD.MOV.U32 R15, RZ, RZ, 0x40000040 ;  /* 0x40000040ff0f7424 */ /* 0x000fe400078e00ff */
[----:B------:R-:W-:Y:S01]  /*17e90*/  VIADD R4, R2, 0x200 ;  /* 0x0000020002047836 */ /* 0x000fe20000000000 */
[----:B------:R-:W-:Y:S01]  /*17ea0*/  R2UR UR19, R5 ;  /* 0x00000000051372ca */ /* 0x000fe200000e0000 */
[----:B------:R-:W3:Y:S06]  /*17eb0*/  LDL.64 R20, [R1+0x40] ;  /* 0x0000400001147983 */ /* 0x000eec0000100a00 */
[----:B------:R-:W-:-:S02]  /*17ec0*/  UMOV UR12, UR16 ;  /* 0x00000010000c7c82 */ /* 0x000fc40008000000 */
[----:B------:R-:W-:Y:S02]  /*17ed0*/  UMOV UR13, UR17 ;  /* 0x00000011000d7c82 */ /* 0x000fe40008000000 */
[----:B------:R-:W-:Y:S01]  /*17ee0*/  HGMMA.64x16x16.F32 R184, gdesc[UR12], RZ, !UPT, gsb0 ;  /* 0x002000000cb879f0 */ /* 0x000fe2000c0008ff */
[----:B------:R-:W-:Y:S01]  /*17ef0*/  UMOV UR8, UR16 ;  /* 0x0000001000087c82 */ /* 0x000fe20008000000 */
[----:B------:R-:W-:Y:S01]  /*17f00*/  UMOV UR9, UR17 ;  /* 0x0000001100097c82 */ /* 0x000fe20008000000 */
[----:B------:R-:W-:Y:S02]  /*17f10*/  WARPGROUP.DEPBAR.LE gsb0, 0x0 ;  /* 0x00008000000079c5 */ /* 0x000fe40000010000 */
[----:B------:R-:W-:-:S06]  /*17f20*/  WARPGROUP.ARRIVE ;  /* 0x00000000000079c5 */ /* 0x000fcc0000000000 */
[----:B------:R-:W-:Y:S01]  /*17f30*/  HGMMA.64x16x16.F32 R176, gdesc[UR8], RZ, !UPT, gsb0 ;  /* 0x0020000008b079f0 */ /* 0x000fe2000c0008ff */
[----:B------:R-:W-:Y:S01]  /*17f40*/  UMOV UR4, UR16 ;  /* 0x0000001000047c82 */ /* 0x000fe20008000000 */
[----:B------:R-:W-:Y:S01]  /*17f50*/  UMOV UR5, UR17 ;  /* 0x0000001100057c82 */ /* 0x000fe20008000000 */
[----:B------:R-:W-:Y:S02]  /*17f60*/  WARPGROUP.DEPBAR.LE gsb0, 0x0 ;  /* 0x00008000000079c5 */ /* 0x000fe40000010000 */
[----:B------:R-:W-:-:S06]  /*17f70*/  WARPGROUP.ARRIVE ;  /* 0x00000000000079c5 */ /* 0x000fcc0000000000 */
[----:B------:R-:W-:Y:S01]  /*17f80*/  HGMMA.64x16x16.F32 R168, gdesc[UR4], RZ, !UPT, gsb0 ;  /* 0x0020000004a879f0 */ /* 0x000fe2000c0008ff */
[----:B------:R-:W-:Y:S02]  /*17f90*/  R2UR UR22, R14 ;  /* 0x000000000e1672ca */ /* 0x000fe400000e0000 */
[----:B------:R-:W-:Y:S01]  /*17fa0*/  R2UR UR23, R15 ;  /* 0x000000000f1772ca */ /* 0x000fe200000e0000 */
[----:B------:R-:W-:Y:S01]  /*17fb0*/  UMOV UR20, UR16 ;  /* 0x0000001000147c82 */ /* 0x000fe20008000000 */
[----:B------:R-:W-:Y:S01]  /*17fc0*/  UMOV UR21, UR17 ;  /* 0x0000001100157c82 */ /* 0x000fe20008000000 */
[----:B------:R-:W-:Y:S02]  /*17fd0*/  WARPGROUP.DEPBAR.LE gsb0, 0x0 ;  /* 0x00008000000079c5 */ /* 0x000fe40000010000 */
[----:B------:R-:W-:-:S08]  /*17fe0*/  WARPGROUP.ARRIVE ;  /* 0x00000000000079c5 */ /* 0x000fd00000000000 */
[----:B------:R-:W-:Y:S01]  /*17ff0*/  HGMMA.64x16x16.F32 R160, gdesc[UR20], RZ, !UPT, gsb0 ;  /* 0x0020000014a079f0 */ /* 0x000fe2000c0008ff */
[----:B------:R-:W-:Y:S01]  /*18000*/  R2UR UR18, R4 ;  /* 0x00000000041272ca */ /* 0x000fe200000e0000 */
[----:B------:R-:W-:Y:S01]  /*18010*/  VIADD R14, R2, 0x2 ;  /* 0x00000002020e7836 */ /* 0x000fe20000000000 */
[----:B------:R-:W-:Y:S01]  /*18020*/  MOV R15, 0x40000040 ;  /* 0x40000040000f7802 */ /* 0x000fe20000000f00 */
[----:B------:R-:W-:Y:S02]  /*18030*/  WARPGROUP.DEPBAR.LE gsb0, 0x0 ;  /* 0x00008000000079c5 */ /* 0x000fe40000010000 */
[----:B--2---:R-:W-:Y:S02]  /*18040*/  R2UR UR28, R152 ;  /* 0x00000000981c72ca */ /* 0x004fe400000e0000 */
[----:B------:R-:W-:Y:S02]  /*18050*/  R2UR UR29, R153 ;  /* 0x00000000991d72ca */ /* 0x000fe400000e0000 */
        /* <DEDUP_REMOVED lines=24> */
[----:B------:R-:W-:Y:S02]  /*181e0*/  VIADD R4, R2, 0x182 ;  /* 0x0000018202047836 */ /* 0x000fe40000000000 */
[----:B------:R-:W-:Y:S01]  /*181f0*/  IMAD.MOV.U32 R5, RZ, RZ, 0x40000040 ;  /* 0x40000040ff057424 */ /* 0x000fe200078e00ff */
[----:B------:R-:W-:Y:S01]  /*18200*/  UMOV UR4, UR30 ;  /* 0x0000001e00047c82 */ /* 0x000fe20008000000 */
[----:B------:R-:W-:Y:S01]  /*18210*/  UMOV UR5, UR31 ;  /* 0x0000001f00057c82 */ /* 0x000fe20008000000 */
[----:B------:R-:W-:-:S02]  /*18220*/  WARPGROUP.DEPBAR.LE gsb0, 0x0 ;  /* 0x00008000000079c5 */ /* 0x000fc40000010000 */
[----:B------:R-:W-:Y:S01]  /*18230*/  WARPGROUP.ARRIVE ;  /* 0x00000000000079c5 */ /* 0x000fe20000000000 */
[----:B------:R-:W-:Y:S01]  /*18240*/  UMOV UR20, UR30 ;  /* 0x0000001e00147c82 */ /* 0x000fe20008000000 */
[----:B------:R-:W-:Y:S01]  /*18250*/  UMOV UR21, UR31 ;  /* 0x0000001f00157c82 */ /* 0x000fe20008000000 */
[----:B------:R-:W-:Y:S01]  /*18260*/  UMOV UR16, UR28 ;  /* 0x0000001c00107c82 */ /* 0x000fe20008000000 */
[----:B------:R-:W-:Y:S01]  /*18270*/  UMOV UR17, UR29 ;  /* 0x0000001d00117c82 */ /* 0x000fe20008000000 */
[----:B------:R-:W-:Y:S01]  /*18280*/  UMOV UR12, UR28 ;  /* 0x0000001c000c7c82 */ /* 0x000fe20008000000 */
[----:B------:R-:W-:Y:S01]  /*18290*/  HGMMA.64x16x16.F32 R168, gdesc[UR8], R168, gsb0 ;  /* 0x0020000008a879f0 */ /* 0x000fe200080008a8 */
[----:B------:R-:W-:Y:S01]  /*182a0*/  R2UR UR6, R4 ;  /* 0x00000000040672ca */ /* 0x000fe200000e0000 */
[----:B------:R-:W-:Y:S01]  /*182b0*/  UMOV UR13, UR29 ;  /* 0x0000001d000d7c82 */ /* 0x000fe20008000000 */
[----:B------:R-:W-:Y:S01]  /*182c0*/  R2UR UR7, R5 ;  /* 0x00000000050772ca */ /* 0x000fe200000e0000 */
[----:B------:R-:W-:Y:S01]  /*182d0*/  VIADD R4, R2, 0x202 ;  /* 0x0000020202047836 */ /* 0x000fe20000000000 */
[----:B------:R-:W-:Y:S01]  /*182e0*/  UMOV UR24, UR28 ;  /* 0x0000001c00187c82 */ /* 0x000fe20008000000 */
[----:B------:R-:W-:Y:S01]  /*182f0*/  UMOV UR25, UR29 ;  /* 0x0000001d00197c82 */ /* 0x000fe20008000000 */
[----:B------:R-:W2:Y:S01]  /*18300*/  LDL.64 R14, [R1+0x38] ;  /* 0x00003800010e7983 */ /* 0x000ea20000100a00 */
[----:B------:R-:W-:-:S02]  /*18310*/  WARPGROUP.DEPBAR.LE gsb0, 0x0 ;  /* 0x00008000000079c5 */ /* 0x000fc40000010000 */
[----:B------:R-:W-:-:S06]  /*18320*/  WARPGROUP.ARRIVE ;  /* 0x00000000000079c5 */ /* 0x000fcc0000000000 */
[----:B------:R-:W-:Y:S01]  /*18330*/  HGMMA.64x16x16.F32 R160, gdesc[UR4], R160, gsb0 ;  /* 0x0020000004a079f0 */ /* 0x000fe200080008a0 */
[----:B------:R-:W-:Y:S01]  /*18340*/  IMAD.MOV.U32 R5, RZ, RZ, 0x40000040 ;  /* 0x40000040ff057424 */ /* 0x000fe200078e00ff */
[----:B------:R-:W-:-:S04]  /*18350*/  R2UR UR22, R4 ;  /* 0x00000000041672ca */ /* 0x000fc800000e0000 */
[----:B------:R-:W-:Y:S01]  /*18360*/  R2UR UR23, R5 ;  /* 0x00000000051772ca */ /* 0x000fe200000e0000 */
[----:B------:R-:W-:Y:S02]  /*18370*/  WARPGROUP.DEPBAR.LE gsb0, 0x0 ;  /* 0x00008000000079c5 */ /* 0x000fe40000010000 */
[----:B------:R-:W-:-:S10]  /*18380*/  WARPGROUP.ARRIVE ;  /* 0x00000000000079c5 */ /* 0x000fd40000000000 */
        /* <DEDUP_REMOVED lines=41> */
[----:B------:R-:W-:Y:S01]  /*18620*/  IMAD.MOV.U32 R5, RZ, RZ, 0x40000040 ;  /* 0x40000040ff057424 */ /* 0x000fe200078e00ff */
[----:B---3--:R-:W-:Y:S02]  /*18630*/  R2UR UR30, R20 ;  /* 0x00000000141e72ca */ /* 0x008fe400000e0000 */
[----:B------:R-:W-:Y:S02]  /*18640*/  R2UR UR31, R21 ;  /* 0x00000000151f72ca */ /* 0x000fe400000e0000 */
[----:B------:R-:W-:Y:S01]  /*18650*/  R2UR UR22, R4 ;  /* 0x00000000041672ca */ /* 0x000fe200000e0000 */
[----:B------:R-:W3:Y:S01]  /*18660*/  LDL.64 R20, [R1+0x30] ;  /* 0x0000300001147983 */ /* 0x000ee20000100a00 */
[----:B------:R-:W-:-:S07]  /*18670*/  R2UR UR23, R5 ;  /* 0x00000000051772ca */ /* 0x000fce00000e0000 */
[----:B------:R-:W-:Y:S02]  /*18680*/  UMOV UR20, UR30 ;  /* 0x0000001e00147c82 */ /* 0x000fe40008000000 */
[----:B------:R-:W-:Y:S01]  /*18690*/  UMOV UR21, UR31 ;  /* 0x0000001f00157c82 */ /* 0x000fe20008000000 */
[----:B------:R-:W-:Y:S02]  /*186a0*/  WARPGROUP.DEPBAR.LE gsb0, 0x0 ;  /* 0x00008000000079c5 */ /* 0x000fe40000010000 */
[----:B------:R-:W-:-:S06]  /*186b0*/  WARPGROUP.ARRIVE ;  /* 0x00000000000079c5 */ /* 0x000fcc0000000000 */
        /* <DEDUP_REMOVED lines=38> */
[----:B------:R-:W-:Y:S02]  /*18920*/  IADD3 R4, R2, 0x280, RZ ;  /* 0x0000028002047810 */ /* 0x000fe40007ffe0ff */
[----:B--2---:R-:W-:Y:S02]  /*18930*/  R2UR UR28, R14 ;  /* 0x000000000e1c72ca */ /* 0x004fe400000e0000 */
[----:B------:R-:W-:Y:S02]  /*18940*/  R2UR UR29, R15 ;  /* 0x000000000f1d72ca */ /* 0x000fe400000e0000 */
[----:B------:R-:W-:Y:S01]  /*18950*/  R2UR UR26, R4 ;  /* 0x00000000041a72ca */ /* 0x000fe200000e0000 */
[----:B------:R-:W2:Y:S01]  /*18960*/  LDL.64 R14, [R1+0x28] ;  /* 0x00002800010e7983 */ /* 0x000ea20000100a00 */
[----:B------:R-:W-:-:S07]  /*18970*/  R2UR UR27, R5 ;  /* 0x00000000051b72ca */ /* 0x000fce00000e0000 */
[----:B------:R-:W-:Y:S02]  /*18980*/  UMOV UR24, UR28 ;  /* 0x0000001c00187c82 */ /* 0x000fe40008000000 */
[----:B------:R-:W-:Y:S01]  /*18990*/  UMOV UR25, UR29 ;  /* 0x0000001d00197c82 */ /* 0x000fe20008000000 */
[----:B------:R-:W-:Y:S02]  /*189a0*/  WARPGROUP.DEPBAR.LE gsb0, 0x0 ;  /* 0x00008000000079c5 */ /* 0x000fe40000010000 */
[----:B------:R-:W-:-:S06]  /*189b0*/  WARPGROUP.ARRIVE ;  /* 0x00000000000079c5 */ /* 0x000fcc0000000000 */
        /* <DEDUP_REMOVED lines=186> */
[----:B------:R-:W2:Y:S01]  /*19560*/  LDL.64 R14, [R1] ;  /* 0x00000000010e7983 */ /* 0x000ea20000100a00 */
        /* <DEDUP_REMOVED lines=46> */
[----:B------:R-:W-:Y:S02]  /*19850*/  R2UR UR14, R4 ;  /* 0x00000000040e72ca */ /* 0x000fe400000e0000 */
        /* <DEDUP_REMOVED lines=445> */
.L_x_643:
[----:B------:R-:W-:Y:S02]  /*1b430*/  SHF.L.U32 R0, R9, 0x1f, RZ ;  /* 0x0000001f09007819 */ /* 0x000fe400000006ff */
[----:B------:R-:W-:-:S04]  /*1b440*/  LEA R9, R10, R18, 0x3 ;  /* 0x000000120a097211 */ /* 0x000fc800078e18ff */
[----:B------:R0:W1:Y:S01]  /*1b450*/  SYNCS.PHASECHK.TRANS64.TRYWAIT P2, [R9+URZ+0x38850], R0 ;  /* 0x03885000090075a7 */ /* 0x000062000804017f */
[----:B------:R-:W-:Y:S05]  /*1b460*/  @!P0 BRA `(.L_x_644) ;  /* 0x0000000000048947 */ /* 0x000fea0003800000 */
[----:B------:R-:W-:Y:S01]  /*1b470*/  BPT.TRAP 0x1 ;  /* 0x000000040000795c */ /* 0x000fe20000300000 */
.L_x_644:
[----:B------:R-:W-:Y:S04]  /*1b480*/  BSSY B1, `(.L_x_645) ;  /* 0x0000004000017945 */ /* 0x000fe80003800000 */
[----:B-1----:R-:W-:Y:S05]  /*1b490*/  @P2 BRA `(.L_x_646) ;  /* 0x0000000000082947 */ /* 0x002fea0003800000 */
[----:B------:R-:W1:Y:S02]  /*1b4a0*/  SYNCS.PHASECHK.TRANS64.TRYWAIT P2, [R9+URZ+0x38850], R0 ;  /* 0x03885000090075a7 */ /* 0x000e64000804017f */
[----:B-1----:R-:W-:Y:S05]  /*1b4b0*/  @!P2 BRA `(.L_x_647) ;  /* 0x000001040038a947 */ /* 0x002fea0003800000 */
.L_x_646:
[----:B------:R-:W-:Y:S05]  /*1b4c0*/  BSYNC B1 ;  /* 0x0000000000017941 */ /* 0x000fea0003800000 */
.L_x_645:
[----:B01----:R-:W-:Y:S01]  /*1b4d0*/  VIADD R0, R18, 0x400 ;  /* 0x0000040012007836 */ /* 0x003fe20000000000 */
[----:B------:R-:W-:Y:S01]  /*1b4e0*/  WARPGROUP.ARRIVE ;  /* 0x00000000000079c5 */ /* 0x000fe20000000000 */
[----:B------:R-:W-:Y:S01]  /*1b4f0*/  IMAD.MOV.U32 R3, RZ, RZ, 0x40000040 ;  /* 0x40000040ff037424 */ /* 0x000fe200078e00ff */
[----:B------:R-:W-:Y:S01]  /*1b500*/  MOV R5, 0x40000040 ;  /* 0x4000004000057802 */ /* 0x000fe20000000f00 */
[----:B------:R-:W-:Y:S01]  /*1b510*/  @!P1 VIADD R9, R9, 0x38860 ;  /* 0x0003886009099836 */ /* 0x000fe20000000000 */
[----:B------:R-:W-:Y:S02]  /*1b520*/  SHF.R.U32.HI R0, RZ, 0x4, R0 ;  /* 0x00000004ff007819 */ /* 0x000fe40000011600 */
[----:B------:R-:W-:Y:S01]  /*1b530*/  R2UR UR7, R3 ;  /* 0x00000000030772ca */ /* 0x000fe200000e0000 */
[----:B------:R-:W-:Y:S01]  /*1b540*/  IMAD.MOV.U32 R3, RZ, RZ, 0x40000040 ;  /* 0x40000040ff037424 */ /* 0x000fe200078e00ff */
[----:B------:R-:W-:Y:S02]  /*1b550*/  LOP3.LUT R0, R0, 0x3fff, RZ, 0xc0, !PT ;  /* 0x00003fff00007812 */ /* 0x000fe400078ec0ff */
[C---:B------:R-:W-:Y:S01]  /*1b560*/  ISETP.GT.AND P2, PT, R6.reuse, R225, PT ;  /* 0x000000e10600720c */ /* 0x040fe20003f44270 */
[----:B------:R-:W-:Y:S01]  /*1b570*/  VIADD R6, R6, 0xffffffff ;  /* 0xffffffff06067836 */ /* 0x000fe20000000000 */
[----:B------:R-:W-:-:S05]  /*1b580*/  LOP3.LUT R0, R0, 0x2800000, RZ, 0xfc, !PT ;  /* 0x0280000000007812 */ /* 0x000fca00078efcff */
[----:B------:R-:W-:Y:S01]  /*1b590*/  IMAD R2, R10, 0xa00, R0 ;  /* 0x00000a000a027824 */ /* 0x000fe200078e0200 */
[----:B------:R-:W-:-:S03]  /*1b5a0*/  FMNMX.FTZ R0, R184, R8, !PT ;  /* 0x00000008b8007209 */ /* 0x000fc60007810000 */
[C---:B------:R-:W-:Y:S01]  /*1b5b0*/  VIADD R4, R2.reuse, 0x80 ;  /* 0x0000008002047836 */ /* 0x040fe20000000000 */
[----:B------:R-:W-:Y:S02]  /*1b5c0*/  R2UR UR6, R2 ;  /* 0x00000000020672ca */ /* 0x000fe400000e0000 */
[----:B------:R-:W-:-:S04]  /*1b5d0*/  FMNMX.FTZ R0, R185, R0, !PT ;  /* 0x00000000b9007209 */ /* 0x000fc80007810000 */
[----:B------:R-:W-:-:S04]  /*1b5e0*/  FMNMX.FTZ R0, R188, R0, !PT ;  /* 0x00000000bc007209 */ /* 0x000fc80007810000 */
[----:B------:R-:W-:-:S03]  /*1b5f0*/  FMNMX.FTZ R0, R189, R0, !PT ;  /* 0x00000000bd007209 */ /* 0x000fc60007810000 */
[----:B------:R-:W-:Y:S01]  /*1b600*/  HGMMA.64x256x16.F32 R24, R208, gdesc[UR4].tnspB, R24, gsb0 ;  /* 0x43e00004d0187df0 */ /* 0x000fe20008000818 */
[----:B------:R-:W-:Y:S01]  /*1b610*/  R2UR UR6, R4 ;  /* 0x00000000040672ca */ /* 0x000fe200000e0000 */
[----:B------:R-:W-:Y:S01]  /*1b620*/  VIADD R4, R2, 0x100 ;  /* 0x0000010002047836 */ /* 0x000fe20000000000 */
[----:B------:R-:W-:Y:S01]  /*1b630*/  R2UR UR7, R5 ;  /* 0x00000000050772ca */ /* 0x000fe200000e0000 */
[----:B------:R-:W-:Y:S01]  /*1b640*/  IMAD.MOV.U32 R5, RZ, RZ, 0x40000040 ;  /* 0x40000040ff057424 */ /* 0x000fe200078e00ff */
        /* <DEDUP_REMOVED lines=18> */
[----:B------:R-:W-:Y:S01]  /*1b770*/  R2UR UR6, R4 ;  /* 0x00000000040672ca */ /* 0x000fe200000e0000 */
[C---:B------:R-:W-:Y:S01]  /*1b780*/  VIADD R4, R2.reuse, 0x180 ;  /* 0x0000018002047836 */ /* 0x040fe20000000000 */
[----:B------:R-:W-:Y:S01]  /*1b790*/  R2UR UR7, R5 ;  /* 0x00000000050772ca */ /* 0x000fe200000e0000 */
[----:B------:R-:W-:Y:S01]  /*1b7a0*/  VIADD R2, R2, 0x200 ;  /* 0x0000020002027836 */ /* 0x000fe20000000000 */
[----:B------:R-:W-:Y:S01]  /*1b7b0*/  MOV R5, 0x40000040 ;  /* 0x4000004000057802 */ /* 0x000fe20000000f00 */
[----:B------:R-:W-:Y:S02]  /*1b7c0*/  WARPGROUP.DEPBAR.LE gsb0, 0x0 ;  /* 0x00008000000079c5 */ /* 0x000fe40000010000 */
[----:B------:R-:W-:-:S15]  /*1b7d0*/  WARPGROUP.ARRIVE ;  /* 0x00000000000079c5 */ /* 0x000fde0000000000 */
[----:B------:R-:W-:-:S05]  /*1b7e0*/  NOP ;  /* 0x0000000000007918 */ /* 0x000fca0000000000 */
[----:B------:R-:W-:Y:S01]  /*1b7f0*/  HGMMA.64x256x16.F32 R24, R200, gdesc[UR4].tnspB, R24, gsb0 ;  /* 0x43e00004c8187df0 */ /* 0x000fe20008000818 */
[----:B------:R-:W-:Y:S02]  /*1b800*/  R2UR UR6, R4 ;  /* 0x00000000040672ca */ /* 0x000fe400000e0000 */
[----:B------:R-:W-:Y:S02]  /*1b810*/  R2UR UR7, R5 ;  /* 0x00000000050772ca */ /* 0x000fe400000e0000 */
[----:B------:R-:W-:-:S05]  /*1b820*/  FMNMX.FTZ R5, R157, R0, !PT ;  /* 0x000000009d057209 */ /* 0x000fca0007810000 */
[----:B------:R-:W0:Y:S02]  /*1b830*/  SHFL.BFLY PT, R0, R5, 0x2, 0x1f ;  /* 0x0c401f0005007f89 */ /* 0x000e2400000e0000 */
[----:B0-----:R-:W-:-:S05]  /*1b840*/  FMNMX.FTZ R5, R5, R0, !PT ;  /* 0x0000000005057209 */ /* 0x001fca0007810000 */
[----:B------:R-:W0:Y:S02]  /*1b850*/  SHFL.BFLY PT, R0, R5, 0x1, 0x1f ;  /* 0x0c201f0005007f89 */ /* 0x000e2400000e0000 */
[----:B0-----:R-:W-:Y:S02]  /*1b860*/  FMNMX.FTZ R5, R5, R0, !PT ;  /* 0x0000000005057209 */ /* 0x001fe40007810000 */
        /* <DEDUP_REMOVED lines=21> */
[----:B0-----:R-:W-:-:S05]  /*1b9c0*/  FMNMX.FTZ R0, R0, R4, !PT ;  /* 0x0000000400007209 */ /* 0x001fca0007810000 */
[----:B------:R-:W0:Y:S02]  /*1b9d0*/  SHFL.BFLY PT, R4, R0, 0x1, 0x1f ;  /* 0x0c201f0000047f89 */ /* 0x000e2400000e0000 */
[----:B0-----:R-:W-:-:S05]  /*1b9e0*/  FMNMX.FTZ R4, R0, R4, !PT ;  /* 0x0000000400047209 */ /* 0x001fca0007810000 */
[----:B------:R-:W-:Y:S01]  /*1b9f0*/  FADD.FTZ R0, -R4, R7 ;  /* 0x0000000704007221 */ /* 0x000fe20000010100 */
[----:B------:R-:W-:Y:S02]  /*1ba00*/  WARPGROUP.DEPBAR.LE gsb0, 0x0 ;  /* 0x00008000000079c5 */ /* 0x000fe40000010000 */
[----:B------:R-:W-:-:S06]  /*1ba10*/  WARPGROUP.ARRIVE ;  /* 0x00000000000079c5 */ /* 0x000fcc0000000000 */
[----:B------:R-:W-:Y:S01]  /*1ba20*/  HGMMA.64x256x16.F32 R24, R196, gdesc[UR4].tnspB, R24, gsb0 ;  /* 0x43e00004c4187df0 */ /* 0x000fe20008000818 */
[----:B------:R-:W-:Y:S01]  /*1ba30*/  R2UR UR6, R2 ;  /* 0x00000000020672ca */ /* 0x000fe200000e0000 */
[----:B------:R-:W-:Y:S01]  /*1ba40*/  IMAD.U32 R2, RZ, RZ, UR38 ;  /* 0x00000026ff027e24 */ /* 0x000fe2000f8e00ff */
[----:B------:R-:W-:Y:S01]  /*1ba50*/  R2UR UR7, R3 ;  /* 0x00000000030772ca */ /* 0x000fe200000e0000 */
[C---:B------:R-:W-:Y:S02]  /*1ba60*/  FADD.FTZ R3, -R5.reuse, R8 ;  /* 0x0000000805037221 */ /* 0x040fe40000010100 */
[-C--:B------:R-:W-:Y:S01]  /*1ba70*/  FMUL.FTZ R15, R5, R2.reuse ;  /* 0x00000002050f7220 */ /* 0x080fe20000410000 */
[-C--:B------:R-:W-:Y:S01]  /*1ba80*/  FMUL.FTZ R0, R0, R2.reuse ;  /* 0x0000000200007220 */ /* 0x080fe20000410000 */
[-C--:B------:R-:W-:Y:S02]  /*1ba90*/  FMUL.FTZ R3, R3, R2.reuse ;  /* 0x0000000203037220 */ /* 0x080fe40000410000 */
[-CC-:B------:R-:W-:Y:S01]  /*1baa0*/  FFMA.FTZ R208, R184, R2.reuse, -R15.reuse ;  /* 0x00000002b8d07223 */ /* 0x180fe2000001080f */
        /* <DEDUP_REMOVED lines=10> */
[----:B------:R-:W-:Y:S01]  /*1bb50*/  FFMA.FTZ R21, R173, R2, -R15 ;  /* 0x00000002ad157223 */ /* 0x000fe2000001080f */
[----:B------:R-:W-:Y:S08]  /*1bb60*/  MUFU.EX2 R3, R3 ;  /* 0x0000000300037308 */ /* 0x000ff00000000800 */
[----:B------:R-:W0:Y:S08]  /*1bb70*/  MUFU.EX2 R208, R208 ;  /* 0x000000d000d07308 */ /* 0x000e300000000800 */
[----:B------:R-:W-:Y:S08]  /*1bb80*/  MUFU.EX2 R0, R0 ;  /* 0x0000000000007308 */ /* 0x000ff00000000800 */
[----:B------:R-:W1:Y:S01]  /*1bb90*/  MUFU.EX2 R8, R8 ;  /* 0x0000000800087308 */ /* 0x000e620000000800 */
[----:B0-----:R-:W-:-:S07]  /*1bba0*/  FFMA.FTZ R13, R3, R13, R208 ;  /* 0x0000000d030d7223 */ /* 0x001fce00000100d0 */
[----:B------:R-:W0:Y:S08]  /*1bbb0*/  MUFU.EX2 R210, R210 ;  /* 0x000000d200d27308 */ /* 0x000e300000000800 */
[----:B------:R-:W-:Y:S01]  /*1bbc0*/  MUFU.EX2 R184, R184 ;  /* 0x000000b800b87308 */ /* 0x000fe20000000800 */
[C---:B-1----:R-:W-:Y:S01]  /*1bbd0*/  FADD.FTZ R13, R8.reuse, R13 ;  /* 0x0000000d080d7221 */ /* 0x042fe20000010000 */
[----:B------:R-:W-:-:S06]  /*1bbe0*/  F2FP.F16.F32.PACK_AB R208, R8, R208 ;  /* 0x000000d008d0723e */ /* 0x000fcc00000000ff */
        /* <DEDUP_REMOVED lines=9> */
[----:B------:R-:W-:Y:S01]  /*1bc80*/  WARPGROUP.ARRIVE ;  /* 0x00000000000079c5 */ /* 0x000fe20000000000 */
[-CC-:B------:R-:W-:Y:S01]  /*1bc90*/  FFMA.FTZ R196, R160, R2.reuse, -R15.reuse ;  /* 0x00000002a0c47223 */ /* 0x180fe2000001080f */
[-CC-:B------:R-:W-:Y:S01]  /*1bca0*/  FFMA.FTZ R160, R161, R2.reuse, -R15.reuse ;  /* 0x00000002a1a07223 */ /* 0x180fe2000001080f */
[-CC-:B------:R-:W-:Y:S01]  /*1bcb0*/  FFMA.FTZ R198, R164, R2.reuse, -R15.reuse ;  /* 0x00000002a4c67223 */ /* 0x180fe2000001080f */
[----:B------:R-:W-:Y:S01]  /*1bcc0*/  FFMA.FTZ R161, R165, R2, -R15 ;  /* 0x00000002a5a17223 */ /* 0x000fe2000001080f */
[----:B------:R-:W-:Y:S01]  /*1bcd0*/  @!P1 IADD3 R164, R11, 0x38840, RZ ;  /* 0x000388400ba49810 */ /* 0x000fe20007ffe0ff */
[----:B------:R-:W-:Y:S01]  /*1bce0*/  HGMMA.64x256x16.F32 R24, R192, gdesc[UR4].tnspB, R24, gsb0 ;  /* 0x43e00004c0187df0 */ /* 0x000fe20008000818 */
[----:B------:R-:W-:Y:S02]  /*1bcf0*/  MUFU.EX2 R196, R196 ;  /* 0x000000c400c47308 */ /* 0x000fe40000000800 */
[----:B------:R-:W-:-:S06]  /*1bd00*/  @!P1 PRMT R164, RZ, 0x654, R164 ;  /* 0x00000654ffa49816 */ /* 0x000fcc00000000a4 */
[----:B------:R-:W-:Y:S08]  /*1bd10*/  MUFU.EX2 R160, R160 ;  /* 0x000000a000a07308 */ /* 0x000ff00000000800 */
[----:B------:R-:W-:Y:S08]  /*1bd20*/  MUFU.EX2 R198, R198 ;  /* 0x000000c600c67308 */ /* 0x000ff00000000800 */
[----:B------:R-:W-:Y:S01]  /*1bd30*/  MUFU.EX2 R161, R161 ;  /* 0x000000a100a17308 */ /* 0x000fe20000000800 */
[----:B------:R-:W-:-:S02]  /*1bd40*/  WARPGROUP.DEPBAR.LE gsb0, 0x0 ;  /* 0x00008000000079c5 */ /* 0x000fc40000010000 */
[-CC-:B------:R-:W-:Y:S01]  /*1bd50*/  FFMA.FTZ R192, R152, R2.reuse, -R15.reuse ;  /* 0x0000000298c07223 */ /* 0x180fe2000001080f */
[-CC-:B------:R-:W-:Y:S01]  /*1bd60*/  FFMA.FTZ R152, R153, R2.reuse, -R15.reuse ;  /* 0x0000000299987223 */ /* 0x180fe2000001080f */
[-C--:B------:R-:W-:Y:S01]  /*1bd70*/  FMUL.FTZ R153, R4, R2.reuse ;  /* 0x0000000204997220 */ /* 0x080fe20000410000 */
[-CC-:B------:R-:W-:Y:S01]  /*1bd80*/  FFMA.FTZ R194, R156, R2.reuse, -R15.reuse ;  /* 0x000000029cc27223 */ /* 0x180fe2000001080f */
[-C--:B------:R-:W-:Y:S01]  /*1bd90*/  FFMA.FTZ R15, R157, R2.reuse, -R15 ;  /* 0x000000029d0f7223 */ /* 0x080fe2000001080f */
[----:B------:R1:W-:Y:S01]  /*1bda0*/  @!P1 SYNCS.ARRIVE.TRANS64.RED.A1T0 RZ, [R164+URZ], RZ ;  /* 0x000000ffa4ff99a7 */ /* 0x0003e2000810043f */
[-CC-:B------:R-:W-:Y:S01]  /*1bdb0*/  FFMA.FTZ R209, R186, R2.reuse, -R153.reuse ;  /* 0x00000002bad17223 */ /* 0x180fe20000010899 */
[-CC-:B------:R-:W-:Y:S01]  /*1bdc0*/  FFMA.FTZ R211, R190, R2.reuse, -R153.reuse ;  /* 0x00000002bed37223 */ /* 0x180fe20000010899 */
[----:B------:R2:W-:Y:S01]  /*1bdd0*/  MUFU.EX2 R7, R15 ;  /* 0x0000000f00077308 */ /* 0x0005e20000000800 */
[-CC-:B------:R-:W-:Y:S01]  /*1bde0*/  FFMA.FTZ R156, R191, R2.reuse, -R153.reuse ;  /* 0x00000002bf9c7223 */ /* 0x180fe20000010899 */
[-CC-:B------:R-:W-:Y:S01]  /*1bdf0*/  FFMA.FTZ R205, R178, R2.reuse, -R153.reuse ;  /* 0x00000002b2cd7223 */ /* 0x180fe20000010899 */
[-CC-:B------:R-:W-:Y:S01]  /*1be00*/  FFMA.FTZ R157, R179, R2.reuse, -R153.reuse ;  /* 0x00000002b39d7223 */ /* 0x180fe20000010899 */
[-CC-:B------:R-:W-:Y:S01]  /*1be10*/  FFMA.FTZ R207, R182, R2.reuse, -R153.reuse ;  /* 0x00000002b6cf7223 */ /* 0x180fe20000010899 */
[-CC-:B------:R-:W-:Y:S01]  /*1be20*/  FFMA.FTZ R197, R162, R2.reuse, -R153.reuse ;  /* 0x00000002a2c57223 */ /* 0x180fe20000010899 */
[-CC-:B------:R-:W-:Y:S01]  /*1be30*/  FFMA.FTZ R183, R183, R2.reuse, -R153.reuse ;  /* 0x00000002b7b77223 */ /* 0x180fe20000010899 */
[-CC-:B------:R-:W-:Y:S01]  /*1be40*/  FFMA.FTZ R201, R170, R2.reuse, -R153.reuse ;  /* 0x00000002aac97223 */ /* 0x180fe20000010899 */
[----:B------:R-:W3:Y:S01]  /*1be50*/  MUFU.EX2 R209, R209 ;  /* 0x000000d100d17308 */ /* 0x000ee20000000800 */
[-CC-:B--2---:R-:W-:Y:S01]  /*1be60*/  FFMA.FTZ R15, R187, R2.reuse, -R153.reuse ;  /* 0x00000002bb0f7223 */ /* 0x184fe20000010899 */
[-CC-:B------:R-:W-:Y:S01]  /*1be70*/  FFMA.FTZ R171, R171, R2.reuse, -R153.reuse ;  /* 0x00000002abab7223 */ /* 0x180fe20000010899 */
        /* <DEDUP_REMOVED lines=8> */
[-CC-:B------:R-:W-:Y:S01]  /*1bf00*/  FFMA.FTZ R158, R158, R2.reuse, -R153.reuse ;  /* 0x000000029e9e7223 */ /* 0x180fe20000010899 */
[----:B------:R-:W-:Y:S01]  /*1bf10*/  FFMA.FTZ R153, R159, R2, -R153 ;  /* 0x000000029f997223 */ /* 0x000fe20000010899 */
[----:B0-----:R-:W-:Y:S01]  /*1bf20*/  FADD.FTZ R159, R210, R13 ;  /* 0x0000000dd29f7221 */ /* 0x001fe20000010000 */
[----:B-1----:R-:W-:-:S02]  /*1bf30*/  @!P1 PRMT R164, RZ, 0x654, R9 ;  /* 0x00000654ffa49816 */ /* 0x002fc40000000009 */
[----:B------:R-:W0:Y:S01]  /*1bf40*/  MUFU.EX2 R211, R211 ;  /* 0x000000d300d37308 */ /* 0x000e220000000800 */
[----:B---3--:R-:W-:Y:S01]  /*1bf50*/  FFMA.FTZ R12, R0, R12, R209 ;  /* 0x0000000c000c7223 */ /* 0x008fe200000100d1 */
[C---:B------:R-:W-:Y:S01]  /*1bf60*/  FADD.FTZ R159, R184.reuse, R159 ;  /* 0x0000009fb89f7221 */ /* 0x040fe20000010000 */
[----:B------:R1:W-:Y:S01]  /*1bf70*/  @!P1 SYNCS.ARRIVE.TRANS64.RED.A1T0 RZ, [R164+URZ], RZ ;  /* 0x000000ffa4ff99a7 */ /* 0x0003e2000810043f */
[----:B------:R-:W-:-:S04]  /*1bf80*/  F2FP.F16.F32.PACK_AB R210, R184, R210 ;  /* 0x000000d2b8d2723e */ /* 0x000fc800000000ff */
[----:B------:R-:W3:Y:S01]  /*1bf90*/  MUFU.EX2 R156, R156 ;  /* 0x0000009c009c7308 */ /* 0x000ee20000000800 */
[C---:B--2---:R-:W-:Y:S01]  /*1bfa0*/  FADD.FTZ R12, R15.reuse, R12 ;  /* 0x0000000c0f0c7221 */ /* 0x044fe20000010000 */
[----:B------:R-:W-:-:S06]  /*1bfb0*/  F2FP.F16.F32.PACK_AB R209, R15, R209 ;  /* 0x000000d10fd1723e */ /* 0x000fcc00000000ff */
[----:B------:R-:W2:Y:S01]  /*1bfc0*/  MUFU.EX2 R205, R205 ;  /* 0x000000cd00cd7308 */ /* 0x000ea20000000800 */
[----:B0-----:R-:W-:-:S07]  /*1bfd0*/  FADD.FTZ R13, R211, R12 ;  /* 0x0000000cd30d7221 */ /* 0x001fce0000010000 */
[----:B------:R-:W0:Y:S01]  /*1bfe0*/  MUFU.EX2 R157, R157 ;  /* 0x0000009d009d7308 */ /* 0x000e220000000800 */
[C---:B---3--:R-:W-:Y:S01]  /*1bff0*/  FADD.FTZ R13, R156.reuse, R13 ;  /* 0x0000000d9c0d7221 */ /* 0x048fe20000010000 */
[----:B------:R-:W-:-:S06]  /*1c000*/  F2FP.F16.F32.PACK_AB R211, R156, R211 ;  /* 0x000000d39cd3723e */ /* 0x000fcc00000000ff */
[----:B------:R-:W3:Y:S08]  /*1c010*/  MUFU.EX2 R207, R207 ;  /* 0x000000cf00cf7308 */ /* 0x000ef00000000800 */
[----:B------:R-:W4:Y:S08]  /*1c020*/  MUFU.EX2 R11, R183 ;  /* 0x000000b7000b7308 */ /* 0x000f300000000800 */
[----:B------:R5:W-:Y:S08]  /*1c030*/  MUFU.EX2 R12, R163 ;  /* 0x000000a3000c7308 */ /* 0x000bf00000000800 */
[----:B------:R-:W1:Y:S01]  /*1c040*/  MUFU.EX2 R201, R201 ;  /* 0x000000c900c97308 */ /* 0x000e620000000800 */
[----:B-----5:R-:W-:Y:S01]  /*1c050*/  FADD.FTZ R163, R204, R159 ;  /* 0x0000009fcca37221 */ /* 0x020fe20000010000 */
[----:B--2---:R-:W-:Y:S01]  /*1c060*/  FADD.FTZ R159, R205, R13 ;  /* 0x0000000dcd9f7221 */ /* 0x004fe20000010000 */
[----:B------:R-:W-:-:S02]  /*1c070*/  F2FP.F16.F32.PACK_AB R204, R10, R204 ;  /* 0x000000cc0acc723e */ /* 0x000fc400000000ff */
[----:B------:R-:W-:Y:S01]  /*1c080*/  FADD.FTZ R13, R10, R163 ;  /* 0x000000a30a0d7221 */ /* 0x000fe20000010000 */
[C---:B0-----:R-:W-:Y:S01]  /*1c090*/  FADD.FTZ R159, R157.reuse, R159 ;  /* 0x0000009f9d9f7221 */ /* 0x041fe20000010000 */
[----:B------:R-:W-:Y:S01]  /*1c0a0*/  F2FP.F16.F32.PACK_AB R205, R157, R205 ;  /* 0x000000cd9dcd723e */ /* 0x000fe200000000ff */
[----:B------:R-:W0:Y:S01]  /*1c0b0*/  MUFU.EX2 R9, R171 ;  /* 0x000000ab00097308 */ /* 0x000e220000000800 */
[----:B------:R-:W-:Y:S01]  /*1c0c0*/  FADD.FTZ R13, R206, R13 ;  /* 0x0000000dce0d7221 */ /* 0x000fe20000010000 */
[----:B---3--:R-:W-:Y:S01]  /*1c0d0*/  FADD.FTZ R159, R207, R159 ;  /* 0x0000009fcf9f7221 */ /* 0x008fe20000010000 */
[C---:B------:R-:W-:Y:S02]  /*1c0e0*/  F2FP.F16.F32.PACK_AB R206, R14.reuse, R206 ;  /* 0x000000ce0ece723e */ /* 0x040fe400000000ff */
[----:B------:R-:W-:Y:S01]  /*1c0f0*/  FADD.FTZ R13, R14, R13 ;  /* 0x0000000d0e0d7221 */ /* 0x000fe20000010000 */
[C---:B----4-:R-:W-:Y:S01]  /*1c100*/  FADD.FTZ R159, R11.reuse, R159 ;  /* 0x0000009f0b9f7221 */ /* 0x050fe20000010000 */
[----:B------:R-:W-:Y:S01]  /*1c110*/  F2FP.F16.F32.PACK_AB R207, R11, R207 ;  /* 0x000000cf0bcf723e */ /* 0x000fe200000000ff */
[----:B------:R-:W2:Y:S01]  /*1c120*/  MUFU.EX2 R203, R203 ;  /* 0x000000cb00cb7308 */ /* 0x000ea20000000800 */
[----:B------:R-:W-:Y:S01]  /*1c130*/  FADD.FTZ R13, R200, R13 ;  /* 0x0000000dc80d7221 */ /* 0x000fe20000010000 */
[----:B-1----:R-:W-:Y:S01]  /*1c140*/  FADD.FTZ R159, R201, R159 ;  /* 0x0000009fc99f7221 */ /* 0x002fe20000010000 */
[----:B------:R-:W-:-:S02]  /*1c150*/  F2FP.F16.F32.PACK_AB R200, R20, R200 ;  /* 0x000000c814c8723e */ /* 0x000fc400000000ff */
[----:B------:R-:W-:Y:S01]  /*1c160*/  FADD.FTZ R13, R20, R13 ;  /* 0x0000000d140d7221 */ /* 0x000fe20000010000 */
[----:B------:R-:W-:Y:S02]  /*1c170*/  MOV R10, R220 ;  /* 0x000000dc000a7202 */ /* 0x000fe40000000f00 */
[----:B------:R-:W1:Y:S01]  /*1c180*/  MUFU.EX2 R154, R175 ;  /* 0x000000af009a7308 */ /* 0x000e620000000800 */
[C---:B0-----:R-:W-:Y:S01]  /*1c190*/  FADD.FTZ R159, R9.reuse, R159 ;  /* 0x0000009f099f7221 */ /* 0x041fe20000010000 */
[----:B------:R-:W-:Y:S01]  /*1c1a0*/  FADD.FTZ R13, R202, R13 ;  /* 0x0000000dca0d7221 */ /* 0x000fe20000010000 */
[----:B------:R-:W-:Y:S01]  /*1c1b0*/  F2FP.F16.F32.PACK_AB R201, R9, R201 ;  /* 0x000000c909c9723e */ /* 0x000fe200000000ff */
[----:B------:R-:W-:Y:S01]  /*1c1c0*/  IMAD.MOV.U32 R9, RZ, RZ, R221 ;  /* 0x000000ffff097224 */ /* 0x000fe200078e00dd */
[C---:B------:R-:W-:Y:S01]  /*1c1d0*/  F2FP.F16.F32.PACK_AB R202, R21.reuse, R202 ;  /* 0x000000ca15ca723e */ /* 0x040fe200000000ff */
[----:B------:R-:W-:Y:S02]  /*1c1e0*/  FADD.FTZ R13, R21, R13 ;  /* 0x0000000d150d7221 */ /* 0x000fe40000010000 */
[----:B------:R-:W0:Y:S01]  /*1c1f0*/  MUFU.EX2 R197, R197 ;  /* 0x000000c500c57308 */ /* 0x000e220000000800 */
[----:B--2---:R-:W-:Y:S01]  /*1c200*/  FADD.FTZ R159, R203, R159 ;  /* 0x0000009fcb9f7221 */ /* 0x004fe20000010000 */
[----:B------:R-:W-:Y:S01]  /*1c210*/  FADD.FTZ R13, R196, R13 ;  /* 0x0000000dc40d7221 */ /* 0x000fe20000010000 */
[----:B------:R-:W-:-:S03]  /*1c220*/  F2FP.F16.F32.PACK_AB R196, R160, R196 ;  /* 0x000000c4a0c4723e */ /* 0x000fc600000000ff */
[----:B------:R-:W-:Y:S02]  /*1c230*/  FADD.FTZ R13, R160, R13 ;  /* 0x0000000da00d7221 */ /* 0x000fe40000010000 */
[----:B------:R-:W2:Y:S01]  /*1c240*/  MUFU.EX2 R199, R199 ;  /* 0x000000c700c77308 */ /* 0x000ea20000000800 */
[----:B-1----:R-:W-:Y:S01]  /*1c250*/  FADD.FTZ R159, R154, R159 ;  /* 0x0000009f9a9f7221 */ /* 0x002fe20000010000 */
[----:B------:R-:W-:Y:S01]  /*1c260*/  FADD.FTZ R13, R198, R13 ;  /* 0x0000000dc60d7221 */ /* 0x000fe20000010000 */
[----:B------:R-:W-:Y:S02]  /*1c270*/  F2FP.F16.F32.PACK_AB R203, R154, R203 ;  /* 0x000000cb9acb723e */ /* 0x000fe400000000ff */
[C---:B------:R-:W-:Y:S01]  /*1c280*/  F2FP.F16.F32.PACK_AB R198, R161.reuse, R198 ;  /* 0x000000c6a1c6723e */ /* 0x040fe200000000ff */
[----:B------:R-:W-:Y:S02]  /*1c290*/  FADD.FTZ R13, R161, R13 ;  /* 0x0000000da10d7221 */ /* 0x000fe40000010000 */
[----:B------:R-:W1:Y:S01]  /*1c2a0*/  MUFU.EX2 R8, R167 ;  /* 0x000000a700087308 */ /* 0x000e620000000800 */
[----:B0-----:R-:W-:Y:S01]  /*1c2b0*/  FADD.FTZ R159, R197, R159 ;  /* 0x0000009fc59f7221 */ /* 0x001fe20000010000 */
[----:B------:R-:W-:-:S03]  /*1c2c0*/  F2FP.F16.F32.PACK_AB R197, R12, R197 ;  /* 0x000000c50cc5723e */ /* 0x000fc600000000ff */
[----:B------:R-:W-:-:S03]  /*1c2d0*/  FADD.FTZ R159, R12, R159 ;  /* 0x0000009f0c9f7221 */ /* 0x000fc60000010000 */
[----:B------:R-:W0:Y:S01]  /*1c2e0*/  MUFU.EX2 R192, R192 ;  /* 0x000000c000c07308 */ /* 0x000e220000000800 */
[----:B--2---:R-:W-:-:S07]  /*1c2f0*/  FADD.FTZ R159, R199, R159 ;  /* 0x0000009fc79f7221 */ /* 0x004fce0000010000 */
[----:B------:R-:W2:Y:S01]  /*1c300*/  MUFU.EX2 R162, R162 ;  /* 0x000000a200a27308 */ /* 0x000ea20000000800 */
[C---:B-1----:R-:W-:Y:S01]  /*1c310*/  FADD.FTZ R159, R8.reuse, R159 ;  /* 0x0000009f089f7221 */ /* 0x042fe20000010000 */
[----:B------:R-:W-:Y:S01]  /*1c320*/  F2FP.F16.F32.PACK_AB R199, R8, R199 ;  /* 0x000000c708c7723e */ /* 0x000fe200000000ff */
[----:B------:R-:W-:-:S05]  /*1c330*/  IMAD.MOV.U32 R8, RZ, RZ, R5 ;  /* 0x000000ffff087224 */ /* 0x000fca00078e0005 */
[----:B------:R-:W1:Y:S01]  /*1c340*/  MUFU.EX2 R152, R152 ;  /* 0x0000009800987308 */ /* 0x000e620000000800 */
[----:B0-----:R-:W-:-:S07]  /*1c350*/  FADD.FTZ R13, R192, R13 ;  /* 0x0000000dc00d7221 */ /* 0x001fce0000010000 */
[----:B------:R-:W0:Y:S01]  /*1c360*/  MUFU.EX2 R155, R155 ;  /* 0x0000009b009b7308 */ /* 0x000e220000000800 */
[----:B--2---:R-:W-:-:S07]  /*1c370*/  FADD.FTZ R159, R162, R159 ;  /* 0x0000009fa29f7221 */ /* 0x004fce0000010000 */
[----:B------:R-:W2:Y:S01]  /*1c380*/  MUFU.EX2 R194, R194 ;  /* 0x000000c200c27308 */ /* 0x000ea20000000800 */
[C---:B-1----:R-:W-:Y:S01]  /*1c390*/  FADD.FTZ R13, R152.reuse, R13 ;  /* 0x0000000d980d7221 */ /* 0x042fe20000010000 */
[----:B------:R-:W-:-:S06]  /*1c3a0*/  F2FP.F16.F32.PACK_AB R192, R152, R192 ;  /* 0x000000c098c0723e */ /* 0x000fcc00000000ff */
[----:B------:R-:W1:Y:S01]  /*1c3b0*/  MUFU.EX2 R158, R158 ;  /* 0x0000009e009e7308 */ /* 0x000e620000000800 */
[C---:B0-----:R-:W-:Y:S01]  /*1c3c0*/  FADD.FTZ R159, R155.reuse, R159 ;  /* 0x0000009f9b9f7221 */ /* 0x041fe20000010000 */
[----:B------:R-:W-:-:S06]  /*1c3d0*/  F2FP.F16.F32.PACK_AB R193, R155, R162 ;  /* 0x000000a29bc1723e */ /* 0x000fcc00000000ff */
[----:B------:R-:W0:Y:S01]  /*1c3e0*/  MUFU.EX2 R153, R153 ;  /* 0x0000009900997308 */ /* 0x000e220000000800 */
[----:B--2---:R-:W-:Y:S01]  /*1c3f0*/  FADD.FTZ R13, R194, R13 ;  /* 0x0000000dc20d7221 */ /* 0x004fe20000010000 */
[----:B------:R-:W-:-:S03]  /*1c400*/  F2FP.F16.F32.PACK_AB R194, R7, R194 ;  /* 0x000000c207c2723e */ /* 0x000fc600000000ff */
[----:B------:R-:W-:Y:S01]  /*1c410*/  FADD.FTZ R13, R7, R13 ;  /* 0x0000000d070d7221 */ /* 0x000fe20000010000 */
[----:B------:R-:W-:Y:S02]  /*1c420*/  IMAD.MOV.U32 R7, RZ, RZ, R4 ;  /* 0x000000ffff077224 */ /* 0x000fe400078e0004 */
[----:B-1----:R-:W-:-:S04]  /*1c430*/  FADD.FTZ R159, R158, R159 ;  /* 0x0000009f9e9f7221 */ /* 0x002fc80000010000 */
[C---:B0-----:R-:W-:Y:S01]  /*1c440*/  FADD.FTZ R12, R153.reuse, R159 ;  /* 0x0000009f990c7221 */ /* 0x041fe20000010000 */
[----:B------:R-:W-:Y:S01]  /*1c450*/  F2FP.F16.F32.PACK_AB R195, R153, R158 ;  /* 0x0000009e99c3723e */ /* 0x000fe200000000ff */
[----:B------:R-:W-:Y:S06]  /*1c460*/  @P2 BRA `(.L_x_648) ;  /* 0xffffffb400e42947 */ /* 0x000fec000383ffff */
.L_x_637:
[----:B------:R-:W-:Y:S05]  /*1c470*/  BSYNC B0 ;  /* 0x0000000000007941 */ /* 0x000fea0003800000 */
.L_x_636:
        /* <DEDUP_REMOVED lines=131> */
.L_x_649:
[----:B------:R-:W-:Y:S01]  /*1ccb0*/  IMAD R3, R220, 0x8, R18 ;  /* 0x00000008dc037824 */ /* 0x000fe200078e0212 */
[----:B------:R-:W-:-:S04]  /*1ccc0*/  SHF.L.U32 R0, R221, 0x1f, RZ ;  /* 0x0000001fdd007819 */ /* 0x000fc800000006ff */
[----:B------:R0:W1:Y:S01]  /*1ccd0*/  SYNCS.PHASECHK.TRANS64.TRYWAIT P2, [R3+URZ+0x38850], R0 ;  /* 0x03885000030075a7 */ /* 0x000062000804017f */
[----:B------:R-:W-:Y:S05]  /*1cce0*/  @!P0 BRA `(.L_x_650) ;  /* 0x0000000000048947 */ /* 0x000fea0003800000 */
[----:B------:R-:W-:Y:S01]  /*1ccf0*/  BPT.TRAP 0x1 ;  /* 0x000000040000795c */ /* 0x000fe20000300000 */
.L_x_650:
[----:B------:R-:W-:Y:S04]  /*1cd00*/  BSSY B0, `(.L_x_651) ;  /* 0x0000004000007945 */ /* 0x000fe80003800000 */
[----:B-1----:R-:W-:Y:S05]  /*1cd10*/  @P2 BRA `(.L_x_652) ;  /* 0x0000000000082947 */ /* 0x002fea0003800000 */
[----:B------:R-:W1:Y:S02]  /*1cd20*/  SYNCS.PHASECHK.TRANS64.TRYWAIT P0, [R3+URZ+0x38850], R0 ;  /* 0x03885000030075a7 */ /* 0x000e64000800017f */
[----:B-1----:R-:W-:Y:S05]  /*1cd30*/  @!P0 BRA `(.L_x_653) ;  /* 0x000000ec002c8947 */ /* 0x002fea0003800000 */
.L_x_652:
[----:B------:R-:W-:Y:S05]  /*1cd40*/  BSYNC B0 ;  /* 0x0000000000007941 */ /* 0x000fea0003800000 */
.L_x_651:
[----:B------:R-:W-:Y:S01]  /*1cd50*/  IADD3 R18, R18, 0x400, RZ ;  /* 0x0000040012127810 */ /* 0x000fe20007ffe0ff */
[----:B------:R-:W2:Y:S01]  /*1cd60*/  LDL.LU R168, [R1+0x60] ;  /* 0x0000600001a87983 */ /* 0x000ea20000300800 */
[----:B------:R-:W-:Y:S01]  /*1cd70*/  IMAD.MOV.U32 R7, RZ, RZ, 0x40000040 ;  /* 0x40000040ff077424 */ /* 0x000fe200078e00ff */
[----:B------:R-:W-:Y:S01]  /*1cd80*/  WARPGROUP.ARRIVE ;  /* 0x00000000000079c5 */ /* 0x000fe20000000000 */
[----:B------:R-:W-:Y:S01]  /*1cd90*/  SHF.R.U32.HI R18, RZ, 0x4, R18 ;  /* 0x00000004ff127819 */ /* 0x000fe20000011612 */
[----:B------:R-:W-:Y:S01]  /*1cda0*/  IMAD.MOV.U32 R9, RZ, RZ, 0x40000040 ;  /* 0x40000040ff097424 */ /* 0x000fe200078e00ff */
[----:B01----:R-:W0:Y:S01]  /*1cdb0*/  SHFL.BFLY PT, R0, R13, 0x2, 0x1f ;  /* 0x0c401f000d007f89 */ /* 0x003e2200000e0000 */
[----:B------:R-:W-:Y:S01]  /*1cdc0*/  R2UR UR7, R7 ;  /* 0x00000000070772ca */ /* 0x000fe200000e0000 */
[----:B------:R-:W-:Y:S01]  /*1cdd0*/  IMAD.MOV.U32 R7, RZ, RZ, 0x40000040 ;  /* 0x40000040ff077424 */ /* 0x000fe200078e00ff */
[----:B------:R-:W-:Y:S01]  /*1cde0*/  LOP3.LUT R18, R18, 0x3fff, RZ, 0xc0, !PT ;  /* 0x00003fff12127812 */ /* 0x000fe200078ec0ff */
[----:B------:R-:W-:-:S02]  /*1cdf0*/  IMAD.MOV.U32 R166, RZ, RZ, -0x800000 ;  /* 0xff800000ffa67424 */ /* 0x000fc400078e00ff */
[----:B------:R-:W-:Y:S01]  /*1ce00*/  @!P1 VIADD R3, R3, 0x38860 ;  /* 0x0003886003039836 */ /* 0x000fe20000000000 */
[----:B------:R-:W-:Y:S01]  /*1ce10*/  LOP3.LUT R18, R18, 0x2800000, RZ, 0xfc, !PT ;  /* 0x0280000012127812 */ /* 0x000fe200078efcff */
[----:B------:R-:W-:-:S03]  /*1ce20*/  IMAD.MOV.U32 R167, RZ, RZ, -0x800000 ;  /* 0xff800000ffa77424 */ /* 0x000fc600078e00ff */
[----:B------:R-:W-:Y:S01]  /*1ce30*/  @!P1 PRMT R3, RZ, 0x654, R3 ;  /* 0x00000654ff039816 */ /* 0x000fe20000000003 */
[----:B------:R-:W-:Y:S02]  /*1ce40*/  IMAD R6, R220, 0xa00, R18 ;  /* 0x00000a00dc067824 */ /* 0x000fe400078e0212 */
[----:B------:R-:W-:Y:S02]  /*1ce50*/  IMAD.MOV.U32 R18, RZ, RZ, RZ ;  /* 0x000000ffff127224 */ /* 0x000fe400078e00ff */
[C---:B------:R-:W-:Y:S01]  /*1ce60*/  VIADD R8, R6.reuse, 0x80 ;  /* 0x0000008006087836 */ /* 0x040fe20000000000 */
[----:B------:R-:W-:Y:S01]  /*1ce70*/  R2UR UR6, R6 ;  /* 0x00000000060672ca */ /* 0x000fe200000e0000 */
[----:B------:R-:W-:-:S05]  /*1ce80*/  VIADD R220, R220, 0x1 ;  /* 0x00000001dcdc7836 */ /* 0x000fca0000000000 */
[----:B------:R-:W-:Y:S01]  /*1ce90*/  ISETP.NE.AND P2, PT, R220, 0x2, PT ;  /* 0x00000002dc00780c */ /* 0x000fe20003f45270 */
[----:B0-----:R-:W-:-:S03]  /*1cea0*/  FADD.FTZ R0, R0, R13 ;  /* 0x0000000d00007221 */ /* 0x001fc60000010000 */
[----:B------:R-:W-:-:S03]  /*1ceb0*/  SEL R220, R220, RZ, P2 ;  /* 0x000000ffdcdc7207 */ /* 0x000fc60001000000 */
[----:B------:R-:W-:Y:S01]  /*1cec0*/  HGMMA.64x256x16.F32 R24, R208, gdesc[UR4].tnspB, R24, gsb0 ;  /* 0x43e00004d0187df0 */ /* 0x000fe20008000818 */
[----:B------:R-:W-:Y:S02]  /*1ced0*/  R2UR UR6, R8 ;  /* 0x00000000080672ca */ /* 0x000fe400000e0000 */
[----:B------:R-:W-:Y:S01]  /*1cee0*/  R2UR UR7, R9 ;  /* 0x00000000090772ca */ /* 0x000fe200000e0000 */
[----:B------:R-:W-:Y:S01]  /*1cef0*/  IMAD.MOV.U32 R9, RZ, RZ, 0x40000040 ;  /* 0x40000040ff097424 */ /* 0x000fe200078e00ff */
[----:B------:R-:W-:Y:S02]  /*1cf00*/  IADD3 R8, R6, 0x100, RZ ;  /* 0x0000010006087810 */ /* 0x000fe40007ffe0ff */
[----:B--2---:R-:W-:Y:S01]  /*1cf10*/  IADD3 R168, R168, 0x1, RZ ;  /* 0x00000001a8a87810 */ /* 0x004fe20007ffe0ff */
[----:B------:R-:W-:Y:S02]  /*1cf20*/  WARPGROUP.DEPBAR.LE gsb0, 0x0 ;  /* 0x00008000000079c5 */ /* 0x000fe40000010000 */
[----:B------:R-:W-:-:S02]  /*1cf30*/  WARPGROUP.ARRIVE ;  /* 0x00000000000079c5 */ /* 0x000fc40000000000 */
[----:B------:R-:W-:-:S15]  /*1cf40*/  STL [R1+0x60], R168 ;  /* 0x000060a801007387 */ /* 0x000fde0000100800 */
[----:B------:R-:W-:-:S01]  /*1cf50*/  NOP ;  /* 0x0000000000007918 */ /* 0x000fc20000000000 */
[----:B------:R-:W-:Y:S01]  /*1cf60*/  HGMMA.64x256x16.F32 R24, R204, gdesc[UR4].tnspB, R24, gsb0 ;  /* 0x43e00004cc187df0 */ /* 0x000fe20008000818 */
[----:B------:R-:W-:Y:S01]  /*1cf70*/  R2UR UR6, R8 ;  /* 0x00000000080672ca */ /* 0x000fe200000e0000 */
[C---:B------:R-:W-:Y:S01]  /*1cf80*/  VIADD R8, R6.reuse, 0x180 ;  /* 0x0000018006087836 */ /* 0x040fe20000000000 */
[----:B------:R-:W-:Y:S01]  /*1cf90*/  R2UR UR7, R9 ;  /* 0x00000000090772ca */ /* 0x000fe200000e0000 */
[----:B------:R-:W-:Y:S01]  /*1cfa0*/  IMAD.MOV.U32 R9, RZ, RZ, 0x40000040 ;  /* 0x40000040ff097424 */ /* 0x000fe200078e00ff */
[----:B------:R-:W-:Y:S01]  /*1cfb0*/  IADD3 R6, R6, 0x200, RZ ;  /* 0x0000020006067810 */ /* 0x000fe20007ffe0ff */
[----:B------:R-:W-:Y:S02]  /*1cfc0*/  WARPGROUP.DEPBAR.LE gsb0, 0x0 ;  /* 0x00008000000079c5 */ /* 0x000fe40000010000 */
[----:B------:R-:W-:-:S15]  /*1cfd0*/  WARPGROUP.ARRIVE ;  /* 0x00000000000079c5 */ /* 0x000fde0000000000 */
[----:B------:R-:W-:-:S05]  /*1cfe0*/  NOP ;  /* 0x0000000000007918 */ /* 0x000fca0000000000 */
        /* <DEDUP_REMOVED lines=9> */
[----:B------:R-:W0:Y:S04]  /*1d080*/  SHFL.BFLY PT, R6, R12, 0x2, 0x1f ;  /* 0x0c401f000c067f89 */ /* 0x000e2800000e0000 */
[----:B------:R-:W1:Y:S01]  /*1d090*/  SHFL.BFLY PT, R7, R0, 0x1, 0x1f ;  /* 0x0c201f0000077f89 */ /* 0x000e6200000e0000 */
[----:B0-----:R-:W-:Y:S01]  /*1d0a0*/  FADD.FTZ R6, R6, R12 ;  /* 0x0000000c06067221 */ /* 0x001fe20000010000 */
[----:B-1----:R-:W-:-:S04]  /*1d0b0*/  FADD.FTZ R0, R0, R7 ;  /* 0x0000000700007221 */ /* 0x002fc80000010000 */
[----:B------:R-:W0:Y:S01]  /*1d0c0*/  SHFL.BFLY PT, R8, R6, 0x1, 0x1f ;  /* 0x0c201f0006087f89 */ /* 0x000e2200000e0000 */
[----:B------:R-:W-:-:S13]  /*1d0d0*/  FSETP.NE.FTZ.AND P0, PT, R0, RZ, PT ;  /* 0x000000ff0000720b */ /* 0x000fda0003f15000 */
[----:B------:R-:W1:Y:S01]  /*1d0e0*/  @P0 MUFU.LG2 R7, R0 ;  /* 0x0000000000070308 */ /* 0x000e620000000c00 */
[----:B0-----:R-:W-:Y:S01]  /*1d0f0*/  FADD.FTZ R6, R6, R8 ;  /* 0x0000000806067221 */ /* 0x001fe20000010000 */
[----:B------:R-:W-:-:S06]  /*1d100*/  @P0 FMUL.FTZ R8, R2, 0.69314718246459960938 ;  /* 0x3f31721802080820 */ /* 0x000fcc0000410000 */
[----:B------:R0:W-:Y:S01]  /*1d110*/  @P0 MUFU.RCP R18, R0 ;  /* 0x0000000000120308 */ /* 0x0001e20000001000 */
[----:B------:R-:W-:Y:S01]  /*1d120*/  FSETP.NE.FTZ.AND P3, PT, R6, RZ, PT ;  /* 0x000000ff0600720b */ /* 0x000fe20003f75000 */
[----:B-1----:R-:W-:Y:S01]  /*1d130*/  @P0 FMUL.FTZ R7, R7, 0.69314718246459960938 ;  /* 0x3f31721807070820 */ /* 0x002fe20000410000 */
[----:B0-----:R-:W-:-:S03]  /*1d140*/  MOV R0, RZ ;  /* 0x000000ff00007202 */ /* 0x001fc60000000f00 */
[----:B------:R-:W-:Y:S01]  /*1d150*/  @P0 FFMA.FTZ R166, R8, R5, R7 ;  /* 0x0000000508a60223 */ /* 0x000fe20000010007 */
[----:B------:R-:W-:-:S07]  /*1d160*/  PLOP3.LUT P0, PT, PT, PT, PT, 0x8, 0x0 ;  /* 0x000000000000781c */ /* 0x000fce0003f0e170 */
[----:B------:R-:W0:Y:S08]  /*1d170*/  @P3 MUFU.LG2 R5, R6 ;  /* 0x0000000600053308 */ /* 0x000e300000000c00 */
[----:B------:R1:W2:Y:S02]  /*1d180*/  @P3 MUFU.RCP R0, R6 ;  /* 0x0000000600003308 */ /* 0x0002a40000001000 */
[----:B-1----:R-:W-:Y:S01]  /*1d190*/  @P3 FMUL.FTZ R6, R2, 0.69314718246459960938 ;  /* 0x3f31721802063820 */ /* 0x002fe20000410000 */
[----:B------:R-:W-:Y:S01]  /*1d1a0*/  SEL R2, RZ, 0x1, P2 ;  /* 0x00000001ff027807 */ /* 0x000fe20001000000 */
[----:B0-----:R-:W-:-:S03]  /*1d1b0*/  @P3 FMUL.FTZ R5, R5, 0.69314718246459960938 ;  /* 0x3f31721805053820 */ /* 0x001fc60000410000 */
[----:B------:R-:W-:Y:S01]  /*1d1c0*/  LOP3.LUT R221, R221, R2, RZ, 0x3c, !PT ;  /* 0x00000002dddd7212 */ /* 0x000fe200078e3cff */
[----:B------:R-:W-:Y:S01]  /*1d1d0*/  @P3 FFMA.FTZ R167, R6, R4, R5 ;  /* 0x0000000406a73223 */ /* 0x000fe20000010005 */
[----:B------:R-:W-:Y:S02]  /*1d1e0*/  WARPGROUP.DEPBAR.LE gsb0, 0x0 ;  /* 0x00008000000079c5 */ /* 0x000fe40000010000 */
[----:B------:R-:W-:-:S06]  /*1d1f0*/  WARPGROUP.ARRIVE ;  /* 0x00000000000079c5 */ /* 0x000fcc0000000000 */
[----:B------:R-:W-:Y:S03]  /*1d200*/  HGMMA.64x256x16.F32 R24, R192, gdesc[UR4].tnspB, R24, gsb0 ;  /* 0x43e00004c0187df0 */ /* 0x000fe60008000818 */
[----:B------:R-:W-:Y:S02]  /*1d210*/  WARPGROUP.DEPBAR.LE gsb0, 0x0 ;  /* 0x00008000000079c5 */ /* 0x000fe40000010000 */
[----:B------:R0:W-:Y:S01]  /*1d220*/  @!P1 SYNCS.ARRIVE.TRANS64.RED.A1T0 RZ, [R3+URZ], RZ ;  /* 0x000000ff03ff99a7 */ /* 0x0001e2000810043f */
[-C--:B------:R-:W-:Y:S01]  /*1d230*/  FMUL.FTZ R152, R48, R18.reuse ;  /* 0x0000001230987220 */ /* 0x080fe20000410000 */
[-C--:B------:R-:W-:Y:S01]  /*1d240*/  FMUL.FTZ R153, R49, R18.reuse ;  /* 0x0000001231997220 */ /* 0x080fe20000410000 */
[-C--:B------:R-:W-:Y:S01]  /*1d250*/  FMUL.FTZ R2, R52, R18.reuse ;  /* 0x0000001234027220 */ /* 0x080fe20000410000 */
[-C--:B------:R-:W-:Y:S01]  /*1d260*/  FMUL.FTZ R4, R56, R18.reuse ;  /* 0x0000001238047220 */ /* 0x080fe20000410000 */
[-C--:B------:R-:W-:Y:S01]  /*1d270*/  FMUL.FTZ R5, R57, R18.reuse ;  /* 0x0000001239057220 */ /* 0x080fe20000410000 */
[-C--:B------:R-:W-:Y:S01]  /*1d280*/  FMUL.FTZ R48, R108, R18.reuse ;  /* 0x000000126c307220 */ /* 0x080fe20000410000 */
[-C--:B------:R-:W-:Y:S01]  /*1d290*/  FMUL.FTZ R49, R109, R18.reuse ;  /* 0x000000126d317220 */ /* 0x080fe20000410000 */
        /* <DEDUP_REMOVED lines=120> */
[----:B------:R-:W-:-:S07]  /*1da20*/  FMUL.FTZ R129, R151, R0 ;  /* 0x0000000097817220 */ /* 0x000fce0000410000 */
.L_x_567:
[----:B------:R-:W0:Y:S08]  /*1da30*/  S2UR UR5, SR_CgaCtaId ;  /* 0x00000000000579c3 */ /* 0x000e300000008800 */
[----:B------:R-:W-:Y:S06]  /*1da40*/  BAR.SYNC.DEFER_BLOCKING 0x5, 0x180 ;  /* 0x0146000000007b1d */ /* 0x000fec0000010000 */
[----:B------:R-:W-:Y:S01]  /*1da50*/  UMOV UR4, 0x400 ;  /* 0x0000040000047882 */ /* 0x000fe20000000000 */
[----:B------:R-:W-:Y:S01]  /*1da60*/  BSSY B0, `(.L_x_654) ;  /* 0x0000472000007945 */ /* 0x000fe20003800000 */
[----:B0-----:R-:W-:-:S06]  /*1da70*/  ULEA UR4, UR5, UR4, 0x18 ;  /* 0x0000000405047291 */ /* 0x001fcc000f8ec03f */
[----:B------:R-:W-:-:S05]  /*1da80*/  IMAD.U32 R18, RZ, RZ, UR4 ;  /* 0x00000004ff127e24 */ /* 0x000fca000f8e00ff */
[----:B------:R0:W1:Y:S01]  /*1da90*/  LDS.128 R140, [R18+0x388d0] ;  /* 0x0388d000128c7984 */ /* 0x0000620000000c00 */
[----:B------:R-:W-:Y:S06]  /*1daa0*/  BAR.ARV 0x4, 0x180 ;  /* 0x0106000000007b1d */ /* 0x000fec0000002000 */
[----:B------:R-:W-:Y:S05]  /*1dab0*/  @P0 BRA `(.L_x_655) ;  /* 0x0000003800180947 */ /* 0x000fea0003800000 */
[----:B------:R-:W2:Y:S01]  /*1dac0*/  LDL R92, [R1+0x1ac] ;  /* 0x0001ac00015c7983 */ /* 0x000ea20000100800 */
[----:B------:R-:W-:Y:S01]  /*1dad0*/  F2FP.F16.F32.PACK_AB R94, R163, R162 ;  /* 0x000000a2a35e723e */ /* 0x000fe200000000ff */
[----:B------:R-:W-:Y:S01]  /*1dae0*/  ULDC.64 UR6, c[0x0][0xc00] ;  /* 0x0003000000067ab9 */ /* 0x000fe20000000a00 */
[----:B------:R-:W-:Y:S01]  /*1daf0*/  F2FP.F16.F32.PACK_AB R95, R31, R30 ;  /* 0x0000001e1f5f723e */ /* 0x000fe200000000ff */
[----:B------:R-:W3:Y:S01]  /*1db00*/  S2R R0, SR_SWINHI ;  /* 0x0000000000007919 */ /* 0x000ee20000002f00 */
[----:B------:R-:W-:Y:S01]  /*1db10*/  F2FP.F16.F32.PACK_AB R96, R161, R160 ;  /* 0x000000a0a160723e */ /* 0x000fe200000000ff */
[----:B------:R-:W-:Y:S01]  /*1db20*/  ULDC.64 UR4, c[0x0][0xc08] ;  /* 0x0003020000047ab9 */ /* 0x000fe20000000a00 */
[----:B------:R-:W-:Y:S01]  /*1db30*/  F2FP.F16.F32.PACK_AB R97, R35, R34 ;  /* 0x000000222361723e */ /* 0x000fe200000000ff */
[----:B------:R-:W-:Y:S01]  /*1db40*/  ULDC.64 UR8, c[0x0][0x208] ;  /* 0x0000820000087ab9 */ /* 0x000fe20000000a00 */
[----:B------:R-:W-:Y:S02]  /*1db50*/  F2FP.F16.F32.PACK_AB R98, R159, R158 ;  /* 0x0000009e9f62723e */ /* 0x000fe400000000ff */
[----:B------:R-:W-:Y:S01]  /*1db60*/  F2FP.F16.F32.PACK_AB R99, R39, R38 ;  /* 0x000000262763723e */ /* 0x000fe200000000ff */
[----:B------:R-:W-:Y:S01]  /*1db70*/  BAR.SYNC.DEFER_BLOCKING 0x1, 0x100 ;  /* 0x0044000000007b1d */ /* 0x000fe20000010000 */
[----:B------:R-:W-:-:S04]  /*1db80*/  ISETP.NE.U32.AND P1, PT, RZ, UR6, PT ;  /* 0x00000006ff007c0c */ /* 0x000fc8000bf25070 */
[----:B------:R-:W-:Y:S02]  /*1db90*/  ISETP.NE.AND.EX P1, PT, RZ, UR7, PT, P1 ;  /* 0x00000007ff007c0c */ /* 0x000fe4000bf25310 */
[----:B------:R-:W-:Y:S02]  /*1dba0*/  MOV R130, R18 ;  /* 0x0000001200827202 */ /* 0x000fe40000000f00 */
[----:B---3--:R-:W-:-:S03]  /*1dbb0*/  MOV R131, R0 ;  /* 0x0000000000837202 */ /* 0x008fc60000000f00 */
[----:B--2---:R-:W-:-:S04]  /*1dbc0*/  IMAD.WIDE R132, R92, 0x2, R130 ;  /* 0x000000025c847825 */ /* 0x004fc800078e0282 */
[----:B------:R-:W-:Y:S01]  /*1dbd0*/  IMAD.MOV.U32 R93, RZ, RZ, R133 ;  /* 0x000000ffff5d7224 */ /* 0x000fe200078e0085 */
[----:B------:R-:W-:-:S04]  /*1dbe0*/  LOP3.LUT R0, R132, 0x380, RZ, 0xc0, !PT ;  /* 0x0000038084007812 */ /* 0x000fc800078ec0ff */
[----:B------:R-:W-:-:S04]  /*1dbf0*/  SHF.R.U64 R0, R0, 0x3, RZ ;  /* 0x0000000300007819 */ /* 0x000fc800000012ff */
[----:B------:R-:W-:-:S04]  /*1dc00*/  LOP3.LUT R92, R0, R132, RZ, 0x3c, !PT ;  /* 0x00000084005c7212 */ /* 0x000fc800078e3cff */
[----:B------:R-:W-:Y:S02]  /*1dc10*/  MOV R0, R92 ;  /* 0x0000005c00007202 */ /* 0x000fe40000000f00 */
[----:B------:R-:W-:Y:S02]  /*1dc20*/  F2FP.F16.F32.PACK_AB R92, R165, R164 ;  /* 0x000000a4a55c723e */ /* 0x000fe400000000ff */
[----:B------:R-:W-:-:S05]  /*1dc30*/  F2FP.F16.F32.PACK_AB R93, R27, R26 ;  /* 0x0000001a1b5d723e */ /* 0x000fca00000000ff */
[----:B------:R2:W-:Y:S02]  /*1dc40*/  STSM.16.M88.4 [R0], R92 ;  /* 0x0000005c00007844 */ /* 0x0005e40000000200 */
[----:B--2---:R-:W-:Y:S02]  /*1dc50*/  IADD3 R92, P0, R132, 0x20, RZ ;  /* 0x00000020845c7810 */ /* 0x004fe40007f1e0ff */
[----:B------:R-:W-:Y:S02]  /*1dc60*/  F2FP.F16.F32.PACK_AB R94, R155, R154 ;  /* 0x0000009a9b5e723e */ /* 0x000fe400000000ff */
[----:B------:R-:W-:Y:S01]  /*1dc70*/  LOP3.LUT R0, R92, 0x380, RZ, 0xc0, !PT ;  /* 0x000003805c007812 */ /* 0x000fe200078ec0ff */
[----:B------:R-:W-:Y:S01]  /*1dc80*/  IMAD.X R93, RZ, RZ, R133, P0 ;  /* 0x000000ffff5d7224 */ /* 0x000fe200000e0685 */
[----:B------:R-:W-:Y:S02]  /*1dc90*/  F2FP.F16.F32.PACK_AB R95, R47, R46 ;  /* 0x0000002e2f5f723e */ /* 0x000fe400000000ff */
[----:B------:R-:W-:-:S04]  /*1dca0*/  SHF.R.U64 R0, R0, 0x3, RZ ;  /* 0x0000000300007819 */ /* 0x000fc800000012ff */
[----:B------:R-:W-:-:S04]  /*1dcb0*/  LOP3.LUT R92, R0, R92, RZ, 0x3c, !PT ;  /* 0x0000005c005c7212 */ /* 0x000fc800078e3cff */
[----:B------:R-:W-:-:S05]  /*1dcc0*/  MOV R92, R92 ;  /* 0x0000005c005c7202 */ /* 0x000fca0000000f00 */
[----:B------:R2:W-:Y:S02]  /*1dcd0*/  STSM.16.M88.4 [R92], R96 ;  /* 0x000000605c007844 */ /* 0x0005e40000000200 */
[----:B--2---:R-:W-:Y:S02]  /*1dce0*/  IADD3 R92, P0, R132, 0x40, RZ ;  /* 0x00000040845c7810 */ /* 0x004fe40007f1e0ff */
[----:B------:R-:W-:Y:S02]  /*1dcf0*/  F2FP.F16.F32.PACK_AB R96, R153, R152 ;  /* 0x000000989960723e */ /* 0x000fe400000000ff */
[----:B------:R-:W-:Y:S02]  /*1dd00*/  LOP3.LUT R0, R92, 0x380, RZ, 0xc0, !PT ;  /* 0x000003805c007812 */ /* 0x000fe400078ec0ff */
[----:B------:R-:W-:Y:S02]  /*1dd10*/  IADD3.X R93, RZ, R133, RZ, P0, !PT ;  /* 0x00000085ff5d7210 */ /* 0x000fe400007fe4ff */
[----:B------:R-:W-:-:S02]  /*1dd20*/  SHF.R.U64 R0, R0, 0x3, RZ ;  /* 0x0000000300007819 */ /* 0x000fc400000012ff */
[----:B------:R-:W-:Y:S02]  /*1dd30*/  F2FP.F16.F32.PACK_AB R97, R51, R50 ;  /* 0x000000323361723e */ /* 0x000fe400000000ff */
[----:B------:R-:W-:Y:S02]  /*1dd40*/  LOP3.LUT R92, R0, R92, RZ, 0x3c, !PT ;  /* 0x0000005c005c7212 */ /* 0x000fe400078e3cff */
[----:B------:R-:W-:Y:S02]  /*1dd50*/  F2FP.F16.F32.PACK_AB R98, R3, R2 ;  /* 0x000000020362723e */ /* 0x000fe400000000ff */
[----:B------:R-:W-:Y:S02]  /*1dd60*/  MOV R0, R92 ;  /* 0x0000005c00007202 */ /* 0x000fe40000000f00 */
[----:B------:R-:W-:Y:S02]  /*1dd70*/  F2FP.F16.F32.PACK_AB R92, R157, R156 ;  /* 0x0000009c9d5c723e */ /* 0x000fe400000000ff */
[----:B------:R-:W-:-:S02]  /*1dd80*/  F2FP.F16.F32.PACK_AB R93, R43, R42 ;  /* 0x0000002a2b5d723e */ /* 0x000fc400000000ff */
[----:B------:R-:W-:-:S03]  /*1dd90*/  F2FP.F16.F32.PACK_AB R99, R55, R54 ;  /* 0x000000363763723e */ /* 0x000fc600000000ff */
        /* <DEDUP_REMOVED lines=12> */
[----:B------:R-:W-:Y:S01]  /*1de60*/  LOP3.LUT R0, R92, 0x380, RZ, 0xc0, !PT ;  /* 0x000003805c007812 */ /* 0x000fe200078ec0ff */
[----:B------:R-:W-:Y:S01]  /*1de70*/  IMAD.X R93, RZ, RZ, R133, P0 ;  /* 0x000000ffff5d7224 */ /* 0x000fe200000e0685 */
[----:B------:R-:W-:Y:S02]  /*1de80*/  F2FP.F16.F32.PACK_AB R97, R67, R66 ;  /* 0x000000424361723e */ /* 0x000fe400000000ff */
[----:B------:R-:W-:-:S02]  /*1de90*/  SHF.R.U64 R0, R0, 0x3, RZ ;  /* 0x0000000300007819 */ /* 0x000fc400000012ff */
[----:B------:R-:W-:Y:S02]  /*1dea0*/  F2FP.F16.F32.PACK_AB R98, R11, R10 ;  /* 0x0000000a0b62723e */ /* 0x000fe400000000ff */
[----:B------:R-:W-:Y:S02]  /*1deb0*/  LOP3.LUT R92, R0, R92, RZ, 0x3c, !PT ;  /* 0x0000005c005c7212 */ /* 0x000fe400078e3cff */
[----:B------:R-:W-:Y:S02]  /*1dec0*/  F2FP.F16.F32.PACK_AB R99, R71, R70 ;  /* 0x000000464763723e */ /* 0x000fe400000000ff */
        /* <DEDUP_REMOVED lines=114> */
[----:B--2---:R-:W-:-:S04]  /*1e5f0*/  IADD3 R0, P0, R132, 0xc060, RZ ;  /* 0x0000c06084007810 */ /* 0x004fc80007f1e0ff */
[----:B------:R-:W-:Y:S01]  /*1e600*/  LOP3.LUT R92, R0, 0x380, RZ, 0xc0, !PT ;  /* 0x00000380005c7812 */ /* 0x000fe200078ec0ff */
[----:B------:R-:W-:-:S03]  /*1e610*/  IMAD.X R133, RZ, RZ, R133, P0 ;  /* 0x000000ffff857224 */ /* 0x000fc600000e0685 */
[----:B------:R-:W-:-:S04]  /*1e620*/  SHF.R.U64 R92, R92, 0x3, RZ ;  /* 0x000000035c5c7819 */ /* 0x000fc800000012ff */
[----:B------:R-:W-:Y:S01]  /*1e630*/  LOP3.LUT R132, R92, R0, RZ, 0x3c, !PT ;  /* 0x000000005c847212 */ /* 0x000fe200078e3cff */
[----:B------:R-:W-:Y:S01]  /*1e640*/  IMAD.MOV.U32 R0, RZ, RZ, RZ ;  /* 0x000000ffff007224 */ /* 0x000fe200078e00ff */
[----:B------:R-:W-:Y:S02]  /*1e650*/  IADD3 R92, P0, R236, UR6, RZ ;  /* 0x00000006ec5c7c10 */ /* 0x000fe4000ff1e0ff */
[----:B------:R-:W-:Y:S02]  /*1e660*/  MOV R132, R132 ;  /* 0x0000008400847202 */ /* 0x000fe40000000f00 */
[----:B------:R-:W-:Y:S02]  /*1e670*/  IADD3.X R93, R237, UR7, RZ, P0, !PT ;  /* 0x00000007ed5d7c10 */ /* 0x000fe400087fe4ff */
[----:B------:R-:W-:Y:S01]  /*1e680*/  ISETP.NE.U32.AND P0, PT, RZ, UR4, PT ;  /* 0x00000004ff007c0c */ /* 0x000fe2000bf05070 */
[----:B------:R2:W-:Y:S01]  /*1e690*/  STSM.16.M88.4 [R132], R96 ;  /* 0x0000006084007844 */ /* 0x0005e20000000200 */
[----:B------:R-:W-:Y:S02]  /*1e6a0*/  BAR.SYNC.DEFER_BLOCKING 0x1, 0x100 ;  /* 0x0044000000007b1d */ /* 0x000fe40000010000 */
[----:B------:R-:W-:-:S13]  /*1e6b0*/  ISETP.NE.AND.EX P0, PT, RZ, UR5, PT, P0 ;  /* 0x00000005ff007c0c */ /* 0x000fda000bf05300 */
[----:B------:R-:W-:Y:S01]  /*1e6c0*/  @P0 IADD3 R236, P2, R236, UR4, RZ ;  /* 0x00000004ecec0c10 */ /* 0x000fe2000ff5e0ff */
[----:B------:R-:W-:-:S03]  /*1e6d0*/  ULDC UR4, c[0x0][0xa88] ;  /* 0x0002a20000047ab9 */ /* 0x000fc60000000800 */
[----:B------:R-:W-:Y:S01]  /*1e6e0*/  @P0 IADD3.X R237, R237, UR5, RZ, P2, !PT ;  /* 0x00000005eded0c10 */ /* 0x000fe200097fe4ff */
[----:B--2---:R-:W-:Y:S01]  /*1e6f0*/  IMAD.U32 R132, RZ, RZ, UR4 ;  /* 0x00000004ff847e24 */ /* 0x004fe2000f8e00ff */
[----:B------:R-:W-:Y:S01]  /*1e700*/  ISETP.NE.AND P2, PT, R234, RZ, PT ;  /* 0x000000ffea00720c */ /* 0x000fe20003f45270 */
[----:B------:R-:W-:-:S03]  /*1e710*/  ULDC UR4, c[0x0][0xad4] ;  /* 0x0002b50000047ab9 */ /* 0x000fc60000000800 */
[----:B------:R-:W-:Y:S01]  /*1e720*/  SEL R234, R234, UR4, P2 ;  /* 0x00000004eaea7c07 */ /* 0x000fe20009000000 */
[----:B------:R2:W5:Y:S01]  /*1e730*/  @P1 LDG.E R0, desc[UR8][R92.64] ;  /* 0x000000085c001981 */ /* 0x000562000c1e1900 */
[----:B------:R-:W-:Y:S02]  /*1e740*/  MOV R98, 0x9b8 ;  /* 0x000009b800627802 */ /* 0x000fe40000000f00 */
[----:B------:R-:W-:Y:S01]  /*1e750*/  ISETP.GT.AND P2, PT, R234, 0x1, PT ;  /* 0x00000001ea00780c */ /* 0x000fe20003f44270 */
[----:B------:R2:W5:Y:S03]  /*1e760*/  @P0 LDG.E R132, desc[UR8][R236.64] ;  /* 0x00000008ec840981 */ /* 0x000566000c1e1900 */
[----:B------:R-:W-:-:S04]  /*1e770*/  SEL R98, R98, 0x978, P2 ;  /* 0x0000097862627807 */ /* 0x000fc80001000000 */
[----:B------:R2:W3:Y:S08]  /*1e780*/  LDC.64 R96, c[0x0][R98+0x220] ;  /* 0x0000880062607b82 */ /* 0x0004f00000000a00 */
[----:B------:R2:W4:Y:S01]  /*1e790*/  LDC.64 R94, c[0x0][R98+0x218] ;  /* 0x00008600625e7b82 */ /* 0x0005220000000a00 */
[----:B------:R-:W-:Y:S05]  /*1e7a0*/  @P0 BRA `(.L_x_656) ;  /* 0x0000000000140947 */ /* 0x000fea0003800000 */
[----:B------:R-:W-:Y:S05]  /*1e7b0*/  @!P1 BRA `(.L_x_656) ;  /* 0x0000000000109947 */ /* 0x000fea0003800000 */
[----:B------:R-:W-:Y:S02]  /*1e7c0*/  ULDC.64 UR4, c[0x0][0x208] ;  /* 0x0000820000047ab9 */ /* 0x000fe40000000a00 */
[----:B-----5:R-:W3:Y:S04]  /*1e7d0*/  LDG.E R132, desc[UR4][R92.64] ;  /* 0x000000045c847981 */ /* 0x020ee8000c1e1900 */
[----:B--2---:R-:W3:Y:S02]  /*1e7e0*/  LDG.E R92, desc[UR4][R92.64+0x4] ;  /* 0x000004045c5c7981 */ /* 0x004ee4000c1e1900 */
[----:B---3--:R-:W-:-:S07]  /*1e7f0*/  IMAD.IADD R132, R92, 0x1, -R132 ;  /* 0x000000015c847824 */ /* 0x008fce00078e0a84 */
.L_x_656:
[----:B------:R-:W3:Y:S01]  /*1e800*/  LDL.LU R99, [R1+0xfc] ;  /* 0x0000fc0001637983 */ /* 0x000ee20000300800 */
[----:B------:R-:W0:Y:S03]  /*1e810*/  LDC R136, c[0x0][0xbe8] ;  /* 0x0002fa00ff887b82 */ /* 0x000e260000000800 */
[----:B------:R-:W3:Y:S04]  /*1e820*/  LDL R137, [R1+0x78] ;  /* 0x0000780001897983 */ /* 0x000ee80000100800 */
[----:B------:R-:W3:Y:S04]  /*1e830*/  LDL R144, [R1+0x1a8] ;  /* 0x0001a80001907983 */ /* 0x000ee80000100800 */
[----:B------:R-:W3:Y:S04]  /*1e840*/  LDL R138, [R1+0x74] ;  /* 0x00007400018a7983 */ /* 0x000ee80000100800 */
[----:B-1----:R-:W3:Y:S04]  /*1e850*/  LDL R140, [R1+0x1a4] ;  /* 0x0001a400018c7983 */ /* 0x002ee80000100800 */
[----:B-----5:R-:W3:Y:S01]  /*1e860*/  LDL R139, [R1+0x10c] ;  /* 0x00010c00018b7983 */ /* 0x020ee20000100800 */
[----:B--2---:R-:W1:Y:S01]  /*1e870*/  LDC.64 R92, c[0x0][R98+0x228] ;  /* 0x00008a00625c7b82 */ /* 0x004e620000000a00 */
[----:B------:R-:W-:-:S04]  /*1e880*/  ISETP.NE.U32.AND P0, PT, RZ, UR6, PT ;  /* 0x00000006ff007c0c */ /* 0x000fc8000bf05070 */
[----:B------:R-:W-:Y:S02]  /*1e890*/  ISETP.NE.AND.EX P0, PT, RZ, UR7, PT, P0 ;  /* 0x00000007ff007c0c */ /* 0x000fe4000bf05300 */
[----:B0-----:R-:W-:Y:S02]  /*1e8a0*/  ISETP.NE.AND P1, PT, R136, 0x1, PT ;  /* 0x000000018800780c */ /* 0x001fe40003f25270 */
[----:B------:R-:W-:Y:S01]  /*1e8b0*/  SEL R235, R235, RZ, !P0 ;  /* 0x000000ffebeb7207 */ /* 0x000fe20004000000 */
[-C--:B----4-:R-:W-:Y:S02]  /*1e8c0*/  IMAD R134, R95, R232.reuse, RZ ;  /* 0x000000e85f867224 */ /* 0x090fe400078e02ff */
[----:B------:R-:W-:-:S04]  /*1e8d0*/  IMAD.WIDE.U32 R94, R94, R232, RZ ;  /* 0x000000e85e5e7225 */ /* 0x000fc800078e00ff */
[----:B---3--:R-:W-:Y:S02]  /*1e8e0*/  IMAD R97, R97, R235, RZ ;  /* 0x000000eb61617224 */ /* 0x008fe400078e02ff */
[----:B------:R-:W-:Y:S02]  /*1e8f0*/  IMAD.IADD R135, R95, 0x1, R134 ;  /* 0x000000015f877824 */ /* 0x000fe400078e0286 */
[----:B------:R-:W0:Y:S01]  /*1e900*/  @P1 LDC R95, c[0x0][0xbec] ;  /* 0x0002fb00ff5f1b82 */ /* 0x000e220000000800 */
[----:B------:R-:W-:Y:S01]  /*1e910*/  ULDC.64 UR4, c[0x0][0x208] ;  /* 0x0000820000047ab9 */ /* 0x000fe20000000a00 */
[----:B------:R-:W-:-:S05]  /*1e920*/  SEL R133, R99, RZ, !P0 ;  /* 0x000000ff63857207 */ /* 0x000fca0004000000 */
[C---:B------:R-:W-:Y:S02]  /*1e930*/  IMAD R133, R96.reuse, R133, R97 ;  /* 0x0000008560857224 */ /* 0x040fe400078e0261 */
[----:B------:R-:W-:-:S03]  /*1e940*/  IMAD.WIDE.U32 R96, R96, R235, RZ ;  /* 0x000000eb60607225 */ /* 0x000fc600078e00ff */
[----:B------:R-:W-:Y:S02]  /*1e950*/  IADD3 R99, P0, P3, R96, R94, R0 ;  /* 0x0000005e60637210 */ /* 0x000fe40007b1e000 */
[----:B------:R-:W2:Y:S01]  /*1e960*/  @P1 LDC R94, c[0x0][0xbf0] ;  /* 0x0002fc00ff5e1b82 */ /* 0x000ea20000000800 */
[----:B------:R-:W-:Y:S01]  /*1e970*/  SEL R96, R137, RZ, P2 ;  /* 0x000000ff89607207 */ /* 0x000fe20001000000 */
[----:B------:R-:W-:-:S04]  /*1e980*/  IMAD.IADD R133, R97, 0x1, R133 ;  /* 0x0000000161857824 */ /* 0x000fc800078e0285 */
[-C--:B-1----:R-:W-:Y:S01]  /*1e990*/  IMAD R134, R93, R96.reuse, RZ ;  /* 0x000000605d867224 */ /* 0x082fe200078e02ff */
[----:B------:R-:W-:Y:S01]  /*1e9a0*/  SHF.R.S32.HI R93, RZ, 0x1f, R0 ;  /* 0x0000001fff5d7819 */ /* 0x000fe20000011400 */
[----:B------:R-:W-:-:S03]  /*1e9b0*/  IMAD.WIDE.U32 R96, R92, R96, RZ ;  /* 0x000000605c607225 */ /* 0x000fc600078e00ff */
[----:B------:R-:W-:Y:S02]  /*1e9c0*/  IADD3.X R92, R133, R135, R93, P0, P3 ;  /* 0x00000087855c7210 */ /* 0x000fe400007e645d */
[----:B------:R-:W-:-:S05]  /*1e9d0*/  LEA R133, R138, R144, 0x7 ;  /* 0x000000908a857211 */ /* 0x000fca00078e38ff */
[----:B0-----:R-:W-:-:S04]  /*1e9e0*/  @P1 IMAD.HI.U32 R95, R133, R95, RZ ;  /* 0x0000005f855f1227 */ /* 0x001fc800078e00ff */
[----:B------:R-:W-:Y:S01]  /*1e9f0*/  IMAD.MOV.U32 R135, RZ, RZ, R133 ;  /* 0x000000ffff877224 */ /* 0x000fe200078e0085 */
[----:B--2---:R-:W-:Y:S02]  /*1ea00*/  @P1 SHF.R.U32.HI R135, RZ, R94, R95 ;  /* 0x0000005eff871219 */ /* 0x004fe4000001165f */
[----:B------:R0:W1:Y:S02]  /*1ea10*/  LDC.64 R94, c[0x0][R98+0x210] ;  /* 0x00008400625e7b82 */ /* 0x0000640000000a00 */
[----:B------:R-:W-:-:S06]  /*1ea20*/  IADD3 R96, P0, P3, R135, R99, R96 ;  /* 0x0000006387607210 */ /* 0x000fcc0007b1e060 */
[----:B0-----:R-:W0:Y:S01]  /*1ea30*/  LDC.64 R98, c[0x0][0xba8] ;  /* 0x0002ea00ff627b82 */ /* 0x001e220000000a00 */
[----:B------:R-:W-:Y:S01]  /*1ea40*/  IMAD.IADD R134, R97, 0x1, R134 ;  /* 0x0000000161867824 */ /* 0x000fe200078e0286 */
[----:B------:R-:W-:-:S04]  /*1ea50*/  SHF.R.S32.HI R97, RZ, 0x1f, R135 ;  /* 0x0000001fff617819 */ /* 0x000fc80000011487 */
[----:B------:R-:W-:Y:S01]  /*1ea60*/  IADD3.X R97, R97, R92, R134, P0, P3 ;  /* 0x0000005c61617210 */ /* 0x000fe200007e6486 */
[----:B------:R-:W-:-:S04]  /*1ea70*/  IMAD.MOV R134, RZ, RZ, -R135 ;  /* 0x000000ffff867224 */ /* 0x000fc800078e0a87 */
[----:B------:R-:W-:Y:S01]  /*1ea80*/  IMAD R134, R136, R134, R133 ;  /* 0x0000008688867224 */ /* 0x000fe200078e0285 */
[----:B0-----:R-:W0:Y:S08]  /*1ea90*/  @!P2 LDC R98, c[0x0][0xb50] ;  /* 0x0002d400ff62ab82 */ /* 0x001e300000000800 */
[----:B------:R-:W2:Y:S01]  /*1eaa0*/  @!P2 LDC R99, c[0x0][0xb54] ;  /* 0x0002d500ff63ab82 */ /* 0x000ea20000000800 */
[----:B------:R-:W-:Y:S01]  /*1eab0*/  SHF.R.S32.HI R92, RZ, 0x1f, R134 ;  /* 0x0000001fff5c7819 */ /* 0x000fe20000011486 */
[----:B-1----:R-:W-:-:S02]  /*1eac0*/  IMAD R95, R95, R134, RZ ;  /* 0x000000865f5f7224 */ /* 0x002fc400078e02ff */
[----:B------:R-:W-:-:S04]  /*1ead0*/  IMAD.WIDE.U32 R96, R94, R134, R96 ;  /* 0x000000865e607225 */ /* 0x000fc800078e0060 */
[----:B------:R-:W-:Y:S01]  /*1eae0*/  IMAD R92, R94, R92, R95 ;  /* 0x0000005c5e5c7224 */ /* 0x000fe200078e025f */
[----:B0-----:R-:W-:-:S04]  /*1eaf0*/  LEA R98, P0, R96, R98, 0x2 ;  /* 0x0000006260627211 */ /* 0x001fc800078010ff */
[----:B------:R-:W-:-:S04]  /*1eb00*/  IADD3 R92, R97, R92, RZ ;  /* 0x0000005c615c7210 */ /* 0x000fc80007ffe0ff */
[----:B--2---:R-:W-:Y:S01]  /*1eb10*/  LEA.HI.X R92, R96, R99, R92, 0x2, P0 ;  /* 0x00000063605c7211 */ /* 0x004fe200000f145c */
[----:B------:R-:W-:Y:S01]  /*1eb20*/  SHFL.IDX PT, R94, R98, RZ, 0x1c1f ;  /* 0x001c1fff625e7589 */ /* 0x000fe200000e0000 */
[----:B------:R-:W-:-:S03]  /*1eb30*/  IMAD R99, R138, 0x80, R140 ;  /* 0x000000808a637824 */ /* 0x000fc600078e028c */
[----:B------:R-:W0:Y:S04]  /*1eb40*/  SHFL.IDX PT, R95, R92, RZ, 0x1c1f ;  /* 0x001c1fff5c5f7589 */ /* 0x000e2800000e0000 */
[----:B------:R1:W-:Y:S04]  /*1eb50*/  SHFL.IDX PT, R96, R98, 0x1, 0x1c1f ;  /* 0x003c1f0062607f89 */ /* 0x0003e800000e0000 */
[----:B------:R2:W3:Y:S01]  /*1eb60*/  SHFL.IDX PT, R97, R92, 0x1, 0x1c1f ;  /* 0x003c1f005c617f89 */ /* 0x0004e200000e0000 */
[----:B------:R-:W-:Y:S01]  /*1eb70*/  LOP3.LUT P0, RZ, R139, 0x3, RZ, 0xc0, !PT ;  /* 0x000000038bff7812 */ /* 0x000fe2000780c0ff */
[----:B-1----:R-:W-:-:S02]  /*1eb80*/  VIADD R98, R99, 0x8 ;  /* 0x0000000863627836 */ /* 0x002fc40000000000 */
[----:B--2---:R-:W-:-:S05]  /*1eb90*/  IMAD R92, R132, R136, RZ ;  /* 0x00000088845c7224 */ /* 0x004fca00078e02ff */
[-C--:B------:R-:W-:Y:S02]  /*1eba0*/  ISETP.GE.OR P3, PT, R99, R92.reuse, P0 ;  /* 0x0000005c6300720c */ /* 0x080fe40000766670 */
[----:B------:R-:W-:-:S11]  /*1ebb0*/  ISETP.GE.OR P0, PT, R98, R92, P0 ;  /* 0x0000005c6200720c */ /* 0x000fd60000706670 */
[----:B0-----:R0:W-:Y:S04]  /*1ebc0*/  @!P3 ST.E desc[UR4][R94.64], R166 ;  /* 0x000000a65e00b985 */ /* 0x0011e8000c101904 */
[----:B---3--:R0:W-:Y:S01]  /*1ebd0*/  @!P0 ST.E desc[UR4][R96.64], R167 ;  /* 0x000000a760008985 */ /* 0x0081e2000c101904 */
[----:B------:R-:W-:Y:S05]  /*1ebe0*/  @P2 BRA `(.L_x_657) ;  /* 0x0000000c00ec2947 */ /* 0x000fea0003800000 */
[----:B------:R1:W5:Y:S01]  /*1ebf0*/  LDL R86, [R1+0x100] ;  /* 0x0001000001567983 */ /* 0x0003620000100800 */
[----:B------:R-:W-:Y:S01]  /*1ec00*/  IMAD.SHL.U32 R139, R212, 0x40, RZ ;  /* 0x00000040d48b7824 */ /* 0x000fe200078e00ff */
[----:B------:R-:W2:Y:S01]  /*1ec10*/  @P1 LDC R21, c[0x0][0xbec] ;  /* 0x0002fb00ff151b82 */ /* 0x000ea20000000800 */
[----:B------:R-:W-:Y:S01]  /*1ec20*/  ULDC.64 UR4, c[0x0][0x208] ;  /* 0x0000820000047ab9 */ /* 0x000fe20000000a00 */
[----:B------:R1:W5:Y:S02]  /*1ec30*/  LDL R85, [R1+0x68] ;  /* 0x0000680001557983 */ /* 0x0003640000100800 */
[----:B------:R-:W-:Y:S02]  /*1ec40*/  LEA R3, R233, R139, 0x3 ;  /* 0x0000008be9037211 */ /* 0x000fe400078e18ff */
[----:B------:R1:W5:Y:S02]  /*1ec50*/  LDL R84, [R1+0x70] ;  /* 0x0000700001547983 */ /* 0x0003640000100800 */
[----:B------:R-:W3:Y:S01]  /*1ec60*/  @P1 LDC R77, c[0x0][0xbf0] ;  /* 0x0002fc00ff4d1b82 */ /* 0x000ee20000000800 */
[----:B------:R-:W-:Y:S01]  /*1ec70*/  IMAD.WIDE R130, R3, 0x2, R130 ;  /* 0x0000000203827825 */ /* 0x000fe200078e0282 */
[----:B------:R1:W5:Y:S02]  /*1ec80*/  LDL R82, [R1+0x6c] ;  /* 0x00006c0001527983 */ /* 0x0003640000100800 */
[----:B------:R-:W-:-:S02]  /*1ec90*/  IADD3 R9, P4, R130, 0x1000, RZ ;  /* 0x0000100082097810 */ /* 0x000fc40007f9e0ff */
[C---:B------:R-:W-:Y:S02]  /*1eca0*/  IADD3 R13, P3, R130.reuse, 0x2000, RZ ;  /* 0x00002000820d7810 */ /* 0x040fe40007f7e0ff */
[----:B------:R-:W-:Y:S02]  /*1ecb0*/  IADD3 R25, P2, R130, 0x3000, RZ ;  /* 0x0000300082197810 */ /* 0x000fe40007f5e0ff */
[----:B------:R-:W-:Y:S02]  /*1ecc0*/  LOP3.LUT R8, R9, 0x380, RZ, 0xc0, !PT ;  /* 0x0000038009087812 */ /* 0x000fe400078ec0ff */
[----:B------:R-:W-:Y:S02]  /*1ecd0*/  LOP3.LUT R12, R13, 0x380, RZ, 0xc0, !PT ;  /* 0x000003800d0c7812 */ /* 0x000fe400078ec0ff */
[----:B------:R-:W-:Y:S02]  /*1ece0*/  LOP3.LUT R24, R25, 0x380, RZ, 0xc0, !PT ;  /* 0x0000038019187812 */ /* 0x000fe400078ec0ff */
[----:B------:R-:W-:-:S02]  /*1ecf0*/  SHF.R.U64 R8, R8, 0x3, RZ ;  /* 0x0000000308087819 */ /* 0x000fc400000012ff */
        /* <DEDUP_REMOVED lines=29> */
[----:B------:R-:W-:Y:S02]  /*1eed0*/  LOP3.LUT R28, R28, R29, RZ, 0x3c, !PT ;  /* 0x0000001d1c1c7212 */ /* 0x000fe400078e3cff */
        /* <DEDUP_REMOVED lines=8> */
[----:B------:R-:W-:-:S02]  /*1ef60*/  IADD3.X R29, RZ, R131, RZ, P0, !PT ;  /* 0x00000083ff1d7210 */ /* 0x000fc400007fe4ff */
[----:B------:R-:W-:Y:S01]  /*1ef70*/  LOP3.LUT R48, R48, R49, RZ, 0x3c, !PT ;  /* 0x0000003130307212 */ /* 0x000fe200078e3cff */
[----:B------:R-:W-:Y:S01]  /*1ef80*/  IMAD.X R49, RZ, RZ, R131, P2 ;  /* 0x000000ffff317224 */ /* 0x000fe200010e0683 */
[----:B------:R-:W-:Y:S01]  /*1ef90*/  IADD3.X R45, RZ, R131, RZ, P3, !PT ;  /* 0x00000083ff2d7210 */ /* 0x000fe20001ffe4ff */
[----:B------:R-:W5:Y:S01]  /*1efa0*/  LD.E.128 R36, desc[UR4][R36.64] ;  /* 0x0000000424247980 */ /* 0x000f62000c101d00 */
[C---:B------:R-:W-:Y:S02]  /*1efb0*/  IADD3 R53, P0, R130.reuse, 0xa000, RZ ;  /* 0x0000a00082357810 */ /* 0x040fe40007f1e0ff */
[C---:B------:R-:W-:Y:S01]  /*1efc0*/  IADD3 R57, P6, R130.reuse, 0xb000, RZ ;  /* 0x0000b00082397810 */ /* 0x040fe20007fde0ff */
[----:B------:R-:W5:Y:S01]  /*1efd0*/  LD.E.128 R28, desc[UR4][R28.64] ;  /* 0x000000041c1c7980 */ /* 0x000f62000c101d00 */
[C---:B------:R-:W-:Y:S02]  /*1efe0*/  IADD3 R61, P5, R130.reuse, 0xc000, RZ ;  /* 0x0000c000823d7810 */ /* 0x040fe40007fbe0ff */
[C---:B------:R-:W-:Y:S01]  /*1eff0*/  IADD3 R65, P4, R130.reuse, 0xd000, RZ ;  /* 0x0000d00082417810 */ /* 0x040fe20007f9e0ff */
[----:B------:R-:W5:Y:S01]  /*1f000*/  LD.E.128 R40, desc[UR4][R40.64] ;  /* 0x0000000428287980 */ /* 0x000f62000c101d00 */
[----:B------:R-:W-:-:S02]  /*1f010*/  IADD3 R69, P3, R130, 0xe000, RZ ;  /* 0x0000e00082457810 */ /* 0x000fc40007f7e0ff */
[----:B------:R-:W-:Y:S01]  /*1f020*/  IADD3 R3, P2, R130, 0xf000, RZ ;  /* 0x0000f00082037810 */ /* 0x000fe20007f5e0ff */
[----:B------:R-:W5:Y:S01]  /*1f030*/  LD.E.128 R44, desc[UR4][R44.64] ;  /* 0x000000042c2c7980 */ /* 0x000f62000c101d00 */
[----:B------:R-:W-:Y:S02]  /*1f040*/  LOP3.LUT R52, R53, 0x380, RZ, 0xc0, !PT ;  /* 0x0000038035347812 */ /* 0x000fe400078ec0ff */
[----:B------:R-:W-:Y:S01]  /*1f050*/  LOP3.LUT R56, R57, 0x380, RZ, 0xc0, !PT ;  /* 0x0000038039387812 */ /* 0x000fe200078ec0ff */
[----:B------:R-:W-:Y:S01]  /*1f060*/  IMAD.X R73, RZ, RZ, R131, P2 ;  /* 0x000000ffff497224 */ /* 0x000fe200010e0683 */
[----:B------:R-:W-:Y:S01]  /*1f070*/  LOP3.LUT R60, R61, 0x380, RZ, 0xc0, !PT ;  /* 0x000003803d3c7812 */ /* 0x000fe200078ec0ff */
[----:B------:R-:W5:Y:S01]  /*1f080*/  LD.E.128 R48, desc[UR4][R48.64] ;  /* 0x0000000430307980 */ /* 0x000f62000c101d00 */
[----:B------:R-:W-:Y:S02]  /*1f090*/  LOP3.LUT R64, R65, 0x380, RZ, 0xc0, !PT ;  /* 0x0000038041407812 */ /* 0x000fe400078ec0ff */
[----:B------:R-:W-:-:S02]  /*1f0a0*/  LOP3.LUT R68, R69, 0x380, RZ, 0xc0, !PT ;  /* 0x0000038045447812 */ /* 0x000fc400078ec0ff */
[----:B------:R-:W-:Y:S02]  /*1f0b0*/  LOP3.LUT R5, R130, 0x380, RZ, 0xc0, !PT ;  /* 0x0000038082057812 */ /* 0x000fe400078ec0ff */
[----:B------:R-:W-:Y:S02]  /*1f0c0*/  LOP3.LUT R2, R3, 0x380, RZ, 0xc0, !PT ;  /* 0x0000038003027812 */ /* 0x000fe400078ec0ff */
[----:B------:R-:W-:Y:S02]  /*1f0d0*/  SHF.R.U64 R52, R52, 0x3, RZ ;  /* 0x0000000334347819 */ /* 0x000fe400000012ff */
[----:B------:R-:W-:Y:S02]  /*1f0e0*/  SHF.R.U64 R56, R56, 0x3, RZ ;  /* 0x0000000338387819 */ /* 0x000fe400000012ff */
[----:B------:R-:W-:Y:S02]  /*1f0f0*/  SHF.R.U64 R60, R60, 0x3, RZ ;  /* 0x000000033c3c7819 */ /* 0x000fe400000012ff */
[----:B------:R-:W-:-:S02]  /*1f100*/  SHF.R.U64 R64, R64, 0x3, RZ ;  /* 0x0000000340407819 */ /* 0x000fc400000012ff */
[----:B------:R-:W-:Y:S02]  /*1f110*/  SHF.R.U64 R68, R68, 0x3, RZ ;  /* 0x0000000344447819 */ /* 0x000fe400000012ff */
[----:B------:R-:W-:Y:S02]  /*1f120*/  SHF.R.U64 R5, R5, 0x3, RZ ;  /* 0x0000000305057819 */ /* 0x000fe400000012ff */
[----:B------:R-:W-:Y:S02]  /*1f130*/  SHF.R.U64 R2, R2, 0x3, RZ ;  /* 0x0000000302027819 */ /* 0x000fe400000012ff */
[----:B------:R-:W-:Y:S01]  /*1f140*/  LOP3.LUT R52, R52, R53, RZ, 0x3c, !PT ;  /* 0x0000003534347212 */ /* 0x000fe200078e3cff */
[--C-:B------:R-:W-:Y:S01]  /*1f150*/  IMAD.X R53, RZ, RZ, R131.reuse, P0 ;  /* 0x000000ffff357224 */ /* 0x100fe200000e0683 */
[----:B------:R-:W-:Y:S01]  /*1f160*/  LOP3.LUT R56, R56, R57, RZ, 0x3c, !PT ;  /* 0x0000003938387212 */ /* 0x000fe200078e3cff */
[----:B------:R-:W-:Y:S01]  /*1f170*/  IMAD.X R57, RZ, RZ, R131, P6 ;  /* 0x000000ffff397224 */ /* 0x000fe200030e0683 */
[----:B------:R-:W-:-:S02]  /*1f180*/  LOP3.LUT R60, R60, R61, RZ, 0x3c, !PT ;  /* 0x0000003d3c3c7212 */ /* 0x000fc400078e3cff */
[----:B------:R-:W-:Y:S01]  /*1f190*/  LOP3.LUT R64, R64, R65, RZ, 0x3c, !PT ;  /* 0x0000004140407212 */ /* 0x000fe200078e3cff */
[--C-:B------:R-:W-:Y:S01]  /*1f1a0*/  IMAD.X R65, RZ, RZ, R131.reuse, P4 ;  /* 0x000000ffff417224 */ /* 0x100fe200020e0683 */
[----:B------:R-:W-:Y:S01]  /*1f1b0*/  LOP3.LUT R68, R68, R69, RZ, 0x3c, !PT ;  /* 0x0000004544447212 */ /* 0x000fe200078e3cff */
[----:B------:R-:W-:Y:S01]  /*1f1c0*/  IMAD.X R69, RZ, RZ, R131, P3 ;  /* 0x000000ffff457224 */ /* 0x000fe200018e0683 */
[----:B------:R-:W-:Y:S01]  /*1f1d0*/  LOP3.LUT R4, R5, R130, RZ, 0x3c, !PT ;  /* 0x0000008205047212 */ /* 0x000fe200078e3cff */
[----:B------:R-:W5:Y:S01]  /*1f1e0*/  LD.E.128 R52, desc[UR4][R52.64] ;  /* 0x0000000434347980 */ /* 0x000f62000c101d00 */
[-C--:B------:R-:W-:Y:S02]  /*1f1f0*/  IADD3.X R61, RZ, R131.reuse, RZ, P5, !PT ;  /* 0x00000083ff3d7210 */ /* 0x080fe40002ffe4ff */
[----:B------:R-:W-:Y:S01]  /*1f200*/  MOV R5, R131 ;  /* 0x0000008300057202 */ /* 0x000fe20000000f00 */
[----:B------:R-:W5:Y:S01]  /*1f210*/  LD.E.128 R56, desc[UR4][R56.64] ;  /* 0x0000000438387980 */ /* 0x000f62000c101d00 */
[----:B------:R-:W-:-:S03]  /*1f220*/  LOP3.LUT R72, R2, R3, RZ, 0x3c, !PT ;  /* 0x0000000302487212 */ /* 0x000fc600078e3cff */
[----:B------:R-:W5:Y:S04]  /*1f230*/  LD.E.128 R60, desc[UR4][R60.64] ;  /* 0x000000043c3c7980 */ /* 0x000f68000c101d00 */
[----:B------:R-:W5:Y:S04]  /*1f240*/  LD.E.128 R4, desc[UR4][R4.64] ;  /* 0x0000000404047980 */ /* 0x000f68000c101d00 */
[----:B------:R-:W5:Y:S04]  /*1f250*/  LD.E.128 R64, desc[UR4][R64.64] ;  /* 0x0000000440407980 */ /* 0x000f68000c101d00 */
[----:B------:R-:W5:Y:S04]  /*1f260*/  LD.E.128 R68, desc[UR4][R68.64] ;  /* 0x0000000444447980 */ /* 0x000f68000c101d00 */
[----:B------:R-:W5:Y:S01]  /*1f270*/  LD.E.128 R72, desc[UR4][R72.64] ;  /* 0x0000000448487980 */ /* 0x000f62000c101d00 */
[----:B------:R-:W-:-:S02]  /*1f280*/  ULDC.64 UR4, c[0x0][0xaa0] ;  /* 0x0002a80000047ab9 */ /* 0x000fc40000000a00 */
[----:B------:R-:W-:Y:S01]  /*1f290*/  IMAD R93, R93, UR4, RZ ;  /* 0x000000045d5d7c24 */ /* 0x000fe2000f8e02ff */
[----:B------:R-:W-:Y:S01]  /*1f2a0*/  SHF.R.S32.HI R20, RZ, 0x1f, R235 ;  /* 0x0000001fff147819 */ /* 0x000fe200000114eb */
[C---:B------:R-:W-:Y:S01]  /*1f2b0*/  IMAD.WIDE.U32 R2, R0.reuse, UR4, RZ ;  /* 0x0000000400027c25 */ /* 0x040fe2000f8e00ff */
[----:B------:R-:W-:Y:S01]  /*1f2c0*/  @!PT LDS RZ, [RZ] ;  /* 0x00000000fffff984 */ /* 0x000fe20000000800 */
[----:B------:R-:W-:Y:S01]  /*1f2d0*/  @!PT LDS RZ, [RZ] ;  /* 0x00000000fffff984 */ /* 0x000fe20000000800 */
[----:B------:R-:W-:Y:S01]  /*1f2e0*/  @!PT LDS RZ, [RZ] ;  /* 0x00000000fffff984 */ /* 0x000fe20000000800 */
[----:B------:R-:W-:Y:S01]  /*1f2f0*/  @!PT LDS RZ, [RZ] ;  /* 0x00000000fffff984 */ /* 0x000fe20000000800 */
[----:B------:R4:W-:Y:S06]  /*1f300*/  MEMBAR.ALL.CTA ;  /* 0x0000000000007992 */ /* 0x0009ec0000008000 */
[----:B----4-:R-:W4:Y:S01]  /*1f310*/  FENCE.VIEW.ASYNC.S ;  /* 0x00000000000073c6 */ /* 0x010f220000000000 */
[----:B------:R-:W-:Y:S01]  /*1f320*/  IMAD R93, R0, UR5, R93 ;  /* 0x00000005005d7c24 */ /* 0x000fe2000f8e025d */
[----:B------:R-:W-:Y:S01]  /*1f330*/  ULDC.64 UR4, c[0x0][0xae8] ;  /* 0x0002ba0000047ab9 */ /* 0x000fe20000000a00 */
[----:B------:R-:W-:-:S02]  /*1f340*/  IMAD R0, R233, 0x20, R212 ;  /* 0x00000020e9007824 */ /* 0x000fc400078e02d4 */
[----:B------:R-:W-:Y:S02]  /*1f350*/  IMAD.IADD R3, R3, 0x1, R93 ;  /* 0x0000000103037824 */ /* 0x000fe400078e025d */
[----:B------:R-:W-:Y:S02]  /*1f360*/  IMAD R76, R138, 0x80, R0 ;  /* 0x000000808a4c7824 */ /* 0x000fe400078e0200 */
[----:B------:R-:W-:-:S04]  /*1f370*/  IMAD.WIDE.U32 R2, R232, UR4, R2 ;  /* 0x00000004e8027c25 */ /* 0x000fc8000f8e0002 */
[----:B--2---:R-:W-:Y:S01]  /*1f380*/  @P1 IMAD.HI.U32 R0, R76, R21, RZ ;  /* 0x000000154c001227 */ /* 0x004fe200078e00ff */
[----:B------:R-:W-:-:S03]  /*1f390*/  MOV R21, R76 ;  /* 0x0000004c00157202 */ /* 0x000fc60000000f00 */
[----:B------:R-:W-:Y:S01]  /*1f3a0*/  IMAD R3, R232, UR5, R3 ;  /* 0x00000005e8037c24 */ /* 0x000fe2000f8e0203 */
[----:B------:R-:W-:Y:S01]  /*1f3b0*/  ULDC.64 UR4, c[0x0][0xaf0] ;  /* 0x0002bc0000047ab9 */ /* 0x000fe20000000a00 */
[----:B---3--:R-:W-:Y:S01]  /*1f3c0*/  @P1 SHF.R.U32.HI R21, RZ, R77, R0 ;  /* 0x0000004dff151219 */ /* 0x008fe20000011600 */
[----:B------:R-:W-:Y:S02]  /*1f3d0*/  IMAD R20, R20, UR4, RZ ;  /* 0x0000000414147c24 */ /* 0x000fe4000f8e02ff */
[----:B------:R-:W-:Y:S01]  /*1f3e0*/  IMAD.WIDE.U32 R2, R235, UR4, R2 ;  /* 0x00000004eb027c25 */ /* 0x000fe2000f8e0002 */
[----:B------:R-:W-:-:S03]  /*1f3f0*/  SHF.R.S32.HI R0, RZ, 0x1f, R21 ;  /* 0x0000001fff007819 */ /* 0x000fc60000011415 */
[----:B------:R-:W-:Y:S01]  /*1f400*/  IMAD R77, R235, UR5, R20 ;  /* 0x00000005eb4d7c24 */ /* 0x000fe2000f8e0214 */
[----:B------:R-:W-:Y:S01]  /*1f410*/  ULDC.64 UR4, c[0x0][0xae0] ;  /* 0x0002b80000047ab9 */ /* 0x000fe20000000a00 */
[----:B------:R-:W-:Y:S02]  /*1f420*/  IMAD.MOV R79, RZ, RZ, -R21 ;  /* 0x000000ffff4f7224 */ /* 0x000fe400078e0a15 */
[----:B------:R-:W-:Y:S02]  /*1f430*/  IMAD.IADD R3, R3, 0x1, R77 ;  /* 0x0000000103037824 */ /* 0x000fe400078e024d */
[----:B------:R-:W-:Y:S02]  /*1f440*/  IMAD R0, R0, UR4, RZ ;  /* 0x0000000400007c24 */ /* 0x000fe4000f8e02ff */
[----:B------:R-:W-:Y:S02]  /*1f450*/  IMAD R77, R136, R79, R76 ;  /* 0x0000004f884d7224 */ /* 0x000fe400078e024c */
[----:B------:R-:W-:-:S02]  /*1f460*/  IMAD R79, R21, UR5, R0 ;  /* 0x00000005154f7c24 */ /* 0x000fc4000f8e0200 */
[----:B------:R-:W-:Y:S01]  /*1f470*/  IMAD.WIDE.U32 R2, R21, UR4, R2 ;  /* 0x0000000415027c25 */ /* 0x000fe2000f8e0002 */
[----:B------:R-:W-:Y:S01]  /*1f480*/  SHF.R.S32.HI R0, RZ, 0x1f, R77 ;  /* 0x0000001fff007819 */ /* 0x000fe2000001144d */
[----:B------:R-:W-:-:S03]  /*1f490*/  ULDC.64 UR4, c[0x0][0xad8] ;  /* 0x0002b60000047ab9 */ /* 0x000fc60000000a00 */
[----:B------:R-:W-:Y:S01]  /*1f4a0*/  IADD3 R3, R3, R79, RZ ;  /* 0x0000004f03037210 */ /* 0x000fe20007ffe0ff */
[----:B------:R-:W-:Y:S02]  /*1f4b0*/  IMAD R0, R0, UR4, RZ ;  /* 0x0000000400007c24 */ /* 0x000fe4000f8e02ff */
[----:B------:R-:W-:Y:S02]  /*1f4c0*/  IMAD R81, R138, 0x80, R212 ;  /* 0x000000808a517824 */ /* 0x000fe400078e02d4 */
[C---:B------:R-:W-:Y:S02]  /*1f4d0*/  IMAD R79, R77.reuse, UR5, R0 ;  /* 0x000000054d4f7c24 */ /* 0x040fe4000f8e0200 */
[----:B------:R-:W-:Y:S01]  /*1f4e0*/  IMAD.WIDE.U32 R2, R77, UR4, R2 ;  /* 0x000000044d027c25 */ /* 0x000fe2000f8e0002 */
[----:B------:R-:W-:Y:S01]  /*1f4f0*/  ISETP.GE.AND P2, PT, R81, R92, PT ;  /* 0x0000005c5100720c */ /* 0x000fe20003f46270 */
[----:B------:R-:W-:Y:S02]  /*1f500*/  ULDC.64 UR4, c[0x0][0xa80] ;  /* 0x0002a00000047ab9 */ /* 0x000fe40000000a00 */
[----:B------:R-:W-:Y:S01]  /*1f510*/  VIADD R20, R18, 0x38820 ;  /* 0x0003882012147836 */ /* 0x000fe20000000000 */
[----:B------:R-:W-:Y:S01]  /*1f520*/  IADD3 R3, R3, R79, RZ ;  /* 0x0000004f03037210 */ /* 0x000fe20007ffe0ff */
[----:B------:R-:W-:Y:S01]  /*1f530*/  VIADD R21, R81, 0x20 ;  /* 0x0000002051157836 */ /* 0x000fe20000000000 */
[----:B------:R-:W-:-:S02]  /*1f540*/  LEA R0, P3, R2, UR4, 0x1 ;  /* 0x0000000402007c11 */ /* 0x000fc4000f8608ff */
[----:B------:R-:W-:Y:S02]  /*1f550*/  PRMT R20, RZ, 0x654, R20 ;  /* 0x00000654ff147816 */ /* 0x000fe40000000014 */
[----:B------:R-:W-:Y:S02]  /*1f560*/  LEA.HI.X R80, R2, UR5, R3, 0x1, P3 ;  /* 0x0000000502507c11 */ /* 0x000fe400098f0c03 */
[-C--:B------:R-:W-:Y:S01]  /*1f570*/  ISETP.GE.AND P1, PT, R21, R92.reuse, PT ;  /* 0x0000005c1500720c */ /* 0x080fe20003f26270 */
[----:B------:R-:W-:Y:S01]  /*1f580*/  VIADD R21, R81, 0x40 ;  /* 0x0000004051157836 */ /* 0x000fe20000000000 */
[----:B----4-:R1:W-:Y:S01]  /*1f590*/  SYNCS.ARRIVE.TRANS64.RED.A1T0 RZ, [R20+URZ], RZ ;  /* 0x000000ff14ff79a7 */ /* 0x0103e2000810043f */
[----:B------:R1:W2:Y:S01]  /*1f5a0*/  SHFL.IDX PT, R83, R0, RZ, 0x181f ;  /* 0x00181fff00537589 */ /* 0x0002a200000e0000 */
[----:B------:R-:W-:Y:S03]  /*1f5b0*/  BSSY B1, `(.L_x_658) ;  /* 0x0000016000017945 */ /* 0x000fe60003800000 */
[----:B------:R1:W3:Y:S01]  /*1f5c0*/  SHFL.IDX PT, R79, R80, RZ, 0x181f ;  /* 0x00181fff504f7589 */ /* 0x0002e200000e0000 */
[----:B------:R-:W-:Y:S01]  /*1f5d0*/  ISETP.GE.AND P0, PT, R21, R92, PT ;  /* 0x0000005c1500720c */ /* 0x000fe20003f06270 */
[----:B------:R-:W-:-:S12]  /*1f5e0*/  @P2 BRA `(.L_x_659) ;  /* 0x0000000000482947 */ /* 0x000fd80003800000 */
[----:B------:R-:W-:Y:S01]  /*1f5f0*/  ULDC UR4, c[0x0][0xac8] ;  /* 0x0002b20000047ab9 */ /* 0x000fe20000000800 */
[----:B------:R-:W-:Y:S01]  /*1f600*/  ULDC.64 UR6, c[0x0][0x208] ;  /* 0x0000820000067ab9 */ /* 0x000fe20000000a00 */
[----:B------:R-:W-:Y:S02]  /*1f610*/  ISETP.GE.AND P5, PT, R16, UR4, PT ;  /* 0x0000000410007c0c */ /* 0x000fe4000bfa6270 */
[----:B------:R-:W-:Y:S02]  /*1f620*/  ISETP.GE.AND P4, PT, R213, UR4, PT ;  /* 0x00000004d5007c0c */ /* 0x000fe4000bf86270 */
[----:B------:R-:W-:Y:S02]  /*1f630*/  ISETP.GE.AND P3, PT, R218, UR4, PT ;  /* 0x00000004da007c0c */ /* 0x000fe4000bf66270 */
[----:B------:R-:W-:-:S07]  /*1f640*/  ISETP.GE.AND P2, PT, R219, UR4, PT ;  /* 0x00000004db007c0c */ /* 0x000fce000bf46270 */
[----:B--2---:R-:W-:-:S04]  /*1f650*/  @!P5 LEA R2, P6, R16, R83, 0x1 ;  /* 0x000000531002d211 */ /* 0x004fc800078c08ff */
[----:B---3--:R-:W-:Y:S02]  /*1f660*/  @!P5 LEA.HI.X R3, R16, R79, R17, 0x1, P6 ;  /* 0x0000004f1003d211 */ /* 0x008fe400030f0c11 */
[----:B-1---5:R-:W-:-:S03]  /*1f670*/  @!P4 LEA R20, P6, R85, R83, 0x1 ;  /* 0x000000535514c211 */ /* 0x022fc600078c08ff */
[----:B------:R4:W-:Y:S01]  /*1f680*/  @!P5 ST.E.128 desc[UR6][R2.64], R4 ;  /* 0x000000040200d985 */ /* 0x0009e2000c101d06 */
        /* <DEDUP_REMOVED lines=8> */
.L_x_659:
[----:B------:R-:W-:Y:S05]  /*1f710*/  BSYNC B1 ;  /* 0x0000000000017941 */ /* 0x000fea0003800000 */
.L_x_658:
[----:B----4-:R4:W0:Y:S01]  /*1f720*/  SHFL.IDX PT, R21, R80, 0x1, 0x181f ;  /* 0x00381f0050157f89 */ /* 0x01082200000e0000 */
[----:B------:R-:W-:Y:S03]  /*1f730*/  BSSY B1, `(.L_x_660) ;  /* 0x0000015000017945 */ /* 0x000fe60003800000 */
[----:B-----5:R4:W0:Y:S01]  /*1f740*/  SHFL.IDX PT, R7, R0, 0x1, 0x181f ;  /* 0x00381f0000077f89 */ /* 0x02082200000e0000 */
[----:B------:R-:W-:Y:S05]  /*1f750*/  @P1 BRA `(.L_x_661) ;  /* 0x0000000000481947 */ /* 0x000fea0003800000 */
[----:B------:R-:W-:Y:S01]  /*1f760*/  ULDC UR4, c[0x0][0xac8] ;  /* 0x0002b20000047ab9 */ /* 0x000fe20000000800 */
[----:B------:R-:W-:Y:S01]  /*1f770*/  ULDC.64 UR6, c[0x0][0x208] ;  /* 0x0000820000067ab9 */ /* 0x000fe20000000a00 */
[----:B------:R-:W-:Y:S02]  /*1f780*/  ISETP.GE.AND P4, PT, R16, UR4, PT ;  /* 0x0000000410007c0c */ /* 0x000fe4000bf86270 */
[----:B------:R-:W-:Y:S02]  /*1f790*/  ISETP.GE.AND P3, PT, R213, UR4, PT ;  /* 0x00000004d5007c0c */ /* 0x000fe4000bf66270 */
[----:B------:R-:W-:Y:S02]  /*1f7a0*/  ISETP.GE.AND P2, PT, R218, UR4, PT ;  /* 0x00000004da007c0c */ /* 0x000fe4000bf46270 */
[----:B------:R-:W-:-:S07]  /*1f7b0*/  ISETP.GE.AND P1, PT, R219, UR4, PT ;  /* 0x00000004db007c0c */ /* 0x000fce000bf26270 */
[CC--:B0-----:R-:W-:Y:S02]  /*1f7c0*/  @!P4 LEA R2, P6, R16.reuse, R7.reuse, 0x1 ;  /* 0x000000071002c211 */ /* 0x0c1fe400078c08ff */
[C---:B------:R-:W-:Y:S02]  /*1f7d0*/  @!P3 LEA R4, P5, R85.reuse, R7, 0x1 ;  /* 0x000000075504b211 */ /* 0x040fe400078a08ff */
[----:B------:R-:W-:Y:S02]  /*1f7e0*/  @!P4 LEA.HI.X R3, R16, R21, R17, 0x1, P6 ;  /* 0x000000151003c211 */ /* 0x000fe400030f0c11 */
[----:B------:R-:W-:Y:S02]  /*1f7f0*/  @!P2 LEA R6, P6, R218, R7, 0x1 ;  /* 0x00000007da06a211 */ /* 0x000fe400078c08ff */
[----:B------:R-:W-:Y:S01]  /*1f800*/  @!P3 LEA.HI.X R5, R85, R21, R86, 0x1, P5 ;  /* 0x000000155505b211 */ /* 0x000fe200028f0c56 */
[----:B------:R0:W-:Y:S01]  /*1f810*/  @!P4 ST.E.128 desc[UR6][R2.64], R8 ;  /* 0x000000080200c985 */ /* 0x0001e2000c101d06 */
[----:B-1----:R-:W-:-:S02]  /*1f820*/  @!P1 LEA R20, P5, R219, R7, 0x1 ;  /* 0x00000007db149211 */ /* 0x002fc400078a08ff */
[-C--:B------:R-:W-:Y:S01]  /*1f830*/  @!P2 LEA.HI.X R7, R218, R21.reuse, R84, 0x1, P6 ;  /* 0x00000015da07a211 */ /* 0x080fe200030f0c54 */
[----:B------:R0:W-:Y:S01]  /*1f840*/  @!P3 ST.E.128 desc[UR6][R4.64], R32 ;  /* 0x000000200400b985 */ /* 0x0001e2000c101d06 */
[----:B------:R-:W-:-:S03]  /*1f850*/  @!P1 LEA.HI.X R21, R219, R21, R82, 0x1, P5 ;  /* 0x00000015db159211 */ /* 0x000fc600028f0c52 */
[----:B------:R0:W-:Y:S04]  /*1f860*/  @!P2 ST.E.128 desc[UR6][R6.64], R48 ;  /* 0x000000300600a985 */ /* 0x0001e8000c101d06 */
[----:B------:R0:W-:Y:S02]  /*1f870*/  @!P1 ST.E.128 desc[UR6][R20.64], R64 ;  /* 0x0000004014009985 */ /* 0x0001e4000c101d06 */
.L_x_661:
[----:B------:R-:W-:Y:S05]  /*1f880*/  BSYNC B1 ;  /* 0x0000000000017941 */ /* 0x000fea0003800000 */
.L_x_660:
[----:B0-----:R0:W0:Y:S01]  /*1f890*/  SHFL.IDX PT, R9, R80, 0x2, 0x181f ;  /* 0x00581f0050097f89 */ /* 0x00102200000e0000 */
        /* <DEDUP_REMOVED lines=16> */
[----:B------:R-:W-:-:S02]  /*1f9a0*/  @!P1 LEA.HI.X R7, R218, R9, R84, 0x1, P4 ;  /* 0x00000009da079211 */ /* 0x000fc400020f0c54 */
[----:B------:R-:W-:Y:S01]  /*1f9b0*/  @!P0 LEA.HI.X R9, R219, R9, R82, 0x1, P6 ;  /* 0x00000009db098211 */ /* 0x000fe200030f0c52 */
[----:B------:R0:W-:Y:S04]  /*1f9c0*/  @!P2 ST.E.128 desc[UR6][R4.64], R36 ;  /* 0x000000240400a985 */ /* 0x0001e8000c101d06 */
[----:B------:R0:W-:Y:S04]  /*1f9d0*/  @!P1 ST.E.128 desc[UR6][R6.64], R52 ;  /* 0x0000003406009985 */ /* 0x0001e8000c101d06 */
[----:B------:R0:W-:Y:S02]  /*1f9e0*/  @!P0 ST.E.128 desc[UR6][R8.64], R68 ;  /* 0x0000004408008985 */ /* 0x0001e4000c101d06 */
.L_x_663:
[----:B------:R-:W-:Y:S05]  /*1f9f0*/  BSYNC B1 ;  /* 0x0000000000017941 */ /* 0x000fea0003800000 */
.L_x_662:
[----:B------:R-:W-:Y:S01]  /*1fa00*/  VIADD R81, R81, 0x60 ;  /* 0x0000006051517836 */ /* 0x000fe20000000000 */
[----:B0-----:R0:W0:Y:S04]  /*1fa10*/  SHFL.IDX PT, R9, R80, 0x3, 0x181f ;  /* 0x00781f0050097f89 */ /* 0x00102800000e0000 */
[----:B------:R-:W-:Y:S01]  /*1fa20*/  ISETP.GE.AND P0, PT, R81, R92, PT ;  /* 0x0000005c5100720c */ /* 0x000fe20003f06270 */
[----:B------:R0:W0:-:S12]  /*1fa30*/  SHFL.IDX PT, R11, R0, 0x3, 0x181f ;  /* 0x00781f00000b7f89 */ /* 0x00001800000e0000 */
[----:B------:R-:W-:Y:S05]  /*1fa40*/  @P0 BRA `(.L_x_664) ;  /* 0x0000002400cc0947 */ /* 0x000fea0003800000 */
[----:B------:R-:W-:Y:S01]  /*1fa50*/  ULDC UR4, c[0x0][0xac8] ;  /* 0x0002b20000047ab9 */ /* 0x000fe20000000800 */
[----:B------:R-:W-:Y:S01]  /*1fa60*/  ULDC.64 UR6, c[0x0][0x208] ;  /* 0x0000820000067ab9 */ /* 0x000fe20000000a00 */
[----:B------:R-:W-:Y:S02]  /*1fa70*/  ISETP.GE.AND P3, PT, R16, UR4, PT ;  /* 0x0000000410007c0c */ /* 0x000fe4000bf66270 */
[----:B------:R-:W-:Y:S02]  /*1fa80*/  ISETP.GE.AND P4, PT, R213, UR4, PT ;  /* 0x00000004d5007c0c */ /* 0x000fe4000bf86270 */
[----:B------:R-:W-:-:S09]  /*1fa90*/  ISETP.GE.AND P5, PT, R218, UR4, PT ;  /* 0x00000004da007c0c */ /* 0x000fd2000bfa6270 */
[CC--:B0-----:R-:W-:Y:S02]  /*1faa0*/  @!P3 LEA R2, P0, R16.reuse, R11.reuse, 0x1 ;  /* 0x0000000b1002b211 */ /* 0x0c1fe400078008ff */
[----:B------:R-:W-:Y:S02]  /*1fab0*/  @!P4 LEA R4, P1, R85, R11, 0x1 ;  /* 0x0000000b5504c211 */ /* 0x000fe400078208ff */
[----:B------:R-:W-:Y:S02]  /*1fac0*/  @!P3 LEA.HI.X R3, R16, R9, R17, 0x1, P0 ;  /* 0x000000091003b211 */ /* 0x000fe400000f0c11 */
[----:B------:R-:W-:Y:S02]  /*1fad0*/  ISETP.GE.AND P0, PT, R219, UR4, PT ;  /* 0x00000004db007c0c */ /* 0x000fe4000bf06270 */
[----:B------:R-:W-:Y:S01]  /*1fae0*/  @!P5 LEA R6, P2, R218, R11, 0x1 ;  /* 0x0000000bda06d211 */ /* 0x000fe200078408ff */
[----:B------:R0:W-:Y:S01]  /*1faf0*/  @!P3 ST.E.128 desc[UR6][R2.64], R24 ;  /* 0x000000180200b985 */ /* 0x0001e2000c101d06 */
[----:B------:R-:W-:-:S02]  /*1fb00*/  @!P4 LEA.HI.X R5, R85, R9, R86, 0x1, P1 ;  /* 0x000000095505c211 */ /* 0x000fc400008f0c56 */
[----:B------:R-:W-:-:S03]  /*1fb10*/  @!P5 LEA.HI.X R7, R218, R9, R84, 0x1, P2 ;  /* 0x00000009da07d211 */ /* 0x000fc600010f0c54 */
        /* <DEDUP_REMOVED lines=8> */
.L_x_657:
[----:B0-----:R-:W0:Y:S01]  /*1fba0*/  @P1 LDC R95, c[0x0][0xbec] ;  /* 0x0002fb00ff5f1b82 */ /* 0x001e220000000800 */
[----:B------:R-:W-:Y:S01]  /*1fbb0*/  ULDC.64 UR4, c[0x0][0xb08] ;  /* 0x0002c20000047ab9 */ /* 0x000fe20000000a00 */
[----:B------:R-:W-:Y:S01]  /*1fbc0*/  IMAD.MOV.U32 R96, RZ, RZ, R133 ;  /* 0x000000ffff607224 */ /* 0x000fe200078e0085 */
[----:B------:R1:W5:Y:S01]  /*1fbd0*/  LDL R209, [R1+0x7c] ;  /* 0x00007c0001d17983 */ /* 0x0003620000100800 */
[----:B------:R-:W-:-:S03]  /*1fbe0*/  IMAD R93, R93, UR4, RZ ;  /* 0x000000045d5d7c24 */ /* 0x000fc6000f8e02ff */
[----:B------:R1:W5:Y:S01]  /*1fbf0*/  LDL R208, [R1+0x188] ;  /* 0x0001880001d07983 */ /* 0x0003620000100800 */
[----:B------:R-:W2:Y:S01]  /*1fc00*/  @P1 LDC R94, c[0x0][0xbf0] ;  /* 0x0002fc00ff5e1b82 */ /* 0x000ea20000000800 */
[----:B------:R-:W-:Y:S02]  /*1fc10*/  IMAD R93, R0, UR5, R93 ;  /* 0x00000005005d7c24 */ /* 0x000fe4000f8e025d */
[----:B------:R1:W5:Y:S04]  /*1fc20*/  LDL R207, [R1+0xf8] ;  /* 0x0000f80001cf7983 */ /* 0x0003680000100800 */
[----:B------:R1:W5:Y:S04]  /*1fc30*/  LDL R206, [R1+0x184] ;  /* 0x0001840001ce7983 */ /* 0x0003680000100800 */
[----:B------:R1:W5:Y:S04]  /*1fc40*/  LDL R205, [R1+0xf4] ;  /* 0x0000f40001cd7983 */ /* 0x0003680000100800 */
[----:B------:R1:W5:Y:S01]  /*1fc50*/  LDL R204, [R1+0x180] ;  /* 0x0001800001cc7983 */ /* 0x0003620000100800 */
[----:B0-----:R-:W-:-:S03]  /*1fc60*/  @P1 IMAD.HI.U32 R95, R133, R95, RZ ;  /* 0x0000005f855f1227 */ /* 0x001fc600078e00ff */
[----:B------:R1:W5:Y:S04]  /*1fc70*/  LDL R203, [R1+0xf0] ;  /* 0x0000f00001cb7983 */ /* 0x0003680000100800 */
[----:B------:R1:W5:Y:S01]  /*1fc80*/  LDL R202, [R1+0x17c] ;  /* 0x00017c0001ca7983 */ /* 0x0003620000100800 */
[----:B--2---:R-:W-:Y:S01]  /*1fc90*/  @P1 SHF.R.U32.HI R96, RZ, R94, R95 ;  /* 0x0000005eff601219 */ /* 0x004fe2000001165f */
[----:B------:R-:W-:Y:S01]  /*1fca0*/  IMAD.WIDE.U32 R94, R0, UR4, RZ ;  /* 0x00000004005e7c25 */ /* 0x000fe2000f8e00ff */
[----:B------:R-:W-:Y:S01]  /*1fcb0*/  ULDC.64 UR4, c[0x0][0xb38] ;  /* 0x0002ce0000047ab9 */ /* 0x000fe20000000a00 */
[----:B------:R-:W-:Y:S01]  /*1fcc0*/  SHF.R.S32.HI R0, RZ, 0x1f, R235 ;  /* 0x0000001fff007819 */ /* 0x000fe200000114eb */
[----:B------:R1:W5:Y:S01]  /*1fcd0*/  LDL R201, [R1+0xec] ;  /* 0x0000ec0001c97983 */ /* 0x0003620000100800 */
[----:B------:R-:W-:Y:S01]  /*1fce0*/  IMAD.IADD R95, R95, 0x1, R93 ;  /* 0x000000015f5f7824 */ /* 0x000fe200078e025d */
[----:B------:R-:W-:-:S02]  /*1fcf0*/  SHF.R.S32.HI R93, RZ, 0x1f, R96 ;  /* 0x0000001fff5d7819 */ /* 0x000fc40000011460 */
[----:B------:R1:W5:Y:S01]  /*1fd00*/  LDL R200, [R1+0x178] ;  /* 0x0001780001c87983 */ /* 0x0003620000100800 */
[----:B------:R-:W-:-:S03]  /*1fd10*/  IMAD.WIDE.U32 R94, R232, UR4, R94 ;  /* 0x00000004e85e7c25 */ /* 0x000fc6000f8e005e */
[----:B------:R1:W5:Y:S01]  /*1fd20*/  LDL R199, [R1+0xe8] ;  /* 0x0000e80001c77983 */ /* 0x0003620000100800 */
[----:B------:R-:W-:Y:S01]  /*1fd30*/  IMAD R95, R232, UR5, R95 ;  /* 0x00000005e85f7c24 */ /* 0x000fe2000f8e025f */
[----:B------:R-:W-:Y:S02]  /*1fd40*/  ULDC.64 UR4, c[0x0][0xb40] ;  /* 0x0002d00000047ab9 */ /* 0x000fe40000000a00 */
[----:B------:R-:W-:Y:S01]  /*1fd50*/  IMAD R0, R0, UR4, RZ ;  /* 0x0000000400007c24 */ /* 0x000fe2000f8e02ff */
[----:B------:R1:W5:Y:S01]  /*1fd60*/  LDL R198, [R1+0x174] ;  /* 0x0001740001c67983 */ /* 0x0003620000100800 */
[----:B------:R-:W-:-:S03]  /*1fd70*/  IMAD.WIDE.U32 R94, R235, UR4, R94 ;  /* 0x00000004eb5e7c25 */ /* 0x000fc6000f8e005e */
[----:B------:R1:W5:Y:S01]  /*1fd80*/  LDL R197, [R1+0xe4] ;  /* 0x0000e40001c57983 */ /* 0x0003620000100800 */
[----:B------:R-:W-:Y:S01]  /*1fd90*/  IMAD R0, R235, UR5, R0 ;  /* 0x00000005eb007c24 */ /* 0x000fe2000f8e0200 */
[----:B------:R-:W-:Y:S02]  /*1fda0*/  ULDC.64 UR4, c[0x0][0xb48] ;  /* 0x0002d20000047ab9 */ /* 0x000fe40000000a00 */
[----:B------:R1:W5:Y:S02]  /*1fdb0*/  LDL R196, [R1+0x170] ;  /* 0x0001700001c47983 */ /* 0x0003640000100800 */
[----:B------:R-:W-:Y:S01]  /*1fdc0*/  IADD3 R95, R95, R0, RZ ;  /* 0x000000005f5f7210 */ /* 0x000fe20007ffe0ff */
[----:B------:R-:W-:Y:S01]  /*1fdd0*/  IMAD.MOV R0, RZ, RZ, -R96 ;  /* 0x000000ffff007224 */ /* 0x000fe200078e0a60 */
[----:B------:R1:W5:Y:S01]  /*1fde0*/  LDL R195, [R1+0xe0] ;  /* 0x0000e00001c37983 */ /* 0x0003620000100800 */
[----:B------:R-:W-:-:S03]  /*1fdf0*/  IMAD.WIDE.U32 R94, R137, UR4, R94 ;  /* 0x00000004895e7c25 */ /* 0x000fc6000f8e005e */
[----:B------:R1:W5:Y:S01]  /*1fe00*/  LDL R194, [R1+0x16c] ;  /* 0x00016c0001c27983 */ /* 0x0003620000100800 */
[----:B------:R-:W-:-:S03]  /*1fe10*/  IMAD R0, R136, R0, R133 ;  /* 0x0000000088007224 */ /* 0x000fc600078e0285 */
[----:B------:R1:W5:Y:S01]  /*1fe20*/  LDL R193, [R1+0xdc] ;  /* 0x0000dc0001c17983 */ /* 0x0003620000100800 */
[----:B------:R-:W-:Y:S01]  /*1fe30*/  IMAD R95, R137, UR5, R95 ;  /* 0x00000005895f7c24 */ /* 0x000fe2000f8e025f */
[----:B------:R-:W-:Y:S02]  /*1fe40*/  ULDC.64 UR4, c[0x0][0xb30] ;  /* 0x0002cc0000047ab9 */ /* 0x000fe40000000a00 */
[----:B------:R1:W5:Y:S04]  /*1fe50*/  LDL R192, [R1+0x168] ;  /* 0x0001680001c07983 */ /* 0x0003680000100800 */
        /* <DEDUP_REMOVED lines=44> */
[----:B------:R1:W5:Y:S01]  /*20120*/  LDL R130, [R1+0x80] ;  /* 0x0000800001827983 */ /* 0x0003620000100800 */
[----:B------:R-:W-:-:S02]  /*20130*/  IMAD R93, R93, UR4, RZ ;  /* 0x000000045d5d7c24 */ /* 0x000fc4000f8e02ff */
[----:B------:R-:W-:-:S04]  /*20140*/  IMAD.WIDE.U32 R94, R96, UR4, R94 ;  /* 0x00000004605e7c25 */ /* 0x000fc8000f8e005e */
[----:B------:R-:W-:Y:S01]  /*20150*/  IMAD R93, R96, UR5, R93 ;  /* 0x00000005605d7c24 */ /* 0x000fe2000f8e025d */
[----:B------:R-:W-:Y:S01]  /*20160*/  SHF.R.S32.HI R96, RZ, 0x1f, R0 ;  /* 0x0000001fff607819 */ /* 0x000fe20000011400 */
[----:B------:R-:W-:Y:S02]  /*20170*/  ULDC.64 UR4, c[0x0][0xb28] ;  /* 0x0002ca0000047ab9 */ /* 0x000fe40000000a00 */
[----:B------:R-:W-:Y:S02]  /*20180*/  IMAD.IADD R95, R95, 0x1, R93 ;  /* 0x000000015f5f7824 */ /* 0x000fe400078e025d */
[----:B------:R-:W-:Y:S02]  /*20190*/  IMAD R96, R96, UR4, RZ ;  /* 0x0000000460607c24 */ /* 0x000fe4000f8e02ff */
[----:B------:R-:W-:-:S04]  /*201a0*/  IMAD.WIDE.U32 R94, R0, UR4, R94 ;  /* 0x00000004005e7c25 */ /* 0x000fc8000f8e005e */
[----:B------:R-:W-:Y:S01]  /*201b0*/  IMAD R96, R0, UR5, R96 ;  /* 0x0000000500607c24 */ /* 0x000fe2000f8e0260 */
[----:B------:R-:W-:Y:S02]  /*201c0*/  ULDC.64 UR4, c[0x0][0xb00] ;  /* 0x0002c00000047ab9 */ /* 0x000fe40000000a00 */
[----:B------:R-:W-:Y:S01]  /*201d0*/  LEA R0, P0, R94, UR4, 0x2 ;  /* 0x000000045e007c11 */ /* 0x000fe2000f8010ff */
[----:B------:R-:W-:-:S05]  /*201e0*/  IMAD.IADD R93, R95, 0x1, R96 ;  /* 0x000000015f5d7824 */ /* 0x000fca00078e0260 */
[----:B------:R-:W-:Y:S02]  /*201f0*/  LEA.HI.X R93, R94, UR5, R93, 0x2, P0 ;  /* 0x000000055e5d7c11 */ /* 0x000fe400080f145d */
[----:B------:R-:W-:Y:S02]  /*20200*/  ISETP.GE.AND P0, PT, R99, R92, PT ;  /* 0x0000005c6300720c */ /* 0x000fe40003f06270 */
[----:B------:R-:W-:-:S04]  /*20210*/  IADD3 R94, R18, 0x38820, RZ ;  /* 0x00038820125e7810 */ /* 0x000fc80007ffe0ff */
[----:B------:R-:W-:Y:S01]  /*20220*/  PRMT R94, RZ, 0x654, R94 ;  /* 0x00000654ff5e7816 */ /* 0x000fe2000000005e */
[----:B------:R1:W0:Y:S01]  /*20230*/  SHFL.IDX PT, R95, R93, RZ, 0x1c1f ;  /* 0x001c1fff5d5f7589 */ /* 0x00022200000e0000 */
[----:B------:R-:W-:Y:S02]  /*20240*/  BSSY B1, `(.L_x_665) ;  /* 0x0000085000017945 */ /* 0x000fe40003800000 */
[----:B------:R2:W-:Y:S02]  /*20250*/  SYNCS.ARRIVE.TRANS64.RED.A1T0 RZ, [R94+URZ], RZ ;  /* 0x000000ff5eff79a7 */ /* 0x0005e4000810043f */
[----:B--2---:R1:W2:Y:S01]  /*20260*/  SHFL.IDX PT, R94, R0, RZ, 0x1c1f ;  /* 0x001c1fff005e7589 */ /* 0x0042a200000e0000 */
[----:B------:R-:W-:Y:S05]  /*20270*/  @P0 BRA `(.L_x_666) ;  /* 0x0000000800040947 */ /* 0x000fea0003800000 */
[----:B------:R-:W-:Y:S01]  /*20280*/  ULDC UR4, c[0x0][0xac8] ;  /* 0x0002b20000047ab9 */ /* 0x000fe20000000800 */
[----:B------:R-:W-:Y:S01]  /*20290*/  ULDC.64 UR6, c[0x0][0x208] ;  /* 0x0000820000067ab9 */ /* 0x000fe20000000a00 */
[----:B-----5:R-:W-:Y:S02]  /*202a0*/  ISETP.GE.AND P0, PT, R209, UR4, PT ;  /* 0x00000004d1007c0c */ /* 0x020fe4000bf06270 */
[----:B------:R-:W-:Y:S02]  /*202b0*/  ISETP.GE.AND P5, PT, R187, UR4, PT ;  /* 0x00000004bb007c0c */ /* 0x000fe4000bfa6270 */
[----:B------:R-:W-:Y:S02]  /*202c0*/  ISETP.GE.AND P4, PT, R185, UR4, PT ;  /* 0x00000004b9007c0c */ /* 0x000fe4000bf86270 */
[----:B------:R-:W-:-:S07]  /*202d0*/  ISETP.GE.AND P3, PT, R183, UR4, PT ;  /* 0x00000004b7007c0c */ /* 0x000fce000bf66270 */
[----:B0-2---:R-:W-:-:S05]  /*202e0*/  @!P0 IMAD.WIDE R96, R209, 0x4, R94 ;  /* 0x00000004d1608825 */ /* 0x005fca00078e025e */
[----:B------:R0:W-:Y:S01]  /*202f0*/  @!P0 ST.E.64 desc[UR6][R96.64], R164 ;  /* 0x000000a460008985 */ /* 0x0001e2000c101b06 */
[----:B------:R-:W-:-:S13]  /*20300*/  ISETP.GE.AND P0, PT, R207, UR4, PT ;  /* 0x00000004cf007c0c */ /* 0x000fda000bf06270 */
[----:B0-----:R-:W-:-:S04]  /*20310*/  @!P0 LEA R96, P1, R207, R94, 0x2 ;  /* 0x0000005ecf608211 */ /* 0x001fc800078210ff */
[----:B------:R-:W-:Y:S02]  /*20320*/  @!P0 LEA.HI.X R97, R207, R95, R208, 0x2, P1 ;  /* 0x0000005fcf618211 */ /* 0x000fe400008f14d0 */
[----:B------:R-:W-:-:S03]  /*20330*/  ISETP.GE.AND P1, PT, R203, UR4, PT ;  /* 0x00000004cb007c0c */ /* 0x000fc6000bf26270 */
[----:B------:R0:W-:Y:S01]  /*20340*/  @!P0 ST.E.64 desc[UR6][R96.64], R162 ;  /* 0x000000a260008985 */ /* 0x0001e2000c101b06 */
[----:B------:R-:W-:-:S13]  /*20350*/  ISETP.GE.AND P0, PT, R205, UR4, PT ;  /* 0x00000004cd007c0c */ /* 0x000fda000bf06270 */
[----:B0-----:R-:W-:-:S04]  /*20360*/  @!P0 LEA R96, P2, R205, R94, 0x2 ;  /* 0x0000005ecd608211 */ /* 0x001fc800078410ff */
[----:B------:R-:W-:-:S05]  /*20370*/  @!P0 LEA.HI.X R97, R205, R95, R206, 0x2, P2 ;  /* 0x0000005fcd618211 */ /* 0x000fca00010f14ce */
[----:B------:R0:W-:Y:S01]  /*20380*/  @!P0 ST.E.64 desc[UR6][R96.64], R160 ;  /* 0x000000a060008985 */ /* 0x0001e2000c101b06 */
[----:B------:R-:W-:Y:S02]  /*20390*/  ISETP.GE.AND P0, PT, R201, UR4, PT ;  /* 0x00000004c9007c0c */ /* 0x000fe4000bf06270 */
        /* <DEDUP_REMOVED lines=25> */
[----:B------:R-:W-:Y:S02]  /*20530*/  @!P1 LEA.HI.X R3, R191, R95, R192, 0x2, P2 ;  /* 0x0000005fbf039211 */ /* 0x000fe400010f14c0 */
[----:B------:R-:W-:-:S03]  /*20540*/  @!P4 LEA R4, P2, R185, R94, 0x2 ;  /* 0x0000005eb904c211 */ /* 0x000fc600078410ff */
[----:B------:R0:W-:Y:S01]  /*20550*/  @!P1 ST.E.64 desc[UR6][R2.64], R6 ;  /* 0x0000000602009985 */ /* 0x0001e2000c101b06 */
[----:B------:R-:W-:Y:S02]  /*20560*/  @!P4 LEA.HI.X R5, R185, R95, R186, 0x2, P2 ;  /* 0x0000005fb905c211 */ /* 0x000fe400010f14ba */
[----:B------:R-:W-:Y:S02]  /*20570*/  ISETP.GE.AND P2, PT, R177, UR4, PT ;  /* 0x00000004b1007c0c */ /* 0x000fe4000bf46270 */
[----:B0-----:R-:W-:-:S04]  /*20580*/  @!P0 LEA R2, P1, R189, R94, 0x2 ;  /* 0x0000005ebd028211 */ /* 0x001fc800078210ff */
[----:B------:R-:W-:Y:S02]  /*20590*/  @!P0 LEA.HI.X R3, R189, R95, R190, 0x2, P1 ;  /* 0x0000005fbd038211 */ /* 0x000fe400008f14be */
[----:B------:R-:W-:-:S03]  /*205a0*/  ISETP.GE.AND P1, PT, R179, UR4, PT ;  /* 0x00000004b3007c0c */ /* 0x000fc6000bf26270 */
[----:B------:R0:W-:Y:S01]  /*205b0*/  @!P0 ST.E.64 desc[UR6][R2.64], R8 ;  /* 0x0000000802008985 */ /* 0x0001e2000c101b06 */
[----:B------:R-:W-:Y:S02]  /*205c0*/  ISETP.GE.AND P0, PT, R181, UR4, PT ;  /* 0x00000004b5007c0c */ /* 0x000fe4000bf06270 */
[----:B0-----:R-:W-:-:S04]  /*205d0*/  @!P5 LEA R2, P6, R187, R94, 0x2 ;  /* 0x0000005ebb02d211 */ /* 0x001fc800078c10ff */
[----:B------:R-:W-:Y:S02]  /*205e0*/  @!P5 LEA.HI.X R3, R187, R95, R188, 0x2, P6 ;  /* 0x0000005fbb03d211 */ /* 0x000fe400030f14bc */
[----:B------:R-:W-:-:S03]  /*205f0*/  @!P3 LEA R6, P6, R183, R94, 0x2 ;  /* 0x0000005eb706b211 */ /* 0x000fc600078c10ff */
[----:B------:R0:W-:Y:S01]  /*20600*/  @!P5 ST.E.64 desc[UR6][R2.64], R10 ;  /* 0x0000000a0200d985 */ /* 0x0001e2000c101b06 */
[----:B------:R-:W-:-:S03]  /*20610*/  @!P3 LEA.HI.X R7, R183, R95, R184, 0x2, P6 ;  /* 0x0000005fb707b211 */ /* 0x000fc600030f14b8 */
[----:B------:R2:W-:Y:S04]  /*20620*/  @!P4 ST.E.64 desc[UR6][R4.64], R12 ;  /* 0x0000000c0400c985 */ /* 0x0005e8000c101b06 */
[----:B------:R3:W-:Y:S01]  /*20630*/  @!P3 ST.E.64 desc[UR6][R6.64], R14 ;  /* 0x0000000e0600b985 */ /* 0x0007e2000c101b06 */
[----:B------:R-:W-:Y:S02]  /*20640*/  ISETP.GE.AND P3, PT, R175, UR4, PT ;  /* 0x00000004af007c0c */ /* 0x000fe4000bf66270 */
[----:B0-----:R-:W-:-:S04]  /*20650*/  @!P0 LEA R2, P4, R181, R94, 0x2 ;  /* 0x0000005eb5028211 */ /* 0x001fc800078810ff */
[-C--:B------:R-:W-:Y:S02]  /*20660*/  @!P0 LEA.HI.X R3, R181, R95.reuse, R182, 0x2, P4 ;  /* 0x0000005fb5038211 */ /* 0x080fe400020f14b6 */
[----:B------:R-:W-:Y:S02]  /*20670*/  ISETP.GE.AND P4, PT, R173, UR4, PT ;  /* 0x00000004ad007c0c */ /* 0x000fe4000bf86270 */
[-C--:B--2---:R-:W-:Y:S01]  /*20680*/  @!P1 LEA R4, P5, R179, R94.reuse, 0x2 ;  /* 0x0000005eb3049211 */ /* 0x084fe200078a10ff */
[----:B------:R0:W-:Y:S01]  /*20690*/  @!P0 ST.E.64 desc[UR6][R2.64], R20 ;  /* 0x0000001402008985 */ /* 0x0001e2000c101b06 */
[----:B---3--:R-:W-:Y:S02]  /*206a0*/  @!P2 LEA R6, P6, R177, R94, 0x2 ;  /* 0x0000005eb106a211 */ /* 0x008fe400078c10ff */
[----:B------:R-:W-:Y:S02]  /*206b0*/  @!P1 LEA.HI.X R5, R179, R95, R180, 0x2, P5 ;  /* 0x0000005fb3059211 */ /* 0x000fe400028f14b4 */
[----:B------:R-:W-:-:S02]  /*206c0*/  ISETP.GE.AND P5, PT, R171, UR4, PT ;  /* 0x00000004ab007c0c */ /* 0x000fc4000bfa6270 */
[----:B------:R-:W-:Y:S01]  /*206d0*/  @!P2 LEA.HI.X R7, R177, R95, R178, 0x2, P6 ;  /* 0x0000005fb107a211 */ /* 0x000fe200030f14b2 */
[----:B------:R2:W-:Y:S01]  /*206e0*/  @!P1 ST.E.64 desc[UR6][R4.64], R24 ;  /* 0x0000001804009985 */ /* 0x0005e2000c101b06 */
[----:B------:R-:W-:-:S03]  /*206f0*/  ISETP.GE.AND P1, PT, R167, UR4, PT ;  /* 0x00000004a7007c0c */ /* 0x000fc6000bf26270 */
[----:B------:R3:W-:Y:S01]  /*20700*/  @!P2 ST.E.64 desc[UR6][R6.64], R28 ;  /* 0x0000001c0600a985 */ /* 0x0007e2000c101b06 */
[----:B------:R-:W-:Y:S02]  /*20710*/  ISETP.GE.AND P2, PT, R169, UR4, PT ;  /* 0x00000004a9007c0c */ /* 0x000fe4000bf46270 */
[----:B0-----:R-:W-:-:S04]  /*20720*/  @!P3 LEA R2, P6, R175, R94, 0x2 ;  /* 0x0000005eaf02b211 */ /* 0x001fc800078c10ff */
[----:B------:R-:W-:Y:S02]  /*20730*/  @!P3 LEA.HI.X R3, R175, R95, R176, 0x2, P6 ;  /* 0x0000005faf03b211 */ /* 0x000fe400030f14b0 */
[----:B--2---:R-:W-:-:S03]  /*20740*/  @!P4 LEA R4, P0, R173, R94, 0x2 ;  /* 0x0000005ead04c211 */ /* 0x004fc600078010ff */
[----:B------:R0:W-:Y:S01]  /*20750*/  @!P3 ST.E.64 desc[UR6][R2.64], R32 ;  /* 0x000000200200b985 */ /* 0x0001e2000c101b06 */
[-C--:B------:R-:W-:Y:S02]  /*20760*/  @!P4 LEA.HI.X R5, R173, R95.reuse, R174, 0x2, P0 ;  /* 0x0000005fad05c211 */ /* 0x080fe400000f14ae */
[----:B------:R-:W-:Y:S02]  /*20770*/  ISETP.GE.AND P0, PT, R151, UR4, PT ;  /* 0x0000000497007c0c */ /* 0x000fe4000bf06270 */
[-C--:B---3--:R-:W-:Y:S01]  /*20780*/  @!P5 LEA R6, P6, R171, R94.reuse, 0x2 ;  /* 0x0000005eab06d211 */ /* 0x088fe200078c10ff */
[----:B------:R2:W-:Y:S01]  /*20790*/  @!P4 ST.E.64 desc[UR6][R4.64], R36 ;  /* 0x000000240400c985 */ /* 0x0005e2000c101b06 */
[----:B------:R-:W-:Y:S02]  /*207a0*/  ISETP.GE.AND P4, PT, R147, UR4, PT ;  /* 0x0000000493007c0c */ /* 0x000fe4000bf86270 */
[----:B------:R-:W-:Y:S02]  /*207b0*/  @!P5 LEA.HI.X R7, R171, R95, R172, 0x2, P6 ;  /* 0x0000005fab07d211 */ /* 0x000fe400030f14ac */
[----:B0-----:R-:W-:-:S03]  /*207c0*/  @!P2 LEA R2, P6, R169, R94, 0x2 ;  /* 0x0000005ea902a211 */ /* 0x001fc600078c10ff */
[----:B------:R0:W-:Y:S01]  /*207d0*/  @!P5 ST.E.64 desc[UR6][R6.64], R40 ;  /* 0x000000280600d985 */ /* 0x0001e2000c101b06 */
[----:B------:R-:W-:Y:S02]  /*207e0*/  ISETP.GE.AND P5, PT, R149, UR4, PT ;  /* 0x0000000495007c0c */ /* 0x000fe4000bfa6270 */
[----:B------:R-:W-:Y:S02]  /*207f0*/  @!P2 LEA.HI.X R3, R169, R95, R170, 0x2, P6 ;  /* 0x0000005fa903a211 */ /* 0x000fe400030f14aa */
[----:B--2---:R-:W-:-:S03]  /*20800*/  @!P1 LEA R4, P3, R167, R94, 0x2 ;  /* 0x0000005ea7049211 */ /* 0x004fc600078610ff */
[----:B------:R2:W-:Y:S01]  /*20810*/  @!P2 ST.E.64 desc[UR6][R2.64], R44 ;  /* 0x0000002c0200a985 */ /* 0x0005e2000c101b06 */
[-C--:B------:R-:W-:Y:S02]  /*20820*/  @!P1 LEA.HI.X R5, R167, R95.reuse, R168, 0x2, P3 ;  /* 0x0000005fa7059211 */ /* 0x080fe400018f14a8 */
[----:B------:R-:W-:Y:S02]  /*20830*/  ISETP.GE.AND P3, PT, R145, UR4, PT ;  /* 0x0000000491007c0c */ /* 0x000fe4000bf66270 */
[CC--:B0-----:R-:W-:Y:S01]  /*20840*/  @!P0 LEA R6, P6, R151.reuse, R94.reuse, 0x2 ;  /* 0x0000005e97068211 */ /* 0x0c1fe200078c10ff */
[----:B------:R0:W-:Y:S03]  /*20850*/  @!P1 ST.E.64 desc[UR6][R4.64], R48 ;  /* 0x0000003004009985 */ /* 0x0001e6000c101b06 */
[----:B------:R-:W-:Y:S02]  /*20860*/  @!P0 LEA.HI.X R7, R151, R95, R166, 0x2, P6 ;  /* 0x0000005f97078211 */ /* 0x000fe400030f14a6 */
[----:B--2---:R-:W-:-:S03]  /*20870*/  @!P5 LEA R2, P1, R149, R94, 0x2 ;  /* 0x0000005e9502d211 */ /* 0x004fc600078210ff */
[----:B------:R2:W-:Y:S01]  /*20880*/  @!P0 ST.E.64 desc[UR6][R6.64], R52 ;  /* 0x0000003406008985 */ /* 0x0005e2000c101b06 */
[----:B------:R-:W-:Y:S02]  /*20890*/  ISETP.GE.AND P0, PT, R140, UR4, PT ;  /* 0x000000048c007c0c */ /* 0x000fe4000bf06270 */
[-C--:B------:R-:W-:Y:S02]  /*208a0*/  @!P5 LEA.HI.X R3, R149, R95.reuse, R150, 0x2, P1 ;  /* 0x0000005f9503d211 */ /* 0x080fe400008f1496 */
[----:B------:R-:W-:Y:S02]  /*208b0*/  ISETP.GE.AND P1, PT, R138, UR4, PT ;  /* 0x000000048a007c0c */ /* 0x000fe4000bf26270 */
[C---:B0-----:R-:W-:Y:S01]  /*208c0*/  @!P4 LEA R4, P2, R147.reuse, R94, 0x2 ;  /* 0x0000005e9304c211 */ /* 0x041fe200078410ff */
[----:B------:R0:W-:Y:S03]  /*208d0*/  @!P5 ST.E.64 desc[UR6][R2.64], R56 ;  /* 0x000000380200d985 */ /* 0x0001e6000c101b06 */
[----:B------:R-:W-:-:S02]  /*208e0*/  @!P4 LEA.HI.X R5, R147, R95, R148, 0x2, P2 ;  /* 0x0000005f9305c211 */ /* 0x000fc400010f1494 */
[----:B------:R-:W-:Y:S02]  /*208f0*/  ISETP.GE.AND P2, PT, R132, UR4, PT ;  /* 0x0000000484007c0c */ /* 0x000fe4000bf46270 */
[CC--:B--2---:R-:W-:Y:S01]  /*20900*/  @!P3 LEA R6, P6, R145.reuse, R94.reuse, 0x2 ;  /* 0x0000005e9106b211 */ /* 0x0c4fe200078c10ff */
[----:B------:R2:W-:Y:S01]  /*20910*/  @!P4 ST.E.64 desc[UR6][R4.64], R60 ;  /* 0x0000003c0400c985 */ /* 0x0005e2000c101b06 */
[----:B------:R-:W-:Y:S02]  /*20920*/  ISETP.GE.AND P4, PT, R136, UR4, PT ;  /* 0x0000000488007c0c */ /* 0x000fe4000bf86270 */
[----:B------:R-:W-:Y:S02]  /*20930*/  @!P3 LEA.HI.X R7, R145, R95, R146, 0x2, P6 ;  /* 0x0000005f9107b211 */ /* 0x000fe400030f1492 */
[----:B0-----:R-:W-:-:S03]  /*20940*/  @!P0 LEA R2, P5, R140, R94, 0x2 ;  /* 0x0000005e8c028211 */ /* 0x001fc600078a10ff */
[----:B------:R0:W-:Y:S01]  /*20950*/  @!P3 ST.E.64 desc[UR6][R6.64], R64 ;  /* 0x000000400600b985 */ /* 0x0001e2000c101b06 */
[----:B------:R-:W-:Y:S02]  /*20960*/  ISETP.GE.AND P3, PT, R134, UR4, PT ;  /* 0x0000000486007c0c */ /* 0x000fe4000bf66270 */
[-C--:B------:R-:W-:Y:S02]  /*20970*/  @!P0 LEA.HI.X R3, R140, R95.reuse, R144, 0x2, P5 ;  /* 0x0000005f8c038211 */ /* 0x080fe400028f1490 */
[----:B------:R-:W-:Y:S02]  /*20980*/  ISETP.GE.AND P5, PT, R130, UR4, PT ;  /* 0x0000000482007c0c */ /* 0x000fe4000bfa6270 */
[C---:B--2---:R-:W-:Y:S01]  /*20990*/  @!P1 LEA R4, P6, R138.reuse, R94, 0x2 ;  /* 0x0000005e8a049211 */ /* 0x044fe200078c10ff */
[----:B------:R2:W-:Y:S03]  /*209a0*/  @!P0 ST.E.64 desc[UR6][R2.64], R68 ;  /* 0x0000004402008985 */ /* 0x0005e6000c101b06 */
[----:B------:R-:W-:-:S03]  /*209b0*/  @!P1 LEA.HI.X R5, R138, R95, R139, 0x2, P6 ;  /* 0x0000005f8a059211 */ /* 0x000fc600030f148b */
[CC--:B0-----:R-:W-:Y:S02]  /*209c0*/  @!P3 LEA R6, P6, R134.reuse, R94.reuse, 0x2 ;  /* 0x0000005e8606b211 */ /* 0x0c1fe400078c10ff */
[----:B------:R0:W-:Y:S02]  /*209d0*/  @!P1 ST.E.64 desc[UR6][R4.64], R72 ;  /* 0x0000004804009985 */ /* 0x0001e4000c101b06 */
[----:B------:R-:W-:Y:S02]  /*209e0*/  @!P3 LEA.HI.X R7, R134, R95, R135, 0x2, P6 ;  /* 0x0000005f8607b211 */ /* 0x000fe400030f1487 */
[----:B--2---:R-:W-:-:S04]  /*209f0*/  @!P4 LEA R2, P0, R136, R94, 0x2 ;  /* 0x0000005e8802c211 */ /* 0x004fc800078010ff */
[-C--:B------:R-:W-:Y:S02]  /*20a00*/  @!P4 LEA.HI.X R3, R136, R95.reuse, R137, 0x2, P0 ;  /* 0x0000005f8803c211 */ /* 0x080fe400000f1489 */
[-C--:B------:R-:W-:Y:S02]  /*20a10*/  @!P5 LEA R8, P0, R130, R94.reuse, 0x2 ;  /* 0x0000005e8208d211 */ /* 0x080fe400078010ff */
[----:B0-----:R-:W-:Y:S01]  /*20a20*/  @!P2 LEA R4, P1, R132, R94, 0x2 ;  /* 0x0000005e8404a211 */ /* 0x001fe200078210ff */
[----:B------:R3:W-:Y:S01]  /*20a30*/  @!P4 ST.E.64 desc[UR6][R2.64], R76 ;  /* 0x0000004c0200c985 */ /* 0x0007e2000c101b06 */
[-C--:B------:R-:W-:Y:S02]  /*20a40*/  @!P5 LEA.HI.X R9, R130, R95.reuse, R131, 0x2, P0 ;  /* 0x0000005f8209d211 */ /* 0x080fe400000f1483 */
[----:B------:R-:W-:Y:S01]  /*20a50*/  @!P2 LEA.HI.X R5, R132, R95, R133, 0x2, P1 ;  /* 0x0000005f8405a211 */ /* 0x000fe200008f1485 */
[----:B------:R3:W-:Y:S04]  /*20a60*/  @!P3 ST.E.64 desc[UR6][R6.64], R80 ;  /* 0x000000500600b985 */ /* 0x0007e8000c101b06 */
[----:B------:R3:W-:Y:S04]  /*20a70*/  @!P2 ST.E.64 desc[UR6][R4.64], R84 ;  /* 0x000000540400a985 */ /* 0x0007e8000c101b06 */
[----:B------:R3:W-:Y:S02]  /*20a80*/  @!P5 ST.E.64 desc[UR6][R8.64], R88 ;  /* 0x000000580800d985 */ /* 0x0007e4000c101b06 */
.L_x_666:
[----:B------:R-:W-:Y:S05]  /*20a90*/  BSYNC B1 ;  /* 0x0000000000017941 */ /* 0x000fea0003800000 */
.L_x_665:
[----:B------:R-:W-:Y:S01]  /*20aa0*/  ISETP.GE.AND P0, PT, R98, R92, PT ;  /* 0x0000005c6200720c */ /* 0x000fe20003f06270 */
[----:B---3--:R3:W4:Y:S04]  /*20ab0*/  SHFL.IDX PT, R3, R93, 0x1, 0x1c1f ;  /* 0x003c1f005d037f89 */ /* 0x00872800000e0000 */
[----:B------:R3:W0:Y:S08]  /*20ac0*/  SHFL.IDX PT, R2, R0, 0x1, 0x1c1f ;  /* 0x003c1f0000027f89 */ /* 0x00063000000e0000 */
[----:B---3--:R-:W-:Y:S05]  /*20ad0*/  @P0 BRA `(.L_x_664) ;  /* 0x0000001400a80947 */ /* 0x008fea0003800000 */
[----:B------:R-:W-:Y:S01]  /*20ae0*/  ULDC UR4, c[0x0][0xac8] ;  /* 0x0002b20000047ab9 */ /* 0x000fe20000000800 */
[----:B------:R-:W-:Y:S01]  /*20af0*/  ULDC.64 UR6, c[0x0][0x208] ;  /* 0x0000820000067ab9 */ /* 0x000fe20000000a00 */
[----:B-----5:R-:W-:Y:S02]  /*20b00*/  ISETP.GE.AND P3, PT, R209, UR4, PT ;  /* 0x00000004d1007c0c */ /* 0x020fe4000bf66270 */
[----:B------:R-:W-:Y:S02]  /*20b10*/  ISETP.GE.AND P2, PT, R207, UR4, PT ;  /* 0x00000004cf007c0c */ /* 0x000fe4000bf46270 */
[----:B------:R-:W-:Y:S02]  /*20b20*/  ISETP.GE.AND P1, PT, R205, UR4, PT ;  /* 0x00000004cd007c0c */ /* 0x000fe4000bf26270 */
[----:B------:R-:W-:Y:S02]  /*20b30*/  ISETP.GE.AND P0, PT, R203, UR4, PT ;  /* 0x00000004cb007c0c */ /* 0x000fe4000bf06270 */
[----:B------:R-:W-:-:S05]  /*20b40*/  ISETP.GE.AND P4, PT, R199, UR4, PT ;  /* 0x00000004c7007c0c */ /* 0x000fca000bf86270 */
[----:B0---4-:R-:W-:-:S04]  /*20b50*/  @!P3 IMAD.WIDE R4, R209, 0x4, R2 ;  /* 0x00000004d104b825 */ /* 0x011fc800078e0202 */
[-C--:B------:R-:W-:Y:S01]  /*20b60*/  @!P1 LEA R6, P5, R205, R2.reuse, 0x2 ;  /* 0x00000002cd069211 */ /* 0x080fe200078a10ff */
[----:B------:R0:W-:Y:S01]  /*20b70*/  @!P3 ST.E.64 desc[UR6][R4.64], R26 ;  /* 0x0000001a0400b985 */ /* 0x0001e2000c101b06 */
[----:B------:R-:W-:Y:S02]  /*20b80*/  ISETP.GE.AND P3, PT, R201, UR4, PT ;  /* 0x00000004c9007c0c */ /* 0x000fe4000bf66270 */
[----:B------:R-:W-:Y:S02]  /*20b90*/  @!P1 LEA.HI.X R7, R205, R3, R206, 0x2, P5 ;  /* 0x00000003cd079211 */ /* 0x000fe400028f14ce */
        /* <DEDUP_REMOVED lines=9> */
[-C--:B0-----:R-:W-:Y:S02]  /*20c30*/  @!P3 LEA R4, P1, R201, R2.reuse, 0x2 ;  /* 0x00000002c904b211 */ /* 0x081fe400078210ff */
[----:B---3--:R-:W-:Y:S02]  /*20c40*/  @!P4 LEA R6, P2, R199, R2, 0x2 ;  /* 0x00000002c706c211 */ /* 0x008fe400078410ff */
[----:B------:R-:W-:-:S02]  /*20c50*/  @!P3 LEA.HI.X R5, R201, R3, R202, 0x2, P1 ;  /* 0x00000003c905b211 */ /* 0x000fc400008f14ca */
[----:B------:R-:W-:Y:S02]  /*20c60*/  ISETP.GE.AND P1, PT, R193, UR4, PT ;  /* 0x00000004c1007c0c */ /* 0x000fe4000bf26270 */
[-C--:B------:R-:W-:Y:S01]  /*20c70*/  @!P4 LEA.HI.X R7, R199, R3.reuse, R200, 0x2, P2 ;  /* 0x00000003c707c211 */ /* 0x080fe200010f14c8 */
[----:B------:R0:W-:Y:S01]  /*20c80*/  @!P3 ST.E.64 desc[UR6][R4.64], R42 ;  /* 0x0000002a0400b985 */ /* 0x0001e2000c101b06 */
[----:B------:R-:W-:Y:S02]  /*20c90*/  ISETP.GE.AND P2, PT, R191, UR4, PT ;  /* 0x00000004bf007c0c */ /* 0x000fe4000bf46270 */
[----:B----4-:R-:W-:Y:S01]  /*20ca0*/  @!P5 LEA R8, P6, R197, R2, 0x2 ;  /* 0x00000002c508d211 */ /* 0x010fe200078c10ff */
[----:B------:R3:W-:Y:S01]  /*20cb0*/  @!P4 ST.E.64 desc[UR6][R6.64], R46 ;  /* 0x0000002e0600c985 */ /* 0x0007e2000c101b06 */
[----:B------:R-:W-:Y:S02]  /*20cc0*/  ISETP.GE.AND P3, PT, R189, UR4, PT ;  /* 0x00000004bd007c0c */ /* 0x000fe4000bf66270 */
[----:B------:R-:W-:-:S02]  /*20cd0*/  @!P5 LEA.HI.X R9, R197, R3, R198, 0x2, P6 ;  /* 0x00000003c509d211 */ /* 0x000fc400030f14c6 */
[----:B------:R-:W-:-:S03]  /*20ce0*/  ISETP.GE.AND P4, PT, R187, UR4, PT ;  /* 0x00000004bb007c0c */ /* 0x000fc6000bf86270 */
[----:B------:R4:W-:Y:S01]  /*20cf0*/  @!P5 ST.E.64 desc[UR6][R8.64], R50 ;  /* 0x000000320800d985 */ /* 0x0009e2000c101b06 */
[-C--:B0-----:R-:W-:Y:S02]  /*20d00*/  @!P0 LEA R4, P6, R195, R2.reuse, 0x2 ;  /* 0x00000002c3048211 */ /* 0x081fe400078c10ff */
[-C--:B---3--:R-:W-:Y:S02]  /*20d10*/  @!P1 LEA R6, P5, R193, R2.reuse, 0x2 ;  /* 0x00000002c1069211 */ /* 0x088fe400078a10ff */
[-C--:B------:R-:W-:Y:S02]  /*20d20*/  @!P0 LEA.HI.X R5, R195, R3.reuse, R196, 0x2, P6 ;  /* 0x00000003c3058211 */ /* 0x080fe400030f14c4 */
[----:B------:R-:W-:Y:S02]  /*20d30*/  @!P1 LEA.HI.X R7, R193, R3, R194, 0x2, P5 ;  /* 0x00000003c1079211 */ /* 0x000fe400028f14c2 */
[----:B------:R-:W-:Y:S01]  /*20d40*/  ISETP.GE.AND P5, PT, R185, UR4, PT ;  /* 0x00000004b9007c0c */ /* 0x000fe2000bfa6270 */
[----:B------:R0:W-:Y:S01]  /*20d50*/  @!P0 ST.E.64 desc[UR6][R4.64], R54 ;  /* 0x0000003604008985 */ /* 0x0001e2000c101b06 */
[----:B----4-:R-:W-:-:S02]  /*20d60*/  @!P2 LEA R8, P6, R191, R2, 0x2 ;  /* 0x00000002bf08a211 */ /* 0x010fc400078c10ff */
[----:B------:R-:W-:Y:S01]  /*20d70*/  ISETP.GE.AND P0, PT, R183, UR4, PT ;  /* 0x00000004b7007c0c */ /* 0x000fe2000bf06270 */
[----:B------:R3:W-:Y:S01]  /*20d80*/  @!P1 ST.E.64 desc[UR6][R6.64], R58 ;  /* 0x0000003a06009985 */ /* 0x0007e2000c101b06 */
[----:B------:R-:W-:Y:S02]  /*20d90*/  @!P2 LEA.HI.X R9, R191, R3, R192, 0x2, P6 ;  /* 0x00000003bf09a211 */ /* 0x000fe400030f14c0 */
        /* <DEDUP_REMOVED lines=8> */
[----:B----4-:R-:W-:-:S03]  /*20e20*/  @!P5 LEA R8, P6, R185, R2, 0x2 ;  /* 0x00000002b908d211 */ /* 0x010fc600078c10ff */
[----:B------:R3:W-:Y:S01]  /*20e30*/  @!P4 ST.E.64 desc[UR6][R6.64], R70 ;  /* 0x000000460600c985 */ /* 0x0007e2000c101b06 */
[----:B------:R-:W-:-:S05]  /*20e40*/  @!P5 LEA.HI.X R9, R185, R3, R186, 0x2, P6 ;  /* 0x00000003b909d211 */ /* 0x000fca00030f14ba */
[----:B------:R4:W-:Y:S01]  /*20e50*/  @!P5 ST.E.64 desc[UR6][R8.64], R74 ;  /* 0x0000004a0800d985 */ /* 0x0009e2000c101b06 */
[----:B------:R-:W-:Y:S02]  /*20e60*/  ISETP.GE.AND P5, PT, R177, UR4, PT ;  /* 0x00000004b1007c0c */ /* 0x000fe4000bfa6270 */
[----:B0-----:R-:W-:-:S04]  /*20e70*/  @!P0 LEA R4, P4, R183, R2, 0x2 ;  /* 0x00000002b7048211 */ /* 0x001fc800078810ff */
[-C--:B------:R-:W-:Y:S02]  /*20e80*/  @!P0 LEA.HI.X R5, R183, R3.reuse, R184, 0x2, P4 ;  /* 0x00000003b7058211 */ /* 0x080fe400020f14b8 */
[----:B------:R-:W-:Y:S02]  /*20e90*/  ISETP.GE.AND P4, PT, R175, UR4, PT ;  /* 0x00000004af007c0c */ /* 0x000fe4000bf86270 */
[-C--:B---3--:R-:W-:Y:S01]  /*20ea0*/  @!P1 LEA R6, P3, R181, R2.reuse, 0x2 ;  /* 0x00000002b5069211 */ /* 0x088fe200078610ff */
[----:B------:R0:W-:Y:S01]  /*20eb0*/  @!P0 ST.E.64 desc[UR6][R4.64], R78 ;  /* 0x0000004e04008985 */ /* 0x0001e2000c101b06 */
[----:B----4-:R-:W-:Y:S02]  /*20ec0*/  @!P2 LEA R8, P6, R179, R2, 0x2 ;  /* 0x00000002b308a211 */ /* 0x010fe400078c10ff */
        /* <DEDUP_REMOVED lines=9> */
[----:B---3--:R-:W-:-:S03]  /*20f60*/  @!P4 LEA R6, P0, R175, R2, 0x2 ;  /* 0x00000002af06c211 */ /* 0x008fc600078010ff */
[----:B------:R0:W-:Y:S01]  /*20f70*/  @!P5 ST.E.64 desc[UR6][R4.64], R90 ;  /* 0x0000005a0400d985 */ /* 0x0001e2000c101b06 */
[----:B------:R-:W-:Y:S02]  /*20f80*/  ISETP.GE.AND P5, PT, R151, UR4, PT ;  /* 0x0000000497007c0c */ /* 0x000fe4000bfa6270 */
[-C--:B------:R-:W-:Y:S02]  /*20f90*/  @!P4 LEA.HI.X R7, R175, R3.reuse, R176, 0x2, P0 ;  /* 0x00000003af07c211 */ /* 0x080fe400000f14b0 */
[----:B------:R-:W-:Y:S02]  /*20fa0*/  ISETP.GE.AND P0, PT, R167, UR4, PT ;  /* 0x00000004a7007c0c */ /* 0x000fe4000bf06270 */
[----:B----4-:R-:W-:Y:S01]  /*20fb0*/  @!P3 LEA R8, P6, R173, R2, 0x2 ;  /* 0x00000002ad08b211 */ /* 0x010fe200078c10ff */
[----:B------:R3:W-:Y:S01]  /*20fc0*/  @!P4 ST.E.64 desc[UR6][R6.64], R100 ;  /* 0x000000640600c985 */ /* 0x0007e2000c101b06 */
[----:B------:R-:W-:Y:S02]  /*20fd0*/  ISETP.GE.AND P4, PT, R149, UR4, PT ;  /* 0x0000000495007c0c */ /* 0x000fe4000bf86270 */
[----:B------:R-:W-:-:S02]  /*20fe0*/  @!P3 LEA.HI.X R9, R173, R3, R174, 0x2, P6 ;  /* 0x00000003ad09b211 */ /* 0x000fc400030f14ae */
[----:B0-----:R-:W-:-:S03]  /*20ff0*/  @!P2 LEA R4, P6, R171, R2, 0x2 ;  /* 0x00000002ab04a211 */ /* 0x001fc600078c10ff */
[----:B------:R0:W-:Y:S01]  /*21000*/  @!P3 ST.E.64 desc[UR6][R8.64], R104 ;  /* 0x000000680800b985 */ /* 0x0001e2000c101b06 */
[----:B------:R-:W-:Y:S02]  /*21010*/  @!P2 LEA.HI.X R5, R171, R3, R172, 0x2, P6 ;  /* 0x00000003ab05a211 */ /* 0x000fe400030f14ac */
[----:B---3--:R-:W-:-:S03]  /*21020*/  @!P1 LEA R6, P3, R169, R2, 0x2 ;  /* 0x00000002a9069211 */ /* 0x008fc600078610ff */
[----:B------:R3:W-:Y:S01]  /*21030*/  @!P2 ST.E.64 desc[UR6][R4.64], R102 ;  /* 0x000000660400a985 */ /* 0x0007e2000c101b06 */
[-C--:B------:R-:W-:Y:S02]  /*21040*/  @!P1 LEA.HI.X R7, R169, R3.reuse, R170, 0x2, P3 ;  /* 0x00000003a9079211 */ /* 0x080fe400018f14aa */
[----:B------:R-:W-:Y:S02]  /*21050*/  ISETP.GE.AND P3, PT, R147, UR4, PT ;  /* 0x0000000493007c0c */ /* 0x000fe4000bf66270 */
[CC--:B0-----:R-:W-:Y:S01]  /*21060*/  @!P0 LEA R8, P6, R167.reuse, R2.reuse, 0x2 ;  /* 0x00000002a7088211 */ /* 0x0c1fe200078c10ff */
[----:B------:R0:W-:Y:S03]  /*21070*/  @!P1 ST.E.64 desc[UR6][R6.64], R106 ;  /* 0x0000006a06009985 */ /* 0x0001e6000c101b06 */
[----:B------:R-:W-:Y:S02]  /*21080*/  @!P0 LEA.HI.X R9, R167, R3, R168, 0x2, P6 ;  /* 0x00000003a7098211 */ /* 0x000fe400030f14a8 */
[----:B---3--:R-:W-:-:S03]  /*21090*/  @!P5 LEA R4, P1, R151, R2, 0x2 ;  /* 0x000000029704d211 */ /* 0x008fc600078210ff */
        /* <DEDUP_REMOVED lines=8> */
[CC--:B---3--:R-:W-:Y:S01]  /*21120*/  @!P3 LEA R8, P6, R147.reuse, R2.reuse, 0x2 ;  /* 0x000000029308b211 */ /* 0x0c8fe200078c10ff */
[----:B------:R3:W-:Y:S01]  /*21130*/  @!P4 ST.E.64 desc[UR6][R6.64], R112 ;  /* 0x000000700600c985 */ /* 0x0007e2000c101b06 */
[----:B------:R-:W-:Y:S02]  /*21140*/  ISETP.GE.AND P4, PT, R138, UR4, PT ;  /* 0x000000048a007c0c */ /* 0x000fe4000bf86270 */
[----:B------:R-:W-:Y:S02]  /*21150*/  @!P3 LEA.HI.X R9, R147, R3, R148, 0x2, P6 ;  /* 0x000000039309b211 */ /* 0x000fe400030f1494 */
[----:B0-----:R-:W-:-:S03]  /*21160*/  @!P1 LEA R4, P6, R140, R2, 0x2 ;  /* 0x000000028c049211 */ /* 0x001fc600078c10ff */
[----:B------:R0:W-:Y:S01]  /*21170*/  @!P3 ST.E.64 desc[UR6][R8.64], R114 ;  /* 0x000000720800b985 */ /* 0x0001e2000c101b06 */
[----:B------:R-:W-:Y:S02]  /*21180*/  ISETP.GE.AND P3, PT, R136, UR4, PT ;  /* 0x0000000488007c0c */ /* 0x000fe4000bf66270 */
[----:B------:R-:W-:Y:S02]  /*21190*/  @!P1 LEA.HI.X R5, R140, R3, R144, 0x2, P6 ;  /* 0x000000038c059211 */ /* 0x000fe400030f1490 */
[----:B---3--:R-:W-:-:S04]  /*211a0*/  @!P0 LEA R6, P5, R145, R2, 0x2 ;  /* 0x0000000291068211 */ /* 0x008fc800078a10ff */
[----:B------:R-:W-:Y:S02]  /*211b0*/  @!P0 LEA.HI.X R7, R145, R3, R146, 0x2, P5 ;  /* 0x0000000391078211 */ /* 0x000fe400028f1492 */
[----:B------:R-:W-:-:S03]  /*211c0*/  ISETP.GE.AND P5, PT, R132, UR4, PT ;  /* 0x0000000484007c0c */ /* 0x000fc6000bfa6270 */
[----:B------:R3:W-:Y:S04]  /*211d0*/  @!P0 ST.E.64 desc[UR6][R6.64], R116 ;  /* 0x0000007406008985 */ /* 0x0007e8000c101b06 */
[----:B------:R4:W-:Y:S01]  /*211e0*/  @!P1 ST.E.64 desc[UR6][R4.64], R118 ;  /* 0x0000007604009985 */ /* 0x0009e2000c101b06 */
[----:B0-----:R-:W-:-:S04]  /*211f0*/  @!P2 LEA R8, P1, R134, R2, 0x2 ;  /* 0x000000028608a211 */ /* 0x001fc800078210ff */
[----:B------:R-:W-:Y:S02]  /*21200*/  @!P2 LEA.HI.X R9, R134, R3, R135, 0x2, P1 ;  /* 0x000000038609a211 */ /* 0x000fe400008f1487 */
[----:B---3--:R-:W-:-:S04]  /*21210*/  @!P4 LEA R6, P0, R138, R2, 0x2 ;  /* 0x000000028a06c211 */ /* 0x008fc800078010ff */
[-C--:B------:R-:W-:Y:S02]  /*21220*/  @!P4 LEA.HI.X R7, R138, R3.reuse, R139, 0x2, P0 ;  /* 0x000000038a07c211 */ /* 0x080fe400000f148b */
[-C--:B------:R-:W-:Y:S02]  /*21230*/  @!P5 LEA R10, P0, R132, R2.reuse, 0x2 ;  /* 0x00000002840ad211 */ /* 0x080fe400078010ff */
[----:B----4-:R-:W-:Y:S01]  /*21240*/  @!P3 LEA R4, P6, R136, R2, 0x2 ;  /* 0x000000028804b211 */ /* 0x010fe200078c10ff */
[----:B------:R0:W-:Y:S01]  /*21250*/  @!P4 ST.E.64 desc[UR6][R6.64], R120 ;  /* 0x000000780600c985 */ /* 0x0001e2000c101b06 */
[-C--:B------:R-:W-:Y:S02]  /*21260*/  @!P5 LEA.HI.X R11, R132, R3.reuse, R133, 0x2, P0 ;  /* 0x00000003840bd211 */ /* 0x080fe400000f1485 */
[----:B------:R-:W-:Y:S02]  /*21270*/  ISETP.GE.AND P0, PT, R130, UR4, PT ;  /* 0x0000000482007c0c */ /* 0x000fe4000bf06270 */
[----:B------:R-:W-:-:S05]  /*21280*/  @!P3 LEA.HI.X R5, R136, R3, R137, 0x2, P6 ;  /* 0x000000038805b211 */ /* 0x000fca00030f1489 */
[----:B------:R0:W-:Y:S04]  /*21290*/  @!P3 ST.E.64 desc[UR6][R4.64], R122 ;  /* 0x0000007a0400b985 */ /* 0x0001e8000c101b06 */
[----:B------:R0:W-:Y:S04]  /*212a0*/  @!P2 ST.E.64 desc[UR6][R8.64], R124 ;  /* 0x0000007c0800a985 */ /* 0x0001e8000c101b06 */
[----:B------:R0:W-:Y:S01]  /*212b0*/  @!P5 ST.E.64 desc[UR6][R10.64], R126 ;  /* 0x0000007e0a00d985 */ /* 0x0001e2000c101b06 */
[----:B------:R-:W-:Y:S05]  /*212c0*/  @P0 BRA `(.L_x_664) ;  /* 0x0000000c00ac0947 */ /* 0x000fea0003800000 */
[----:B------:R-:W-:Y:S01]  /*212d0*/  LEA R2, P0, R130, R2, 0x2 ;  /* 0x0000000282027211 */ /* 0x000fe200078010ff */
[----:B------:R-:W-:-:S03]  /*212e0*/  ULDC.64 UR4, c[0x0][0x208] ;  /* 0x0000820000047ab9 */ /* 0x000fc60000000a00 */
[----:B------:R-:W-:-:S05]  /*212f0*/  LEA.HI.X R3, R130, R3, R131, 0x2, P0 ;  /* 0x0000000382037211 */ /* 0x000fca00000f1483 */
[----:B------:R3:W-:Y:S01]  /*21300*/  ST.E.64 desc[UR4][R2.64], R128 ;  /* 0x0000008002007985 */ /* 0x0007e2000c101b04 */
[----:B------:R-:W-:Y:S05]  /*21310*/  BRA `(.L_x_664) ;  /* 0x0000000c00987947 */ /* 0x000fea0003800000 */
.L_x_655:
[----:B------:R-:W-:Y:S01]  /*21320*/  ULDC.64 UR6, c[0x0][0xc08] ;  /* 0x0003020000067ab9 */ /* 0x000fe20000000a00 */
[----:B------:R-:W-:Y:S01]  /*21330*/  ULDC.64 UR4, c[0x0][0xc00] ;  /* 0x0003000000047ab9 */ /* 0x000fe20000000a00 */
[----:B------:R-:W-:Y:S01]  /*21340*/  ISETP.NE.U32.AND P1, PT, RZ, UR6, PT ;  /* 0x00000006ff007c0c */ /* 0x000fe2000bf25070 */
[----:B------:R-:W-:Y:S01]  /*21350*/  IMAD.MOV.U32 R15, RZ, RZ, RZ ;  /* 0x000000ffff0f7224 */ /* 0x000fe200078e00ff */
[----:B------:R-:W-:Y:S01]  /*21360*/  IADD3 R2, P2, R236, UR4, RZ ;  /* 0x00000004ec027c10 */ /* 0x000fe2000ff5e0ff */
[----:B------:R-:W-:Y:S01]  /*21370*/  ULDC.64 UR8, c[0x0][0x208] ;  /* 0x0000820000087ab9 */ /* 0x000fe20000000a00 */
[----:B------:R-:W-:Y:S02]  /*21380*/  ISETP.NE.AND.EX P1, PT, RZ, UR7, PT, P1 ;  /* 0x00000007ff007c0c */ /* 0x000fe4000bf25310 */
[----:B------:R-:W-:Y:S01]  /*21390*/  IADD3.X R3, R237, UR5, RZ, P2, !PT ;  /* 0x00000005ed037c10 */ /* 0x000fe200097fe4ff */
[----:B------:R-:W2:Y:S01]  /*213a0*/  S2R R4, SR_TID.X ;  /* 0x0000000000047919 */ /* 0x000ea20000002100 */
[----:B------:R-:W-:-:S04]  /*213b0*/  ISETP.NE.U32.AND P0, PT, RZ, UR4, PT ;  /* 0x00000004ff007c0c */ /* 0x000fc8000bf05070 */
[----:B------:R-:W-:-:S05]  /*213c0*/  ISETP.NE.AND.EX P0, PT, RZ, UR5, PT, P0 ;  /* 0x00000005ff007c0c */ /* 0x000fca000bf05300 */
[----:B------:R-:W-:-:S04]  /*213d0*/  @P1 IADD3 R236, P2, R236, UR6, RZ ;  /* 0x00000006ecec1c10 */ /* 0x000fc8000ff5e0ff */
[----:B------:R-:W-:Y:S02]  /*213e0*/  @P1 IADD3.X R237, R237, UR7, RZ, P2, !PT ;  /* 0x00000007eded1c10 */ /* 0x000fe400097fe4ff */
[----:B------:R-:W-:Y:S01]  /*213f0*/  ISETP.NE.AND P2, PT, R234, RZ, PT ;  /* 0x000000ffea00720c */ /* 0x000fe20003f45270 */
[----:B------:R-:W-:Y:S01]  /*21400*/  ULDC UR4, c[0x0][0xa88] ;  /* 0x0002a20000047ab9 */ /* 0x000fe20000000800 */
[----:B------:R3:W5:Y:S01]  /*21410*/  @P0 LDG.E R15, desc[UR8][R2.64] ;  /* 0x00000008020f0981 */ /* 0x000762000c1e1900 */
[----:B------:R-:W-:-:S06]  /*21420*/  IMAD.U32 R0, RZ, RZ, UR4 ;  /* 0x00000004ff007e24 */ /* 0x000fcc000f8e00ff */
[----:B------:R3:W5:Y:S04]  /*21430*/  @P1 LDG.E R0, desc[UR8][R236.64] ;  /* 0x00000008ec001981 */ /* 0x000768000c1e1900 */
[----:B------:R-:W4:Y:S01]  /*21440*/  @!P2 LDC R234, c[0x0][0xad4] ;  /* 0x0002b500ffeaab82 */ /* 0x000f220000000800 */
[----:B--2---:R-:W-:-:S05]  /*21450*/  VIADD R5, R4, 0xffffff80 ;  /* 0xffffff8004057836 */ /* 0x004fca0000000000 */
[----:B------:R-:W-:Y:S02]  /*21460*/  ISETP.GT.AND P3, PT, R5, 0x7f, PT ;  /* 0x0000007f0500780c */ /* 0x000fe40003f64270 */
[----:B----4-:R-:W-:Y:S01]  /*21470*/  ISETP.GT.AND P2, PT, R234, 0x1, PT ;  /* 0x00000001ea00780c */ /* 0x010fe20003f44270 */
[----:B---3--:R-:W-:-:S12]  /*21480*/  @P1 BRA `(.L_x_667) ;  /* 0x0000000000141947 */ /* 0x008fd80003800000 */
[----:B------:R-:W-:Y:S05]  /*21490*/  @!P0 BRA `(.L_x_667) ;  /* 0x0000000000108947 */ /* 0x000fea0003800000 */
[----:B------:R-:W-:Y:S02]  /*214a0*/  ULDC.64 UR4, c[0x0][0x208] ;  /* 0x0000820000047ab9 */ /* 0x000fe40000000a00 */
[----:B------:R-:W2:Y:S04]  /*214b0*/  LDG.E R5, desc[UR4][R2.64] ;  /* 0x0000000402057981 */ /* 0x000ea8000c1e1900 */
[----:B-----5:R-:W2:Y:S02]  /*214c0*/  LDG.E R0, desc[UR4][R2.64+0x4] ;  /* 0x0000040402007981 */ /* 0x020ea4000c1e1900 */
[----:B--2---:R-:W-:-:S07]  /*214d0*/  IADD3 R0, -R5, R0, RZ ;  /* 0x0000000005007210 */ /* 0x004fce0007ffe1ff */
.L_x_667:
[----:B------:R-:W2:Y:S01]  /*214e0*/  LDL.LU R2, [R1+0xfc] ;  /* 0x0000fc0001027983 */ /* 0x000ea20000300800 */
[----:B------:R-:W-:Y:S01]  /*214f0*/  BSSY B1, `(.L_x_668) ;  /* 0x0000039000017945 */ /* 0x000fe20003800000 */
[----:B------:R-:W-:Y:S02]  /*21500*/  SEL R235, R235, RZ, !P0 ;  /* 0x000000ffebeb7207 */ /* 0x000fe40004000000 */
[----:B-----5:R-:W-:Y:S02]  /*21510*/  SHF.R.S32.HI R24, RZ, 0x1f, R15 ;  /* 0x0000001fff187819 */ /* 0x020fe4000001140f */
[----:B--2---:R-:W-:Y:S01]  /*21520*/  SEL R26, R2, RZ, !P0 ;  /* 0x000000ff021a7207 */ /* 0x004fe20004000000 */
[----:B------:R-:W-:Y:S06]  /*21530*/  @P3 BRA `(.L_x_669) ;  /* 0x0000000000d03947 */ /* 0x000fec0003800000 */
[----:B------:R-:W2:Y:S01]  /*21540*/  LDL R2, [R1+0x74] ;  /* 0x0000740001027983 */ /* 0x000ea20000100800 */
[----:B------:R-:W3:Y:S02]  /*21550*/  LDC R29, c[0x0][0xbe8] ;  /* 0x0002fa00ff1d7b82 */ /* 0x000ee40000000800 */
[----:B---3--:R-:W-:Y:S02]  /*21560*/  IMAD R3, R0, R29, RZ ;  /* 0x0000001d00037224 */ /* 0x008fe400078e02ff */
[----:B--2---:R-:W-:-:S04]  /*21570*/  IMAD R2, R2, 0x80, R4 ;  /* 0x0000008002027824 */ /* 0x004fc800078e0204 */
[----:B------:R-:W-:-:S05]  /*21580*/  VIADD R28, R2, 0xffffff80 ;  /* 0xffffff80021c7836 */ /* 0x000fca0000000000 */
[----:B------:R-:W-:-:S13]  /*21590*/  ISETP.GE.AND P0, PT, R28, R3, PT ;  /* 0x000000031c00720c */ /* 0x000fda0003f06270 */
[----:B------:R-:W-:Y:S05]  /*215a0*/  @P0 BRA `(.L_x_669) ;  /* 0x0000000000b40947 */ /* 0x000fea0003800000 */
[----:B------:R-:W2:Y:S01]  /*215b0*/  LDL.LU R30, [R1+0x78] ;  /* 0x00007800011e7983 */ /* 0x000ea20000300800 */
[----:B------:R-:W-:Y:S01]  /*215c0*/  IMAD.MOV.U32 R20, RZ, RZ, 0x9b8 ;  /* 0x000009b8ff147424 */ /* 0x000fe200078e00ff */
[----:B------:R-:W-:Y:S01]  /*215d0*/  ISETP.GT.AND P0, PT, R234, 0x1, PT ;  /* 0x00000001ea00780c */ /* 0x000fe20003f04270 */
[----:B------:R-:W3:Y:S01]  /*215e0*/  LDC.64 R8, c[0x0][0xba8] ;  /* 0x0002ea00ff087b82 */ /* 0x000ee20000000a00 */
[----:B------:R-:W-:Y:S01]  /*215f0*/  ISETP.NE.AND P1, PT, R29, 0x1, PT ;  /* 0x000000011d00780c */ /* 0x000fe20003f25270 */
[----:B------:R-:W-:Y:S01]  /*21600*/  ULDC.64 UR4, c[0x0][0x208] ;  /* 0x0000820000047ab9 */ /* 0x000fe20000000a00 */
[----:B------:R-:W-:Y:S02]  /*21610*/  SEL R20, R20, 0x978, P0 ;  /* 0x0000097814147807 */ /* 0x000fe40000000000 */
[----:B------:R-:W-:-:S03]  /*21620*/  MOV R21, R28 ;  /* 0x0000001c00157202 */ /* 0x000fc60000000f00 */
[----:B------:R-:W4:Y:S08]  /*21630*/  LDC.64 R2, c[0x0][R20+0x220] ;  /* 0x0000880014027b82 */ /* 0x000f300000000a00 */
[----:B------:R-:W5:Y:S08]  /*21640*/  LDC.64 R10, c[0x0][R20+0x218] ;  /* 0x00008600140a7b82 */ /* 0x000f700000000a00 */
[----:B------:R-:W0:Y:S08]  /*21650*/  LDC.64 R4, c[0x0][R20+0x228] ;  /* 0x00008a0014047b82 */ /* 0x000e300000000a00 */
[----:B------:R-:W1:Y:S08]  /*21660*/  @P1 LDC R13, c[0x0][0xbec] ;  /* 0x0002fb00ff0d1b82 */ /* 0x000e700000000800 */
[----:B------:R-:W0:Y:S08]  /*21670*/  LDC.64 R6, c[0x0][R20+0x210] ;  /* 0x0000840014067b82 */ /* 0x000e300000000a00 */
[----:B------:R-:W0:Y:S01]  /*21680*/  @P1 LDC R27, c[0x0][0xbf0] ;  /* 0x0002fc00ff1b1b82 */ /* 0x000e220000000800 */
[----:B-1----:R-:W-:-:S07]  /*21690*/  @P1 IMAD.HI.U32 R14, R28, R13, RZ ;  /* 0x0000000d1c0e1227 */ /* 0x002fce00078e00ff */
[----:B---3--:R-:W1:Y:S01]  /*216a0*/  @!P0 LDC R8, c[0x0][0xb50] ;  /* 0x0002d400ff088b82 */ /* 0x008e620000000800 */
[-C--:B----4-:R-:W-:Y:S02]  /*216b0*/  IMAD R3, R3, R235.reuse, RZ ;  /* 0x000000eb03037224 */ /* 0x090fe400078e02ff */
[----:B------:R-:W-:-:S05]  /*216c0*/  IMAD.WIDE.U32 R12, R2, R235, RZ ;  /* 0x000000eb020c7225 */ /* 0x000fca00078e00ff */
[----:B------:R-:W3:Y:S01]  /*216d0*/  @!P0 LDC R9, c[0x0][0xb54] ;  /* 0x0002d500ff098b82 */ /* 0x000ee20000000800 */
[-C--:B-----5:R-:W-:Y:S02]  /*216e0*/  IMAD R25, R11, R232.reuse, RZ ;  /* 0x000000e80b197224 */ /* 0x0a0fe400078e02ff */
[----:B------:R-:W-:Y:S01]  /*216f0*/  IMAD.WIDE.U32 R10, R10, R232, RZ ;  /* 0x000000e80a0a7225 */ /* 0x000fe200078e00ff */
[----:B0-----:R-:W-:-:S03]  /*21700*/  @P1 SHF.R.U32.HI R21, RZ, R27, R14 ;  /* 0x0000001bff151219 */ /* 0x001fc6000001160e */
[----:B------:R-:W-:Y:S01]  /*21710*/  IMAD R27, R2, R26, R3 ;  /* 0x0000001a021b7224 */ /* 0x000fe200078e0203 */
[----:B------:R-:W-:Y:S01]  /*21720*/  IADD3 R10, P1, P3, R12, R10, R15 ;  /* 0x0000000a0c0a7210 */ /* 0x000fe20007b3e00f */
[----:B------:R-:W-:Y:S02]  /*21730*/  IMAD.IADD R25, R11, 0x1, R25 ;  /* 0x000000010b197824 */ /* 0x000fe400078e0219 */
[----:B------:R-:W-:Y:S02]  /*21740*/  IMAD.MOV R2, RZ, RZ, -R21 ;  /* 0x000000ffff027224 */ /* 0x000fe400078e0a15 */
[----:B------:R-:W-:Y:S01]  /*21750*/  IMAD.IADD R27, R13, 0x1, R27 ;  /* 0x000000010d1b7824 */ /* 0x000fe200078e021b */
[----:B--2---:R-:W-:-:S05]  /*21760*/  SEL R3, R30, RZ, P0 ;  /* 0x000000ff1e037207 */ /* 0x004fca0000000000 */
[-C--:B------:R-:W-:Y:S02]  /*21770*/  IMAD R11, R5, R3.reuse, RZ ;  /* 0x00000003050b7224 */ /* 0x080fe400078e02ff */
[----:B------:R-:W-:-:S04]  /*21780*/  IMAD.WIDE.U32 R4, R4, R3, RZ ;  /* 0x0000000304047225 */ /* 0x000fc800078e00ff */
[----:B------:R-:W-:Y:S01]  /*21790*/  IMAD R3, R29, R2, R28 ;  /* 0x000000021d037224 */ /* 0x000fe200078e021c */
[----:B------:R-:W-:Y:S02]  /*217a0*/  IADD3.X R2, R27, R25, R24, P1, P3 ;  /* 0x000000191b027210 */ /* 0x000fe40000fe6418 */
[----:B------:R-:W-:Y:S02]  /*217b0*/  IADD3 R4, P0, P1, R21, R10, R4 ;  /* 0x0000000a15047210 */ /* 0x000fe4000791e004 */
[----:B------:R-:W-:Y:S02]  /*217c0*/  IADD3 R11, R5, R11, RZ ;  /* 0x0000000b050b7210 */ /* 0x000fe40007ffe0ff */
[----:B------:R-:W-:-:S04]  /*217d0*/  SHF.R.S32.HI R21, RZ, 0x1f, R21 ;  /* 0x0000001fff157819 */ /* 0x000fc80000011415 */
[----:B------:R-:W-:Y:S01]  /*217e0*/  IADD3.X R5, R21, R2, R11, P0, P1 ;  /* 0x0000000215057210 */ /* 0x000fe200007e240b */
[-C--:B------:R-:W-:Y:S01]  /*217f0*/  IMAD R2, R7, R3.reuse, RZ ;  /* 0x0000000307027224 */ /* 0x080fe200078e02ff */
[----:B------:R-:W-:Y:S01]  /*21800*/  SHF.R.S32.HI R11, RZ, 0x1f, R3 ;  /* 0x0000001fff0b7819 */ /* 0x000fe20000011403 */
[----:B------:R-:W-:-:S04]  /*21810*/  IMAD.WIDE.U32 R4, R6, R3, R4 ;  /* 0x0000000306047225 */ /* 0x000fc800078e0004 */
[----:B------:R-:W-:Y:S01]  /*21820*/  IMAD R11, R6, R11, R2 ;  /* 0x0000000b060b7224 */ /* 0x000fe200078e0202 */
[----:B-1----:R-:W-:Y:S01]  /*21830*/  LEA R8, P0, R4, R8, 0x2 ;  /* 0x0000000804087211 */ /* 0x002fe200078010ff */
[----:B------:R-:W-:Y:S02]  /*21840*/  IMAD.MOV.U32 R3, RZ, RZ, -0x800000 ;  /* 0xff800000ff037424 */ /* 0x000fe400078e00ff */
[----:B------:R-:W-:-:S05]  /*21850*/  IMAD.IADD R2, R5, 0x1, R11 ;  /* 0x0000000105027824 */ /* 0x000fca00078e020b */
[----:B---3--:R-:W-:-:S05]  /*21860*/  LEA.HI.X R9, R4, R9, R2, 0x2, P0 ;  /* 0x0000000904097211 */ /* 0x008fca00000f1402 */
[----:B------:R2:W-:Y:S02]  /*21870*/  STG.E desc[UR4][R8.64], R3 ;  /* 0x0000000308007986 */ /* 0x0005e4000c101904 */
.L_x_669:
[----:B------:R-:W-:Y:S05]  /*21880*/  BSYNC B1 ;  /* 0x0000000000017941 */ /* 0x000fea0003800000 */
.L_x_668:
[----:B------:R-:W-:Y:S05]  /*21890*/  @P2 BRA `(.L_x_664) ;  /* 0x0000000800382947 */ /* 0x000fea0003800000 */
[----:B--2---:R-:W2:Y:S01]  /*218a0*/  LDL.LU R8, [R1+0x74] ;  /* 0x0000740001087983 */ /* 0x004ea20000300800 */
[----:B------:R-:W3:Y:S01]  /*218b0*/  LDC R11, c[0x0][0xbe8] ;  /* 0x0002fa00ff0b7b82 */ /* 0x000ee20000000800 */
[----:B------:R-:W-:Y:S01]  /*218c0*/  ULDC.64 UR4, c[0x0][0xaa0] ;  /* 0x0002a80000047ab9 */ /* 0x000fe20000000a00 */
[----:B------:R-:W-:Y:S01]  /*218d0*/  IMAD R4, R233, 0x20, R212 ;  /* 0x00000020e9047824 */ /* 0x000fe200078e02d4 */
[----:B------:R4:W5:Y:S01]  /*218e0*/  LDL R21, [R1+0x14] ;  /* 0x0000140001157983 */ /* 0x0009620000100800 */
[----:B------:R-:W-:-:S03]  /*218f0*/  ULDC.64 UR6, c[0x0][0xaf0] ;  /* 0x0002bc0000067ab9 */ /* 0x000fc60000000a00 */
[----:B------:R4:W5:Y:S01]  /*21900*/  LDL R20, [R1+0x70] ;  /* 0x0000700001147983 */ /* 0x0009620000100800 */
[----:B------:R-:W-:-:S03]  /*21910*/  IMAD R2, R24, UR4, RZ ;  /* 0x0000000418027c24 */ /* 0x000fc6000f8e02ff */
[----:B------:R4:W5:Y:S01]  /*21920*/  LDL R14, [R1+0x6c] ;  /* 0x00006c00010e7983 */ /* 0x0009620000100800 */
[C---:B------:R-:W-:Y:S02]  /*21930*/  IMAD R5, R15.reuse, UR5, R2 ;  /* 0x000000050f057c24 */ /* 0x040fe4000f8e0202 */
[----:B------:R-:W-:Y:S01]  /*21940*/  IMAD.WIDE.U32 R2, R15, UR4, RZ ;  /* 0x000000040f027c25 */ /* 0x000fe2000f8e00ff */
[----:B------:R-:W-:-:S04]  /*21950*/  ULDC.64 UR4, c[0x0][0xae8] ;  /* 0x0002ba0000047ab9 */ /* 0x000fc80000000a00 */
[----:B------:R-:W-:Y:S02]  /*21960*/  IADD3 R3, R3, R5, RZ ;  /* 0x0000000503037210 */ /* 0x000fe40007ffe0ff */
[----:B---3--:R-:W-:Y:S01]  /*21970*/  ISETP.NE.AND P0, PT, R11, 0x1, PT ;  /* 0x000000010b00780c */ /* 0x008fe20003f05270 */
[----:B------:R-:W-:-:S04]  /*21980*/  IMAD.WIDE.U32 R2, R232, UR4, R2 ;  /* 0x00000004e8027c25 */ /* 0x000fc8000f8e0002 */
[----:B------:R-:W-:Y:S01]  /*21990*/  IMAD R3, R232, UR5, R3 ;  /* 0x00000005e8037c24 */ /* 0x000fe2000f8e0203 */
[----:B------:R-:W-:Y:S01]  /*219a0*/  ULDC.64 UR4, c[0x0][0xae0] ;  /* 0x0002b80000047ab9 */ /* 0x000fe20000000a00 */
[----:B------:R-:W-:-:S06]  /*219b0*/  IMAD.WIDE.U32 R2, R235, UR6, R2 ;  /* 0x00000006eb027c25 */ /* 0x000fcc000f8e0002 */
[----:B------:R-:W3:Y:S08]  /*219c0*/  @P0 LDC R6, c[0x0][0xbec] ;  /* 0x0002fb00ff060b82 */ /* 0x000ef00000000800 */
[----:B------:R-:W0:Y:S01]  /*219d0*/  @P0 LDC R7, c[0x0][0xbf0] ;  /* 0x0002fc00ff070b82 */ /* 0x000e220000000800 */
[----:B------:R-:W-:Y:S01]  /*219e0*/  IMAD R13, R0, R11, RZ ;  /* 0x0000000b000d7224 */ /* 0x000fe200078e02ff */
[----:B------:R-:W-:Y:S01]  /*219f0*/  BSSY B1, `(.L_x_670) ;  /* 0x0000033000017945 */ /* 0x000fe20003800000 */
[----:B--2---:R-:W-:-:S02]  /*21a00*/  IMAD R9, R8, 0x80, R4 ;  /* 0x0000008008097824 */ /* 0x004fc400078e0204 */
[----:B------:R-:W-:Y:S02]  /*21a10*/  IMAD R12, R8, 0x80, R212 ;  /* 0x00000080080c7824 */ /* 0x000fe400078e02d4 */
[----:B---3--:R-:W-:-:S04]  /*21a20*/  @P0 IMAD.HI.U32 R4, R9, R6, RZ ;  /* 0x0000000609040227 */ /* 0x008fc800078e00ff */
[----:B------:R-:W-:Y:S01]  /*21a30*/  IMAD.MOV.U32 R5, RZ, RZ, R9 ;  /* 0x000000ffff057224 */ /* 0x000fe200078e0009 */
[----:B0-----:R-:W-:Y:S01]  /*21a40*/  @P0 SHF.R.U32.HI R5, RZ, R7, R4 ;  /* 0x00000007ff050219 */ /* 0x001fe20000011604 */
[----:B------:R-:W-:-:S03]  /*21a50*/  IMAD R6, R26, UR6, RZ ;  /* 0x000000061a067c24 */ /* 0x000fc6000f8e02ff */
[--C-:B------:R-:W-:Y:S01]  /*21a60*/  SHF.R.S32.HI R4, RZ, 0x1f, R5.reuse ;  /* 0x0000001fff047819 */ /* 0x100fe20000011405 */
[----:B------:R-:W-:Y:S02]  /*21a70*/  IMAD R7, R235, UR7, R6 ;  /* 0x00000007eb077c24 */ /* 0x000fe4000f8e0206 */
[----:B------:R-:W-:Y:S02]  /*21a80*/  IMAD.MOV R6, RZ, RZ, -R5 ;  /* 0x000000ffff067224 */ /* 0x000fe400078e0a05 */
[----:B------:R-:W-:Y:S01]  /*21a90*/  IMAD R4, R4, UR4, RZ ;  /* 0x0000000404047c24 */ /* 0x000fe2000f8e02ff */
[----:B------:R-:W-:Y:S01]  /*21aa0*/  IADD3 R3, R3, R7, RZ ;  /* 0x0000000703037210 */ /* 0x000fe20007ffe0ff */
[----:B------:R-:W-:Y:S02]  /*21ab0*/  IMAD R7, R11, R6, R9 ;  /* 0x000000060b077224 */ /* 0x000fe400078e0209 */
[C---:B------:R-:W-:Y:S02]  /*21ac0*/  IMAD R9, R5.reuse, UR5, R4 ;  /* 0x0000000505097c24 */ /* 0x040fe4000f8e0204 */
[----:B------:R-:W-:Y:S01]  /*21ad0*/  IMAD.WIDE.U32 R2, R5, UR4, R2 ;  /* 0x0000000405027c25 */ /* 0x000fe2000f8e0002 */
[----:B------:R-:W-:Y:S01]  /*21ae0*/  SHF.R.S32.HI R4, RZ, 0x1f, R7 ;  /* 0x0000001fff047819 */ /* 0x000fe20000011407 */
[----:B------:R-:W-:-:S02]  /*21af0*/  ULDC.64 UR4, c[0x0][0xad8] ;  /* 0x0002b60000047ab9 */ /* 0x000fc40000000a00 */
[----:B------:R-:W-:Y:S02]  /*21b00*/  IMAD.IADD R3, R3, 0x1, R9 ;  /* 0x0000000103037824 */ /* 0x000fe400078e0209 */
[----:B------:R-:W-:Y:S02]  /*21b10*/  IMAD R4, R4, UR4, RZ ;  /* 0x0000000404047c24 */ /* 0x000fe4000f8e02ff */
[----:B------:R-:W-:Y:S01]  /*21b20*/  IMAD.WIDE.U32 R2, R7, UR4, R2 ;  /* 0x0000000407027c25 */ /* 0x000fe2000f8e0002 */
[----:B------:R-:W-:-:S03]  /*21b30*/  ISETP.GE.AND P2, PT, R12, R13, PT ;  /* 0x0000000d0c00720c */ /* 0x000fc60003f46270 */
[----:B------:R-:W-:Y:S01]  /*21b40*/  IMAD R5, R7, UR5, R4 ;  /* 0x0000000507057c24 */ /* 0x000fe2000f8e0204 */
[----:B------:R-:W-:Y:S02]  /*21b50*/  ULDC.64 UR4, c[0x0][0xa80] ;  /* 0x0002a00000047ab9 */ /* 0x000fe40000000a00 */
[----:B------:R-:W-:Y:S01]  /*21b60*/  LEA R10, P3, R2, UR4, 0x1 ;  /* 0x00000004020a7c11 */ /* 0x000fe2000f8608ff */
[----:B------:R-:W-:Y:S02]  /*21b70*/  IMAD.IADD R3, R3, 0x1, R5 ;  /* 0x0000000103037824 */ /* 0x000fe400078e0205 */
[----:B------:R-:W-:-:S03]  /*21b80*/  VIADD R0, R12, 0x20 ;  /* 0x000000200c007836 */ /* 0x000fc60000000000 */
[----:B------:R-:W-:Y:S02]  /*21b90*/  LEA.HI.X R11, R2, UR5, R3, 0x1, P3 ;  /* 0x00000005020b7c11 */ /* 0x000fe400098f0c03 */
[----:B------:R-:W-:Y:S01]  /*21ba0*/  ISETP.GE.AND P1, PT, R0, R13, PT ;  /* 0x0000000d0000720c */ /* 0x000fe20003f26270 */
[----:B------:R4:W0:Y:S01]  /*21bb0*/  SHFL.IDX PT, R8, R10, RZ, 0x181f ;  /* 0x00181fff0a087589 */ /* 0x00082200000e0000 */
[----:B------:R-:W-:-:S03]  /*21bc0*/  IADD3 R0, R12, 0x40, RZ ;  /* 0x000000400c007810 */ /* 0x000fc60007ffe0ff */
[----:B------:R4:W2:Y:S01]  /*21bd0*/  SHFL.IDX PT, R9, R11, RZ, 0x181f ;  /* 0x00181fff0b097589 */ /* 0x0008a200000e0000 */
        /* <DEDUP_REMOVED lines=8> */
[----:B0-----:R-:W-:-:S04]  /*21c60*/  @!P5 LEA R6, P6, R16, R8, 0x1 ;  /* 0x000000081006d211 */ /* 0x001fc800078c08ff */
[-C--:B--2---:R-:W-:Y:S02]  /*21c70*/  @!P5 LEA.HI.X R7, R16, R9.reuse, R17, 0x1, P6 ;  /* 0x000000091007d211 */ /* 0x084fe400030f0c11 */
[CC--:B------:R-:W-:Y:S01]  /*21c80*/  @!P3 LEA R4, P6, R218.reuse, R8.reuse, 0x1 ;  /* 0x00000008da04b211 */ /* 0x0c0fe200078c08ff */
[----:B-----5:R-:W-:Y:S02]  /*21c90*/  @!P4 IMAD.SHL.U32 R15, R21, 0x8, RZ ;  /* 0x00000008150fc824 */ /* 0x020fe400078e00ff */
[----:B------:R3:W-:Y:S01]  /*21ca0*/  @!P5 ST.E.128 desc[UR6][R6.64], RZ ;  /* 0x000000ff0600d985 */ /* 0x0007e2000c101d06 */
[----:B------:R-:W-:Y:S02]  /*21cb0*/  @!P3 LEA.HI.X R5, R218, R9, R20, 0x1, P6 ;  /* 0x00000009da05b211 */ /* 0x000fe400030f0c14 */
[----:B------:R-:W-:-:S04]  /*21cc0*/  @!P2 LEA R2, P6, R219, R8, 0x1 ;  /* 0x00000008db02a211 */ /* 0x000fc800078c08ff */
[----:B------:R-:W-:Y:S01]  /*21cd0*/  @!P2 LEA.HI.X R3, R219, R9, R14, 0x1, P6 ;  /* 0x00000009db03a211 */ /* 0x000fe200030f0c0e */
[----:B------:R-:W-:-:S05]  /*21ce0*/  @!P4 IMAD.WIDE R8, R15, 0x2, R8 ;  /* 0x000000020f08c825 */ /* 0x000fca00078e0208 */
[----:B------:R3:W-:Y:S04]  /*21cf0*/  @!P4 ST.E.128 desc[UR6][R8.64], RZ ;  /* 0x000000ff0800c985 */ /* 0x0007e8000c101d06 */
[----:B------:R3:W-:Y:S04]  /*21d00*/  @!P3 ST.E.128 desc[UR6][R4.64], RZ ;  /* 0x000000ff0400b985 */ /* 0x0007e8000c101d06 */
[----:B------:R3:W-:Y:S02]  /*21d10*/  @!P2 ST.E.128 desc[UR6][R2.64], RZ ;  /* 0x000000ff0200a985 */ /* 0x0007e4000c101d06 */
.L_x_671:
[----:B------:R-:W-:Y:S05]  /*21d20*/  BSYNC B1 ;  /* 0x0000000000017941 */ /* 0x000fea0003800000 */
.L_x_670:
[----:B--23--:R2:W3:Y:S01]  /*21d30*/  SHFL.IDX PT, R9, R11, 0x1, 0x181f ;  /* 0x00381f000b097f89 */ /* 0x00c4e200000e0000 */
[----:B------:R-:W-:Y:S03]  /*21d40*/  BSSY B1, `(.L_x_672) ;  /* 0x0000015000017945 */ /* 0x000fe60003800000 */
[----:B0-----:R2:W0:Y:S01]  /*21d50*/  SHFL.IDX PT, R8, R10, 0x1, 0x181f ;  /* 0x00381f000a087f89 */ /* 0x00142200000e0000 */
        /* <DEDUP_REMOVED lines=9> */
[-C--:B---3--:R-:W-:Y:S02]  /*21df0*/  @!P4 LEA.HI.X R7, R16, R9.reuse, R17, 0x1, P6 ;  /* 0x000000091007c211 */ /* 0x088fe400030f0c11 */
[----:B------:R-:W-:Y:S01]  /*21e00*/  @!P1 LEA R2, P6, R219, R8, 0x1 ;  /* 0x00000008db029211 */ /* 0x000fe200078c08ff */
[----:B-----5:R-:W-:Y:S01]  /*21e10*/  @!P3 IMAD.SHL.U32 R15, R21, 0x8, RZ ;  /* 0x00000008150fb824 */ /* 0x020fe200078e00ff */
[-C--:B------:R-:W-:Y:S01]  /*21e20*/  @!P2 LEA.HI.X R5, R218, R9.reuse, R20, 0x1, P5 ;  /* 0x00000009da05a211 */ /* 0x080fe200028f0c14 */
[----:B------:R0:W-:Y:S01]  /*21e30*/  @!P4 ST.E.128 desc[UR6][R6.64], RZ ;  /* 0x000000ff0600c985 */ /* 0x0001e2000c101d06 */
[----:B------:R-:W-:Y:S01]  /*21e40*/  @!P1 LEA.HI.X R3, R219, R9, R14, 0x1, P6 ;  /* 0x00000009db039211 */ /* 0x000fe200030f0c0e */
[----:B------:R-:W-:-:S05]  /*21e50*/  @!P3 IMAD.WIDE R8, R15, 0x2, R8 ;  /* 0x000000020f08b825 */ /* 0x000fca00078e0208 */
[----:B------:R0:W-:Y:S04]  /*21e60*/  @!P3 ST.E.128 desc[UR6][R8.64], RZ ;  /* 0x000000ff0800b985 */ /* 0x0001e8000c101d06 */
[----:B------:R0:W-:Y:S04]  /*21e70*/  @!P2 ST.E.128 desc[UR6][R4.64], RZ ;  /* 0x000000ff0400a985 */ /* 0x0001e8000c101d06 */
[----:B------:R0:W-:Y:S02]  /*21e80*/  @!P1 ST.E.128 desc[UR6][R2.64], RZ ;  /* 0x000000ff02009985 */ /* 0x0001e4000c101d06 */
.L_x_673:
[----:B------:R-:W-:Y:S05]  /*21e90*/  BSYNC B1 ;  /* 0x0000000000017941 */ /* 0x000fea0003800000 */
.L_x_672:
[----:B0--3--:R0:W3:Y:S01]  /*21ea0*/  SHFL.IDX PT, R9, R11, 0x2, 0x181f ;  /* 0x00581f000b097f89 */ /* 0x0090e200000e0000 */
        /* <DEDUP_REMOVED lines=10> */
[----:B-----5:R-:W-:Y:S02]  /*21f50*/  @!P4 SHF.L.U32 R15, R21, 0x3, RZ ;  /* 0x00000003150fc819 */ /* 0x020fe400000006ff */
[-C--:B------:R-:W-:Y:S02]  /*21f60*/  @!P5 LEA R4, P1, R218, R8.reuse, 0x1 ;  /* 0x00000008da04d211 */ /* 0x080fe400078208ff */
[----:B------:R-:W-:Y:S02]  /*21f70*/  @!P6 LEA R2, P2, R219, R8, 0x1 ;  /* 0x00000008db02e211 */ /* 0x000fe400078408ff */
[-C--:B---3--:R-:W-:Y:S02]  /*21f80*/  @!P3 LEA.HI.X R7, R16, R9.reuse, R17, 0x1, P0 ;  /* 0x000000091007b211 */ /* 0x088fe400000f0c11 */
[----:B------:R-:W-:-:S02]  /*21f90*/  @!P5 LEA.HI.X R5, R218, R9, R20, 0x1, P1 ;  /* 0x00000009da05d211 */ /* 0x000fc400008f0c14 */
[----:B------:R-:W-:Y:S01]  /*21fa0*/  @!P6 LEA.HI.X R3, R219, R9, R14, 0x1, P2 ;  /* 0x00000009db03e211 */ /* 0x000fe200010f0c0e */
[----:B------:R-:W-:Y:S01]  /*21fb0*/  @!P4 IMAD.WIDE R8, R15, 0x2, R8 ;  /* 0x000000020f08c825 */ /* 0x000fe200078e0208 */
[----:B------:R0:W-:Y:S04]  /*21fc0*/  @!P3 ST.E.128 desc[UR6][R6.64], RZ ;  /* 0x000000ff0600b985 */ /* 0x0001e8000c101d06 */
[----:B------:R0:W-:Y:S04]  /*21fd0*/  @!P4 ST.E.128 desc[UR6][R8.64], RZ ;  /* 0x000000ff0800c985 */ /* 0x0001e8000c101d06 */
[----:B------:R0:W-:Y:S04]  /*21fe0*/  @!P5 ST.E.128 desc[UR6][R4.64], RZ ;  /* 0x000000ff0400d985 */ /* 0x0001e8000c101d06 */
[----:B------:R0:W-:Y:S02]  /*21ff0*/  @!P6 ST.E.128 desc[UR6][R2.64], RZ ;  /* 0x000000ff0200e985 */ /* 0x0001e4000c101d06 */
.L_x_675:
[----:B------:R-:W-:Y:S05]  /*22000*/  BSYNC B1 ;  /* 0x0000000000017941 */ /* 0x000fea0003800000 */
.L_x_674:
[----:B------:R-:W-:Y:S01]  /*22010*/  VIADD R0, R12, 0x60 ;  /* 0x000000600c007836 */ /* 0x000fe20000000000 */
[----:B0--3--:R3:W0:Y:S04]  /*22020*/  SHFL.IDX PT, R9, R11, 0x3, 0x181f ;  /* 0x00781f000b097f89 */ /* 0x00962800000e0000 */
[----:B------:R-:W-:Y:S01]  /*22030*/  ISETP.GE.AND P0, PT, R0, R13, PT ;  /* 0x0000000d0000720c */ /* 0x000fe20003f06270 */
[----:B------:R3:W0:-:S12]  /*22040*/  SHFL.IDX PT, R8, R10, 0x3, 0x181f ;  /* 0x00781f000a087f89 */ /* 0x00061800000e0000 */
[----:B---3--:R-:W-:Y:S05]  /*22050*/  @P0 BRA `(.L_x_664) ;  /* 0x0000000000480947 */ /* 0x008fea0003800000 */
        /* <DEDUP_REMOVED lines=9> */
[----:B--2-45:R-:W-:Y:S01]  /*220f0*/  @!P4 IMAD.SHL.U32 R11, R21, 0x8, RZ ;  /* 0x00000008150bc824 */ /* 0x034fe200078e00ff */
[-C--:B------:R-:W-:Y:S02]  /*22100*/  @!P3 LEA.HI.X R7, R16, R9.reuse, R17, 0x1, P0 ;  /* 0x000000091007b211 */ /* 0x080fe400000f0c11 */
[-C--:B------:R-:W-:Y:S02]  /*22110*/  @!P5 LEA.HI.X R5, R218, R9.reuse, R20, 0x1, P1 ;  /* 0x00000009da05d211 */ /* 0x080fe400008f0c14 */
[----:B------:R-:W-:Y:S01]  /*22120*/  @!P6 LEA.HI.X R3, R219, R9, R14, 0x1, P2 ;  /* 0x00000009db03e211 */ /* 0x000fe200010f0c0e */
[----:B------:R-:W-:Y:S01]  /*22130*/  @!P4 IMAD.WIDE R8, R11, 0x2, R8 ;  /* 0x000000020b08c825 */ /* 0x000fe200078e0208 */
[----:B------:R3:W-:Y:S04]  /*22140*/  @!P3 ST.E.128 desc[UR6][R6.64], RZ ;  /* 0x000000ff0600b985 */ /* 0x0007e8000c101d06 */
[----:B------:R3:W-:Y:S04]  /*22150*/  @!P4 ST.E.128 desc[UR6][R8.64], RZ ;  /* 0x000000ff0800c985 */ /* 0x0007e8000c101d06 */
[----:B------:R3:W-:Y:S04]  /*22160*/  @!P5 ST.E.128 desc[UR6][R4.64], RZ ;  /* 0x000000ff0400d985 */ /* 0x0007e8000c101d06 */
[----:B------:R3:W-:Y:S02]  /*22170*/  @!P6 ST.E.128 desc[UR6][R2.64], RZ ;  /* 0x000000ff0200e985 */ /* 0x0007e4000c101d06 */
.L_x_664:
[----:B------:R-:W-:Y:S05]  /*22180*/  BSYNC B0 ;  /* 0x0000000000007941 */ /* 0x000fea0003800000 */
.L_x_654:
[----:B------:R-:W-:Y:S02]  /*22190*/  ULDC UR4, c[0x0][0xc3c] ;  /* 0x00030f0000047ab9 */ /* 0x000fe40000000800 */
[----:B-1----:R-:W-:-:S13]  /*221a0*/  ISETP.GE.AND P0, PT, R143, UR4, PT ;  /* 0x000000048f007c0c */ /* 0x002fda000bf06270 */
[----:B------:R-:W-:Y:S05]  /*221b0*/  @!P0 BRA `(.L_x_676) ;  /* 0xfffffdf800808947 */ /* 0x000fea000383ffff */
[----:B------:R-:W-:Y:S05]  /*221c0*/  BRA `(.L_x_444) ;  /* 0x0000009000647947 */ /* 0x000fea0003800000 */
.L_x_442:
[----:B------:R-:W-:-:S08]  /*221d0*/  NOP ;  /* 0x0000000000007918 */ /* 0x000fd00000000000 */
[----:B------:R-:W0:-:S00]  /*221e0*/  USETMAXREG.DEALLOC.CTAPOOL 0x18 ;  /* 0x00000018000079c8 */ /* 0x000e0000080e0500 */
[----:B0-----:R-:W2:Y:S01]  /*221f0*/  LDL.LU R2, [R1+0x10] ;  /* 0x0000100001027983 */ /* 0x001ea20000300800 */
[----:B------:R-:W-:Y:S01]  /*22200*/  LOP3.LUT R0, R0, 0x3, RZ, 0xc0, !PT ;  /* 0x0000000300007812 */ /* 0x000fe200078ec0ff */
[----:B------:R-:W-:-:S05]  /*22210*/  IMAD.MOV.U32 R7, RZ, RZ, RZ ;  /* 0x000000ffff077224 */ /* 0x000fca00078e00ff */
[----:B------:R-:W0:Y:S02]  /*22220*/  SHFL.IDX PT, R0, R0, RZ, 0x1f ;  /* 0x00001fff00007589 */ /* 0x000e2400000e0000 */
[----:B0-----:R-:W-:Y:S02]  /*22230*/  ISETP.NE.AND P0, PT, R0, RZ, PT ;  /* 0x000000ff0000720c */ /* 0x001fe40003f05270 */
[----:B--2---:R-:W-:-:S11]  /*22240*/  LOP3.LUT R2, R2, 0xfffffffd, RZ, 0xc0, !PT ;  /* 0xfffffffd02027812 */ /* 0x004fd600078ec0ff */
[----:B------:R-:W-:-:S05]  /*22250*/  @P0 LOP3.LUT R2, R2, 0x2, RZ, 0xfc, !PT ;  /* 0x0000000202020812 */ /* 0x000fca00078efcff */
[----:B------:R0:W-:Y:S01]  /*22260*/  STL [R1+0x10], R2 ;  /* 0x0000100201007387 */ /* 0x0001e20000100800 */
        /* <DEDUP_REMOVED lines=10> */
.L_x_677:
[----:B------:R-:W-:Y:S01]  /*22310*/  LOP3.LUT R0, R6, 0x1f, RZ, 0xc0, !PT ;  /* 0x0000001f06007812 */ /* 0x000fe200078ec0ff */
[----:B------:R-:W-:Y:S01]  /*22320*/  ULDC UR4, c[0x0][0xc3c] ;  /* 0x00030f0000047ab9 */ /* 0x000fe20000000800 */
[----:B------:R-:W-:Y:S01]  /*22330*/  ULDC.64 UR6, c[0x0][0x208] ;  /* 0x0000820000067ab9 */ /* 0x000fe20000000a00 */
[----:B------:R-:W-:Y:S01]  /*22340*/  MOV R10, RZ ;  /* 0x000000ff000a7202 */ /* 0x000fe20000000f00 */
[----:B------:R-:W-:Y:S01]  /*22350*/  ULDC UR5, c[0x0][0xc38] ;  /* 0x00030e0000057ab9 */ /* 0x000fe20000000800 */
[----:B------:R-:W-:-:S04]  /*22360*/  ISETP.NE.AND P0, PT, R0, 0x1f, PT ;  /* 0x0000001f0000780c */ /* 0x000fc80003f05270 */
[----:B------:R-:W-:-:S13]  /*22370*/  ISETP.GE.OR P1, PT, R0, UR4, !P0 ;  /* 0x0000000400007c0c */ /* 0x000fda000c726670 */
[----:B0-----:R-:W0:Y:S08]  /*22380*/  @!P1 LDC.64 R2, c[0x0][0xc80] ;  /* 0x00032000ff029b82 */ /* 0x001e300000000a00 */
        /* <DEDUP_REMOVED lines=23> */
[----:B-1----:R-:W-:-:S04]  /*22500*/  SEL R2, R2, RZ, P4 ;  /* 0x000000ff02027207 */ /* 0x002fc80002000000 */
[----:B------:R-:W-:-:S05]  /*22510*/  IADD3 R3, R9, R2, RZ ;  /* 0x0000000209037210 */ /* 0x000fca0007ffe0ff */
        /* <DEDUP_REMOVED lines=11> */
.L_x_681:
[----:B------:R-:W0:Y:S01]  /*225d0*/  LDC R2, c[0x0][0xc3c] ;  /* 0x00030f00ff027b82 */ /* 0x000e220000000800 */
[----:B------:R-:W-:Y:S01]  /*225e0*/  ULDC UR7, c[0x0][0xc3c] ;  /* 0x00030f0000077ab9 */ /* 0x000fe20000000800 */
[----:B------:R-:W-:Y:S01]  /*225f0*/  UIADD3 UR4, UR4, 0x1f, URZ ;  /* 0x0000001f04047890 */ /* 0x000fe2000fffe03f */
[----:B------:R-:W-:-:S05]  /*22600*/  MOV R3, UR7 ;  /* 0x0000000700037c02 */ /* 0x000fca0008000f00 */
        /* <DEDUP_REMOVED lines=16> */
[----:B0-----:R-:W-:-:S04]  /*22710*/  SEL R4, R4, RZ, P1 ;  /* 0x000000ff04047207 */ /* 0x001fc80000800000 */
[----:B------:R-:W-:-:S05]  /*22720*/  IADD3 R4, R11, R4, RZ ;  /* 0x000000040b047210 */ /* 0x000fca0007ffe0ff */
        /* <DEDUP_REMOVED lines=10> */
[----:B0-----:R-:W-:-:S04]  /*227d0*/  SEL R2, R2, RZ, P5 ;  /* 0x000000ff02027207 */ /* 0x001fc80002800000 */
[----:B------:R-:W-:-:S05]  /*227e0*/  IADD3 R2, R3, R2, RZ ;  /* 0x0000000203027210 */ /* 0x000fca0007ffe0ff */
[----:B------:R-:W0:Y:S02]  /*227f0*/  SHFL.IDX PT, R4, R2, 0x1f, 0x1f ;  /* 0x03e01f0002047f89 */ /* 0x000e2400000e0000 */
[----:B0-----:R-:W-:-:S04]  /*22800*/  IMAD R11, R4, UR5, RZ ;  /* 0x00000005040b7c24 */ /* 0x001fc8000f8e02ff */
[----:B------:R-:W-:-:S05]  /*22810*/  IMAD.IADD R8, R11, 0x1, R8 ;  /* 0x000000010b087824 */ /* 0x000fca00078e0208 */
[----:B------:R-:W-:-:S13]  /*22820*/  ISETP.GT.AND P6, PT, R8, UR6, PT ;  /* 0x0000000608007c0c */ /* 0x000fda000bfc4270 */
[----:B------:R-:W-:Y:S05]  /*22830*/  @!P6 BRA `(.L_x_681) ;  /* 0xfffffffc0064e947 */ /* 0x000fea000383ffff */
.L_x_679:
        /* <DEDUP_REMOVED lines=16> */
[----:B0-----:R-:W-:Y:S01]  /*22940*/  IADD3 R16, RZ, -R3, RZ ;  /* 0x80000003ff107210 */ /* 0x001fe20007ffe0ff */
[----:B------:R-:W-:Y:S06]  /*22950*/  @!P0 BRA `(.L_x_682) ;  /* 0x0000000000088947 */ /* 0x000fec0003800000 */
[----:B------:R-:W-:-:S05]  /*22960*/  VIADD R13, R4, 0xffffffff ;  /* 0xffffffff040d7836 */ /* 0x000fca0000000000 */
[----:B------:R0:W1:Y:S02]  /*22970*/  SHFL.IDX PT, R14, R2, R13, 0x1f ;  /* 0x00001f0d020e7589 */ /* 0x00006400000e0000 */
.L_x_682:
[----:B-1----:R-:W-:Y:S01]  /*22980*/  IMAD R10, R14, UR5, R11 ;  /* 0x000000050e0a7c24 */ /* 0x002fe2000f8e020b */
[----:B------:R-:W1:Y:S01]  /*22990*/  MUFU.RCP R12, R12 ;  /* 0x0000000c000c7308 */ /* 0x000e620000001000 */
[----:B------:R-:W-:Y:S02]  /*229a0*/  IMAD R11, R16, R5, RZ ;  /* 0x00000005100b7224 */ /* 0x000fe400078e02ff */
[----:B0-----:R-:W-:Y:S01]  /*229b0*/  IMAD.MOV.U32 R2, RZ, RZ, RZ ;  /* 0x000000ffff027224 */ /* 0x001fe200078e00ff */
[----:B------:R0:W-:Y:S03]  /*229c0*/  STL [R1], R10 ;  /* 0x0000000a01007387 */ /* 0x0001e60000100800 */
[----:B------:R-:W-:Y:S01]  /*229d0*/  IMAD.HI.U32 R2, R3, R11, R2 ;  /* 0x0000000b03027227 */ /* 0x000fe200078e0002 */
[----:B------:R-:W-:-:S04]  /*229e0*/  IABS R11, R7 ;  /* 0x00000007000b7213 */ /* 0x000fc80000000000 */
[----:B------:R-:W-:Y:S02]  /*229f0*/  IADD3 R14, RZ, -R11, RZ ;  /* 0x8000000bff0e7210 */ /* 0x000fe40007ffe0ff */
        /* <DEDUP_REMOVED lines=11> */
[----:B0-----:R-:W-:Y:S01]  /*22ab0*/  IMAD.MOV R5, RZ, RZ, -R3 ;  /* 0x000000ffff057224 */ /* 0x001fe200078e0a03 */
[----:B------:R-:W-:-:S03]  /*22ac0*/  MOV R2, RZ ;  /* 0x000000ff00027202 */ /* 0x000fc60000000f00 */
[----:B------:R-:W-:-:S04]  /*22ad0*/  IMAD R5, R5, R8, RZ ;  /* 0x0000000805057224 */ /* 0x000fc800078e02ff */
[----:B------:R-:W-:Y:S01]  /*22ae0*/  IMAD.HI.U32 R5, R3, R5, R2 ;  /* 0x0000000503057227 */ /* 0x000fe200078e0002 */
[----:B------:R-:W-:Y:S02]  /*22af0*/  LOP3.LUT R2, R10, R7, RZ, 0x3c, !PT ;  /* 0x000000070a027212 */ /* 0x000fe400078e3cff */
[----:B------:R-:W-:Y:S01]  /*22b00*/  IABS R3, R9 ;  /* 0x0000000900037213 */ /* 0x000fe20000000000 */
[----:B------:R-:W-:Y:S01]  /*22b10*/  @P0 VIADD R11, R11, 0x1 ;  /* 0x000000010b0b0836 */ /* 0x000fe20000000000 */
[----:B------:R-:W-:Y:S02]  /*22b20*/  ISETP.GE.AND P2, PT, R2, RZ, PT ;  /* 0x000000ff0200720c */ /* 0x000fe40003f46270 */
[----:B------:R-:W-:-:S11]  /*22b30*/  IADD3 R3, RZ, -R3, RZ ;  /* 0x80000003ff037210 */ /* 0x000fd60007ffe0ff */
        /* <DEDUP_REMOVED lines=13> */
[----:B------:R-:W-:-:S05]  /*22c10*/  @P0 VIADD R5, R5, 0x1 ;  /* 0x0000000105050836 */ /* 0x000fca0000000000 */
[----:B------:R-:W-:Y:S02]  /*22c20*/  @!P2 IADD3 R5, -R5, RZ, RZ ;  /* 0x000000ff0505a210 */ /* 0x000fe40007ffe1ff */
[----:B------:R-:W-:-:S05]  /*22c30*/  @!P1 LOP3.LUT R5, RZ, R9, RZ, 0x33, !PT ;  /* 0x00000009ff059212 */ /* 0x000fca00078e33ff */
[----:B------:R-:W-:-:S04]  /*22c40*/  IMAD.MOV R2, RZ, RZ, -R5 ;  /* 0x000000ffff027224 */ /* 0x000fc800078e0a05 */
[C---:B------:R-:W-:Y:S02]  /*22c50*/  IMAD R11, R9.reuse, R2, R11 ;  /* 0x00000002090b7224 */ /* 0x040fe400078e020b */
[----:B------:R-:W-:Y:S02]  /*22c60*/  IMAD R2, R9, 0x1000000, R5 ;  /* 0x0100000009027824 */ /* 0x000fe400078e0205 */
[----:B------:R-:W-:-:S03]  /*22c70*/  IMAD.IADD R5, R10, 0x1, -R7 ;  /* 0x000000010a057824 */ /* 0x000fc600078e0a07 */
[----:B------:R-:W-:Y:S01]  /*22c80*/  LEA R3, R11, R2, 0x10 ;  /* 0x000000020b037211 */ /* 0x000fe200078e80ff */
[----:B------:R-:W-:Y:S01]  /*22c90*/  VIADD R2, R4, UR4 ;  /* 0x0000000404027c36 */ /* 0x000fe20008000000 */
[----:B------:R1:W-:Y:S04]  /*22ca0*/  STL [R1+0x4], R5 ;  /* 0x0000040501007387 */ /* 0x0003e80000100800 */
[----:B------:R1:W-:Y:S04]  /*22cb0*/  STL [R1+0xc], R2 ;  /* 0x00000c0201007387 */ /* 0x0003e80000100800 */
[----:B------:R1:W-:Y:S01]  /*22cc0*/  STL [R1+0x8], R3 ;  /* 0x0000080301007387 */ /* 0x0003e20000100800 */
[----:B------:R-:W-:Y:S05]  /*22cd0*/  BRA `(.L_x_683) ;  /* 0x0000000000107947 */ /* 0x000fea0003800000 */
.L_x_680:
[----:B------:R-:W-:Y:S01]  /*22ce0*/  IMAD.U32 R2, RZ, RZ, UR6 ;  /* 0x00000006ff027e24 */ /* 0x000fe2000f8e00ff */
[----:B------:R0:W-:Y:S04]  /*22cf0*/  STL [R1+0x4], RZ ;  /* 0x000004ff01007387 */ /* 0x0001e80000100800 */
[----:B------:R0:W-:Y:S04]  /*22d00*/  STL [R1+0x8], RZ ;  /* 0x000008ff01007387 */ /* 0x0001e80000100800 */
[----:B------:R0:W-:Y:S02]  /*22d10*/  STL [R1], R2 ;  /* 0x0000000201007387 */ /* 0x0001e40000100800 */
.L_x_683:
        /* <DEDUP_REMOVED lines=10> */
.L_x_678:
[----:B-1----:R-:W3:Y:S01]  /*22dc0*/  LDL R0, [R1+0xc] ;  /* 0x00000c0001007983 */ /* 0x002ee20000100800 */
[----:B------:R-:W-:Y:S01]  /*22dd0*/  ULDC UR4, c[0x0][0xc3c] ;  /* 0x00030f0000047ab9 */ /* 0x000fe20000000800 */
[----:B------:R-:W-:Y:S02]  /*22de0*/  MOV R19, RZ ;  /* 0x000000ff00137202 */ /* 0x000fe40000000f00 */
[----:B---3--:R-:W-:Y:S01]  /*22df0*/  ISETP.GE.AND P0, PT, R0, UR4, PT ;  /* 0x0000000400007c0c */ /* 0x008fe2000bf06270 */
[----:B------:R-:W-:-:S05]  /*22e00*/  IMAD.MOV.U32 R0, RZ, RZ, 0x1 ;  /* 0x00000001ff007424 */ /* 0x000fca00078e00ff */
[----:B------:R1:W-:Y:S04]  /*22e10*/  STL [R1+0x18], R0 ;  /* 0x0000180001007387 */ /* 0x0003e80000100800 */
[----:B------:R1:W-:Y:S03]  /*22e20*/  STL [R1+0x64], RZ ;  /* 0x000064ff01007387 */ /* 0x0003e60000100800 */
[----:B------:R-:W-:Y:S05]  /*22e30*/  @P0 BRA `(.L_x_684) ;  /* 0x0000008000680947 */ /* 0x000fea0003800000 */
[----:B------:R-:W3:Y:S01]  /*22e40*/  S2UR UR5, SR_CgaCtaId ;  /* 0x00000000000579c3 */ /* 0x000ee20000008800 */
[C---:B-1----:R-:W-:Y:S01]  /*22e50*/  IMAD.SHL.U32 R0, R6.reuse, 0x8, RZ ;  /* 0x0000000806007824 */ /* 0x042fe200078e00ff */
[----:B------:R-:W-:Y:S01]  /*22e60*/  LOP3.LUT R4, R6, 0x7f, RZ, 0xc0, !PT ;  /* 0x0000007f06047812 */ /* 0x000fe200078ec0ff */
[----:B------:R-:W-:Y:S01]  /*22e70*/  UMOV UR4, 0x400 ;  /* 0x0000040000047882 */ /* 0x000fe20000000000 */
[----:B------:R-:W-:Y:S01]  /*22e80*/  BSSY B8, `(.L_x_684) ;  /* 0x0000815000087945 */ /* 0x000fe20003800000 */
[----:B------:R-:W-:Y:S01]  /*22e90*/  IMAD.MOV.U32 R19, RZ, RZ, RZ ;  /* 0x000000ffff137224 */ /* 0x000fe200078e00ff */
[----:B------:R-:W-:Y:S01]  /*22ea0*/  LOP3.LUT R3, R0, 0x1f8, RZ, 0xc0, !PT ;  /* 0x000001f800037812 */ /* 0x000fe200078ec0ff */
[----:B0-----:R-:W-:Y:S01]  /*22eb0*/  IMAD.SHL.U32 R2, R4, 0x8, RZ ;  /* 0x0000000804027824 */ /* 0x001fe200078e00ff */
[----:B------:R-:W-:Y:S01]  /*22ec0*/  LOP3.LUT R0, R0, 0x38, RZ, 0xc0, !PT ;  /* 0x0000003800007812 */ /* 0x000fe200078ec0ff */
[----:B------:R-:W-:Y:S01]  /*22ed0*/  ULDC.64 UR38, c[0x0][0x198] ;  /* 0x0000660000267ab9 */ /* 0x000fe20000000a00 */
[----:B------:R-:W-:Y:S01]  /*22ee0*/  LOP3.LUT R3, R3, 0x38, R6, 0x78, !PT ;  /* 0x0000003803037812 */ /* 0x000fe200078e7806 */
[----:B------:R-:W-:Y:S01]  /*22ef0*/  IMAD.SHL.U32 R6, R6, 0x10, RZ ;  /* 0x0000001006067824 */ /* 0x000fe200078e00ff */
[----:B------:R-:W-:-:S02]  /*22f00*/  ULDC UR36, c[0x0][0xc] ;  /* 0x0000030000247ab9 */ /* 0x000fc40000000800 */
[----:B------:R-:W-:Y:S02]  /*22f10*/  LOP3.LUT R3, R3, 0x200, R2, 0xf8, !PT ;  /* 0x0000020003037812 */ /* 0x000fe400078ef802 */
[----:B------:R-:W-:-:S04]  /*22f20*/  SHF.R.U32.HI R2, RZ, 0x3, R4 ;  /* 0x00000003ff027819 */ /* 0x000fc80000011604 */
[----:B------:R-:W-:Y:S01]  /*22f30*/  LOP3.LUT R4, R2, 0x70, R6, 0xf8, !PT ;  /* 0x0000007002047812 */ /* 0x000fe200078ef806 */
[----:B------:R-:W-:Y:S01]  /*22f40*/  IMAD.MOV.U32 R2, RZ, RZ, 0x1 ;  /* 0x00000001ff027424 */ /* 0x000fe200078e00ff */
[----:B------:R-:W-:Y:S01]  /*22f50*/  MOV R4, 0x1 ;  /* 0x0000000100047802 */ /* 0x000fe20000000f00 */
[----:B---3--:R-:W-:-:S06]  /*22f60*/  ULEA UR4, UR5, UR4, 0x18 ;  /* 0x0000000405047291 */ /* 0x008fcc000f8ec03f */
[----:B------:R-:W-:-:S05]  /*22f70*/  MOV R18, UR4 ;  /* 0x0000000400127c02 */ /* 0x000fca0008000f00 */
[----:B------:R-:W-:-:S05]  /*22f80*/  IMAD R3, R3, 0x2, R18 ;  /* 0x0000000203037824 */ /* 0x000fca00078e0212 */
[----:B------:R0:W-:Y:S04]  /*22f90*/  STL [R1+0x2c], R3 ;  /* 0x00002c0301007387 */ /* 0x0001e80000100800 */
[----:B------:R-:W-:Y:S04]  /*22fa0*/  STL [R1+0x64], RZ ;  /* 0x000064ff01007387 */ /* 0x000fe80000100800 */
[----:B------:R1:W-:Y:S01]  /*22fb0*/  STL [R1+0x24], R2 ;  /* 0x0000240201007387 */ /* 0x0003e20000100800 */
[----:B0-----:R-:W-:-:S03]  /*22fc0*/  LOP3.LUT R3, R0, 0x40, RZ, 0xfc, !PT ;  /* 0x0000004000037812 */ /* 0x001fc600078efcff */
[----:B------:R0:W-:Y:S04]  /*22fd0*/  STL [R1+0x20], RZ ;  /* 0x000020ff01007387 */ /* 0x0001e80000100800 */
[----:B------:R0:W-:Y:S01]  /*22fe0*/  STL [R1+0x18], R4 ;  /* 0x0000180401007387 */ /* 0x0001e20000100800 */
[C---:B-1----:R-:W-:Y:S02]  /*22ff0*/  LOP3.LUT R2, R0.reuse, 0x80, RZ, 0xfc, !PT ;  /* 0x0000008000027812 */ /* 0x042fe400078efcff */
[----:B------:R-:W-:-:S07]  /*23000*/  LOP3.LUT R0, R0, 0xc0, RZ, 0xfc, !PT ;  /* 0x000000c000007812 */ /* 0x000fce00078efcff */
.L_x_843:
[----:B------:R-:W3:Y:S01]  /*23010*/  LDL R0, [R1+0xc] ;  /* 0x00000c0001007983 */ /* 0x000ee20000100800 */
[----:B------:R-:W3:Y:S01]  /*23020*/  LDC.64 R2, c[0x0][0xc88] ;  /* 0x00032200ff027b82 */ /* 0x000ee20000000a00 */
[----:B------:R-:W-:Y:S01]  /*23030*/  ULDC.64 UR4, c[0x0][0x208] ;  /* 0x0000820000047ab9 */ /* 0x000fe20000000a00 */
[----:B---3--:R-:W-:-:S05]  /*23040*/  IMAD.WIDE R2, R0, 0x4, R2 ;  /* 0x0000000400027825 */ /* 0x008fca00078e0202 */
[----:B0-----:R-:W0:Y:S01]  /*23050*/  LDG.E R15, desc[UR4][R2.64] ;  /* 0x00000004020f7981 */ /* 0x001e22000c1e1900 */
[----:B------:R-:W-:Y:S05]  /*23060*/  YIELD ;  /* 0x0000000000007946 */ /* 0x000fea0003800000 */
[----:B------:R-:W-:Y:S01]  /*23070*/  ULDC.64 UR4, c[0x0][0xa28] ;  /* 0x00028a0000047ab9 */ /* 0x000fe20000000a00 */
[----:B------:R-:W-:Y:S01]  /*23080*/  IMAD.MOV.U32 R0, RZ, RZ, RZ ;  /* 0x000000ffff007224 */ /* 0x000fe200078e00ff */
[----:B------:R-:W-:Y:S01]  /*23090*/  ISETP.NE.U32.AND P0, PT, RZ, UR4, PT ;  /* 0x00000004ff007c0c */ /* 0x000fe2000bf05070 */
[----:B------:R-:W-:Y:S01]  /*230a0*/  ULDC.64 UR12, c[0x0][0x208] ;  /* 0x00008200000c7ab9 */ /* 0x000fe20000000a00 */
[----:B--2---:R-:W-:Y:S01]  /*230b0*/  IMAD.MOV.U32 R8, RZ, RZ, RZ ;  /* 0x000000ffff087224 */ /* 0x004fe200078e00ff */
[----:B------:R-:W-:Y:S01]  /*230c0*/  ULDC.64 UR10, c[0x0][0xa18] ;  /* 0x00028600000a7ab9 */ /* 0x000fe20000000a00 */
[----:B------:R-:W-:Y:S01]  /*230d0*/  ISETP.NE.AND.EX P0, PT, RZ, UR5, PT, P0 ;  /* 0x00000005ff007c0c */ /* 0x000fe2000bf05300 */
[----:B------:R-:W-:Y:S01]  /*230e0*/  ULDC.64 UR8, c[0x0][0xa10] ;  /* 0x0002840000087ab9 */ /* 0x000fe20000000a00 */
[----:B------:R-:W-:Y:S01]  /*230f0*/  ULDC.64 UR6, c[0x0][0xa08] ;  /* 0x0002820000067ab9 */ /* 0x000fe20000000a00 */
[----:B01----:R-:W-:Y:S01]  /*23100*/  SHF.R.S32.HI R4, RZ, 0x1f, R15 ;  /* 0x0000001fff047819 */ /* 0x003fe2000001140f */
[----:B------:R-:W-:-:S09]  /*23110*/  IMAD.SHL.U32 R14, R15, 0x4, RZ ;  /* 0x000000040f0e7824 */ /* 0x000fd200078e00ff */
[C---:B------:R-:W-:Y:S01]  /*23120*/  @P0 LEA R2, P1, R15.reuse, UR4, 0x2 ;  /* 0x000000040f020c11 */ /* 0x040fe2000f8210ff */
[----:B------:R-:W-:Y:S03]  /*23130*/  STL [R1+0x34], R15 ;  /* 0x0000340f01007387 */ /* 0x000fe60000100800 */
[C-C-:B------:R-:W-:Y:S01]  /*23140*/  @P0 LEA.HI.X R3, R15.reuse, UR5, R4.reuse, 0x2, P1 ;  /* 0x000000050f030c11 */ /* 0x140fe200088f1404 */
[----:B------:R-:W-:Y:S01]  /*23150*/  ULDC.64 UR4, c[0x0][0xa00] ;  /* 0x0002800000047ab9 */ /* 0x000fe20000000a00 */
[----:B------:R-:W-:Y:S01]  /*23160*/  SHF.L.U64.HI R13, R15, 0x2, R4 ;  /* 0x000000020f0d7819 */ /* 0x000fe20000010204 */
[----:B------:R0:W-:Y:S01]  /*23170*/  STL [R1+0x58], R4 ;  /* 0x0000580401007387 */ /* 0x0001e20000100800 */
[----:B------:R-:W-:-:S03]  /*23180*/  ISETP.NE.U32.AND P1, PT, RZ, UR4, PT ;  /* 0x00000004ff007c0c */ /* 0x000fc6000bf25070 */
[----:B------:R1:W5:Y:S01]  /*23190*/  @P0 LDG.E R0, desc[UR12][R2.64] ;  /* 0x0000000c02000981 */ /* 0x000362000c1e1900 */
[----:B------:R-:W-:Y:S02]  /*231a0*/  ISETP.NE.AND.EX P1, PT, RZ, UR5, PT, P1 ;  /* 0x00000005ff007c0c */ /* 0x000fe4000bf25310 */
[----:B------:R-:W-:Y:S02]  /*231b0*/  CS2R R10, SRZ ;  /* 0x00000000000a7805 */ /* 0x000fe4000001ff00 */
[----:B------:R-:W-:Y:S01]  /*231c0*/  ISETP.NE.U32.AND P3, PT, RZ, UR10, PT ;  /* 0x0000000aff007c0c */ /* 0x000fe2000bf65070 */
[----:B------:R-:W-:Y:S01]  /*231d0*/  STL [R1+0x28], R14 ;  /* 0x0000280e01007387 */ /* 0x000fe20000100800 */
[----:B------:R-:W-:Y:S02]  /*231e0*/  ISETP.NE.U32.AND P0, PT, RZ, UR6, PT ;  /* 0x00000006ff007c0c */ /* 0x000fe4000bf05070 */
[----:B------:R-:W-:Y:S01]  /*231f0*/  ISETP.NE.U32.AND P2, PT, RZ, UR8, PT ;  /* 0x00000008ff007c0c */ /* 0x000fe2000bf45070 */
[----:B------:R-:W-:Y:S01]  /*23200*/  STL [R1+0x38], R13 ;  /* 0x0000380d01007387 */ /* 0x000fe20000100800 */
[----:B------:R-:W-:-:S02]  /*23210*/  IADD3 R6, P5, R14, UR6, RZ ;  /* 0x000000060e067c10 */ /* 0x000fc4000ffbe0ff */
[C---:B-1----:R-:W-:Y:S02]  /*23220*/  IADD3 R2, P4, R14.reuse, UR4, RZ ;  /* 0x000000040e027c10 */ /* 0x042fe4000ff9e0ff */
[----:B------:R-:W-:Y:S02]  /*23230*/  ISETP.NE.AND.EX P3, PT, RZ, UR11, PT, P3 ;  /* 0x0000000bff007c0c */ /* 0x000fe4000bf65330 */
[C---:B------:R-:W-:Y:S02]  /*23240*/  IADD3.X R3, R13.reuse, UR5, RZ, P4, !PT ;  /* 0x000000050d037c10 */ /* 0x040fe4000a7fe4ff */
[----:B0-----:R-:W-:Y:S02]  /*23250*/  IADD3 R4, P4, R14, UR8, RZ ;  /* 0x000000080e047c10 */ /* 0x001fe4000ff9e0ff */
[----:B------:R-:W-:Y:S01]  /*23260*/  ISETP.NE.AND.EX P0, PT, RZ, UR7, PT, P0 ;  /* 0x00000007ff007c0c */ /* 0x000fe2000bf05300 */
[----:B------:R-:W2:Y:S01]  /*23270*/  @P1 LDG.E R8, desc[UR12][R2.64] ;  /* 0x0000000c02081981 */ /* 0x000ea2000c1e1900 */
[----:B------:R-:W-:Y:S01]  /*23280*/  IADD3.X R5, R13, UR9, RZ, P4, !PT ;  /* 0x000000090d057c10 */ /* 0x000fe2000a7fe4ff */
[----:B------:R-:W-:Y:S01]  /*23290*/  ULDC UR4, c[0x0][0x288] ;  /* 0x0000a20000047ab9 */ /* 0x000fe20000000800 */
[----:B------:R-:W-:-:S02]  /*232a0*/  ISETP.NE.AND.EX P2, PT, RZ, UR9, PT, P2 ;  /* 0x00000009ff007c0c */ /* 0x000fc4000bf45320 */
[----:B------:R-:W-:Y:S01]  /*232b0*/  MOV R12, UR4 ;  /* 0x00000004000c7c02 */ /* 0x000fe20008000f00 */
[----:B------:R-:W-:Y:S01]  /*232c0*/  ULDC.64 UR4, c[0x0][0x418] ;  /* 0x0001060000047ab9 */ /* 0x000fe20000000a00 */
[----:B------:R-:W-:Y:S01]  /*232d0*/  IADD3.X R7, R13, UR7, RZ, P5, !PT ;  /* 0x000000070d077c10 */ /* 0x000fe2000affe4ff */
[----:B--2---:R0:W-:Y:S01]  /*232e0*/  STL [R1+0x4c], R8 ;  /* 0x00004c0801007387 */ /* 0x0041e20000100800 */
[----:B------:R-:W-:-:S03]  /*232f0*/  UISETP.NE.U32.AND UP0, UPT, UR4, URZ, UPT ;  /* 0x0000003f0400728c */ /* 0x000fc6000bf05070 */
[----:B------:R-:W-:Y:S01]  /*23300*/  ULDC UR4, c[0x0][0x424] ;  /* 0x0001090000047ab9 */ /* 0x000fe20000000800 */
[----:B------:R-:W5:Y:S04]  /*23310*/  @P0 LDG.E R11, desc[UR12][R6.64] ;  /* 0x0000000c060b0981 */ /* 0x000f68000c1e1900 */
[----:B------:R-:W5:Y:S01]  /*23320*/  @P2 LDG.E R10, desc[UR12][R4.64] ;  /* 0x0000000c040a2981 */ /* 0x000f62000c1e1900 */
[----:B0-----:R-:W-:-:S04]  /*23330*/  @P3 IADD3 R8, P4, R14, UR10, RZ ;  /* 0x0000000a0e083c10 */ /* 0x001fc8000ff9e0ff */
[----:B------:R-:W-:-:S05]  /*23340*/  @P3 IADD3.X R9, R13, UR11, RZ, P4, !PT ;  /* 0x0000000b0d093c10 */ /* 0x000fca000a7fe4ff */
[----:B------:R0:W2:Y:S01]  /*23350*/  @P3 LDG.E R12, desc[UR12][R8.64] ;  /* 0x0000000c080c3981 */ /* 0x0000a2000c1e1900 */
[----:B------:R-:W-:-:S03]  /*23360*/  UISETP.NE.AND.EX UP0, UPT, UR5, URZ, UPT, UP0 ;  /* 0x0000003f0500728c */ /* 0x000fc6000bf05300 */
[----:B------:R-:W-:Y:S01]  /*23370*/  ULDC UR5, c[0x0][0x2f0] ;  /* 0x0000bc0000057ab9 */ /* 0x000fe20000000800 */
[----:B------:R-:W-:-:S04]  /*23380*/  USEL UR4, UR4, 0x1, UP0 ;  /* 0x0000000104047887 */ /* 0x000fc80008000000 */
[----:B------:R-:W-:-:S03]  /*23390*/  UIMAD UR4, UR4, UR5, URZ ;  /* 0x00000005040472a4 */ /* 0x000fc6000f8e023f */
[----:B------:R-:W-:Y:S02]  /*233a0*/  ULDC UR5, c[0x0][0x348] ;  /* 0x0000d20000057ab9 */ /* 0x000fe40000000800 */
[----:B0-----:R-:W-:Y:S02]  /*233b0*/  IMAD.U32 R9, RZ, RZ, UR5 ;  /* 0x00000005ff097e24 */ /* 0x001fe4000f8e00ff */
[----:B------:R-:W-:Y:S01]  /*233c0*/  IMAD.U32 R8, RZ, RZ, UR4 ;  /* 0x00000004ff087e24 */ /* 0x000fe2000f8e00ff */
[----:B--2---:R0:W-:Y:S01]  /*233d0*/  STL [R1+0x5c], R12 ;  /* 0x00005c0c01007387 */ /* 0x0041e20000100800 */
[----:B------:R-:W-:Y:S05]  /*233e0*/  @P3 BRA `(.L_x_685) ;  /* 0x0000000000183947 */ /* 0x000fea0003800000 */
[----:B------:R-:W-:Y:S05]  /*233f0*/  @!P1 BRA `(.L_x_685) ;  /* 0x0000000000149947 */ /* 0x000fea0003800000 */
[----:B------:R-:W-:Y:S02]  /*23400*/  ULDC.64 UR4, c[0x0][0x208] ;  /* 0x0000820000047ab9 */ /* 0x000fe40000000a00 */
[----:B0-----:R-:W2:Y:S04]  /*23410*/  LDG.E R12, desc[UR4][R2.64] ;  /* 0x00000004020c7981 */ /* 0x001ea8000c1e1900 */
[----:B------:R-:W2:Y:S02]  /*23420*/  LDG.E R2, desc[UR4][R2.64+0x4] ;  /* 0x0000040402027981 */ /* 0x000ea4000c1e1900 */
[----:B--2---:R-:W-:-:S05]  /*23430*/  IMAD.IADD R2, R2, 0x1, -R12 ;  /* 0x0000000102027824 */ /* 0x004fca00078e0a0c */
[----:B------:R1:W-:Y:S02]  /*23440*/  STL [R1+0x5c], R2 ;  /* 0x00005c0201007387 */ /* 0x0003e40000100800 */
.L_x_685:
[----:B------:R-:W2:Y:S01]  /*23450*/  LDL.LU R3, [R1+0x8] ;  /* 0x0000080001037983 */ /* 0x000ea20000300800 */
[----:B0-----:R-:W-:Y:S01]  /*23460*/  IMAD.MOV.U32 R12, RZ, RZ, R15 ;  /* 0x000000ffff0c7224 */ /* 0x001fe200078e000f */
[----:B------:R-:W-:Y:S02]  /*23470*/  ULDC.64 UR4, c[0x0][0xa20] ;  /* 0x0002880000047ab9 */ /* 0x000fe40000000a00 */
[----:B------:R-:W-:Y:S02]  /*23480*/  ISETP.NE.U32.AND P1, PT, RZ, UR4, PT ;  /* 0x00000004ff007c0c */ /* 0x000fe4000bf25070 */
[----:B------:R0:W-:Y:S02]  /*23490*/  STL [R1+0x14], R12 ;  /* 0x0000140c01007387 */ /* 0x0001e40000100800 */
[----:B------:R-:W-:Y:S02]  /*234a0*/  ISETP.NE.AND.EX P1, PT, RZ, UR5, PT, P1 ;  /* 0x00000005ff007c0c */ /* 0x000fe4000bf25310 */
[----:B--2---:R-:W-:-:S02]  /*234b0*/  LOP3.LUT R17, R3, 0xff000000, RZ, 0xc0, !PT ;  /* 0xff00000003117812 */ /* 0x004fc400078ec0ff */
[C---:B-1----:R-:W-:Y:S02]  /*234c0*/  LOP3.LUT R2, R3.reuse, 0xff0000, RZ, 0xc0, !PT ;  /* 0x00ff000003027812 */ /* 0x042fe400078ec0ff */
[----:B------:R-:W-:Y:S02]  /*234d0*/  SHF.R.U32.HI R17, RZ, 0x8, R17 ;  /* 0x00000008ff117819 */ /* 0x000fe40000011611 */
[----:B------:R-:W-:Y:S02]  /*234e0*/  LOP3.LUT R16, R3, 0xffff, RZ, 0xc0, !PT ;  /* 0x0000ffff03107812 */ /* 0x000fe400078ec0ff */
[----:B------:R-:W-:Y:S02]  /*234f0*/  LEA.HI R17, R2, R17, RZ, 0x10 ;  /* 0x0000001102117211 */ /* 0x000fe400078f80ff */
[----:B-----5:R-:W-:-:S05]  /*23500*/  IADD3 R2, R11, R0, RZ ;  /* 0x000000000b027210 */ /* 0x020fca0007ffe0ff */
[----:B------:R0:W-:Y:S01]  /*23510*/  STL [R1+0x1c], R2 ;  /* 0x00001c0201007387 */ /* 0x0001e20000100800 */
[----:B------:R-:W-:Y:S05]  /*23520*/  @!P1 BRA `(.L_x_686) ;  /* 0x0000000000149947 */ /* 0x000fea0003800000 */
[----:B0-----:R-:W-:Y:S01]  /*23530*/  IADD3 R2, P0, R14, UR4, RZ ;  /* 0x000000040e027c10 */ /* 0x001fe2000ff1e0ff */
[----:B------:R-:W-:-:S03]  /*23540*/  ULDC.64 UR6, c[0x0][0x208] ;  /* 0x0000820000067ab9 */ /* 0x000fc60000000a00 */
[----:B------:R-:W-:-:S05]  /*23550*/  IADD3.X R3, R13, UR5, RZ, P0, !PT ;  /* 0x000000050d037c10 */ /* 0x000fca00087fe4ff */
[----:B------:R1:W5:Y:S01]  /*23560*/  LDG.E R8, desc[UR6][R2.64] ;  /* 0x0000000602087981 */ /* 0x000362000c1e1900 */
[----:B------:R-:W-:Y:S05]  /*23570*/  BRA `(.L_x_687) ;  /* 0x0000000000147947 */ /* 0x000fea0003800000 */
.L_x_686:
[----:B------:R-:W-:Y:S05]  /*23580*/  @!P0 BRA `(.L_x_687) ;  /* 0x0000000000108947 */ /* 0x000fea0003800000 */
[----:B------:R-:W-:Y:S02]  /*23590*/  ULDC.64 UR4, c[0x0][0x208] ;  /* 0x0000820000047ab9 */ /* 0x000fe40000000a00 */
[----:B------:R-:W2:Y:S04]  /*235a0*/  LDG.E R8, desc[UR4][R6.64] ;  /* 0x0000000406087981 */ /* 0x000ea8000c1e1900 */
[----:B------:R-:W2:Y:S02]  /*235b0*/  LDG.E R6, desc[UR4][R6.64+0x4] ;  /* 0x0000040406067981 */ /* 0x000ea4000c1e1900 */
[----:B--2---:R-:W-:-:S07]  /*235c0*/  IMAD.IADD R8, R6, 0x1, -R8 ;  /* 0x0000000106087824 */ /* 0x004fce00078e0a08 */
.L_x_687:
[----:B------:R-:W-:Y:S01]  /*235d0*/  ULDC.64 UR4, c[0x0][0x208] ;  /* 0x0000820000047ab9 */ /* 0x000fe20000000a00 */
[----:B-----5:R-:W-:Y:S02]  /*235e0*/  IMAD.IADD R6, R8, 0x1, -R0 ;  /* 0x0000000108067824 */ /* 0x020fe400078e0a00 */
[----:B------:R-:W2:Y:S04]  /*235f0*/  @P2 LDG.E R0, desc[UR4][R4.64] ;  /* 0x0000000404002981 */ /* 0x000ea8000c1e1900 */
[----:B------:R-:W2:Y:S01]  /*23600*/  @P2 LDG.E R4, desc[UR4][R4.64+0x4] ;  /* 0x0000040404042981 */ /* 0x000ea2000c1e1900 */
[----:B------:R-:W-:Y:S01]  /*23610*/  LOP3.LUT R13, R17, 0xff, RZ, 0xc0, !PT ;  /* 0x000000ff110d7812 */ /* 0x000fe200078ec0ff */
[----:B------:R-:W-:Y:S01]  /*23620*/  BSSY B0, `(.L_x_688) ;  /* 0x000002a000007945 */ /* 0x000fe20003800000 */
[----:B------:R-:W-:Y:S01]  /*23630*/  SHF.R.U32.HI R17, RZ, 0x10, R17 ;  /* 0x00000010ff117819 */ /* 0x000fe20000011611 */
[----:B-1----:R-:W-:Y:S01]  /*23640*/  IMAD.MOV.U32 R3, RZ, RZ, RZ ;  /* 0x000000ffff037224 */ /* 0x002fe200078e00ff */
[----:B--2---:R-:W-:-:S05]  /*23650*/  @P2 IADD3 R9, -R0, R4, RZ ;  /* 0x0000000400092210 */ /* 0x004fca0007ffe1ff */
[----:B0-----:R-:W-:-:S04]  /*23660*/  IMAD.IADD R2, R6, 0x1, R9 ;  /* 0x0000000106027824 */ /* 0x001fc800078e0209 */
[C---:B------:R-:W-:Y:S01]  /*23670*/  VIADD R0, R2.reuse, 0x4f ;  /* 0x0000004f02007836 */ /* 0x040fe20000000000 */
[----:B------:R-:W-:-:S03]  /*23680*/  ISETP.GE.AND P1, PT, R2, 0x1, PT ;  /* 0x000000010200780c */ /* 0x000fc60003f26270 */
[----:B------:R-:W-:-:S05]  /*23690*/  IMAD.HI R0, R0, 0x66666667, RZ ;  /* 0x6666666700007827 */ /* 0x000fca00078e02ff */
[----:B------:R-:W-:-:S04]  /*236a0*/  SHF.R.U32.HI R2, RZ, 0x1f, R0 ;  /* 0x0000001fff027819 */ /* 0x000fc80000011600 */
[----:B------:R-:W-:-:S05]  /*236b0*/  LEA.HI.SX32 R11, R0, R2, 0x1b ;  /* 0x00000002000b7211 */ /* 0x000fca00078fdaff */
[----:B------:R0:W-:Y:S04]  /*236c0*/  STL [R1+0x40], R11 ;  /* 0x0000400b01007387 */ /* 0x0001e80000100800 */
[----:B------:R0:W-:Y:S01]  /*236d0*/  STL [R1+0x60], R13 ;  /* 0x0000600d01007387 */ /* 0x0001e20000100800 */
[----:B------:R-:W-:Y:S05]  /*236e0*/  @!P1 BRA `(.L_x_689) ;  /* 0x0000000000749947 */ /* 0x000fea0003800000 */
[----:B------:R-:W-:Y:S01]  /*236f0*/  ISETP.NE.AND P0, PT, R17, RZ, PT ;  /* 0x000000ff1100720c */ /* 0x000fe20003f05270 */
[----:B------:R-:W-:-:S03]  /*23700*/  ULDC UR4, c[0x0][0x9f0] ;  /* 0x00027c0000047ab9 */ /* 0x000fc60000000800 */
[----:B------:R-:W-:-:S04]  /*23710*/  SEL R0, R17, UR4, P0 ;  /* 0x0000000411007c07 */ /* 0x000fc80008000000 */
[----:B------:R-:W-:Y:S02]  /*23720*/  IABS R2, R0 ;  /* 0x0000000000027213 */ /* 0x000fe40000000000 */
[----:B------:R-:W-:Y:S02]  /*23730*/  IADD3 R3, R0, -0x1, R11 ;  /* 0xffffffff00037810 */ /* 0x000fe40007ffe00b */
[----:B------:R-:W1:Y:S08]  /*23740*/  I2F.RP R4, R2 ;  /* 0x0000000200047306 */ /* 0x000e700000209400 */
[----:B-1----:R-:W1:Y:S02]  /*23750*/  MUFU.RCP R4, R4 ;  /* 0x0000000400047308 */ /* 0x002e640000001000 */
[----:B-1----:R-:W-:-:S06]  /*23760*/  IADD3 R4, R4, 0xffffffe, RZ ;  /* 0x0ffffffe04047810 */ /* 0x002fcc0007ffe0ff */
[----:B------:R1:W2:Y:S02]  /*23770*/  F2I.FTZ.U32.TRUNC.NTZ R5, R4 ;  /* 0x0000000400057305 */ /* 0x0002a4000021f000 */
[----:B-1----:R-:W-:-:S04]  /*23780*/  LOP3.LUT R4, R3, R0, RZ, 0x3c, !PT ;  /* 0x0000000003047212 */ /* 0x002fc800078e3cff */
[----:B------:R-:W-:Y:S01]  /*23790*/  ISETP.GE.AND P4, PT, R4, RZ, PT ;  /* 0x000000ff0400720c */ /* 0x000fe20003f86270 */
[----:B--2---:R-:W-:-:S04]  /*237a0*/  IMAD.MOV R4, RZ, RZ, -R5 ;  /* 0x000000ffff047224 */ /* 0x004fc800078e0a05 */
[----:B------:R-:W-:Y:S02]  /*237b0*/  IMAD R7, R4, R2, RZ ;  /* 0x0000000204077224 */ /* 0x000fe400078e02ff */
[----:B------:R-:W-:-:S04]  /*237c0*/  IMAD.MOV.U32 R4, RZ, RZ, RZ ;  /* 0x000000ffff047224 */ /* 0x000fc800078e00ff */
[----:B------:R-:W-:Y:S01]  /*237d0*/  IMAD.HI.U32 R7, R5, R7, R4 ;  /* 0x0000000705077227 */ /* 0x000fe200078e0004 */
[----:B------:R-:W-:Y:S02]  /*237e0*/  IABS R4, R3 ;  /* 0x0000000300047213 */ /* 0x000fe40000000000 */
[----:B------:R-:W-:-:S05]  /*237f0*/  IABS R3, R0 ;  /* 0x0000000000037213 */ /* 0x000fca0000000000 */
[----:B------:R-:W-:-:S05]  /*23800*/  IMAD.MOV R3, RZ, RZ, -R3 ;  /* 0x000000ffff037224 */ /* 0x000fca00078e0a03 */
[----:B------:R-:W-:Y:S01]  /*23810*/  MOV R5, R3 ;  /* 0x0000000300057202 */ /* 0x000fe20000000f00 */
        /* <DEDUP_REMOVED lines=9> */
[----:B------:R-:W-:-:S07]  /*238b0*/  @!P3 LOP3.LUT R3, RZ, R0, RZ, 0x33, !PT ;  /* 0x00000000ff03b212 */ /* 0x000fce00078e33ff */
.L_x_689:
[----:B------:R-:W-:Y:S05]  /*238c0*/  BSYNC B0 ;  /* 0x0000000000007941 */ /* 0x000fea0003800000 */
.L_x_688:
[-C--:B------:R-:W-:Y:S01]  /*238d0*/  IMAD R0, R13, R3.reuse, RZ ;  /* 0x000000030d007224 */ /* 0x080fe200078e02ff */
[----:B------:R-:W-:Y:S04]  /*238e0*/  BSSY B0, `(.L_x_690) ;  /* 0x000019d000007945 */ /* 0x000fe80003800000 */
[C---:B------:R-:W-:Y:S01]  /*238f0*/  VIADDMNMX R3, R0.reuse, R3, R11, PT ;  /* 0x0000000300037246 */ /* 0x040fe2000380010b */
[----:B------:R-:W-:-:S04]  /*23900*/  IMAD R0, R0, 0x50, -R6 ;  /* 0x0000005000007824 */ /* 0x000fc800078e0a06 */
[----:B------:R-:W-:Y:S01]  /*23910*/  IMAD R6, R3, 0x50, -R6 ;  /* 0x0000005003067824 */ /* 0x000fe200078e0a06 */
[----:B------:R-:W-:-:S04]  /*23920*/  VIMNMX R0, RZ, R0, !PT ;  /* 0x00000000ff007248 */ /* 0x000fc80007fe0100 */
[----:B------:R-:W-:Y:S01]  /*23930*/  VIMNMX R9, R6, R9, PT ;  /* 0x0000000906097248 */ /* 0x000fe20003fe0100 */
[----:B------:R-:W-:-:S03]  /*23940*/  IMAD.WIDE.U32 R2, R0, -0x33333333, RZ ;  /* 0xcccccccd00027825 */ /* 0x000fc600078e00ff */
[----:B------:R-:W-:-:S13]  /*23950*/  ISETP.GT.AND P0, PT, R9, R0, PT ;  /* 0x000000000900720c */ /* 0x000fda0003f04270 */
[----:B------:R-:W-:Y:S01]  /*23960*/  @P0 VIADD R4, R9, 0x4f ;  /* 0x0000004f09040836 */ /* 0x000fe20000000000 */
[----:B------:R-:W-:-:S03]  /*23970*/  SHF.R.U32.HI R9, RZ, 0x6, R3 ;  /* 0x00000006ff097819 */ /* 0x000fc60000011603 */
[----:B------:R-:W-:-:S04]  /*23980*/  @P0 IMAD.HI R0, R4, 0x66666667, RZ ;  /* 0x6666666704000827 */ /* 0x000fc800078e02ff */
[----:B------:R-:W-:Y:S01]  /*23990*/  IMAD.MOV.U32 R7, RZ, RZ, R9 ;  /* 0x000000ffff077224 */ /* 0x000fe200078e0009 */
[----:B------:R-:W-:-:S04]  /*239a0*/  @P0 SHF.R.U32.HI R2, RZ, 0x1f, R0 ;  /* 0x0000001fff020819 */ /* 0x000fc80000011600 */
[----:B------:R-:W-:Y:S02]  /*239b0*/  @P0 LEA.HI.SX32 R7, R0, R2, 0x1b ;  /* 0x0000000200070211 */ /* 0x000fe400078fdaff */
[----:B------:R-:W-:Y:S02]  /*239c0*/  PLOP3.LUT P0, PT, PT, PT, PT, 0x80, 0x0 ;  /* 0x000000000000781c */ /* 0x000fe40003f0f070 */
[----:B------:R-:W-:-:S13]  /*239d0*/  ISETP.GT.AND P3, PT, R7, R9, PT ;  /* 0x000000090700720c */ /* 0x000fda0003f64270 */
[----:B------:R-:W-:Y:S05]  /*239e0*/  @!P3 BRA `(.L_x_691) ;  /* 0x000000180030b947 */ /* 0x000fea0003800000 */
[----:B------:R-:W-:Y:S01]  /*239f0*/  UMOV UR4, 0xffffffff ;  /* 0xffffffff00047882 */ /* 0x000fe20000000000 */
[----:B------:R-:W-:Y:S02]  /*23a00*/  SEL R0, R12, RZ, !P2 ;  /* 0x000000ff0c007207 */ /* 0x000fe40005000000 */
[----:B------:R-:W-:Y:S05]  /*23a10*/  BRA.DIV UR4, `(.L_x_692) ;  /* 0x0000008204087947 */ /* 0x000fea000b800000 */
[----:B------:R-:W1:Y:S02]  /*23a20*/  S2R R2, SR_TID.X ;  /* 0x0000000000027919 */ /* 0x000e640000002100 */
[----:B-1----:R-:W-:-:S04]  /*23a30*/  SHF.R.U32.HI R2, RZ, 0x5, R2 ;  /* 0x00000005ff027819 */ /* 0x002fc80000011602 */
[----:B------:R-:W-:-:S05]  /*23a40*/  LOP3.LUT R2, R2, 0x3, RZ, 0xc0, !PT ;  /* 0x0000000302027812 */ /* 0x000fca00078ec0ff */
[----:B------:R1:W2:Y:S02]  /*23a50*/  SHFL.IDX PT, R14, R2, RZ, 0x1f ;  /* 0x00001fff020e7589 */ /* 0x0002a400000e0000 */
.L_x_874:
[----:B--2---:R-:W-:Y:S02]  /*23a60*/  ISETP.NE.AND P0, PT, R14, RZ, PT ;  /* 0x000000ff0e00720c */ /* 0x004fe40003f05270 */
[----:B------:R-:W-:-:S11]  /*23a70*/  PLOP3.LUT P6, PT, PT, PT, PT, 0x8, 0x0 ;  /* 0x000000000000781c */ /* 0x000fd60003fce170 */
[----:B------:R-:W-:Y:S05]  /*23a80*/  @P0 BRA `(.L_x_693) ;  /* 0x00000000000c0947 */ /* 0x000fea0003800000 */
[----:B------:R-:W-:-:S03]  /*23a90*/  UMOV UR4, 0xffffffff ;  /* 0xffffffff00047882 */ /* 0x000fc60000000000 */
[----:B------:R-:W-:Y:S05]  /*23aa0*/  BRA.DIV UR4, `(.L_x_694) ;  /* 0x0000008204187947 */ /* 0x000fea000b800000 */
[----:B------:R-:W-:-:S13]  /*23ab0*/  ELECT P6, URZ, PT ;  /* 0x00000000003f782f */ /* 0x000fda00038c0000 */
.L_x_693:
[----:B-1----:R-:W2:Y:S01]  /*23ac0*/  LDL R2, [R1+0x64] ;  /* 0x0000640001027983 */ /* 0x002ea20000100800 */
[----:B------:R-:W-:Y:S01]  /*23ad0*/  BSSY B1, `(.L_x_695) ;  /* 0x0000008000017945 */ /* 0x000fe20003800000 */
[----:B--2---:R-:W-:-:S05]  /*23ae0*/  VIADD R2, R2, 0x1 ;  /* 0x0000000102027836 */ /* 0x004fca0000000000 */
[----:B------:R-:W-:-:S04]  /*23af0*/  LEA.HI R3, R2, R2, RZ, 0x1 ;  /* 0x0000000202037211 */ /* 0x000fc800078f08ff */
[----:B------:R-:W-:-:S04]  /*23b00*/  LOP3.LUT R3, R3, 0xfffffffe, RZ, 0xc0, !PT ;  /* 0xfffffffe03037812 */ /* 0x000fc800078ec0ff */
[----:B------:R-:W-:-:S04]  /*23b10*/  IADD3 R2, R2, -R3, RZ ;  /* 0x8000000302027210 */ /* 0x000fc80007ffe0ff */
[----:B------:R-:W-:-:S04]  /*23b20*/  SHF.L.U32 R2, R2, 0x1f, RZ ;  /* 0x0000001f02027819 */ /* 0x000fc800000006ff */
[----:B------:R-:W1:Y:S02]  /*23b30*/  SYNCS.PHASECHK.TRANS64.TRYWAIT P0, [R18+URZ+0x38820], R2 ;  /* 0x03882002120075a7 */ /* 0x000e64000800017f */
[----:B-1----:R-:W-:Y:S05]  /*23b40*/  @!P0 BRA `(.L_x_696) ;  /* 0x0000008000108947 */ /* 0x002fea0003800000 */
.L_x_877:
[----:B------:R-:W-:Y:S05]  /*23b50*/  BSYNC B1 ;  /* 0x0000000000017941 */ /* 0x000fea0003800000 */
.L_x_695:
[----:B------:R-:W-:Y:S04]  /*23b60*/  BSSY B1, `(.L_x_697) ;  /* 0x00000ad000017945 */ /* 0x000fe80003800000 */
[----:B------:R-:W-:Y:S05]  /*23b70*/  @!P6 BRA `(.L_x_698) ;  /* 0x0000000800ace947 */ /* 0x000fea0003800000 */
[----:B------:R-:W2:Y:S04]  /*23b80*/  LDL R5, [R1+0x20] ;  /* 0x0000200001057983 */ /* 0x000ea80000100800 */
[----:B------:R-:W3:Y:S01]  /*23b90*/  LDL R4, [R1+0x24] ;  /* 0x0000240001047983 */ /* 0x000ee20000100800 */
[----:B------:R-:W-:Y:S01]  /*23ba0*/  BSSY B2, `(.L_x_699) ;  /* 0x0000008000027945 */ /* 0x000fe20003800000 */
[----:B------:R-:W4:Y:S02]  /*23bb0*/  S2R R3, SR_TID.X ;  /* 0x0000000000037919 */ /* 0x000f240000002100 */
[----:B----4-:R-:W-:-:S04]  /*23bc0*/  LOP3.LUT R3, R3, 0x7f, RZ, 0xc0, !PT ;  /* 0x0000007f03037812 */ /* 0x010fc800078ec0ff */
[----:B------:R-:W-:Y:S01]  /*23bd0*/  ISETP.NE.AND P2, PT, R3, RZ, PT ;  /* 0x000000ff0300720c */ /* 0x000fe20003f45270 */
[----:B--2---:R-:W-:Y:S01]  /*23be0*/  IMAD R6, R5, 0x8, R18 ;  /* 0x0000000805067824 */ /* 0x004fe200078e0212 */
[----:B---3--:R-:W-:-:S04]  /*23bf0*/  SHF.L.U32 R8, R4, 0x1f, RZ ;  /* 0x0000001f04087819 */ /* 0x008fc800000006ff */
[----:B------:R-:W2:Y:S02]  /*23c00*/  SYNCS.PHASECHK.TRANS64.TRYWAIT P0, [R6+URZ+0x388a0], R8 ;  /* 0x0388a008060075a7 */ /* 0x000ea4000800017f */
[----:B--2---:R-:W-:Y:S05]  /*23c10*/  @!P0 BRA `(.L_x_700) ;  /* 0x0000007c00f08947 */ /* 0x004fea0003800000 */
.L_x_878:
[----:B------:R-:W-:Y:S05]  /*23c20*/  BSYNC B2 ;  /* 0x0000000000027941 */ /* 0x000fea0003800000 */
.L_x_699:
[----:B------:R-:W-:Y:S04]  /*23c30*/  BSSY B2, `(.L_x_701) ;  /* 0x0000009000027945 */ /* 0x000fe80003800000 */
[----:B------:R-:W-:Y:S05]  /*23c40*/  @P2 BRA `(.L_x_702) ;  /* 0x00000000001c2947 */ /* 0x000fea0003800000 */
[----:B------:R-:W3:Y:S01]  /*23c50*/  S2R R3, SR_TID.X ;  /* 0x0000000000037919 */ /* 0x000ee20000002100 */
[----:B-1----:R-:W-:-:S04]  /*23c60*/  IMAD.MOV.U32 R2, RZ, RZ, 0xa000 ;  /* 0x0000a000ff027424 */ /* 0x002fc800078e00ff */
[----:B------:R4:W-:Y:S01]  /*23c70*/  SYNCS.ARRIVE.TRANS64 RZ, [R6+URZ+0x38890], R2 ;  /* 0x0388900206ff79a7 */ /* 0x0009e2000800003f */
[----:B---3--:R-:W-:-:S04]  /*23c80*/  LOP3.LUT R3, R3, 0x1f, RZ, 0xc0, !PT ;  /* 0x0000001f03037812 */ /* 0x008fc800078ec0ff */
[----:B------:R-:W-:-:S13]  /*23c90*/  ISETP.NE.AND P0, PT, R3, RZ, PT ;  /* 0x000000ff0300720c */ /* 0x000fda0003f05270 */
[----:B----4-:R-:W-:Y:S05]  /*23ca0*/  @!P0 BRA `(.L_x_702) ;  /* 0x0000000000048947 */ /* 0x010fea0003800000 */
[----:B------:R-:W-:Y:S01]  /*23cb0*/  BPT.TRAP 0x1 ;  /* 0x000000040000795c */ /* 0x000fe20000300000 */
.L_x_702:
[----:B------:R-:W-:Y:S05]  /*23cc0*/  BSYNC B2 ;  /* 0x0000000000027941 */ /* 0x000fea0003800000 */
.L_x_701:
[----:B-1----:R-:W3:Y:S01]  /*23cd0*/  LDL R2, [R1+0x20] ;  /* 0x0000200001027983 */ /* 0x002ee20000100800 */
[----:B------:R-:W-:Y:S01]  /*23ce0*/  IMAD.MOV.U32 R20, RZ, RZ, RZ ;  /* 0x000000ffff147224 */ /* 0x000fe200078e00ff */
[----:B------:R-:W-:Y:S01]  /*23cf0*/  UIADD3 UR4, UP0, UR38, 0x570, URZ ;  /* 0x0000057026047890 */ /* 0x000fe2000ff1e03f */
[----:B------:R-:W-:Y:S01]  /*23d00*/  IMAD R3, R7, 0x50, R10 ;  /* 0x0000005007037824 */ /* 0x000fe200078e020a */
[----:B------:R-:W-:Y:S01]  /*23d10*/  PLOP3.LUT P0, PT, PT, PT, PT, 0x80, 0x0 ;  /* 0x000000000000781c */ /* 0x000fe20003f0f070 */
[----:B------:R-:W-:Y:S01]  /*23d20*/  UMOV UR6, 0x0 ;  /* 0x0000000000067882 */ /* 0x000fe20000000000 */
[----:B------:R-:W-:Y:S01]  /*23d30*/  R2UR UR10, R20 ;  /* 0x00000000140a72ca */ /* 0x000fe200000e0000 */
[----:B------:R-:W-:Y:S01]  /*23d40*/  UIADD3.X UR5, URZ, UR39, URZ, UP0, !UPT ;  /* 0x000000273f057290 */ /* 0x000fe200087fe43f */
[----:B------:R-:W-:Y:S01]  /*23d50*/  IADD3 R3, R3, -0x50, RZ ;  /* 0xffffffb003037810 */ /* 0x000fe20007ffe0ff */
[----:B------:R-:W-:Y:S01]  /*23d60*/  UMOV UR7, 0x12f00000 ;  /* 0x12f0000000077882 */ /* 0x000fe20000000000 */
[----:B---3--:R-:W-:-:S02]  /*23d70*/  IMAD R4, R2, 0xa000, R18 ;  /* 0x0000a00002047824 */ /* 0x008fc400078e0212 */
[----:B------:R-:W-:Y:S02]  /*23d80*/  VIADD R2, R6, 0x38890 ;  /* 0x0003889006027836 */ /* 0x000fe40000000000 */
[----:B------:R-:W-:-:S07]  /*23d90*/  VIADD R5, R4, 0x24400 ;  /* 0x0002440004057836 */ /* 0x000fce0000000000 */
.L_x_703:
        /* <DEDUP_REMOVED lines=9> */
[----:B-1----:R-:W-:Y:S05]  /*23e30*/  @P0 BRA.U.ANY `(.L_x_703) ;  /* 0xfffffffd00d80947 */ /* 0x002fea000393ffff */
[----:B------:R-:W-:Y:S01]  /*23e40*/  IMAD.MOV.U32 R15, RZ, RZ, 0x40 ;  /* 0x00000040ff0f7424 */ /* 0x000fe200078e00ff */
[----:B------:R-:W-:Y:S01]  /*23e50*/  PLOP3.LUT P0, PT, PT, PT, PT, 0x80, 0x0 ;  /* 0x000000000000781c */ /* 0x000fe20003f0f070 */
[----:B------:R-:W-:Y:S01]  /*23e60*/  UMOV UR6, 0x0 ;  /* 0x0000000000067882 */ /* 0x000fe20000000000 */
[----:B------:R-:W-:Y:S01]  /*23e70*/  IADD3 R5, R4, 0x26c00, RZ ;  /* 0x00026c0004057810 */ /* 0x000fe20007ffe0ff */
[----:B------:R-:W-:Y:S01]  /*23e80*/  UMOV UR7, 0x12f00000 ;  /* 0x12f0000000077882 */ /* 0x000fe20000000000 */
[----:B------:R-:W-:-:S15]  /*23e90*/  R2UR UR10, R15 ;  /* 0x000000000f0a72ca */ /* 0x000fde00000e0000 */
.L_x_704:
        /* <DEDUP_REMOVED lines=12> */
[----:B------:R-:W-:Y:S01]  /*23f60*/  VIADD R5, R4, 0x29400 ;  /* 0x0002940004057836 */ /* 0x000fe20000000000 */
[----:B------:R-:W-:Y:S01]  /*23f70*/  UMOV UR6, 0x0 ;  /* 0x0000000000067882 */ /* 0x000fe20000000000 */
[----:B------:R-:W-:Y:S01]  /*23f80*/  UMOV UR7, 0x12f00000 ;  /* 0x12f0000000077882 */ /* 0x000fe20000000000 */
[----:B------:R-:W-:-:S15]  /*23f90*/  R2UR UR10, R14 ;  /* 0x000000000e0a72ca */ /* 0x000fde00000e0000 */
.L_x_705:
        /* <DEDUP_REMOVED lines=10> */
[----:B0-----:R-:W-:Y:S01]  /*24040*/  IMAD.MOV.U32 R11, RZ, RZ, 0xc0 ;  /* 0x000000c0ff0b7424 */ /* 0x001fe200078e00ff */
[----:B------:R-:W-:Y:S01]  /*24050*/  PLOP3.LUT P0, PT, PT, PT, PT, 0x80, 0x0 ;  /* 0x000000000000781c */ /* 0x000fe20003f0f070 */
[----:B------:R-:W-:Y:S01]  /*24060*/  UMOV UR6, 0x0 ;  /* 0x0000000000067882 */ /* 0x000fe20000000000 */
[----:B------:R-:W-:Y:S01]  /*24070*/  IADD3 R5, R4, 0x2bc00, RZ ;  /* 0x0002bc0004057810 */ /* 0x000fe20007ffe0ff */
[----:B------:R-:W-:Y:S01]  /*24080*/  UMOV UR7, 0x12f00000 ;  /* 0x12f0000000077882 */ /* 0x000fe20000000000 */
[----:B------:R-:W-:-:S15]  /*24090*/  R2UR UR10, R11 ;  /* 0x000000000b0a72ca */ /* 0x000fde00000e0000 */
.L_x_706:
        /* <DEDUP_REMOVED lines=10> */
[----:B------:R-:W0:Y:S01]  /*24140*/  SYNCS.PHASECHK.TRANS64.TRYWAIT P0, [R6+URZ+0x388c0], R8 ;  /* 0x0388c008060075a7 */ /* 0x000e22000800017f */
[----:B------:R-:W-:Y:S04]  /*24150*/  BSSY B2, `(.L_x_707) ;  /* 0x0000002000027945 */ /* 0x000fe80003800000 */
[----:B0-----:R-:W-:Y:S05]  /*24160*/  @!P0 BRA `(.L_x_708) ;  /* 0x0000007800b08947 */ /* 0x001fea0003800000 */
.L_x_879:
[----:B------:R-:W-:Y:S05]  /*24170*/  BSYNC B2 ;  /* 0x0000000000027941 */ /* 0x000fea0003800000 */
.L_x_707:
[----:B------:R-:W-:Y:S01]  /*24180*/  BSSY B2, `(.L_x_709) ;  /* 0x000000b000027945 */ /* 0x000fe20003800000 */
[----:B------:R-:W-:Y:S02]  /*24190*/  IMAD.MOV.U32 R12, RZ, RZ, 0x0 ;  /* 0x00000000ff0c7424 */ /* 0x000fe400078e00ff */
[----:B------:R-:W-:Y:S01]  /*241a0*/  IMAD.MOV.U32 R13, RZ, RZ, 0x12f00000 ;  /* 0x12f00000ff0d7424 */ /* 0x000fe200078e00ff */
[----:B------:R-:W-:Y:S06]  /*241b0*/  @P2 BRA `(.L_x_710) ;  /* 0x00000000001c2947 */ /* 0x000fec0003800000 */
[----:B------:R-:W1:Y:S01]  /*241c0*/  S2R R5, SR_TID.X ;  /* 0x0000000000057919 */ /* 0x000e620000002100 */
[----:B------:R-:W-:-:S04]  /*241d0*/  IMAD.MOV.U32 R2, RZ, RZ, 0xa000 ;  /* 0x0000a000ff027424 */ /* 0x000fc800078e00ff */
[----:B------:R3:W-:Y:S01]  /*241e0*/  SYNCS.ARRIVE.TRANS64 RZ, [R6+URZ+0x388b0], R2 ;  /* 0x0388b00206ff79a7 */ /* 0x0007e2000800003f */
[----:B-1----:R-:W-:-:S04]  /*241f0*/  LOP3.LUT R5, R5, 0x1f, RZ, 0xc0, !PT ;  /* 0x0000001f05057812 */ /* 0x002fc800078ec0ff */
[----:B------:R-:W-:-:S13]  /*24200*/  ISETP.NE.AND P0, PT, R5, RZ, PT ;  /* 0x000000ff0500720c */ /* 0x000fda0003f05270 */
[----:B---3--:R-:W-:Y:S05]  /*24210*/  @!P0 BRA `(.L_x_710) ;  /* 0x0000000000048947 */ /* 0x008fea0003800000 */
[----:B------:R-:W-:Y:S01]  /*24220*/  BPT.TRAP 0x1 ;  /* 0x000000040000795c */ /* 0x000fe20000300000 */
.L_x_710:
[----:B------:R-:W-:Y:S05]  /*24230*/  BSYNC B2 ;  /* 0x0000000000027941 */ /* 0x000fea0003800000 */
.L_x_709:
[----:B------:R-:W-:Y:S01]  /*24240*/  R2UR UR10, R20 ;  /* 0x00000000140a72ca */ /* 0x000fe200000e0000 */
[----:B------:R-:W-:Y:S01]  /*24250*/  UIADD3 UR4, UP0, UR38, 0x670, URZ ;  /* 0x0000067026047890 */ /* 0x000fe2000ff1e03f */
[----:B------:R-:W-:Y:S01]  /*24260*/  R2UR UR6, R12 ;  /* 0x000000000c0672ca */ /* 0x000fe200000e0000 */
[----:B------:R-:W-:Y:S01]  /*24270*/  VIADD R2, R4, 0x400 ;  /* 0x0000040004027836 */ /* 0x000fe20000000000 */
[----:B------:R-:W-:Y:S01]  /*24280*/  R2UR UR7, R13 ;  /* 0x000000000d0772ca */ /* 0x000fe200000e0000 */
[----:B------:R-:W-:Y:S01]  /*24290*/  UIADD3.X UR5, URZ, UR39, URZ, UP0, !UPT ;  /* 0x000000273f057290 */ /* 0x000fe200087fe43f */
[----:B------:R-:W-:Y:S02]  /*242a0*/  PLOP3.LUT P0, PT, PT, PT, PT, 0x80, 0x0 ;  /* 0x000000000000781c */ /* 0x000fe40003f0f070 */
[----:B0-2---:R-:W-:-:S11]  /*242b0*/  IADD3 R6, R6, 0x388b0, RZ ;  /* 0x000388b006067810 */ /* 0x005fd60007ffe0ff */
.L_x_711:
        /* <DEDUP_REMOVED lines=15> */
.L_x_712:
        /* <DEDUP_REMOVED lines=15> */
.L_x_713:
        /* <DEDUP_REMOVED lines=10> */
[----:B------:R-:W-:Y:S02]  /*24540*/  R2UR UR10, R11 ;  /* 0x000000000b0a72ca */ /* 0x000fe400000e0000 */
[----:B------:R-:W-:Y:S02]  /*24550*/  R2UR UR6, R12 ;  /* 0x000000000c0672ca */ /* 0x000fe400000e0000 */
[----:B------:R-:W-:Y:S02]  /*24560*/  R2UR UR7, R13 ;  /* 0x000000000d0772ca */ /* 0x000fe400000e0000 */
[----:B------:R-:W-:Y:S02]  /*24570*/  PLOP3.LUT P0, PT, PT, PT, PT, 0x80, 0x0 ;  /* 0x000000000000781c */ /* 0x000fe40003f0f070 */
[----:B------:R-:W-:-:S11]  /*24580*/  IADD3 R4, R4, 0x7c00, RZ ;  /* 0x00007c0004047810 */ /* 0x000fd60007ffe0ff */
.L_x_714:
        /* <DEDUP_REMOVED lines=10> */
.L_x_698:
[----:B------:R-:W-:Y:S05]  /*24630*/  BSYNC B1 ;  /* 0x0000000000017941 */ /* 0x000fea0003800000 */
.L_x_697:
[----:B-1----:R-:W2:Y:S04]  /*24640*/  LDL.LU R2, [R1+0x20] ;  /* 0x0000200001027983 */ /* 0x002ea80000300800 */
[----:B------:R-:W3:Y:S01]  /*24650*/  LDL.LU R5, [R1+0x24] ;  /* 0x0000240001057983 */ /* 0x000ee20000300800 */
[----:B------:R-:W-:Y:S01]  /*24660*/  VIADD R7, R7, 0xfffffffe ;  /* 0xfffffffe07077836 */ /* 0x000fe20000000000 */
[----:B------:R-:W-:-:S04]  /*24670*/  PLOP3.LUT P0, PT, PT, PT, PT, 0x8, 0x0 ;  /* 0x000000000000781c */ /* 0x000fc80003f0e170 */
[----:B------:R-:W-:Y:S01]  /*24680*/  ISETP.GE.AND P3, PT, R7, R9, PT ;  /* 0x000000090700720c */ /* 0x000fe20003f66270 */
[----:B--2---:R-:W-:-:S05]  /*24690*/  VIADD R2, R2, 0x1 ;  /* 0x0000000102027836 */ /* 0x004fca0000000000 */
[----:B------:R-:W-:-:S04]  /*246a0*/  ISETP.NE.AND P2, PT, R2, 0x2, PT ;  /* 0x000000020200780c */ /* 0x000fc80003f45270 */
[----:B------:R-:W-:Y:S02]  /*246b0*/  SEL R3, RZ, 0x1, P2 ;  /* 0x00000001ff037807 */ /* 0x000fe40001000000 */
[----:B------:R-:W-:Y:S02]  /*246c0*/  SEL R2, R2, RZ, P2 ;  /* 0x000000ff02027207 */ /* 0x000fe40001000000 */
[----:B---3--:R-:W-:-:S03]  /*246d0*/  LOP3.LUT R5, R5, R3, RZ, 0x3c, !PT ;  /* 0x0000000305057212 */ /* 0x008fc600078e3cff */
[----:B------:R1:W-:Y:S04]  /*246e0*/  STL [R1+0x20], R2 ;  /* 0x0000200201007387 */ /* 0x0003e80000100800 */
[----:B------:R1:W-:Y:S01]  /*246f0*/  STL [R1+0x24], R5 ;  /* 0x0000240501007387 */ /* 0x0003e20000100800 */
[----:B------:R-:W-:Y:S05]  /*24700*/  @!P3 BRA `(.L_x_691) ;  /* 0x0000000800e8b947 */ /* 0x000fea0003800000 */
.L_x_733:
[----:B------:R-:W-:Y:S05]  /*24710*/  YIELD ;  /* 0x0000000000007946 */ /* 0x000fea0003800000 */
[----:B------:R-:W-:Y:S04]  /*24720*/  BSSY B1, `(.L_x_715) ;  /* 0x00000ac000017945 */ /* 0x000fe80003800000 */
[----:B--2---:R-:W-:Y:S05]  /*24730*/  @!P6 BRA `(.L_x_716) ;  /* 0x0000000800a8e947 */ /* 0x004fea0003800000 */
[----:B------:R-:W2:Y:S04]  /*24740*/  LDL R4, [R1+0x20] ;  /* 0x0000200001047983 */ /* 0x000ea80000100800 */
[----:B------:R-:W3:Y:S01]  /*24750*/  LDL R3, [R1+0x24] ;  /* 0x0000240001037983 */ /* 0x000ee20000100800 */
[----:B------:R-:W-:Y:S01]  /*24760*/  BSSY B2, `(.L_x_717) ;  /* 0x0000008000027945 */ /* 0x000fe20003800000 */
[----:B-1----:R-:W1:Y:S02]  /*24770*/  S2R R2, SR_TID.X ;  /* 0x0000000000027919 */ /* 0x002e640000002100 */
[----:B-1----:R-:W-:-:S04]  /*24780*/  LOP3.LUT R2, R2, 0x7f, RZ, 0xc0, !PT ;  /* 0x0000007f02027812 */ /* 0x002fc800078ec0ff */
[----:B------:R-:W-:Y:S01]  /*24790*/  ISETP.NE.AND P3, PT, R2, RZ, PT ;  /* 0x000000ff0200720c */ /* 0x000fe20003f65270 */
[----:B--2---:R-:W-:Y:S01]  /*247a0*/  IMAD R6, R4, 0x8, R18 ;  /* 0x0000000804067824 */ /* 0x004fe200078e0212 */
[----:B---3--:R-:W-:-:S04]  /*247b0*/  SHF.L.U32 R5, R3, 0x1f, RZ ;  /* 0x0000001f03057819 */ /* 0x008fc800000006ff */
[----:B------:R-:W1:Y:S02]  /*247c0*/  SYNCS.PHASECHK.TRANS64.TRYWAIT P2, [R6+URZ+0x388a0], R5 ;  /* 0x0388a005060075a7 */ /* 0x000e64000804017f */
[----:B-1----:R-:W-:Y:S05]  /*247d0*/  @!P2 BRA `(.L_x_718) ;  /* 0x000000740028a947 */ /* 0x002fea0003800000 */
.L_x_880:
[----:B------:R-:W-:Y:S05]  /*247e0*/  BSYNC B2 ;  /* 0x0000000000027941 */ /* 0x000fea0003800000 */
.L_x_717:
[----:B------:R-:W-:Y:S04]  /*247f0*/  BSSY B2, `(.L_x_719) ;  /* 0x0000009000027945 */ /* 0x000fe80003800000 */
[----:B------:R-:W-:Y:S05]  /*24800*/  @P3 BRA `(.L_x_720) ;  /* 0x00000000001c3947 */ /* 0x000fea0003800000 */
[----:B------:R-:W2:Y:S01]  /*24810*/  S2R R3, SR_TID.X ;  /* 0x0000000000037919 */ /* 0x000ea20000002100 */
[----:B------:R-:W-:-:S04]  /*24820*/  MOV R2, 0xa000 ;  /* 0x0000a00000027802 */ /* 0x000fc80000000f00 */
[----:B------:R3:W-:Y:S01]  /*24830*/  SYNCS.ARRIVE.TRANS64 RZ, [R6+URZ+0x38890], R2 ;  /* 0x0388900206ff79a7 */ /* 0x0007e2000800003f */
[----:B--2---:R-:W-:-:S04]  /*24840*/  LOP3.LUT R3, R3, 0x1f, RZ, 0xc0, !PT ;  /* 0x0000001f03037812 */ /* 0x004fc800078ec0ff */
[----:B------:R-:W-:-:S13]  /*24850*/  ISETP.NE.AND P2, PT, R3, RZ, PT ;  /* 0x000000ff0300720c */ /* 0x000fda0003f45270 */
[----:B---3--:R-:W-:Y:S05]  /*24860*/  @!P2 BRA `(.L_x_720) ;  /* 0x000000000004a947 */ /* 0x008fea0003800000 */
[----:B------:R-:W-:Y:S01]  /*24870*/  BPT.TRAP 0x1 ;  /* 0x000000040000795c */ /* 0x000fe20000300000 */
.L_x_720:
[----:B------:R-:W-:Y:S05]  /*24880*/  BSYNC B2 ;  /* 0x0000000000027941 */ /* 0x000fea0003800000 */
.L_x_719:
[----:B------:R-:W2:Y:S01]  /*24890*/  LDL R2, [R1+0x20] ;  /* 0x0000200001027983 */ /* 0x000ea20000100800 */
[----:B0-----:R-:W-:Y:S01]  /*248a0*/  IMAD.MOV.U32 R11, RZ, RZ, RZ ;  /* 0x000000ffff0b7224 */ /* 0x001fe200078e00ff */
[----:B------:R-:W-:Y:S01]  /*248b0*/  UIADD3 UR4, UP0, UR38, 0x570, URZ ;  /* 0x0000057026047890 */ /* 0x000fe2000ff1e03f */
[----:B------:R-:W-:Y:S01]  /*248c0*/  PLOP3.LUT P2, PT, PT, PT, PT, 0x80, 0x0 ;  /* 0x000000000000781c */ /* 0x000fe20003f4f070 */
[----:B------:R-:W-:Y:S01]  /*248d0*/  IMAD R3, R7, 0x50, R10 ;  /* 0x0000005007037824 */ /* 0x000fe200078e020a */
[----:B------:R-:W-:Y:S01]  /*248e0*/  UMOV UR6, 0x0 ;  /* 0x0000000000067882 */ /* 0x000fe20000000000 */
[----:B------:R-:W-:Y:S01]  /*248f0*/  R2UR UR10, R11 ;  /* 0x000000000b0a72ca */ /* 0x000fe200000e0000 */
[----:B------:R-:W-:Y:S01]  /*24900*/  UIADD3.X UR5, URZ, UR39, URZ, UP0, !UPT ;  /* 0x000000273f057290 */ /* 0x000fe200087fe43f */
[----:B------:R-:W-:Y:S01]  /*24910*/  UMOV UR7, 0x12f00000 ;  /* 0x12f0000000077882 */ /* 0x000fe20000000000 */
[----:B--2---:R-:W-:Y:S02]  /*24920*/  IMAD R4, R2, 0xa000, R18 ;  /* 0x0000a00002047824 */ /* 0x004fe400078e0212 */
[----:B------:R-:W-:-:S02]  /*24930*/  VIADD R2, R6, 0x38890 ;  /* 0x0003889006027836 */ /* 0x000fc40000000000 */
[----:B------:R-:W-:-:S08]  /*24940*/  VIADD R8, R4, 0x24400 ;  /* 0x0002440004087836 */ /* 0x000fd00000000000 */
.L_x_721:
        /* <DEDUP_REMOVED lines=10> */
[----:B------:R-:W-:Y:S01]  /*249f0*/  MOV R20, 0x40 ;  /* 0x0000004000147802 */ /* 0x000fe20000000f00 */
[----:B------:R-:W-:Y:S01]  /*24a00*/  VIADD R8, R4, 0x26c00 ;  /* 0x00026c0004087836 */ /* 0x000fe20000000000 */
[----:B------:R-:W-:Y:S01]  /*24a10*/  PLOP3.LUT P2, PT, PT, PT, PT, 0x80, 0x0 ;  /* 0x000000000000781c */ /* 0x000fe20003f4f070 */
[----:B------:R-:W-:Y:S01]  /*24a20*/  UMOV UR6, 0x0 ;  /* 0x0000000000067882 */ /* 0x000fe20000000000 */
[----:B------:R-:W-:Y:S01]  /*24a30*/  R2UR UR10, R20 ;  /* 0x00000000140a72ca */ /* 0x000fe200000e0000 */
[----:B------:R-:W-:-:S14]  /*24a40*/  UMOV UR7, 0x12f00000 ;  /* 0x12f0000000077882 */ /* 0x000fdc0000000000 */
.L_x_722:
        /* <DEDUP_REMOVED lines=16> */
.L_x_723:
        /* <DEDUP_REMOVED lines=16> */
.L_x_724:
        /* <DEDUP_REMOVED lines=13> */
.L_x_881:
[----:B------:R-:W-:Y:S05]  /*24d20*/  BSYNC B2 ;  /* 0x0000000000027941 */ /* 0x000fea0003800000 */
.L_x_725:
[----:B------:R-:W-:Y:S01]  /*24d30*/  BSSY B2, `(.L_x_727) ;  /* 0x000000b000027945 */ /* 0x000fe20003800000 */
[----:B------:R-:W-:Y:S02]  /*24d40*/  IMAD.MOV.U32 R12, RZ, RZ, 0x0 ;  /* 0x00000000ff0c7424 */ /* 0x000fe400078e00ff */
[----:B------:R-:W-:Y:S01]  /*24d50*/  IMAD.MOV.U32 R13, RZ, RZ, 0x12f00000 ;  /* 0x12f00000ff0d7424 */ /* 0x000fe200078e00ff */
[----:B------:R-:W-:Y:S06]  /*24d60*/  @P3 BRA `(.L_x_728) ;  /* 0x00000000001c3947 */ /* 0x000fec0003800000 */
[----:B------:R-:W2:Y:S01]  /*24d70*/  S2R R8, SR_TID.X ;  /* 0x0000000000087919 */ /* 0x000ea20000002100 */
[----:B------:R-:W-:-:S04]  /*24d80*/  MOV R2, 0xa000 ;  /* 0x0000a00000027802 */ /* 0x000fc80000000f00 */
[----:B------:R3:W-:Y:S01]  /*24d90*/  SYNCS.ARRIVE.TRANS64 RZ, [R6+URZ+0x388b0], R2 ;  /* 0x0388b00206ff79a7 */ /* 0x0007e2000800003f */
[----:B--2---:R-:W-:-:S04]  /*24da0*/  LOP3.LUT R8, R8, 0x1f, RZ, 0xc0, !PT ;  /* 0x0000001f08087812 */ /* 0x004fc800078ec0ff */
[----:B------:R-:W-:-:S13]  /*24db0*/  ISETP.NE.AND P2, PT, R8, RZ, PT ;  /* 0x000000ff0800720c */ /* 0x000fda0003f45270 */
[----:B---3--:R-:W-:Y:S05]  /*24dc0*/  @!P2 BRA `(.L_x_728) ;  /* 0x000000000004a947 */ /* 0x008fea0003800000 */
[----:B------:R-:W-:Y:S01]  /*24dd0*/  BPT.TRAP 0x1 ;  /* 0x000000040000795c */ /* 0x000fe20000300000 */
.L_x_728:
[----:B------:R-:W-:Y:S05]  /*24de0*/  BSYNC B2 ;  /* 0x0000000000027941 */ /* 0x000fea0003800000 */
.L_x_727:
[----:B------:R-:W-:Y:S01]  /*24df0*/  R2UR UR10, R11 ;  /* 0x000000000b0a72ca */ /* 0x000fe200000e0000 */
[----:B------:R-:W-:Y:S01]  /*24e00*/  UIADD3 UR4, UP0, UR38, 0x670, URZ ;  /* 0x0000067026047890 */ /* 0x000fe2000ff1e03f */
[----:B------:R-:W-:Y:S01]  /*24e10*/  R2UR UR6, R12 ;  /* 0x000000000c0672ca */ /* 0x000fe200000e0000 */
[----:B01----:R-:W-:Y:S01]  /*24e20*/  VIADD R6, R6, 0x388b0 ;  /* 0x000388b006067836 */ /* 0x003fe20000000000 */
[----:B------:R-:W-:Y:S01]  /*24e30*/  R2UR UR7, R13 ;  /* 0x000000000d0772ca */ /* 0x000fe200000e0000 */
[----:B------:R-:W-:Y:S01]  /*24e40*/  VIADD R2, R4, 0x400 ;  /* 0x0000040004027836 */ /* 0x000fe20000000000 */
[----:B------:R-:W-:Y:S01]  /*24e50*/  PLOP3.LUT P2, PT, PT, PT, PT, 0x80, 0x0 ;  /* 0x000000000000781c */ /* 0x000fe20003f4f070 */
[----:B------:R-:W-:-:S12]  /*24e60*/  UIADD3.X UR5, URZ, UR39, URZ, UP0, !UPT ;  /* 0x000000273f057290 */ /* 0x000fd800087fe43f */
.L_x_729:
        /* <DEDUP_REMOVED lines=15> */
.L_x_730:
        /* <DEDUP_REMOVED lines=15> */
.L_x_731:
        /* <DEDUP_REMOVED lines=15> */
.L_x_732:
        /* <DEDUP_REMOVED lines=10> */
.L_x_716:
[----:B------:R-:W-:Y:S05]  /*251e0*/  BSYNC B1 ;  /* 0x0000000000017941 */ /* 0x000fea0003800000 */
.L_x_715:
[----:B-1----:R-:W2:Y:S04]  /*251f0*/  LDL.LU R2, [R1+0x20] ;  /* 0x0000200001027983 */ /* 0x002ea80000300800 */
[----:B------:R-:W3:Y:S01]  /*25200*/  LDL.LU R5, [R1+0x24] ;  /* 0x0000240001057983 */ /* 0x000ee20000300800 */
[C---:B------:R-:W-:Y:S01]  /*25210*/  ISETP.GT.AND P3, PT, R7.reuse, R9, PT ;  /* 0x000000090700720c */ /* 0x040fe20003f64270 */
[----:B------:R-:W-:Y:S02]  /*25220*/  VIADD R7, R7, 0xffffffff ;  /* 0xffffffff07077836 */ /* 0x000fe40000000000 */
[----:B--2---:R-:W-:-:S05]  /*25230*/  VIADD R2, R2, 0x1 ;  /* 0x0000000102027836 */ /* 0x004fca0000000000 */
[----:B------:R-:W-:-:S04]  /*25240*/  ISETP.NE.AND P2, PT, R2, 0x2, PT ;  /* 0x000000020200780c */ /* 0x000fc80003f45270 */
[----:B------:R-:W-:Y:S02]  /*25250*/  SEL R3, RZ, 0x1, P2 ;  /* 0x00000001ff037807 */ /* 0x000fe40001000000 */
[----:B------:R-:W-:Y:S02]  /*25260*/  SEL R2, R2, RZ, P2 ;  /* 0x000000ff02027207 */ /* 0x000fe40001000000 */
[----:B---3--:R-:W-:-:S05]  /*25270*/  LOP3.LUT R5, R5, R3, RZ, 0x3c, !PT ;  /* 0x0000000305057212 */ /* 0x008fca00078e3cff */
[----:B------:R2:W-:Y:S04]  /*25280*/  STL [R1+0x24], R5 ;  /* 0x0000240501007387 */ /* 0x0005e80000100800 */
[----:B------:R2:W-:Y:S01]  /*25290*/  STL [R1+0x20], R2 ;  /* 0x0000200201007387 */ /* 0x0005e20000100800 */
[----:B------:R-:W-:Y:S05]  /*252a0*/  @P3 BRA `(.L_x_733) ;  /* 0xfffffff400183947 */ /* 0x000fea000383ffff */
.L_x_691:
[----:B------:R-:W-:Y:S05]  /*252b0*/  BSYNC B0 ;  /* 0x0000000000007941 */ /* 0x000fea0003800000 */
.L_x_690:
[----:B------:R3:W5:Y:S01]  /*252c0*/  LDL R8, [R1+0x40] ;  /* 0x0000400001087983 */ /* 0x0007620000100800 */
[----:B------:R-:W-:Y:S05]  /*252d0*/  @!P0 WARPSYNC.ALL ;  /* 0x0000000000008948 */ /* 0x000fea0003800000 */
[----:B------:R3:W-:Y:S01]  /*252e0*/  STL [R1+0x44], RZ ;  /* 0x000044ff01007387 */ /* 0x0007e20000100800 */
[----:B------:R-:W-:Y:S01]  /*252f0*/  BSSY B0, `(.L_x_734) ;  /* 0x0000020000007945 */ /* 0x000fe20003800000 */
[----:B------:R-:W-:Y:S06]  /*25300*/  @!P0 BAR.SYNC.DEFER_BLOCKING 0xc, 0x180 ;  /* 0x0306000000008b1d */ /* 0x000fec0000010000 */
[----:B---3--:R-:W-:Y:S05]  /*25310*/  @!P1 BRA `(.L_x_735) ;  /* 0x0000000000749947 */ /* 0x008fea0003800000 */
[----:B------:R-:W-:-:S13]  /*25320*/  ISETP.NE.AND P0, PT, R17, RZ, PT ;  /* 0x000000ff1100720c */ /* 0x000fda0003f05270 */
[----:B------:R-:W3:Y:S02]  /*25330*/  @!P0 LDC R17, c[0x0][0x9f0] ;  /* 0x00027c00ff118b82 */ /* 0x000ee40000000800 */
[----:B---3--:R-:W-:-:S04]  /*25340*/  IABS R0, R17 ;  /* 0x0000001100007213 */ /* 0x008fc80000000000 */
[----:B-12---:R-:W1:Y:S08]  /*25350*/  I2F.RP R2, R0 ;  /* 0x0000000000027306 */ /* 0x006e700000209400 */
[----:B-1----:R-:W1:Y:S02]  /*25360*/  MUFU.RCP R2, R2 ;  /* 0x0000000200027308 */ /* 0x002e640000001000 */
[----:B-1----:R-:W-:-:S06]  /*25370*/  IADD3 R2, R2, 0xffffffe, RZ ;  /* 0x0ffffffe02027810 */ /* 0x002fcc0007ffe0ff */
[----:B------:R-:W1:Y:S02]  /*25380*/  F2I.FTZ.U32.TRUNC.NTZ R3, R2 ;  /* 0x0000000200037305 */ /* 0x000e64000021f000 */
[----:B-1----:R-:W-:-:S04]  /*25390*/  IMAD.MOV R2, RZ, RZ, -R3 ;  /* 0x000000ffff027224 */ /* 0x002fc800078e0a03 */
[----:B------:R-:W-:Y:S02]  /*253a0*/  IMAD R4, R2, R0, RZ ;  /* 0x0000000002047224 */ /* 0x000fe400078e02ff */
[----:B------:R-:W-:-:S04]  /*253b0*/  IMAD.MOV.U32 R2, RZ, RZ, RZ ;  /* 0x000000ffff027224 */ /* 0x000fc800078e00ff */
[----:B------:R-:W-:Y:S01]  /*253c0*/  IMAD.HI.U32 R6, R3, R4, R2 ;  /* 0x0000000403067227 */ /* 0x000fe200078e0002 */
[----:B------:R-:W-:Y:S02]  /*253d0*/  IABS R2, R17 ;  /* 0x0000001100027213 */ /* 0x000fe40000000000 */
[----:B-----5:R-:W-:-:S03]  /*253e0*/  IADD3 R4, R8, -0x1, R17 ;  /* 0xffffffff08047810 */ /* 0x020fc60007ffe011 */
[----:B------:R-:W-:Y:S01]  /*253f0*/  IMAD.MOV R2, RZ, RZ, -R2 ;  /* 0x000000ffff027224 */ /* 0x000fe200078e0a02 */
[----:B------:R-:W-:Y:S02]  /*25400*/  IABS R3, R4 ;  /* 0x0000000400037213 */ /* 0x000fe40000000000 */
[----:B------:R-:W-:Y:S02]  /*25410*/  LOP3.LUT R4, R4, R17, RZ, 0x3c, !PT ;  /* 0x0000001104047212 */ /* 0x000fe400078e3cff */
[----:B------:R-:W-:Y:S01]  /*25420*/  MOV R5, R2 ;  /* 0x0000000200057202 */ /* 0x000fe20000000f00 */
        /* <DEDUP_REMOVED lines=11> */
[----:B------:R3:W-:Y:S02]  /*254e0*/  STL [R1+0x44], R2 ;  /* 0x0000440201007387 */ /* 0x0007e40000100800 */
.L_x_735:
[----:B------:R-:W-:Y:S05]  /*254f0*/  BSYNC B0 ;  /* 0x0000000000007941 */ /* 0x000fea0003800000 */
.L_x_734:
[----:B------:R-:W4:Y:S04]  /*25500*/  LDL R0, [R1+0x44] ;  /* 0x0000440001007983 */ /* 0x000f280000100800 */
[----:B-123--:R-:W4:Y:S01]  /*25510*/  LDL R2, [R1+0x60] ;  /* 0x0000600001027983 */ /* 0x00ef220000100800 */
[----:B------:R-:W-:Y:S01]  /*25520*/  BSSY B7, `(.L_x_736) ;  /* 0x00004ce000077945 */ /* 0x000fe20003800000 */
[----:B----4-:R-:W-:-:S05]  /*25530*/  IMAD R2, R2, R0, RZ ;  /* 0x0000000002027224 */ /* 0x010fca00078e02ff */
[----:B-----5:R-:W-:Y:S01]  /*25540*/  VIADDMNMX R0, R2, R0, R8, PT ;  /* 0x0000000002007246 */ /* 0x020fe20003800108 */
[----:B------:R1:W-:Y:S03]  /*25550*/  STL [R1+0x30], R2 ;  /* 0x0000300201007387 */ /* 0x0003e60000100800 */
[----:B------:R-:W-:Y:S01]  /*25560*/  ISETP.GT.AND P0, PT, R0, R2, PT ;  /* 0x000000020000720c */ /* 0x000fe20003f04270 */
[----:B------:R1:W-:-:S12]  /*25570*/  STL [R1+0x48], R0 ;  /* 0x0000480001007387 */ /* 0x0003d80000100800 */
[----:B-1----:R-:W-:Y:S05]  /*25580*/  @P0 BRA `(.L_x_737) ;  /* 0x00000000004c0947 */ /* 0x002fea0003800000 */
[----:B------:R-:W1:Y:S02]  /*25590*/  S2R R0, SR_TID.X ;  /* 0x0000000000007919 */ /* 0x000e640000002100 */
[----:B-1----:R-:W-:-:S04]  /*255a0*/  LOP3.LUT R0, R0, 0x7f, RZ, 0xc0, !PT ;  /* 0x0000007f00007812 */ /* 0x002fc800078ec0ff */
[----:B------:R-:W-:-:S13]  /*255b0*/  ISETP.NE.AND P0, PT, R0, RZ, PT ;  /* 0x000000ff0000720c */ /* 0x000fda0003f05270 */
[----:B------:R-:W-:Y:S05]  /*255c0*/  @P0 BRA `(.L_x_738) ;  /* 0x0000004c000c0947 */ /* 0x000fea0003800000 */
[----:B------:R-:W1:Y:S01]  /*255d0*/  S2R R3, SR_LANEID ;  /* 0x0000000000037919 */ /* 0x000e620000000000 */
[----:B------:R-:W-:Y:S01]  /*255e0*/  VOTEU.ANY UR4, UPT, PT ;  /* 0x0000000000047886 */ /* 0x000fe200038e0100 */
[----:B------:R-:W2:Y:S01]  /*255f0*/  LDC.64 R4, c[0x0][0xc60] ;  /* 0x00031800ff047b82 */ /* 0x000ea20000000a00 */
[----:B------:R-:W1:Y:S01]  /*25600*/  FLO.U32 R0, UR4 ;  /* 0x0000000400007d00 */ /* 0x000e6200080e0000 */
[----:B------:R-:W-:-:S07]  /*25610*/  ULDC.64 UR6, c[0x0][0x208] ;  /* 0x0000820000067ab9 */ /* 0x000fce0000000a00 */
[----:B------:R-:W2:Y:S01]  /*25620*/  POPC R2, UR4 ;  /* 0x0000000400027d09 */ /* 0x000ea20008000000 */
[----:B-1----:R-:W-:-:S13]  /*25630*/  ISETP.EQ.U32.AND P0, PT, R0, R3, PT ;  /* 0x000000030000720c */ /* 0x002fda0003f02070 */
[----:B--2---:R-:W2:Y:S01]  /*25640*/  @P0 ATOMG.E.ADD.STRONG.GPU PT, R5, desc[UR6][R4.64], R2 ;  /* 0x00000002040509a8 */ /* 0x004ea200081ee1c6 */
[----:B------:R-:W1:Y:S02]  /*25650*/  S2R R3, SR_LTMASK ;  /* 0x0000000000037919 */ /* 0x000e640000003900 */
[----:B-1----:R-:W-:-:S06]  /*25660*/  LOP3.LUT R3, R3, UR4, RZ, 0xc0, !PT ;  /* 0x0000000403037c12 */ /* 0x002fcc000f8ec0ff */
[----:B------:R-:W1:Y:S01]  /*25670*/  POPC R3, R3 ;  /* 0x0000000300037309 */ /* 0x000e620000000000 */
[----:B--2---:R-:W1:Y:S02]  /*25680*/  SHFL.IDX PT, R0, R5, R0, 0x1f ;  /* 0x00001f0005007589 */ /* 0x004e6400000e0000 */
[----:B-1----:R-:W-:-:S05]  /*25690*/  IADD3 R0, R0, UR36, R3 ;  /* 0x0000002400007c10 */ /* 0x002fca000fffe003 */
[----:B------:R1:W-:Y:S01]  /*256a0*/  STL [R1], R0 ;  /* 0x0000000001007387 */ /* 0x0003e20000100800 */
[----:B------:R-:W-:Y:S05]  /*256b0*/  BRA `(.L_x_738) ;  /* 0x0000004800d07947 */ /* 0x000fea0003800000 */
.L_x_737:
        /* <DEDUP_REMOVED lines=11> */
[----:B------:R-:W-:Y:S01]  /*25770*/  IMAD.U32 R5, RZ, RZ, UR7 ;  /* 0x00000007ff057e24 */ /* 0x000fe2000f8e00ff */
[----:B------:R-:W-:Y:S01]  /*25780*/  MOV R8, 0x70 ;  /* 0x0000007000087802 */ /* 0x000fe20000000f00 */
[----:B------:R-:W-:Y:S02]  /*25790*/  IMAD.U32 R7, RZ, RZ, UR9 ;  /* 0x00000009ff077e24 */ /* 0x000fe4000f8e00ff */
[----:B------:R-:W-:-:S02]  /*257a0*/  IMAD.U32 R10, RZ, RZ, UR4 ;  /* 0x00000004ff0a7e24 */ /* 0x000fc4000f8e00ff */
[----:B0-----:R-:W-:Y:S02]  /*257b0*/  IMAD.U32 R11, RZ, RZ, UR5 ;  /* 0x00000005ff0b7e24 */ /* 0x001fe4000f8e00ff */
[----:B------:R-:W-:Y:S02]  /*257c0*/  IMAD.MOV.U32 R12, RZ, RZ, 0x1 ;  /* 0x00000001ff0c7424 */ /* 0x000fe400078e00ff */
[----:B------:R-:W-:-:S07]  /*257d0*/  IMAD.MOV.U32 R13, RZ, RZ, RZ ;  /* 0x000000ffff0d7224 */ /* 0x000fce00078e00ff */
[----:B------:R-:W-:-:S07]  /*257e0*/  LEPC R20, `(.L_x_740) ;  /* 0x000000001014794e */ /* 0x000fce0000000000 */
[----:B-1----:R-:W-:Y:S05]  /*257f0*/  CALL.ABS.NOINC R2 ;  /* 0x0000000002007343 */ /* 0x002fea0003c00000 */
.L_x_740:
[----:B------:R-:W-:Y:S05]  /*25800*/  BSYNC B6 ;  /* 0x0000000000067941 */ /* 0x000fea0003800000 */
.L_x_739:
        /* <DEDUP_REMOVED lines=8> */
[----:B------:R1:W2:Y:S01]  /*25890*/  LDC.64 R2, c[0x4][R17] ;  /* 0x0100000011027b82 */ /* 0x0002a20000000a00 */
[----:B------:R-:W-:Y:S01]  /*258a0*/  MOV R4, UR6 ;  /* 0x0000000600047c02 */ /* 0x000fe20008000f00 */
[----:B------:R-:W-:Y:S01]  /*258b0*/  IMAD.U32 R5, RZ, RZ, UR7 ;  /* 0x00000007ff057e24 */ /* 0x000fe2000f8e00ff */
[----:B------:R-:W-:Y:S01]  /*258c0*/  MOV R10, UR4 ;  /* 0x00000004000a7c02 */ /* 0x000fe20008000f00 */
[----:B------:R-:W-:Y:S01]  /*258d0*/  IMAD.U32 R6, RZ, RZ, UR8 ;  /* 0x00000008ff067e24 */ /* 0x000fe2000f8e00ff */
[----:B0-----:R-:W-:Y:S01]  /*258e0*/  MOV R13, RZ ;  /* 0x000000ff000d7202 */ /* 0x001fe20000000f00 */
[----:B------:R-:W-:-:S02]  /*258f0*/  IMAD.U32 R7, RZ, RZ, UR9 ;  /* 0x00000009ff077e24 */ /* 0x000fc4000f8e00ff */
[----:B------:R-:W-:Y:S02]  /*25900*/  IMAD.U32 R11, RZ, RZ, UR5 ;  /* 0x00000005ff0b7e24 */ /* 0x000fe4000f8e00ff */
[----:B------:R-:W-:Y:S02]  /*25910*/  IMAD.MOV.U32 R8, RZ, RZ, 0x70 ;  /* 0x00000070ff087424 */ /* 0x000fe400078e00ff */
[----:B-1----:R-:W-:-:S07]  /*25920*/  IMAD.MOV.U32 R12, RZ, RZ, 0x1 ;  /* 0x00000001ff0c7424 */ /* 0x002fce00078e00ff */
[----:B------:R-:W-:-:S07]  /*25930*/  LEPC R20, `(.L_x_743) ;  /* 0x000000001014794e */ /* 0x000fce0000000000 */
[----:B--2---:R-:W-:Y:S05]  /*25940*/  CALL.ABS.NOINC R2 ;  /* 0x0000000002007343 */ /* 0x004fea0003c00000 */
.L_x_743:
[----:B------:R0:W1:Y:S01]  /*25950*/  LDC.64 R2, c[0x4][R17] ;  /* 0x0100000011027b82 */ /* 0x0000620000000a00 */
[----:B------:R-:W-:Y:S01]  /*25960*/  ULDC.64 UR4, c[0x4][0xa8] ;  /* 0x01002a0000047ab9 */ /* 0x000fe20000000a00 */
[----:B------:R-:W-:Y:S01]  /*25970*/  ULDC.64 UR6, c[0x4][0xb0] ;  /* 0x01002c0000067ab9 */ /* 0x000fe20000000a00 */
[----:B------:R-:W-:Y:S01]  /*25980*/  ULDC.64 UR8, c[0x4][0x18] ;  /* 0x0100060000087ab9 */ /* 0x000fe20000000a00 */
[----:B------:R-:W-:Y:S01]  /*25990*/  IMAD.U32 R4, RZ, RZ, UR4 ;  /* 0x00000004ff047e24 */ /* 0x000fe2000f8e00ff */
[----:B------:R-:W-:Y:S01]  /*259a0*/  MOV R7, UR7 ;  /* 0x0000000700077c02 */ /* 0x000fe20008000f00 */
        /* <DEDUP_REMOVED lines=9> */
.L_x_742:
[----:B------:R-:W-:Y:S05]  /*25a40*/  BSYNC B6 ;  /* 0x0000000000067941 */ /* 0x000fea0003800000 */
.L_x_741:
[----:B------:R-:W2:Y:S01]  /*25a50*/  LDL.LU R2, [R1+0x28] ;  /* 0x0000280001027983 */ /* 0x000ea20000300800 */
[----:B------:R-:W-:-:S03]  /*25a60*/  ULDC.64 UR4, c[0x0][0x9f8] ;  /* 0x00027e0000047ab9 */ /* 0x000fc60000000a00 */
[----:B------:R-:W3:Y:S04]  /*25a70*/  LDL.LU R0, [R1+0x38] ;  /* 0x0000380001007983 */ /* 0x000ee80000300800 */
[----:B------:R-:W4:Y:S01]  /*25a80*/  LDL R7, [R1+0x14] ;  /* 0x0000140001077983 */ /* 0x000f220000100800 */
[----:B------:R-:W-:Y:S01]  /*25a90*/  ISETP.NE.U32.AND P0, PT, RZ, UR4, PT ;  /* 0x00000004ff007c0c */ /* 0x000fe2000bf05070 */
[----:B------:R-:W-:Y:S02]  /*25aa0*/  ULDC.64 UR6, c[0x0][0x208] ;  /* 0x0000820000067ab9 */ /* 0x000fe40000000a00 */
[----:B------:R-:W5:Y:S01]  /*25ab0*/  LDL R17, [R1+0x48] ;  /* 0x0000480001117983 */ /* 0x000f620000100800 */
[----:B------:R-:W-:-:S13]  /*25ac0*/  ISETP.NE.AND.EX P0, PT, RZ, UR5, PT, P0 ;  /* 0x00000005ff007c0c */ /* 0x000fda000bf05300 */
[----:B--2---:R-:W-:-:S04]  /*25ad0*/  @P0 IADD3 R2, P1, R2, UR4, RZ ;  /* 0x0000000402020c10 */ /* 0x004fc8000ff3e0ff */
[----:B---3--:R-:W-:Y:S01]  /*25ae0*/  @P0 IADD3.X R3, R0, UR5, RZ, P1, !PT ;  /* 0x0000000500030c10 */ /* 0x008fe20008ffe4ff */
[----:B------:R-:W-:-:S04]  /*25af0*/  ULDC.64 UR4, c[0x0][0xa08] ;  /* 0x0002820000047ab9 */ /* 0x000fc80000000a00 */
[----:B----4-:R1:W2:Y:S02]  /*25b00*/  @P0 LDG.E R7, desc[UR6][R2.64] ;  /* 0x0000000602070981 */ /* 0x0102a4000c1e1900 */
[----:B-1----:R-:W1:Y:S01]  /*25b10*/  LDC.64 R2, c[0x0][0x418] ;  /* 0x00010600ff027b82 */ /* 0x002e620000000a00 */
[----:B-----5:R-:W-:Y:S01]  /*25b20*/  VIADD R0, R17, 0xffffffff ;  /* 0xffffffff11007836 */ /* 0x020fe20000000000 */
[----:B--2---:R-:W-:Y:S01]  /*25b30*/  SHF.R.S32.HI R8, RZ, 0x1f, R7 ;  /* 0x0000001fff087819 */ /* 0x004fe20000011407 */
[----:B------:R2:W-:Y:S04]  /*25b40*/  @P0 STL [R1+0x14], R7 ;  /* 0x0000140701000387 */ /* 0x0005e80000100800 */
[----:B------:R2:W-:Y:S01]  /*25b50*/  STL [R1+0x28], R8 ;  /* 0x0000280801007387 */ /* 0x0005e20000100800 */
[----:B-1----:R-:W-:Y:S01]  /*25b60*/  LOP3.LUT P0, RZ, R2, UR4, RZ, 0xfc, !PT ;  /* 0x0000000402ff7c12 */ /* 0x002fe2000f80fcff */
[----:B------:R-:W-:-:S03]  /*25b70*/  UMOV UR4, 0xffffffff ;  /* 0xffffffff00047882 */ /* 0x000fc60000000000 */
[----:B------:R-:W-:-:S04]  /*25b80*/  LOP3.LUT P0, RZ, R3, UR5, RZ, 0xfc, P0 ;  /* 0x0000000503ff7c12 */ /* 0x000fc8000800fcff */
[----:B------:R-:W-:Y:S01]  /*25b90*/  SEL R17, R7, RZ, !P0 ;  /* 0x000000ff07117207 */ /* 0x000fe20004000000 */
[----:B--2---:R-:W-:Y:S08]  /*25ba0*/  BRA.DIV UR4, `(.L_x_744) ;  /* 0x00000062045c7947 */ /* 0x004ff0000b800000 */
[----:B------:R-:W1:Y:S02]  /*25bb0*/  S2R R4, SR_TID.X ;  /* 0x0000000000047919 */ /* 0x000e640000002100 */
[----:B-1----:R-:W-:-:S04]  /*25bc0*/  SHF.R.U32.HI R4, RZ, 0x5, R4 ;  /* 0x00000005ff047819 */ /* 0x002fc80000011604 */
[----:B------:R-:W-:-:S05]  /*25bd0*/  LOP3.LUT R4, R4, 0x3, RZ, 0xc0, !PT ;  /* 0x0000000304047812 */ /* 0x000fca00078ec0ff */
[----:B------:R1:W2:Y:S02]  /*25be0*/  SHFL.IDX PT, R14, R4, RZ, 0x1f ;  /* 0x00001fff040e7589 */ /* 0x0002a400000e0000 */
.L_x_884:
[----:B-1----:R-:W3:Y:S01]  /*25bf0*/  LDL.LU R4, [R1+0x10] ;  /* 0x0000100001047983 */ /* 0x002ee20000300800 */
[----:B------:R-:W-:Y:S02]  /*25c00*/  PLOP3.LUT P1, PT, PT, PT, PT, 0x8, 0x0 ;  /* 0x000000000000781c */ /* 0x000fe40003f2e170 */
[----:B--2---:R-:W-:Y:S01]  /*25c10*/  ISETP.NE.AND P0, PT, R14, RZ, PT ;  /* 0x000000ff0e00720c */ /* 0x004fe20003f05270 */
[----:B------:R1:W-:Y:S01]  /*25c20*/  STL [R1+0x8], R0 ;  /* 0x0000080001007387 */ /* 0x0003e20000100800 */
[----:B---3--:R-:W-:-:S09]  /*25c30*/  LOP3.LUT R4, R4, 0xfffffffe, RZ, 0xc0, !PT ;  /* 0xfffffffe04047812 */ /* 0x008fd200078ec0ff */
[----:B------:R-:W-:-:S05]  /*25c40*/  @P1 LOP3.LUT R4, R4, 0x1, RZ, 0xfc, !PT ;  /* 0x0000000104041812 */ /* 0x000fca00078efcff */
[----:B------:R1:W-:Y:S01]  /*25c50*/  STL [R1+0x10], R4 ;  /* 0x0000100401007387 */ /* 0x0003e20000100800 */
[----:B------:R-:W-:Y:S05]  /*25c60*/  @P0 BRA `(.L_x_745) ;  /* 0x00000004004c0947 */ /* 0x000fea0003800000 */
[----:B------:R-:W-:-:S03]  /*25c70*/  UMOV UR4, 0xffffffff ;  /* 0xffffffff00047882 */ /* 0x000fc60000000000 */
[----:B------:R-:W-:Y:S05]  /*25c80*/  BRA.DIV UR4, `(.L_x_746) ;  /* 0x0000006204587947 */ /* 0x000fea000b800000 */
[----:B------:R-:W-:-:S13]  /*25c90*/  ELECT P6, URZ, PT ;  /* 0x00000000003f782f */ /* 0x000fda00038c0000 */
.L_x_887:
[----:B------:R-:W-:Y:S05]  /*25ca0*/  @!P6 BRA `(.L_x_745) ;  /* 0x00000004003ce947 */ /* 0x000fea0003800000 */
[----:B------:R-:W-:-:S04]  /*25cb0*/  ISETP.NE.U32.AND P0, PT, R2, RZ, PT ;  /* 0x000000ff0200720c */ /* 0x000fc80003f05070 */
[----:B------:R-:W-:-:S13]  /*25cc0*/  ISETP.NE.AND.EX P0, PT, R3, RZ, PT, P0 ;  /* 0x000000ff0300720c */ /* 0x000fda0003f05300 */
[----:B------:R-:W-:Y:S05]  /*25cd0*/  @!P0 BRA `(.L_x_747) ;  /* 0x0000000000548947 */ /* 0x000fea0003800000 */
[----:B------:R-:W2:Y:S01]  /*25ce0*/  LDC R6, c[0x0][0x43c] ;  /* 0x00010f00ff067b82 */ /* 0x000ea20000000800 */
[----:B------:R-:W-:Y:S01]  /*25cf0*/  IMAD.MOV.U32 R9, RZ, RZ, R0 ;  /* 0x000000ffff097224 */ /* 0x000fe200078e0000 */
[----:B------:R-:W-:Y:S01]  /*25d00*/  ULDC.64 UR4, c[0x0][0x428] ;  /* 0x00010a0000047ab9 */ /* 0x000fe20000000a00 */
[----:B------:R-:W-:-:S03]  /*25d10*/  ULDC.64 UR6, c[0x0][0x208] ;  /* 0x0000820000067ab9 */ /* 0x000fc60000000a00 */
[----:B-1----:R-:W-:Y:S02]  /*25d20*/  MOV R0, R9 ;  /* 0x0000000900007202 */ /* 0x002fe40000000f00 */
[----:B--2---:R-:W-:-:S13]  /*25d30*/  ISETP.NE.AND P0, PT, R6, 0x1, PT ;  /* 0x000000010600780c */ /* 0x004fda0003f05270 */
[----:B------:R-:W1:Y:S02]  /*25d40*/  @P0 LDC.64 R4, c[0x0][0x440] ;  /* 0x00011000ff040b82 */ /* 0x000e640000000a00 */
[----:B-1----:R-:W-:-:S05]  /*25d50*/  @P0 IMAD.HI.U32 R4, R9, R4, RZ ;  /* 0x0000000409040227 */ /* 0x002fca00078e00ff */
        /* <DEDUP_REMOVED lines=13> */
.L_x_747:
[----:B--2---:R-:W2:Y:S01]  /*25e30*/  LDL R2, [R1+0x18] ;  /* 0x0000180001027983 */ /* 0x004ea20000100800 */
[----:B-1----:R-:W-:Y:S02]  /*25e40*/  LEA R0, R19, R18, 0x3 ;  /* 0x0000001213007211 */ /* 0x002fe400078e18ff */
[----:B--2---:R-:W-:-:S04]  /*25e50*/  SHF.L.U32 R2, R2, 0x1f, RZ ;  /* 0x0000001f02027819 */ /* 0x004fc800000006ff */
[----:B------:R-:W1:Y:S02]  /*25e60*/  SYNCS.PHASECHK.TRANS64.TRYWAIT P0, [R0+URZ+0x38840], R2 ;  /* 0x03884002000075a7 */ /* 0x000e64000800017f */
[----:B-1----:R-:W-:Y:S05]  /*25e70*/  @!P0 BRA `(.L_x_748) ;  /* 0x0000005c00fc8947 */ /* 0x002fea0003800000 */
.L_x_888:
[----:B------:R-:W2:Y:S02]  /*25e80*/  S2R R3, SR_TID.X ;  /* 0x0000000000037919 */ /* 0x000ea40000002100 */
[----:B--2---:R-:W-:-:S04]  /*25e90*/  LOP3.LUT R3, R3, 0x7f, RZ, 0xc0, !PT ;  /* 0x0000007f03037812 */ /* 0x004fc800078ec0ff */
[----:B------:R-:W-:-:S13]  /*25ea0*/  ISETP.NE.AND P0, PT, R3, RZ, PT ;  /* 0x000000ff0300720c */ /* 0x000fda0003f05270 */
[----:B------:R-:W-:Y:S05]  /*25eb0*/  @P0 BRA `(.L_x_749) ;  /* 0x00000000001c0947 */ /* 0x000fea0003800000 */
[----:B------:R-:W2:Y:S01]  /*25ec0*/  S2R R3, SR_TID.X ;  /* 0x0000000000037919 */ /* 0x000ea20000002100 */
[----:B-1----:R-:W-:-:S04]  /*25ed0*/  IMAD.MOV.U32 R2, RZ, RZ, 0xa000 ;  /* 0x0000a000ff027424 */ /* 0x002fc800078e00ff */
[----:B------:R3:W-:Y:S01]  /*25ee0*/  SYNCS.ARRIVE.TRANS64 RZ, [R0+URZ+0x38830], R2 ;  /* 0x0388300200ff79a7 */ /* 0x0007e2000800003f */
[----:B--2---:R-:W-:-:S04]  /*25ef0*/  LOP3.LUT R3, R3, 0x1f, RZ, 0xc0, !PT ;  /* 0x0000001f03037812 */ /* 0x004fc800078ec0ff */
[----:B------:R-:W-:-:S13]  /*25f00*/  ISETP.NE.AND P0, PT, R3, RZ, PT ;  /* 0x000000ff0300720c */ /* 0x000fda0003f05270 */
[----:B---3--:R-:W-:Y:S05]  /*25f10*/  @!P0 BRA `(.L_x_749) ;  /* 0x0000000000048947 */ /* 0x008fea0003800000 */
[----:B------:R-:W-:Y:S01]  /*25f20*/  BPT.TRAP 0x1 ;  /* 0x000000040000795c */ /* 0x000fe20000300000 */
.L_x_749:
[----:B-1----:R-:W2:Y:S04]  /*25f30*/  LDL R2, [R1+0x1c] ;  /* 0x00001c0001027983 */ /* 0x002ea80000100800 */
[----:B------:R-:W3:Y:S01]  /*25f40*/  LDL R3, [R1+0x8] ;  /* 0x0000080001037983 */ /* 0x000ee20000100800 */
[----:B------:R-:W-:Y:S01]  /*25f50*/  R2UR UR9, R0 ;  /* 0x00000000000972ca */ /* 0x000fe200000e0000 */
[----:B------:R-:W-:-:S05]  /*25f60*/  IMAD R0, R19, 0xa000, R18 ;  /* 0x0000a00013007824 */ /* 0x000fca00078e0212 */
[----:B------:R-:W-:Y:S01]  /*25f70*/  R2UR UR14, R0 ;  /* 0x00000000000e72ca */ /* 0x000fe200000e0000 */
[----:B------:R-:W-:Y:S01]  /*25f80*/  UIADD3 UR4, UP0, UR38, 0x370, URZ ;  /* 0x0000037026047890 */ /* 0x000fe2000ff1e03f */
[----:B--2---:R-:W-:Y:S02]  /*25f90*/  R2UR UR5, R2 ;  /* 0x00000000020572ca */ /* 0x004fe400000e0000 */
[----:B------:R-:W2:Y:S01]  /*25fa0*/  LDL.LU R2, [R1+0x10] ;  /* 0x0000100001027983 */ /* 0x000ea20000300800 */
[----:B---3--:R-:W-:Y:S02]  /*25fb0*/  R2UR UR11, R3 ;  /* 0x00000000030b72ca */ /* 0x008fe400000e0000 */
[----:B------:R-:W-:Y:S02]  /*25fc0*/  R2UR UR12, R16 ;  /* 0x00000000100c72ca */ /* 0x000fe400000e0000 */
[----:B-----5:R-:W-:Y:S01]  /*25fd0*/  R2UR UR13, R17 ;  /* 0x00000000110d72ca */ /* 0x020fe200000e0000 */
[----:B------:R-:W-:Y:S01]  /*25fe0*/  UIADD3 UR9, UR9, 0x38830, URZ ;  /* 0x0003883009097890 */ /* 0x000fe2000fffe03f */
[----:B------:R-:W-:-:S02]  /*25ff0*/  PLOP3.LUT P0, PT, PT, PT, PT, 0x80, 0x0 ;  /* 0x000000000000781c */ /* 0x000fc40003f0f070 */
[----:B------:R-:W-:Y:S02]  /*26000*/  UIADD3 UR8, UR14, 0x24400, URZ ;  /* 0x000244000e087890 */ /* 0x000fe4000fffe03f */
[----:B------:R-:W-:-:S03]  /*26010*/  UIADD3 UR15, UR14, 0x26c00, URZ ;  /* 0x00026c000e0f7890 */ /* 0x000fc6000fffe03f */
[----:B------:R-:W-:Y:S02]  /*26020*/  UIMAD UR11, UR11, 0x50, UR5 ;  /* 0x000000500b0b78a4 */ /* 0x000fe4000f8e0205 */
[----:B------:R-:W-:Y:S02]  /*26030*/  UIADD3.X UR5, URZ, UR39, URZ, UP0, !UPT ;  /* 0x000000273f057290 */ /* 0x000fe400087fe43f */
[----:B------:R-:W-:Y:S01]  /*26040*/  UIADD3 UR16, UR14, 0x29400, URZ ;  /* 0x000294000e107890 */ /* 0x000fe2000fffe03f */
[----:B------:R-:W-:Y:S01]  /*26050*/  UMOV UR10, URZ ;  /* 0x0000003f000a7c82 */ /* 0x000fe20008000000 */
[----:B------:R-:W-:Y:S01]  /*26060*/  UMOV UR6, 0x0 ;  /* 0x0000000000067882 */ /* 0x000fe20000000000 */
[----:B------:R-:W-:Y:S01]  /*26070*/  UMOV UR7, 0x14f00000 ;  /* 0x14f0000000077882 */ /* 0x000fe20000000000 */
[----:B------:R-:W-:Y:S01]  /*26080*/  UMOV UR17, 0x40 ;  /* 0x0000004000117882 */ /* 0x000fe20000000000 */
[----:B------:R-:W-:Y:S02]  /*26090*/  UIADD3 UR14, UR14, 0x2bc00, URZ ;  /* 0x0002bc000e0e7890 */ /* 0x000fe4000fffe03f */
[----:B------:R1:W-:Y:S02]  /*260a0*/  UTMALDG.4D [UR8], [UR4], desc[UR6] ;  /* 0x00000608040075b4 */ /* 0x0003e40008019000 */
[----:B-1----:R-:W-:Y:S01]  /*260b0*/  UMOV UR8, UR15 ;  /* 0x0000000f00087c82 */ /* 0x002fe20008000000 */
[----:B------:R-:W-:Y:S01]  /*260c0*/  UMOV UR10, UR17 ;  /* 0x00000011000a7c82 */ /* 0x000fe20008000000 */
[----:B------:R-:W-:Y:S01]  /*260d0*/  UMOV UR15, 0x80 ;  /* 0x00000080000f7882 */ /* 0x000fe20000000000 */
[----:B------:R1:W-:Y:S02]  /*260e0*/  UTMALDG.4D [UR8], [UR4], desc[UR6] ;  /* 0x00000608040075b4 */ /* 0x0003e40008019000 */
[----:B-1----:R-:W-:Y:S01]  /*260f0*/  UMOV UR8, UR16 ;  /* 0x0000001000087c82 */ /* 0x002fe20008000000 */
[----:B------:R-:W-:Y:S01]  /*26100*/  UMOV UR10, UR15 ;  /* 0x0000000f000a7c82 */ /* 0x000fe20008000000 */
[----:B------:R-:W-:Y:S01]  /*26110*/  UMOV UR15, 0xc0 ;  /* 0x000000c0000f7882 */ /* 0x000fe20000000000 */
[----:B------:R1:W-:Y:S02]  /*26120*/  UTMALDG.4D [UR8], [UR4], desc[UR6] ;  /* 0x00000608040075b4 */ /* 0x0003e40008019000 */
[----:B-1----:R-:W-:Y:S01]  /*26130*/  UMOV UR8, UR14 ;  /* 0x0000000e00087c82 */ /* 0x002fe20008000000 */
[----:B------:R-:W-:-:S02]  /*26140*/  UMOV UR10, UR15 ;  /* 0x0000000f000a7c82 */ /* 0x000fc40008000000 */
[----:B------:R3:W-:Y:S01]  /*26150*/  UTMALDG.4D [UR8], [UR4], desc[UR6] ;  /* 0x00000608040075b4 */ /* 0x0007e20008019000 */
[----:B--2---:R-:W-:-:S04]  /*26160*/  LOP3.LUT R2, R2, 0xfffffffe, RZ, 0xc0, !PT ;  /* 0xfffffffe02027812 */ /* 0x004fc800078ec0ff */
[----:B------:R-:W-:-:S05]  /*26170*/  @P0 LOP3.LUT R2, R2, 0x1, RZ, 0xfc, !PT ;  /* 0x0000000102020812 */ /* 0x000fca00078efcff */
[----:B------:R3:W-:Y:S01]  /*26180*/  STL [R1+0x10], R2 ;  /* 0x0000100201007387 */ /* 0x0007e20000100800 */
[----:B------:R-:W-:Y:S01]  /*26190*/  NOP ;  /* 0x0000000000007918 */ /* 0x000fe20000000000 */
.L_x_745:
[----:B------:R-:W2:Y:S04]  /*261a0*/  LDL.LU R3, [R1+0x4c] ;  /* 0x00004c0001037983 */ /* 0x000ea80000300800 */
[----:B------:R-:W4:Y:S04]  /*261b0*/  LDL.LU R5, [R1+0x34] ;  /* 0x0000340001057983 */ /* 0x000f280000300800 */
[----:B-1----:R-:W5:Y:S01]  /*261c0*/  LDL.LU R4, [R1+0x58] ;  /* 0x0000580001047983 */ /* 0x002f620000300800 */
[----:B------:R-:W-:Y:S05]  /*261d0*/  WARPSYNC.ALL ;  /* 0x0000000000007948 */ /* 0x000fea0003800000 */
[----:B---3--:R-:W-:Y:S01]  /*261e0*/  ULDC.64 UR6, c[0x0][0xa00] ;  /* 0x0002800000067ab9 */ /* 0x008fe20000000a00 */
        /* <DEDUP_REMOVED lines=8> */
[----:B----4-:R-:W-:-:S03]  /*26270*/  SEL R5, R5, RZ, !P0 ;  /* 0x000000ff05057207 */ /* 0x010fc60004000000 */
[----:B------:R-:W-:Y:S01]  /*26280*/  IMAD R0, R0, UR4, RZ ;  /* 0x0000000400007c24 */ /* 0x000fe2000f8e02ff */
[----:B-----5:R-:W-:-:S03]  /*26290*/  SEL R4, R4, RZ, !P0 ;  /* 0x000000ff04047207 */ /* 0x020fc60004000000 */
        /* <DEDUP_REMOVED lines=8> */
[----:B-1----:R-:W-:Y:S01]  /*26320*/  MOV R2, 0x0 ;  /* 0x0000000000027802 */ /* 0x002fe20000000f00 */
[----:B------:R-:W-:Y:S01]  /*26330*/  ULDC.64 UR4, c[0x4][0xa8] ;  /* 0x01002a0000047ab9 */ /* 0x000fe20000000a00 */
[----:B------:R-:W-:Y:S01]  /*26340*/  ULDC.64 UR6, c[0x4][0xb0] ;  /* 0x01002c0000067ab9 */ /* 0x000fe20000000a00 */
[----:B------:R-:W-:Y:S01]  /*26350*/  ULDC.64 UR8, c[0x4][0x20] ;  /* 0x0100080000087ab9 */ /* 0x000fe20000000a00 */
[----:B------:R-:W-:Y:S01]  /*26360*/  MOV R4, UR4 ;  /* 0x0000000400047c02 */ /* 0x000fe20008000f00 */
[----:B------:R-:W-:Y:S01]  /*26370*/  IMAD.U32 R5, RZ, RZ, UR5 ;  /* 0x00000005ff057e24 */ /* 0x000fe2000f8e00ff */
[----:B------:R-:W1:Y:S01]  /*26380*/  LDC.64 R2, c[0x4][R2] ;  /* 0x0100000002027b82 */ /* 0x000e620000000a00 */
[----:B------:R-:W-:Y:S01]  /*26390*/  IMAD.U32 R6, RZ, RZ, UR6 ;  /* 0x00000006ff067e24 */ /* 0x000fe2000f8e00ff */
[----:B------:R-:W-:Y:S01]  /*263a0*/  MOV R10, UR8 ;  /* 0x00000008000a7c02 */ /* 0x000fe20008000f00 */
[----:B------:R-:W-:Y:S01]  /*263b0*/  IMAD.U32 R7, RZ, RZ, UR7 ;  /* 0x00000007ff077e24 */ /* 0x000fe2000f8e00ff */
[----:B0-----:R-:W-:Y:S01]  /*263c0*/  MOV R13, RZ ;  /* 0x000000ff000d7202 */ /* 0x001fe20000000f00 */
[----:B------:R-:W-:-:S02]  /*263d0*/  IMAD.U32 R11, RZ, RZ, UR9 ;  /* 0x00000009ff0b7e24 */ /* 0x000fc4000f8e00ff */
[----:B------:R-:W-:Y:S02]  /*263e0*/  IMAD.MOV.U32 R8, RZ, RZ, 0x70 ;  /* 0x00000070ff087424 */ /* 0x000fe400078e00ff */
[----:B------:R-:W-:-:S07]  /*263f0*/  IMAD.MOV.U32 R12, RZ, RZ, 0x1 ;  /* 0x00000001ff0c7424 */ /* 0x000fce00078e00ff */
[----:B------:R-:W-:-:S07]  /*26400*/  LEPC R20, `(.L_x_751) ;  /* 0x000000001014794e */ /* 0x000fce0000000000 */
[----:B-1----:R-:W-:Y:S05]  /*26410*/  CALL.ABS.NOINC R2 ;  /* 0x0000000002007343 */ /* 0x002fea0003c00000 */
.L_x_751:
[----:B------:R-:W-:Y:S05]  /*26420*/  BSYNC B6 ;  /* 0x0000000000067941 */ /* 0x000fea0003800000 */
.L_x_750:
[----:B-1----:R-:W2:Y:S01]  /*26430*/  LDL.LU R0, [R1+0x4c] ;  /* 0x00004c0001007983 */ /* 0x002ea20000300800 */
[----:B------:R-:W-:Y:S01]  /*26440*/  ULDC.64 UR4, c[0x0][0x2d8] ;  /* 0x0000b60000047ab9 */ /* 0x000fe20000000a00 */
[----:B------:R-:W1:Y:S01]  /*26450*/  LDC R8, c[0x0][0x448] ;  /* 0x00011200ff087b82 */ /* 0x000e620000000800 */
[----:B------:R-:W-:Y:S01]  /*26460*/  ULDC.64 UR6, c[0x0][0x280] ;  /* 0x0000a00000067ab9 */ /* 0x000fe20000000a00 */
[----:B------:R-:W3:Y:S04]  /*26470*/  LDL.LU R5, [R1+0x38] ;  /* 0x0000380001057983 */ /* 0x000ee80000300800 */
[----:B------:R-:W3:Y:S04]  /*26480*/  LDL.LU.64 R2, [R1+0x50] ;  /* 0x0000500001027983 */ /* 0x000ee80000300a00 */
[----:B------:R-:W4:Y:S01]  /*26490*/  LDL.LU R4, [R1+0x34] ;  /* 0x0000340001047983 */ /* 0x000f220000300800 */
[----:B-1----:R-:W-:Y:S01]  /*264a0*/  ISETP.NE.AND P0, PT, R8, 0x1, PT ;  /* 0x000000010800780c */ /* 0x002fe20003f05270 */
[----:B------:R-:W1:-:S12]  /*264b0*/  S2R R9, SR_TID.X ;  /* 0x0000000000097919 */ /* 0x000e580000002100 */
[----:B------:R-:W0:Y:S01]  /*264c0*/  @P0 LDC R7, c[0x0][0x450] ;  /* 0x00011400ff070b82 */ /* 0x000e220000000800 */
[----:B---3--:R-:W-:Y:S02]  /*264d0*/  IMAD.MOV.U32 R3, RZ, RZ, R5 ;  /* 0x000000ffff037224 */ /* 0x008fe400078e0005 */
[----:B------:R-:W3:Y:S01]  /*264e0*/  LDL.LU R5, [R1+0x4] ;  /* 0x0000040001057983 */ /* 0x000ee20000300800 */
[----:B-1----:R-:W-:Y:S02]  /*264f0*/  IMAD.SHL.U32 R9, R9, 0x8, RZ ;  /* 0x0000000809097824 */ /* 0x002fe400078e00ff */
[C---:B------:R-:W-:Y:S01]  /*26500*/  IMAD.WIDE.U32 R2, R16.reuse, UR4, R2 ;  /* 0x0000000410027c25 */ /* 0x040fe2000f8e0002 */
[----:B------:R-:W1:Y:S02]  /*26510*/  S2R R10, SR_TID.X ;  /* 0x00000000000a7919 */ /* 0x000e640000002100 */
[----:B------:R-:W-:Y:S01]  /*26520*/  LOP3.LUT R9, R9, 0x38, RZ, 0xc0, !PT ;  /* 0x0000003809097812 */ /* 0x000fe200078ec0ff */
[----:B------:R-:W-:Y:S01]  /*26530*/  IMAD R3, R16, UR5, R3 ;  /* 0x0000000510037c24 */ /* 0x000fe2000f8e0203 */
[----:B------:R-:W-:-:S02]  /*26540*/  ULDC.64 UR4, c[0x0][0x2e0] ;  /* 0x0000b80000047ab9 */ /* 0x000fc40000000a00 */
[----:B--2---:R-:W-:Y:S01]  /*26550*/  IMAD R0, R0, UR4, RZ ;  /* 0x0000000400007c24 */ /* 0x004fe2000f8e02ff */
[C---:B------:R-:W-:Y:S01]  /*26560*/  LOP3.LUT R12, R9.reuse, 0x40, RZ, 0xfc, !PT ;  /* 0x00000040090c7812 */ /* 0x040fe200078efcff */
[C---:B----4-:R-:W-:Y:S01]  /*26570*/  IMAD.WIDE.U32 R2, R4.reuse, UR4, R2 ;  /* 0x0000000404027c25 */ /* 0x050fe2000f8e0002 */
[C---:B0-----:R-:W-:Y:S02]  /*26580*/  LOP3.LUT R11, R9.reuse, 0x80, RZ, 0xfc, !PT ;  /* 0x00000080090b7812 */ /* 0x041fe400078efcff */
[----:B------:R-:W-:Y:S01]  /*26590*/  LOP3.LUT R9, R9, 0xc0, RZ, 0xfc, !PT ;  /* 0x000000c009097812 */ /* 0x000fe200078efcff */
[----:B------:R-:W-:Y:S01]  /*265a0*/  IMAD R0, R4, UR5, R0 ;  /* 0x0000000504007c24 */ /* 0x000fe2000f8e0200 */
[----:B------:R-:W-:Y:S01]  /*265b0*/  ULDC.64 UR4, c[0x0][0x2d0] ;  /* 0x0000b40000047ab9 */ /* 0x000fe20000000a00 */
[----:B------:R-:W0:Y:S02]  /*265c0*/  S2R R4, SR_TID.X ;  /* 0x0000000000047919 */ /* 0x000e240000002100 */
[----:B------:R-:W-:Y:S01]  /*265d0*/  IMAD.IADD R3, R3, 0x1, R0 ;  /* 0x0000000103037824 */ /* 0x000fe200078e0200 */
[----:B-1----:R-:W-:-:S04]  /*265e0*/  SHF.L.U32 R10, R10, 0x3, RZ ;  /* 0x000000030a0a7819 */ /* 0x002fc800000006ff */
[----:B------:R-:W-:Y:S02]  /*265f0*/  LOP3.LUT R10, R10, 0x38, RZ, 0xc0, !PT ;  /* 0x000000380a0a7812 */ /* 0x000fe400078ec0ff */
[----:B0-----:R-:W-:-:S04]  /*26600*/  LOP3.LUT R4, R4, 0x7f, RZ, 0xc0, !PT ;  /* 0x0000007f04047812 */ /* 0x001fc800078ec0ff */
[----:B------:R-:W-:Y:S02]  /*26610*/  SHF.R.U32.HI R6, RZ, 0x3, R4 ;  /* 0x00000003ff067819 */ /* 0x000fe40000011604 */
[----:B------:R-:W0:Y:S02]  /*26620*/  S2R R4, SR_TID.X ;  /* 0x0000000000047919 */ /* 0x000e240000002100 */
[----:B0-----:R-:W-:-:S05]  /*26630*/  IMAD.SHL.U32 R4, R4, 0x10, RZ ;  /* 0x0000001004047824 */ /* 0x001fca00078e00ff */
[----:B------:R-:W-:Y:S02]  /*26640*/  LOP3.LUT R4, R6, 0x70, R4, 0xf8, !PT ;  /* 0x0000007006047812 */ /* 0x000fe400078ef804 */
[----:B------:R-:W0:Y:S01]  /*26650*/  @P0 LDC R6, c[0x0][0x44c] ;  /* 0x00011300ff060b82 */ /* 0x000e220000000800 */
[----:B---3--:R-:W-:-:S04]  /*26660*/  SHF.L.U32 R5, R5, 0x7, RZ ;  /* 0x0000000705057819 */ /* 0x008fc800000006ff */
        /* <DEDUP_REMOVED lines=38> */
[----:B0-----:R-:W-:-:S04]  /*268d0*/  @!P5 LEA R7, P4, R10, R7, 0x1 ;  /* 0x000000070a07d211 */ /* 0x001fc800078808ff */
[----:B-1----:R-:W-:-:S04]  /*268e0*/  @!P5 IADD3.X R6, RZ, R6, RZ, P4, !PT ;  /* 0x00000006ff06d210 */ /* 0x002fc800027fe4ff */
        /* <DEDUP_REMOVED lines=13> */
[----:B------:R-:W-:Y:S01]  /*269c0*/  @!P5 IMAD.MOV.U32 R7, RZ, RZ, R6 ;  /* 0x000000ffff07d224 */ /* 0x000fe200078e0006 */
[----:B------:R-:W-:Y:S01]  /*269d0*/  @!P5 MOV R6, R5 ;  /* 0x000000050006d202 */ /* 0x000fe20000000f00 */
[----:B------:R-:W-:-:S04]  /*269e0*/  VIADD R5, R0, 0x20 ;  /* 0x0000002000057836 */ /* 0x000fc80000000000 */
        /* <DEDUP_REMOVED lines=57> */
[----:B------:R-:W-:Y:S01]  /*26d80*/  @!P5 IMAD.MOV.U32 R7, RZ, RZ, R6 ;  /* 0x000000ffff07d224 */ /* 0x000fe200078e0006 */
[----:B------:R-:W-:Y:S02]  /*26d90*/  @!P5 MOV R6, R5 ;  /* 0x000000050006d202 */ /* 0x000fe40000000f00 */
[----:B------:R0:W1:Y:S04]  /*26da0*/  SHFL.IDX PT, R5, R3, 0x7, 0x181f ;  /* 0x00f81f0003057f89 */ /* 0x00006800000e0000 */
[----:B------:R0:W-:Y:S04]  /*26db0*/  @!P5 LDGSTS.E.BYPASS.LTC128B.128 [R9+0x17400], desc[UR4][R6.64], !P0 ;  /* 0x174000000609dfae */ /* 0x0001e8000c101d44 */
[----:B------:R0:W-:Y:S04]  /*26dc0*/  @!P5 LDGSTS.E.BYPASS.LTC128B.128 [R9+0x1b400], desc[UR4][R6.64+0x80], !P1 ;  /* 0x1b4000800609dfae */ /* 0x0001e8000c901d44 */
[----:B------:R0:W-:Y:S04]  /*26dd0*/  @!P5 LDGSTS.E.BYPASS.LTC128B.128 [R9+0x1f400], desc[UR4][R6.64+0x100], !P2 ;  /* 0x1f4001000609dfae */ /* 0x0001e8000d101d44 */
[----:B------:R0:W-:Y:S04]  /*26de0*/  @!P5 LDGSTS.E.BYPASS.LTC128B.128 [R9+0x23400], desc[UR4][R6.64+0x180], !P3 ;  /* 0x234001800609dfae */ /* 0x0001e8000d901d44 */
[----:B------:R0:W2:Y:S02]  /*26df0*/  SHFL.IDX PT, R3, R4, 0x7, 0x181f ;  /* 0x00f81f0004037f89 */ /* 0x0000a400000e0000 */
.L_x_905:
        /* <DEDUP_REMOVED lines=14> */
.L_x_754:
[----:B------:R-:W-:Y:S05]  /*26ee0*/  BSYNC B0 ;  /* 0x0000000000007941 */ /* 0x000fea0003800000 */
.L_x_753:
[----:B------:R-:W-:Y:S01]  /*26ef0*/  NOP ;  /* 0x0000000000007918 */ /* 0x000fe20000000000 */
[----:B------:R-:W-:Y:S01]  /*26f00*/  PLOP3.LUT P0, PT, PT, PT, PT, 0x80, 0x0 ;  /* 0x000000000000781c */ /* 0x000fe20003f0f070 */
[----:B------:R-:W-:-:S12]  /*26f10*/  VIADD R11, R18, 0x38800 ;  /* 0x00038800120b7836 */ /* 0x000fd80000000000 */
.L_x_755:
[----:B------:R-:W-:Y:S02]  /*26f20*/  PLOP3.LUT P1, PT, P1, P0, PT, 0xa2, 0x0 ;  /* 0x000000000000781c */ /* 0x000fe40000f21472 */
[----:B------:R-:W-:-:S08]  /*26f30*/  @P0 R2UR P1, UR4, R18 ;  /* 0x00000000120402ca */ /* 0x000fd00000020000 */
[----:B------:R-:W-:-:S05]  /*26f40*/  @P0 PLOP3.LUT P0, PT, P1, PT, PT, 0x80, 0x0 ;  /* 0x000000000000081c */ /* 0x000fca0000f0f070 */
[----:B------:R-:W-:Y:S01]  /*26f50*/  @!P1 SYNCS.ARRIVE.TRANS64.RED.A0T1 RZ, [UR4+0x38800], RZ ;  /* 0x038800ffffff99a7 */ /* 0x000fe20008200404 */
[----:B------:R-:W-:Y:S07]  /*26f60*/  @!P1 ARRIVES.LDGSTSBAR.64.TRANSCNT [UR4+0x38800] ;  /* 0x03880000ff0099b0 */ /* 0x000fee0008000a84 */
[----:B------:R-:W-:Y:S05]  /*26f70*/  @P0 BRA.U.ANY `(.L_x_755) ;  /* 0xfffffffd00e80947 */ /* 0x000fea000393ffff */
[----:B---3--:R-:W3:Y:S02]  /*26f80*/  LDL.LU R2, [R1+0x64] ;  /* 0x0000640001027983 */ /* 0x008ee40000300800 */
[----:B---3--:R-:W-:-:S04]  /*26f90*/  IADD3 R2, R2, 0x1, RZ ;  /* 0x0000000102027810 */ /* 0x008fc80007ffe0ff */
[----:B------:R-:W-:Y:S01]  /*26fa0*/  LEA.HI R0, R2, R2, RZ, 0x1 ;  /* 0x0000000202007211 */ /* 0x000fe200078f08ff */
[----:B------:R3:W-:Y:S03]  /*26fb0*/  STL [R1+0x64], R2 ;  /* 0x0000640201007387 */ /* 0x0007e60000100800 */
[----:B------:R-:W-:-:S05]  /*26fc0*/  LOP3.LUT R0, R0, 0xfffffffe, RZ, 0xc0, !PT ;  /* 0xfffffffe00007812 */ /* 0x000fca00078ec0ff */
[----:B------:R-:W-:-:S05]  /*26fd0*/  IMAD.IADD R0, R2, 0x1, -R0 ;  /* 0x0000000102007824 */ /* 0x000fca00078e0a00 */
[----:B------:R-:W-:Y:S01]  /*26fe0*/  SHF.L.U32 R0, R0, 0x1f, RZ ;  /* 0x0000001f00007819 */ /* 0x000fe200000006ff */
[----:B------:R-:W-:Y:S01]  /*26ff0*/  NOP ;  /* 0x0000000000007918 */ /* 0x000fe20000000000 */
[----:B------:R3:W-:Y:S01]  /*27000*/  SYNCS.ARRIVE.TRANS64.A1T0 RZ, [R18+URZ+0x38800], RZ ;  /* 0x038800ff12ff79a7 */ /* 0x0007e2000810003f */
[----:B------:R-:W-:Y:S01]  /*27010*/  BSSY B0, `(.L_x_756) ;  /* 0x0000003000007945 */ /* 0x000fe20003800000 */
[----:B------:R-:W4:Y:S03]  /*27020*/  SYNCS.PHASECHK.TRANS64.TRYWAIT P0, [R18+URZ+0x38820], R0 ;  /* 0x03882000120075a7 */ /* 0x000f26000800017f */
[----:B---34-:R-:W-:Y:S05]  /*27030*/  @!P0 BRA `(.L_x_757) ;  /* 0x0000005800ac8947 */ /* 0x018fea0003800000 */
.L_x_906:
[----:B------:R-:W-:Y:S05]  /*27040*/  BSYNC B0 ;  /* 0x0000000000007941 */ /* 0x000fea0003800000 */
.L_x_756:
[----:B0-2---:R-:W3:Y:S04]  /*27050*/  LDL R3, [R1+0x48] ;  /* 0x0000480001037983 */ /* 0x005ee80000100800 */
[----:B------:R-:W2:Y:S01]  /*27060*/  LDL R2, [R1+0x30] ;  /* 0x0000300001027983 */ /* 0x000ea20000100800 */
[----:B------:R-:W-:Y:S01]  /*27070*/  BSSY B0, `(.L_x_758) ;  /* 0x00002a3000007945 */ /* 0x000fe20003800000 */
[----:B---3--:R-:W-:-:S05]  /*27080*/  VIADD R0, R3, 0xfffffffe ;  /* 0xfffffffe03007836 */ /* 0x008fca0000000000 */
[----:B--2---:R-:W-:-:S13]  /*27090*/  ISETP.GE.AND P0, PT, R0, R2, PT ;  /* 0x000000020000720c */ /* 0x004fda0003f06270 */
[----:B------:R-:W-:Y:S05]  /*270a0*/  @!P0 BRA `(.L_x_759) ;  /* 0x00000028007c8947 */ /* 0x000fea0003800000 */
[----:B-1----:R-:W2:Y:S04]  /*270b0*/  LDL.LU R5, [R1+0x60] ;  /* 0x0000600001057983 */ /* 0x002ea80000300800 */
[----:B------:R-:W3:Y:S04]  /*270c0*/  LDL.LU R4, [R1+0x44] ;  /* 0x0000440001047983 */ /* 0x000ee80000300800 */
[----:B------:R-:W4:Y:S01]  /*270d0*/  LDL.LU R3, [R1+0x40] ;  /* 0x0000400001037983 */ /* 0x000f220000300800 */
[----:B------:R-:W-:Y:S01]  /*270e0*/  LOP3.LUT R2, RZ, R2, RZ, 0x33, !PT ;  /* 0x00000002ff027212 */ /* 0x000fe200078e33ff */
[----:B------:R-:W-:Y:S01]  /*270f0*/  BSSY B2, `(.L_x_760) ;  /* 0x00000e5000027945 */ /* 0x000fe20003800000 */
[----:B--2---:R-:W-:-:S04]  /*27100*/  VIADD R7, R5, 0x1 ;  /* 0x0000000105077836 */ /* 0x004fc80000000000 */
[----:B---3--:R-:W-:-:S05]  /*27110*/  IMAD R7, R7, R4, RZ ;  /* 0x0000000407077224 */ /* 0x008fca00078e02ff */
[----:B----4-:R-:W-:-:S04]  /*27120*/  VIMNMX R7, R3, R7, PT ;  /* 0x0000000703077248 */ /* 0x010fc80003fe0100 */
[----:B------:R-:W-:-:S04]  /*27130*/  IADD3 R9, -R7, RZ, RZ ;  /* 0x000000ff07097210 */ /* 0x000fc80007ffe1ff */
        /* <DEDUP_REMOVED lines=12> */
[----:B--2---:R-:W-:Y:S02]  /*27200*/  LOP3.LUT P1, RZ, R4, 0x1, RZ, 0xc0, !PT ;  /* 0x0000000104ff7812 */ /* 0x004fe4000782c0ff */
        /* <DEDUP_REMOVED lines=14> */
[----:B0-----:R-:W-:Y:S01]  /*272f0*/  @P0 IMAD.HI.U32 R4, R0, R2, RZ ;  /* 0x0000000200040227 */ /* 0x001fe200078e00ff */
[----:B------:R-:W-:-:S04]  /*27300*/  MOV R2, R0 ;  /* 0x0000000000027202 */ /* 0x000fc80000000f00 */
        /* <DEDUP_REMOVED lines=9> */
[----:B------:R-:W-:-:S05]  /*273a0*/  LEA.HI.X R5, R2, UR5, R3, 0x2, P0 ;  /* 0x0000000502057c11 */ /* 0x000fca00080f1403 */
[----:B------:R0:W5:Y:S04]  /*273b0*/  LDG.E R4, desc[UR8][R4.64] ;  /* 0x0000000804047981 */ /* 0x000168000c1e1900 */
.L_x_764:
[----:B------:R-:W-:Y:S01]  /*273c0*/  IMAD R3, R8, 0x8, R18 ;  /* 0x0000000808037824 */ /* 0x000fe200078e0212 */
[----:B------:R-:W-:Y:S01]  /*273d0*/  SHF.L.U32 R2, R10, 0x1f, RZ ;  /* 0x0000001f0a027819 */ /* 0x000fe200000006ff */
[----:B------:R-:W-:Y:S03]  /*273e0*/  BSSY B3, `(.L_x_765) ;  /* 0x0000003000037945 */ /* 0x000fe60003800000 */
[----:B------:R-:W1:Y:S02]  /*273f0*/  SYNCS.PHASECHK.TRANS64.TRYWAIT P0, [R3+URZ+0x38840], R2 ;  /* 0x03884002030075a7 */ /* 0x000e64000800017f */
[----:B-1----:R-:W-:Y:S05]  /*27400*/  @!P0 BRA `(.L_x_766) ;  /* 0x0000005400cc8947 */ /* 0x002fea0003800000 */
.L_x_907:
[----:B------:R-:W-:Y:S05]  /*27410*/  BSYNC B3 ;  /* 0x0000000000037941 */ /* 0x000fea0003800000 */
.L_x_765:
[----:B0-----:R-:W0:Y:S01]  /*27420*/  S2R R5, SR_TID.X ;  /* 0x0000000000057919 */ /* 0x001e220000002100 */
[----:B------:R-:W-:Y:S01]  /*27430*/  BSSY B3, `(.L_x_767) ;  /* 0x000000b000037945 */ /* 0x000fe20003800000 */
[----:B0-----:R-:W-:-:S04]  /*27440*/  LOP3.LUT R5, R5, 0x7f, RZ, 0xc0, !PT ;  /* 0x0000007f05057812 */ /* 0x001fc800078ec0ff */
[----:B------:R-:W-:-:S13]  /*27450*/  ISETP.NE.AND P1, PT, R5, RZ, PT ;  /* 0x000000ff0500720c */ /* 0x000fda0003f25270 */
[----:B------:R-:W-:Y:S05]  /*27460*/  @P1 BRA `(.L_x_768) ;  /* 0x00000000001c1947 */ /* 0x000fea0003800000 */
[----:B------:R-:W0:Y:S01]  /*27470*/  S2R R5, SR_TID.X ;  /* 0x0000000000057919 */ /* 0x000e220000002100 */
[----:B-1----:R-:W-:-:S04]  /*27480*/  MOV R2, 0xa000 ;  /* 0x0000a00000027802 */ /* 0x002fc80000000f00 */
[----:B------:R2:W-:Y:S01]  /*27490*/  SYNCS.ARRIVE.TRANS64 RZ, [R3+URZ+0x38830], R2 ;  /* 0x0388300203ff79a7 */ /* 0x0005e2000800003f */
[----:B0-----:R-:W-:-:S04]  /*274a0*/  LOP3.LUT R5, R5, 0x1f, RZ, 0xc0, !PT ;  /* 0x0000001f05057812 */ /* 0x001fc800078ec0ff */
[----:B------:R-:W-:-:S13]  /*274b0*/  ISETP.NE.AND P0, PT, R5, RZ, PT ;  /* 0x000000ff0500720c */ /* 0x000fda0003f05270 */
[----:B--2---:R-:W-:Y:S05]  /*274c0*/  @!P0 BRA `(.L_x_768) ;  /* 0x0000000000048947 */ /* 0x004fea0003800000 */
[----:B------:R-:W-:Y:S01]  /*274d0*/  BPT.TRAP 0x1 ;  /* 0x000000040000795c */ /* 0x000fe20000300000 */
.L_x_768:
[----:B------:R-:W-:Y:S05]  /*274e0*/  BSYNC B3 ;  /* 0x0000000000037941 */ /* 0x000fea0003800000 */
.L_x_767:
        /* <DEDUP_REMOVED lines=12> */
.L_x_769:
        /* <DEDUP_REMOVED lines=16> */
.L_x_770:
        /* <DEDUP_REMOVED lines=16> */
.L_x_771:
        /* <DEDUP_REMOVED lines=16> */
.L_x_772:
        /* <DEDUP_REMOVED lines=16> */
.L_x_908:
[----:B------:R-:W-:Y:S05]  /*279b0*/  BSYNC B3 ;  /* 0x0000000000037941 */ /* 0x000fea0003800000 */
.L_x_773:
[----:B------:R-:W-:Y:S01]  /*279c0*/  BSSY B3, `(.L_x_775) ;  /* 0x000000c000037945 */ /* 0x000fe20003800000 */
[----:B------:R-:W-:Y:S01]  /*279d0*/  IMAD.MOV.U32 R12, RZ, RZ, 0x0 ;  /* 0x00000000ff0c7424 */ /* 0x000fe200078e00ff */
[----:B------:R-:W-:Y:S02]  /*279e0*/  MOV R13, 0x14f00000 ;  /* 0x14f00000000d7802 */ /* 0x000fe40000000f00 */
[----:B------:R-:W-:Y:S05]  /*279f0*/  @P1 BRA `(.L_x_776) ;  /* 0x0000000000201947 */ /* 0x000fea0003800000 */
        /* <DEDUP_REMOVED lines=8> */
.L_x_776:
[----:B------:R-:W-:Y:S05]  /*27a80*/  BSYNC B3 ;  /* 0x0000000000037941 */ /* 0x000fea0003800000 */
.L_x_775:
        /* <DEDUP_REMOVED lines=8> */
[----:B------:R-:W-:-:S02]  /*27b10*/  PLOP3.LUT P0, PT, PT, PT, PT, 0x80, 0x0 ;  /* 0x000000000000781c */ /* 0x000fc40003f0f070 */
[----:B------:R-:W-:Y:S01]  /*27b20*/  IADD3 R3, R3, 0x38850, RZ ;  /* 0x0003885003037810 */ /* 0x000fe20007ffe0ff */
[----:B------:R-:W-:Y:S01]  /*27b30*/  UIADD3.X UR5, URZ, UR39, URZ, UP0, !UPT ;  /* 0x000000273f057290 */ /* 0x000fe200087fe43f */
[----:B--2---:R-:W-:Y:S02]  /*27b40*/  IMAD R5, R5, 0x50, R6 ;  /* 0x0000005005057824 */ /* 0x004fe400078e0206 */
[----:B------:R-:W-:-:S09]  /*27b50*/  VIADD R6, R2, 0x400 ;  /* 0x0000040002067836 */ /* 0x000fd20000000000 */
.L_x_777:
        /* <DEDUP_REMOVED lines=15> */
.L_x_778:
        /* <DEDUP_REMOVED lines=15> */
.L_x_779:
        /* <DEDUP_REMOVED lines=15> */
.L_x_780:
        /* <DEDUP_REMOVED lines=12> */
.L_x_763:
[----:B------:R-:W-:Y:S05]  /*27ef0*/  BSYNC B1 ;  /* 0x0000000000017941 */ /* 0x000fea0003800000 */
.L_x_762:
[----:B0-----:R-:W2:Y:S01]  /*27f00*/  LDL.LU R0, [R1+0x48] ;  /* 0x0000480001007983 */ /* 0x001ea20000300800 */
[----:B------:R-:W-:-:S03]  /*27f10*/  IMAD.MOV.U32 R19, RZ, RZ, R8 ;  /* 0x000000ffff137224 */ /* 0x000fc600078e0008 */
[----:B------:R0:W-:Y:S02]  /*27f20*/  STL [R1+0x18], R10 ;  /* 0x0000180a01007387 */ /* 0x0001e40000100800 */
[----:B0-2---:R-:W-:-:S07]  /*27f30*/  VIADD R0, R0, 0xfffffffd ;  /* 0xfffffffd00007836 */ /* 0x005fce0000000000 */
.L_x_761:
[----:B------:R-:W-:Y:S05]  /*27f40*/  BSYNC B2 ;  /* 0x0000000000027941 */ /* 0x000fea0003800000 */
.L_x_760:
[----:B------:R-:W-:Y:S02]  /*27f50*/  IADD3 R9, R9, -0x2, RZ ;  /* 0xfffffffe09097810 */ /* 0x000fe40007ffe0ff */
[----:B------:R-:W-:-:S04]  /*27f60*/  LOP3.LUT R7, RZ, R7, RZ, 0x33, !PT ;  /* 0x00000007ff077212 */ /* 0x000fc800078e33ff */
[----:B------:R-:W-:-:S13]  /*27f70*/  ISETP.NE.AND P0, PT, R9, R7, PT ;  /* 0x000000070900720c */ /* 0x000fda0003f05270 */
[----:B------:R-:W-:Y:S05]  /*27f80*/  @!P0 BRA `(.L_x_759) ;  /* 0x0000001800c48947 */ /* 0x000fea0003800000 */
[----:B------:R-:W-:-:S07]  /*27f90*/  IMAD.MOV.U32 R9, RZ, RZ, R17 ;  /* 0x000000ffff097224 */ /* 0x000fce00078e0011 */
.L_x_819:
        /* <DEDUP_REMOVED lines=8> */
[----:B--2---:R-:W-:Y:S02]  /*28020*/  LOP3.LUT P1, RZ, R3, 0x1, RZ, 0xc0, !PT ;  /* 0x0000000103ff7812 */ /* 0x004fe4000782c0ff */
        /* <DEDUP_REMOVED lines=27> */
.L_x_783:
[----:B------:R-:W-:Y:S01]  /*281e0*/  IMAD R3, R4, 0x8, R18 ;  /* 0x0000000804037824 */ /* 0x000fe200078e0212 */
[----:B------:R-:W-:Y:S01]  /*281f0*/  SHF.L.U32 R2, R5, 0x1f, RZ ;  /* 0x0000001f05027819 */ /* 0x000fe200000006ff */
[----:B------:R-:W-:Y:S03]  /*28200*/  BSSY B2, `(.L_x_784) ;  /* 0x0000003000027945 */ /* 0x000fe60003800000 */
[----:B------:R-:W1:Y:S02]  /*28210*/  SYNCS.PHASECHK.TRANS64.TRYWAIT P0, [R3+URZ+0x38840], R2 ;  /* 0x03884002030075a7 */ /* 0x000e64000800017f */
[----:B-1----:R-:W-:Y:S05]  /*28220*/  @!P0 BRA `(.L_x_785) ;  /* 0x00000048006c8947 */ /* 0x002fea0003800000 */
.L_x_909:
[----:B------:R-:W-:Y:S05]  /*28230*/  BSYNC B2 ;  /* 0x0000000000027941 */ /* 0x000fea0003800000 */
.L_x_784:
[----:B------:R-:W2:Y:S01]  /*28240*/  S2R R7, SR_TID.X ;  /* 0x0000000000077919 */ /* 0x000ea20000002100 */
[----:B------:R-:W-:Y:S01]  /*28250*/  BSSY B2, `(.L_x_786) ;  /* 0x000000b000027945 */ /* 0x000fe20003800000 */
[----:B--2---:R-:W-:-:S04]  /*28260*/  LOP3.LUT R7, R7, 0x7f, RZ, 0xc0, !PT ;  /* 0x0000007f07077812 */ /* 0x004fc800078ec0ff */
[----:B------:R-:W-:-:S13]  /*28270*/  ISETP.NE.AND P1, PT, R7, RZ, PT ;  /* 0x000000ff0700720c */ /* 0x000fda0003f25270 */
[----:B------:R-:W-:Y:S05]  /*28280*/  @P1 BRA `(.L_x_787) ;  /* 0x00000000001c1947 */ /* 0x000fea0003800000 */
[----:B------:R-:W2:Y:S01]  /*28290*/  S2R R7, SR_TID.X ;  /* 0x0000000000077919 */ /* 0x000ea20000002100 */
[----:B-1----:R-:W-:-:S04]  /*282a0*/  MOV R2, 0xa000 ;  /* 0x0000a00000027802 */ /* 0x002fc80000000f00 */
[----:B------:R3:W-:Y:S01]  /*282b0*/  SYNCS.ARRIVE.TRANS64 RZ, [R3+URZ+0x38830], R2 ;  /* 0x0388300203ff79a7 */ /* 0x0007e2000800003f */
[----:B--2---:R-:W-:-:S04]  /*282c0*/  LOP3.LUT R7, R7, 0x1f, RZ, 0xc0, !PT ;  /* 0x0000001f07077812 */ /* 0x004fc800078ec0ff */
[----:B------:R-:W-:-:S13]  /*282d0*/  ISETP.NE.AND P0, PT, R7, RZ, PT ;  /* 0x000000ff0700720c */ /* 0x000fda0003f05270 */
[----:B---3--:R-:W-:Y:S05]  /*282e0*/  @!P0 BRA `(.L_x_787) ;  /* 0x0000000000048947 */ /* 0x008fea0003800000 */
[----:B------:R-:W-:Y:S01]  /*282f0*/  BPT.TRAP 0x1 ;  /* 0x000000040000795c */ /* 0x000fe20000300000 */
.L_x_787:
[----:B------:R-:W-:Y:S05]  /*28300*/  BSYNC B2 ;  /* 0x0000000000027941 */ /* 0x000fea0003800000 */
.L_x_786:
[----:B-1----:R-:W2:Y:S01]  /*28310*/  LDL R2, [R1+0x1c] ;  /* 0x00001c0001027983 */ /* 0x002ea20000100800 */
[----:B------:R-:W-:Y:S01]  /*28320*/  IMAD.MOV.U32 R10, RZ, RZ, RZ ;  /* 0x000000ffff0a7224 */ /* 0x000fe200078e00ff */
[----:B------:R-:W-:Y:S01]  /*28330*/  UIADD3 UR4, UP0, UR38, 0x370, URZ ;  /* 0x0000037026047890 */ /* 0x000fe2000ff1e03f */
[----:B------:R-:W-:Y:S01]  /*28340*/  IMAD R7, R4, 0xa000, R18 ;  /* 0x0000a00004077824 */ /* 0x000fe200078e0212 */
[----:B------:R-:W-:Y:S01]  /*28350*/  PLOP3.LUT P0, PT, PT, PT, PT, 0x80, 0x0 ;  /* 0x000000000000781c */ /* 0x000fe20003f0f070 */
[----:B------:R-:W-:Y:S01]  /*28360*/  VIADD R3, R3, 0x38830 ;  /* 0x0003883003037836 */ /* 0x000fe20000000000 */
[----:B------:R-:W-:Y:S01]  /*28370*/  R2UR UR10, R10 ;  /* 0x000000000a0a72ca */ /* 0x000fe200000e0000 */
[----:B0-----:R-:W-:Y:S01]  /*28380*/  VIADD R8, R7, 0x24400 ;  /* 0x0002440007087836 */ /* 0x001fe20000000000 */
[----:B------:R-:W-:Y:S01]  /*28390*/  UIADD3.X UR5, URZ, UR39, URZ, UP0, !UPT ;  /* 0x000000273f057290 */ /* 0x000fe200087fe43f */
[----:B------:R-:W-:Y:S01]  /*283a0*/  UMOV UR6, 0x0 ;  /* 0x0000000000067882 */ /* 0x000fe20000000000 */
[----:B------:R-:W-:Y:S01]  /*283b0*/  UMOV UR7, 0x14f00000 ;  /* 0x14f0000000077882 */ /* 0x000fe20000000000 */
[----:B--2---:R-:W-:-:S10]  /*283c0*/  IMAD R2, R6, 0x50, R2 ;  /* 0x0000005006027824 */ /* 0x004fd400078e0202 */
.L_x_788:
        /* <DEDUP_REMOVED lines=16> */
.L_x_789:
        /* <DEDUP_REMOVED lines=16> */
.L_x_790:
        /* <DEDUP_REMOVED lines=16> */
.L_x_791:
        /* <DEDUP_REMOVED lines=16> */
.L_x_910:
[----:B------:R-:W-:Y:S05]  /*287d0*/  BSYNC B2 ;  /* 0x0000000000027941 */ /* 0x000fea0003800000 */
.L_x_792:
[----:B------:R-:W-:Y:S01]  /*287e0*/  BSSY B2, `(.L_x_794) ;  /* 0x000000b000027945 */ /* 0x000fe20003800000 */
[----:B------:R-:W-:Y:S01]  /*287f0*/  IMAD.MOV.U32 R12, RZ, RZ, 0x0 ;  /* 0x00000000ff0c7424 */ /* 0x000fe200078e00ff */
[----:B------:R-:W-:Y:S02]  /*28800*/  MOV R13, 0x14f00000 ;  /* 0x14f00000000d7802 */ /* 0x000fe40000000f00 */
[----:B------:R-:W-:Y:S05]  /*28810*/  @P1 BRA `(.L_x_795) ;  /* 0x00000000001c1947 */ /* 0x000fea0003800000 */
[----:B------:R-:W1:Y:S01]  /*28820*/  S2R R7, SR_TID.X ;  /* 0x0000000000077919 */ /* 0x000e620000002100 */
[----:B0-----:R-:W-:-:S04]  /*28830*/  IMAD.MOV.U32 R3, RZ, RZ, 0xa000 ;  /* 0x0000a000ff037424 */ /* 0x001fc800078e00ff */
[----:B------:R2:W-:Y:S01]  /*28840*/  SYNCS.ARRIVE.TRANS64 RZ, [R2+URZ+0x50], R3 ;  /* 0x0000500302ff79a7 */ /* 0x0005e2000800003f */
[----:B-1----:R-:W-:-:S04]  /*28850*/  LOP3.LUT R7, R7, 0x1f, RZ, 0xc0, !PT ;  /* 0x0000001f07077812 */ /* 0x002fc800078ec0ff */
[----:B------:R-:W-:-:S13]  /*28860*/  ISETP.NE.AND P0, PT, R7, RZ, PT ;  /* 0x000000ff0700720c */ /* 0x000fda0003f05270 */
[----:B--2---:R-:W-:Y:S05]  /*28870*/  @!P0 BRA `(.L_x_795) ;  /* 0x0000000000048947 */ /* 0x004fea0003800000 */
[----:B------:R-:W-:Y:S01]  /*28880*/  BPT.TRAP 0x1 ;  /* 0x000000040000795c */ /* 0x000fe20000300000 */
.L_x_795:
[----:B------:R-:W-:Y:S05]  /*28890*/  BSYNC B2 ;  /* 0x0000000000027941 */ /* 0x000fea0003800000 */
.L_x_794:
        /* <DEDUP_REMOVED lines=12> */
.L_x_796:
        /* <DEDUP_REMOVED lines=15> */
.L_x_797:
        /* <DEDUP_REMOVED lines=15> */
.L_x_798:
        /* <DEDUP_REMOVED lines=15> */
.L_x_799:
        /* <DEDUP_REMOVED lines=12> */
.L_x_782:
[----:B------:R-:W-:Y:S05]  /*28cf0*/  BSYNC B1 ;  /* 0x0000000000017941 */ /* 0x000fea0003800000 */
.L_x_781:
[----:B------:R-:W2:Y:S01]  /*28d00*/  LDL R2, [R1+0x10] ;  /* 0x0000100001027983 */ /* 0x000ea20000100800 */
[----:B------:R-:W-:Y:S01]  /*28d10*/  IADD3 R19, R4, 0x1, RZ ;  /* 0x0000000104137810 */ /* 0x000fe20007ffe0ff */
[----:B------:R-:W-:Y:S01]  /*28d20*/  BSSY B1, `(.L_x_800) ;  /* 0x00000d3000017945 */ /* 0x000fe20003800000 */
[----:B0-----:R-:W-:Y:S02]  /*28d30*/  VIADD R6, R0, 0xffffffff ;  /* 0xffffffff00067836 */ /* 0x001fe40000000000 */
[----:B------:R-:W-:-:S04]  /*28d40*/  ISETP.NE.AND P0, PT, R19, 0x2, PT ;  /* 0x000000021300780c */ /* 0x000fc80003f05270 */
[----:B------:R-:W-:Y:S02]  /*28d50*/  SEL R19, R19, RZ, P0 ;  /* 0x000000ff13137207 */ /* 0x000fe40000000000 */
[----:B--2---:R-:W-:Y:S02]  /*28d60*/  LOP3.LUT P1, RZ, R2, 0x1, RZ, 0xc0, !PT ;  /* 0x0000000102ff7812 */ /* 0x004fe4000782c0ff */
        /* <DEDUP_REMOVED lines=19> */
[----:B------:R-:W-:Y:S02]  /*28ea0*/  IADD3 R7, -R2, RZ, RZ ;  /* 0x000000ff02077210 */ /* 0x000fe40007ffe1ff */
[----:B------:R-:W-:-:S03]  /*28eb0*/  SHF.R.S32.HI R3, RZ, 0x1f, R2 ;  /* 0x0000001fff037819 */ /* 0x000fc60000011402 */
        /* <DEDUP_REMOVED lines=8> */
.L_x_802:
[----:B------:R-:W-:Y:S01]  /*28f40*/  IMAD R2, R19, 0x8, R18 ;  /* 0x0000000813027824 */ /* 0x000fe200078e0212 */
[----:B------:R-:W-:Y:S01]  /*28f50*/  SHF.L.U32 R3, R10, 0x1f, RZ ;  /* 0x0000001f0a037819 */ /* 0x000fe200000006ff */
[----:B------:R-:W-:Y:S03]  /*28f60*/  BSSY B2, `(.L_x_803) ;  /* 0x0000003000027945 */ /* 0x000fe60003800000 */
[----:B------:R-:W2:Y:S02]  /*28f70*/  SYNCS.PHASECHK.TRANS64.TRYWAIT P0, [R2+URZ+0x38840], R3 ;  /* 0x03884003020075a7 */ /* 0x000ea4000800017f */
[----:B--2---:R-:W-:Y:S05]  /*28f80*/  @!P0 BRA `(.L_x_804) ;  /* 0x0000003c003c8947 */ /* 0x004fea0003800000 */
.L_x_911:
[----:B------:R-:W-:Y:S05]  /*28f90*/  BSYNC B2 ;  /* 0x0000000000027941 */ /* 0x000fea0003800000 */
.L_x_803:
        /* <DEDUP_REMOVED lines=12> */
.L_x_806:
[----:B------:R-:W-:Y:S05]  /*29060*/  BSYNC B2 ;  /* 0x0000000000027941 */ /* 0x000fea0003800000 */
.L_x_805:
[----:B--2---:R-:W2:Y:S01]  /*29070*/  LDL R2, [R1+0x1c] ;  /* 0x00001c0001027983 */ /* 0x004ea20000100800 */
[----:B------:R-:W-:Y:S01]  /*29080*/  MOV R14, RZ ;  /* 0x000000ff000e7202 */ /* 0x000fe20000000f00 */
[C---:B------:R-:W-:Y:S01]  /*29090*/  IMAD R3, R19.reuse, 0x8, R11 ;  /* 0x0000000813037824 */ /* 0x040fe200078e020b */
[----:B------:R-:W-:Y:S01]  /*290a0*/  UIADD3 UR4, UP0, UR38, 0x370, URZ ;  /* 0x0000037026047890 */ /* 0x000fe2000ff1e03f */
[----:B------:R-:W-:Y:S01]  /*290b0*/  IMAD R8, R19, 0xa000, R18 ;  /* 0x0000a00013087824 */ /* 0x000fe200078e0212 */
[----:B------:R-:W-:Y:S01]  /*290c0*/  R2UR UR10, R14 ;  /* 0x000000000e0a72ca */ /* 0x000fe200000e0000 */
[----:B------:R-:W-:Y:S01]  /*290d0*/  VIADD R3, R3, 0x30 ;  /* 0x0000003003037836 */ /* 0x000fe20000000000 */
[----:B------:R-:W-:Y:S01]  /*290e0*/  PLOP3.LUT P0, PT, PT, PT, PT, 0x80, 0x0 ;  /* 0x000000000000781c */ /* 0x000fe20003f0f070 */
[----:B0-----:R-:W-:Y:S01]  /*290f0*/  VIADD R10, R8, 0x24400 ;  /* 0x00024400080a7836 */ /* 0x001fe20000000000 */
[----:B------:R-:W-:Y:S01]  /*29100*/  UIADD3.X UR5, URZ, UR39, URZ, UP0, !UPT ;  /* 0x000000273f057290 */ /* 0x000fe200087fe43f */
[----:B------:R-:W-:Y:S01]  /*29110*/  UMOV UR6, 0x0 ;  /* 0x0000000000067882 */ /* 0x000fe20000000000 */
[----:B------:R-:W-:Y:S01]  /*29120*/  UMOV UR7, 0x14f00000 ;  /* 0x14f0000000077882 */ /* 0x000fe20000000000 */
[----:B--2---:R-:W-:-:S09]  /*29130*/  IMAD R2, R7, 0x50, R2 ;  /* 0x0000005007027824 */ /* 0x004fd200078e0202 */
.L_x_807:
        /* <DEDUP_REMOVED lines=16> */
.L_x_808:
        /* <DEDUP_REMOVED lines=16> */
.L_x_809:
        /* <DEDUP_REMOVED lines=16> */
.L_x_810:
        /* <DEDUP_REMOVED lines=15> */
.L_x_912:
[----:B------:R-:W-:Y:S05]  /*29530*/  BSYNC B2 ;  /* 0x0000000000027941 */ /* 0x000fea0003800000 */
.L_x_811:
[----:B------:R-:W-:Y:S01]  /*29540*/  BSSY B2, `(.L_x_813) ;  /* 0x000000b000027945 */ /* 0x000fe20003800000 */
[----:B------:R-:W-:Y:S01]  /*29550*/  IMAD.MOV.U32 R12, RZ, RZ, 0x0 ;  /* 0x00000000ff0c7424 */ /* 0x000fe200078e00ff */
[----:B------:R-:W-:Y:S02]  /*29560*/  MOV R13, 0x14f00000 ;  /* 0x14f00000000d7802 */ /* 0x000fe40000000f00 */
[----:B------:R-:W-:Y:S05]  /*29570*/  @P1 BRA `(.L_x_814) ;  /* 0x00000000001c1947 */ /* 0x000fea0003800000 */
[----:B------:R-:W1:Y:S01]  /*29580*/  S2R R8, SR_TID.X ;  /* 0x0000000000087919 */ /* 0x000e620000002100 */
[----:B------:R-:W-:-:S04]  /*29590*/  IMAD.MOV.U32 R3, RZ, RZ, 0xa000 ;  /* 0x0000a000ff037424 */ /* 0x000fc800078e00ff */
[----:B------:R2:W-:Y:S01]  /*295a0*/  SYNCS.ARRIVE.TRANS64 RZ, [R2+URZ+0x50], R3 ;  /* 0x0000500302ff79a7 */ /* 0x0005e2000800003f */
[----:B-1----:R-:W-:-:S04]  /*295b0*/  LOP3.LUT R8, R8, 0x1f, RZ, 0xc0, !PT ;  /* 0x0000001f08087812 */ /* 0x002fc800078ec0ff */
[----:B------:R-:W-:-:S13]  /*295c0*/  ISETP.NE.AND P0, PT, R8, RZ, PT ;  /* 0x000000ff0800720c */ /* 0x000fda0003f05270 */
[----:B--2---:R-:W-:Y:S05]  /*295d0*/  @!P0 BRA `(.L_x_814) ;  /* 0x0000000000048947 */ /* 0x004fea0003800000 */
[----:B------:R-:W-:Y:S01]  /*295e0*/  BPT.TRAP 0x1 ;  /* 0x000000040000795c */ /* 0x000fe20000300000 */
.L_x_814:
[----:B------:R-:W-:Y:S05]  /*295f0*/  BSYNC B2 ;  /* 0x0000000000027941 */ /* 0x000fea0003800000 */
.L_x_813:
        /* <DEDUP_REMOVED lines=12> */
.L_x_815:
        /* <DEDUP_REMOVED lines=15> */
.L_x_816:
        /* <DEDUP_REMOVED lines=15> */
.L_x_817:
        /* <DEDUP_REMOVED lines=15> */
.L_x_818:
        /* <DEDUP_REMOVED lines=12> */
.L_x_801:
[----:B------:R-:W-:Y:S05]  /*29a50*/  BSYNC B1 ;  /* 0x0000000000017941 */ /* 0x000fea0003800000 */
.L_x_800:
[----:B------:R-:W2:Y:S01]  /*29a60*/  LDL R2, [R1+0x30] ;  /* 0x0000300001027983 */ /* 0x000ea20000100800 */
[----:B------:R-:W-:Y:S02]  /*29a70*/  IADD3 R0, R0, -0x2, RZ ;  /* 0xfffffffe00007810 */ /* 0x000fe40007ffe0ff */
[----:B--2---:R-:W-:-:S13]  /*29a80*/  ISETP.GT.AND P0, PT, R6, R2, PT ;  /* 0x000000020600720c */ /* 0x004fda0003f04270 */
[----:B------:R-:W-:Y:S05]  /*29a90*/  @P0 BRA `(.L_x_819) ;  /* 0xffffffe400400947 */ /* 0x000fea000383ffff */
.L_x_759:
[----:B------:R-:W-:Y:S05]  /*29aa0*/  BSYNC B0 ;  /* 0x0000000000007941 */ /* 0x000fea0003800000 */
.L_x_758:
        /* <DEDUP_REMOVED lines=19> */
.L_x_821:
[----:B------:R-:W-:Y:S05]  /*29be0*/  BSYNC B0 ;  /* 0x0000000000007941 */ /* 0x000fea0003800000 */
.L_x_820:
[----:B--2---:R-:W2:Y:S01]  /*29bf0*/  LDL R0, [R1+0x10] ;  /* 0x0000100001007983 */ /* 0x004ea20000100800 */
[----:B------:R-:W-:Y:S01]  /*29c00*/  BSSY B0, `(.L_x_822) ;  /* 0x0000058000007945 */ /* 0x000fe20003800000 */
[----:B--2---:R-:W-:-:S13]  /*29c10*/  LOP3.LUT P0, RZ, R0, 0x1, RZ, 0xc0, !PT ;  /* 0x0000000100ff7812 */ /* 0x004fda000780c0ff */
        /* <DEDUP_REMOVED lines=8> */
.L_x_913:
[----:B------:R-:W-:Y:S05]  /*29ca0*/  BSYNC B1 ;  /* 0x0000000000017941 */ /* 0x000fea0003800000 */
.L_x_824:
        /* <DEDUP_REMOVED lines=9> */
.L_x_827:
[----:B------:R-:W-:Y:S05]  /*29d40*/  BSYNC B1 ;  /* 0x0000000000017941 */ /* 0x000fea0003800000 */
.L_x_826:
        /* <DEDUP_REMOVED lines=10> */
[----:B------:R-:W-:-:S05]  /*29df0*/  IMAD R2, R19, 0xa000, R18 ;  /* 0x0000a00013027824 */ /* 0x000fca00078e0212 */
[----:B------:R-:W-:-:S07]  /*29e00*/  IADD3 R4, R2, 0x400, RZ ;  /* 0x0000040002047810 */ /* 0x000fce0007ffe0ff */
.L_x_828:
        /* <DEDUP_REMOVED lines=15> */
.L_x_829:
        /* <DEDUP_REMOVED lines=15> */
.L_x_830:
        /* <DEDUP_REMOVED lines=15> */
.L_x_831:
        /* <DEDUP_REMOVED lines=10> */
.L_x_823:
[----:B------:R-:W-:Y:S05]  /*2a180*/  BSYNC B0 ;  /* 0x0000000000007941 */ /* 0x000fea0003800000 */
.L_x_822:
[----:B------:R-:W2:Y:S01]  /*2a190*/  LDL.LU R4, [R1+0x18] ;  /* 0x0000180001047983 */ /* 0x000ea20000300800 */
[----:B------:R-:W-:-:S04]  /*2a1a0*/  IADD3 R19, R19, 0x1, RZ ;  /* 0x0000000113137810 */ /* 0x000fc80007ffe0ff */
[----:B------:R-:W-:-:S04]  /*2a1b0*/  ISETP.NE.AND P0, PT, R19, 0x2, PT ;  /* 0x000000021300780c */ /* 0x000fc80003f05270 */
[----:B------:R-:W-:Y:S02]  /*2a1c0*/  SEL R0, RZ, 0x1, P0 ;  /* 0x00000001ff007807 */ /* 0x000fe40000000000 */
[----:B------:R-:W-:Y:S02]  /*2a1d0*/  SEL R19, R19, RZ, P0 ;  /* 0x000000ff13137207 */ /* 0x000fe40000000000 */
[----:B--2---:R-:W-:-:S05]  /*2a1e0*/  LOP3.LUT R4, R4, R0, RZ, 0x3c, !PT ;  /* 0x0000000004047212 */ /* 0x004fca00078e3cff */
[----:B------:R2:W-:Y:S02]  /*2a1f0*/  STL [R1+0x18], R4 ;  /* 0x0000180401007387 */ /* 0x0005e40000100800 */
.L_x_738:
[----:B------:R-:W-:Y:S05]  /*2a200*/  BSYNC B7 ;  /* 0x0000000000077941 */ /* 0x000fea0003800000 */
.L_x_736:
[----:B-1----:R-:W3:Y:S02]  /*2a210*/  LDL R0, [R1+0x10] ;  /* 0x0000100001007983 */ /* 0x002ee40000100800 */
[----:B---3--:R-:W-:-:S13]  /*2a220*/  LOP3.LUT P0, RZ, R0, 0x2, RZ, 0xc0, !PT ;  /* 0x0000000200ff7812 */ /* 0x008fda000780c0ff */
[----:B------:R-:W-:Y:S05]  /*2a230*/  @!P0 BRA `(.L_x_832) ;  /* 0x00000000002c8947 */ /* 0x000fea0003800000 */
[----:B------:R-:W-:Y:S05]  /*2a240*/  WARPSYNC.ALL ;  /* 0x0000000000007948 */ /* 0x000fea0003800000 */
[----:B------:R-:W1:Y:S08]  /*2a250*/  S2UR UR5, SR_CgaCtaId ;  /* 0x00000000000579c3 */ /* 0x000e700000008800 */
[----:B------:R-:W-:Y:S06]  /*2a260*/  BAR.SYNC.DEFER_BLOCKING 0x5, 0x180 ;  /* 0x0146000000007b1d */ /* 0x000fec0000010000 */
[----:B------:R-:W-:-:S02]  /*2a270*/  UMOV UR4, 0x400 ;  /* 0x0000040000047882 */ /* 0x000fc40000000000 */
[----:B-1----:R-:W-:-:S06]  /*2a280*/  ULEA UR4, UR5, UR4, 0x18 ;  /* 0x0000000405047291 */ /* 0x002fcc000f8ec03f */
[----:B------:R-:W-:-:S05]  /*2a290*/  IMAD.U32 R18, RZ, RZ, UR4 ;  /* 0x00000004ff127e24 */ /* 0x000fca000f8e00ff */
[----:B--2---:R-:W1:Y:S04]  /*2a2a0*/  LDS.128 R4, [R18+0x388d0] ;  /* 0x0388d00012047984 */ /* 0x004e680000000c00 */
[----:B-1----:R1:W-:Y:S04]  /*2a2b0*/  STL.64 [R1], R4 ;  /* 0x0000000401007387 */ /* 0x0023e80000100a00 */
[----:B------:R1:W-:Y:S01]  /*2a2c0*/  STL.64 [R1+0x8], R6 ;  /* 0x0000080601007387 */ /* 0x0003e20000100a00 */
[----:B------:R-:W-:Y:S06]  /*2a2d0*/  BAR.ARV 0x4, 0x180 ;  /* 0x0106000000007b1d */ /* 0x000fec0000002000 */
[----:B------:R-:W-:Y:S05]  /*2a2e0*/  BRA `(.L_x_833) ;  /* 0x0000000c00287947 */ /* 0x000fea0003800000 */
.L_x_832:
[----:B------:R-:W1:Y:S01]  /*2a2f0*/  S2R R16, SR_TID.X ;  /* 0x0000000000107919 */ /* 0x000e620000002100 */
[----:B------:R-:W-:Y:S01]  /*2a300*/  UMOV UR4, 0xffffffff ;  /* 0xffffffff00047882 */ /* 0x000fe20000000000 */
[----:B-1----:R-:W-:-:S04]  /*2a310*/  LOP3.LUT R16, R16, 0x1f, RZ, 0xc0, !PT ;  /* 0x0000001f10107812 */ /* 0x002fc800078ec0ff */
[----:B------:R-:W-:Y:S01]  /*2a320*/  ISETP.NE.AND P0, PT, R16, 0x1f, PT ;  /* 0x0000001f1000780c */ /* 0x000fe20003f05270 */
[----:B------:R-:W-:-:S12]  /*2a330*/  BRA.DIV UR4, `(.L_x_834) ;  /* 0x0000002a048c7947 */ /* 0x000fd8000b800000 */
[----:B------:R-:W0:Y:S01]  /*2a340*/  LDL.LU R2, [R1] ;  /* 0x0000000001027983 */ /* 0x000e220000300800 */
[----:B------:R-:W-:-:S03]  /*2a350*/  ULDC UR4, c[0x0][0xc3c] ;  /* 0x00030f0000047ab9 */ /* 0x000fc60000000800 */
[----:B------:R-:W3:Y:S01]  /*2a360*/  LDL R3, [R1+0xc] ;  /* 0x00000c0001037983 */ /* 0x000ee20000100800 */
[----:B------:R-:W-:Y:S01]  /*2a370*/  ULDC.64 UR6, c[0x0][0x208] ;  /* 0x0000820000067ab9 */ /* 0x000fe20000000a00 */
[----:B0-----:R-:W-:Y:S02]  /*2a380*/  IMAD.MOV.U32 R10, RZ, RZ, R2 ;  /* 0x000000ffff0a7224 */ /* 0x001fe400078e0002 */
[----:B---3--:R-:W-:-:S05]  /*2a390*/  IMAD.IADD R0, R3, 0x1, R16 ;  /* 0x0000000103007824 */ /* 0x008fca00078e0210 */
[----:B------:R-:W-:-:S13]  /*2a3a0*/  ISETP.GE.OR P1, PT, R0, UR4, !P0 ;  /* 0x0000000400007c0c */ /* 0x000fda000c726670 */
[----:B------:R-:W0:Y:S08]  /*2a3b0*/  @!P1 LDC.64 R2, c[0x0][0xc80] ;  /* 0x00032000ff029b82 */ /* 0x000e300000000a00 */
[----:B------:R-:W1:Y:S01]  /*2a3c0*/  @!P1 LDC.64 R6, c[0x0][0xc78] ;  /* 0x00031e00ff069b82 */ /* 0x000e620000000a00 */
[----:B0-----:R-:W-:-:S05]  /*2a3d0*/  @!P1 IMAD.WIDE R2, R0, 0x4, R2 ;  /* 0x0000000400029825 */ /* 0x001fca00078e0202 */
[----:B------:R1:W3:Y:S02]  /*2a3e0*/  @!P1 LDG.E R8, desc[UR6][R2.64] ;  /* 0x0000000602089981 */ /* 0x0002e4000c1e1900 */
[----:B-1----:R-:W-:-:S06]  /*2a3f0*/  @!P1 IMAD.WIDE R2, R0, 0x4, R6 ;  /* 0x0000000400029825 */ /* 0x002fcc00078e0206 */
[----:B------:R-:W4:Y:S01]  /*2a400*/  @!P1 LDG.E R2, desc[UR6][R2.64] ;  /* 0x0000000602029981 */ /* 0x000f22000c1e1900 */
[----:B--2---:R-:W-:Y:S01]  /*2a410*/  MOV R4, RZ ;  /* 0x000000ff00047202 */ /* 0x004fe20000000f00 */
[----:B------:R-:W-:Y:S01]  /*2a420*/  IMAD.MOV.U32 R6, RZ, RZ, RZ ;  /* 0x000000ffff067224 */ /* 0x000fe200078e00ff */
[C---:B------:R-:W-:Y:S01]  /*2a430*/  ISETP.GE.U32.AND P2, PT, R16.reuse, 0x2, PT ;  /* 0x000000021000780c */ /* 0x040fe20003f46070 */
[----:B------:R-:W-:Y:S01]  /*2a440*/  SHFL.IDX PT, R5, R10, RZ, 0x1f ;  /* 0x00001fff0a057589 */ /* 0x000fe200000e0000 */
[C---:B------:R-:W-:Y:S02]  /*2a450*/  ISETP.GE.U32.AND P3, PT, R16.reuse, 0x4, PT ;  /* 0x000000041000780c */ /* 0x040fe40003f66070 */
[C---:B------:R-:W-:Y:S01]  /*2a460*/  ISETP.GE.U32.AND P4, PT, R16.reuse, 0x8, PT ;  /* 0x000000081000780c */ /* 0x040fe20003f86070 */
[----:B------:R-:W-:Y:S01]  /*2a470*/  SHFL.IDX PT, R0, R10, 0x1, 0x1f ;  /* 0x00201f000a007f89 */ /* 0x000fe200000e0000 */
[----:B------:R-:W-:Y:S01]  /*2a480*/  ISETP.GE.U32.AND P5, PT, R16, 0x10, PT ;  /* 0x000000101000780c */ /* 0x000fe20003fa6070 */
[----:B---3--:R-:W-:-:S02]  /*2a490*/  @!P1 IMAD.MOV.U32 R4, RZ, RZ, R8 ;  /* 0x000000ffff049224 */ /* 0x008fc400078e0008 */
[----:B------:R-:W-:Y:S02]  /*2a4a0*/  IMAD.MOV.U32 R8, RZ, RZ, RZ ;  /* 0x000000ffff087224 */ /* 0x000fe400078e00ff */
[----:B----4-:R-:W-:Y:S01]  /*2a4b0*/  @!P1 IMAD.MOV.U32 R6, RZ, RZ, R2 ;  /* 0x000000ffff069224 */ /* 0x010fe200078e0002 */
[----:B------:R-:W-:-:S03]  /*2a4c0*/  ISETP.NE.AND P1, PT, R16, RZ, PT ;  /* 0x000000ff1000720c */ /* 0x000fc60003f25270 */
[----:B------:R-:W-:-:S05]  /*2a4d0*/  IMAD R2, R6, R4, RZ ;  /* 0x0000000406027224 */ /* 0x000fca00078e02ff */
        /* <DEDUP_REMOVED lines=15> */
[----:B------:R0:W1:Y:S02]  /*2a5d0*/  SHFL.IDX PT, R9, R7, 0x1f, 0x1f ;  /* 0x03e01f0007097f89 */ /* 0x00006400000e0000 */
.L_x_923:
[----:B------:R-:W-:Y:S02]  /*2a5e0*/  ULDC UR4, c[0x0][0xc38] ;  /* 0x00030e0000047ab9 */ /* 0x000fe40000000800 */
[----:B------:R-:W-:-:S04]  /*2a5f0*/  IMAD.U32 R2, RZ, RZ, UR4 ;  /* 0x00000004ff027e24 */ /* 0x000fc8000f8e00ff */
[----:B-1----:R-:W-:-:S04]  /*2a600*/  IMAD R9, R9, R2, RZ ;  /* 0x0000000209097224 */ /* 0x002fc800078e02ff */
[----:B------:R-:W-:-:S05]  /*2a610*/  IMAD.IADD R0, R0, 0x1, R9 ;  /* 0x0000000100007824 */ /* 0x000fca00078e0209 */
[----:B------:R-:W-:-:S13]  /*2a620*/  ISETP.GT.AND P6, PT, R0, R5, PT ;  /* 0x000000050000720c */ /* 0x000fda0003fc4270 */
[----:B------:R-:W-:Y:S05]  /*2a630*/  @P6 BRA `(.L_x_835) ;  /* 0x0000000000b06947 */ /* 0x000fea0003800000 */
.L_x_838:
[----:B------:R-:W2:Y:S01]  /*2a640*/  LDL.LU R3, [R1+0xc] ;  /* 0x00000c0001037983 */ /* 0x000ea20000300800 */
[----:B------:R-:W1:Y:S01]  /*2a650*/  LDC R2, c[0x0][0xc3c] ;  /* 0x00030f00ff027b82 */ /* 0x000e620000000800 */
[----:B--2---:R-:W-:-:S04]  /*2a660*/  IADD3 R3, R3, 0x1f, RZ ;  /* 0x0000001f03037810 */ /* 0x004fc80007ffe0ff */
        /* <DEDUP_REMOVED lines=20> */
[----:B-1----:R-:W-:-:S04]  /*2a7b0*/  SEL R3, R3, RZ, P1 ;  /* 0x000000ff03037207 */ /* 0x002fc80000800000 */
[----:B------:R-:W-:-:S05]  /*2a7c0*/  IADD3 R2, R2, R3, RZ ;  /* 0x0000000302027210 */ /* 0x000fca0007ffe0ff */
        /* <DEDUP_REMOVED lines=11> */
[----:B0-----:R-:W-:-:S05]  /*2a880*/  IADD3 R7, R2, R3, RZ ;  /* 0x0000000302077210 */ /* 0x001fca0007ffe0ff */
[----:B------:R0:W1:Y:S02]  /*2a890*/  SHFL.IDX PT, R9, R7, 0x1f, 0x1f ;  /* 0x03e01f0007097f89 */ /* 0x00006400000e0000 */
.L_x_931:
[----:B------:R-:W-:Y:S02]  /*2a8a0*/  ULDC UR4, c[0x0][0xc38] ;  /* 0x00030e0000047ab9 */ /* 0x000fe40000000800 */
[----:B------:R-:W-:-:S04]  /*2a8b0*/  IMAD.U32 R2, RZ, RZ, UR4 ;  /* 0x00000004ff027e24 */ /* 0x000fc8000f8e00ff */
[----:B-1----:R-:W-:-:S04]  /*2a8c0*/  IMAD R9, R9, R2, RZ ;  /* 0x0000000209097224 */ /* 0x002fc800078e02ff */
[----:B------:R-:W-:-:S05]  /*2a8d0*/  IMAD.IADD R0, R9, 0x1, R0 ;  /* 0x0000000109007824 */ /* 0x000fca00078e0200 */
[----:B------:R-:W-:-:S13]  /*2a8e0*/  ISETP.GT.AND P6, PT, R0, R5, PT ;  /* 0x000000050000720c */ /* 0x000fda0003fc4270 */
[----:B------:R-:W-:Y:S05]  /*2a8f0*/  @!P6 BRA `(.L_x_838) ;  /* 0xfffffffc0050e947 */ /* 0x000fea000383ffff */
.L_x_835:
[----:B------:R-:W-:Y:S01]  /*2a900*/  IMAD.IADD R9, R0, 0x1, -R9 ;  /* 0x0000000100097824 */ /* 0x000fe200078e0a09 */
[----:B------:R-:W-:-:S03]  /*2a910*/  UMOV UR4, 0xffffffff ;  /* 0xffffffff00047882 */ /* 0x000fc60000000000 */
[----:B------:R-:W-:-:S05]  /*2a920*/  IMAD R0, R7, R2, R9 ;  /* 0x0000000207007224 */ /* 0x000fca00078e0209 */
[----:B------:R-:W-:Y:S01]  /*2a930*/  ISETP.GT.AND P6, PT, R0, R5, PT ;  /* 0x000000050000720c */ /* 0x000fe20003fc4270 */
[----:B------:R-:W-:-:S12]  /*2a940*/  BRA.DIV UR4, `(.L_x_839) ;  /* 0x0000002e04447947 */ /* 0x000fd8000b800000 */
[----:B------:R-:W-:-:S04]  /*2a950*/  VOTE.ANY R3, PT, !P6 ;  /* 0x0000000000037806 */ /* 0x000fc800070e0100 */
[----:B------:R-:W1:Y:S02]  /*2a960*/  POPC R0, R3 ;  /* 0x0000000300007309 */ /* 0x000e640000000000 */
[----:B-1----:R1:W2:Y:S04]  /*2a970*/  SHFL.IDX PT, R4, R4, R0, 0x1f ;  /* 0x00001f0004047589 */ /* 0x0022a800000e0000 */
[----:B------:R1:W3:Y:S02]  /*2a980*/  SHFL.IDX PT, R6, R6, R0, 0x1f ;  /* 0x00001f0006067589 */ /* 0x0002e400000e0000 */
.L_x_936:
[----:B------:R-:W-:-:S13]  /*2a990*/  ISETP.NE.AND P0, PT, R3, RZ, PT ;  /* 0x000000ff0300720c */ /* 0x000fda0003f05270 */
[----:B------:R-:W-:Y:S05]  /*2a9a0*/  @!P0 BRA `(.L_x_840) ;  /* 0x0000000000148947 */ /* 0x000fea0003800000 */
[----:B------:R-:W-:Y:S01]  /*2a9b0*/  UMOV UR4, 0xffffffff ;  /* 0xffffffff00047882 */ /* 0x000fe20000000000 */
[----:B------:R-:W-:Y:S02]  /*2a9c0*/  IADD3 R12, R0, -0x1, RZ ;  /* 0xffffffff000c7810 */ /* 0x000fe40007ffe0ff */
[----:B------:R-:W-:Y:S05]  /*2a9d0*/  BRA.DIV UR4, `(.L_x_841) ;  /* 0x0000002e047c7947 */ /* 0x000fea000b800000 */
[----:B0-----:R0:W4:Y:S02]  /*2a9e0*/  SHFL.IDX PT, R7, R7, R12, 0x1f ;  /* 0x00001f0c07077589 */ /* 0x00112400000e0000 */
.L_x_939:
[----:B----4-:R-:W-:-:S07]  /*2a9f0*/  IMAD.MOV.U32 R8, RZ, RZ, R7 ;  /* 0x000000ffff087224 */ /* 0x010fce00078e0007 */
.L_x_840:
[----:B------:R-:W4:Y:S01]  /*2aa00*/  LDL.LU R10, [R1+0xc] ;  /* 0x00000c00010a7983 */ /* 0x000f220000300800 */
[----:B0-2---:R-:W-:Y:S01]  /*2aa10*/  IABS R7, R4 ;  /* 0x0000000400077213 */ /* 0x005fe20000000000 */
[----:B------:R-:W-:-:S03]  /*2aa20*/  IMAD R9, R8, R2, R9 ;  /* 0x0000000208097224 */ /* 0x000fc600078e0209 */
[----:B------:R-:W0:Y:S01]  /*2aa30*/  I2F.RP R2, R7 ;  /* 0x0000000700027306 */ /* 0x000e220000209400 */
[----:B------:R-:W-:Y:S01]  /*2aa40*/  IMAD.IADD R5, R5, 0x1, -R9 ;  /* 0x0000000105057824 */ /* 0x000fe200078e0a09 */
[----:B------:R2:W-:Y:S02]  /*2aa50*/  STL [R1], R9 ;  /* 0x0000000901007387 */ /* 0x0005e40000100800 */
[----:B--2---:R-:W-:-:S04]  /*2aa60*/  IABS R9, R4 ;  /* 0x0000000400097213 */ /* 0x004fc80000000000 */
[----:B0-----:R-:W0:Y:S01]  /*2aa70*/  MUFU.RCP R2, R2 ;  /* 0x0000000200027308 */ /* 0x001e220000001000 */
[----:B------:R-:W-:Y:S02]  /*2aa80*/  IMAD.MOV R9, RZ, RZ, -R9 ;  /* 0x000000ffff097224 */ /* 0x000fe400078e0a09 */
[----:B0-----:R-:W-:-:S05]  /*2aa90*/  VIADD R2, R2, 0xffffffe ;  /* 0x0ffffffe02027836 */ /* 0x001fca0000000000 */
[----:B------:R-:W0:Y:S02]  /*2aaa0*/  F2I.FTZ.U32.TRUNC.NTZ R3, R2 ;  /* 0x0000000200037305 */ /* 0x000e24000021f000 */
[----:B0-----:R-:W-:-:S04]  /*2aab0*/  IMAD.MOV R2, RZ, RZ, -R3 ;  /* 0x000000ffff027224 */ /* 0x001fc800078e0a03 */
[----:B------:R-:W-:Y:S01]  /*2aac0*/  IMAD R8, R2, R7, RZ ;  /* 0x0000000702087224 */ /* 0x000fe200078e02ff */
[----:B------:R-:W-:-:S05]  /*2aad0*/  MOV R2, RZ ;  /* 0x000000ff00027202 */ /* 0x000fca0000000f00 */
        /* <DEDUP_REMOVED lines=9> */
[----:B---3--:R-:W-:-:S04]  /*2ab70*/  IABS R7, R6 ;  /* 0x0000000600077213 */ /* 0x008fc80000000000 */
[----:B------:R-:W0:Y:S07]  /*2ab80*/  I2F.RP R2, R7 ;  /* 0x0000000700027306 */ /* 0x000e2e0000209400 */
[----:B------:R-:W-:Y:S01]  /*2ab90*/  @P0 IADD3 R8, R8, 0x1, RZ ;  /* 0x0000000108080810 */ /* 0x000fe20007ffe0ff */
[----:B0-----:R-:W0:Y:S02]  /*2aba0*/  MUFU.RCP R2, R2 ;  /* 0x0000000200027308 */ /* 0x001e240000001000 */
[----:B0-----:R-:W-:-:S06]  /*2abb0*/  IADD3 R2, R2, 0xffffffe, RZ ;  /* 0x0ffffffe02027810 */ /* 0x001fcc0007ffe0ff */
[----:B------:R-:W0:Y:S02]  /*2abc0*/  F2I.FTZ.U32.TRUNC.NTZ R3, R2 ;  /* 0x0000000200037305 */ /* 0x000e24000021f000 */
[----:B0-----:R-:W-:-:S04]  /*2abd0*/  IMAD.MOV R2, RZ, RZ, -R3 ;  /* 0x000000ffff027224 */ /* 0x001fc800078e0a03 */
        /* <DEDUP_REMOVED lines=12> */
[----:B------:R-:W-:Y:S02]  /*2aca0*/  IMAD R3, R2, R9, R3 ;  /* 0x0000000902037224 */ /* 0x000fe400078e0203 */
[----:B------:R-:W-:-:S03]  /*2acb0*/  IMAD.IADD R4, R5, 0x1, -R4 ;  /* 0x0000000105047824 */ /* 0x000fc600078e0a04 */
[----:B------:R-:W-:-:S13]  /*2acc0*/  ISETP.GT.U32.AND P1, PT, R7, R3, PT ;  /* 0x000000030700720c */ /* 0x000fda0003f24070 */
[----:B------:R-:W-:Y:S01]  /*2acd0*/  @!P1 IMAD.IADD R3, R3, 0x1, -R7 ;  /* 0x0000000103039824 */ /* 0x000fe200078e0a07 */
[----:B------:R-:W-:Y:S02]  /*2ace0*/  @!P1 IADD3 R2, R2, 0x1, RZ ;  /* 0x0000000102029810 */ /* 0x000fe40007ffe0ff */
[----:B------:R-:W-:Y:S02]  /*2acf0*/  ISETP.NE.AND P1, PT, R6, RZ, PT ;  /* 0x000000ff0600720c */ /* 0x000fe40003f25270 */
[----:B------:R-:W-:Y:S02]  /*2ad00*/  ISETP.GE.U32.AND P0, PT, R3, R7, PT ;  /* 0x000000070300720c */ /* 0x000fe40003f06070 */
[----:B------:R-:W-:-:S04]  /*2ad10*/  LOP3.LUT R3, R8, R6, RZ, 0x3c, !PT ;  /* 0x0000000608037212 */ /* 0x000fc800078e3cff */
[----:B------:R-:W-:-:S07]  /*2ad20*/  ISETP.GE.AND P2, PT, R3, RZ, PT ;  /* 0x000000ff0300720c */ /* 0x000fce0003f46270 */
[----:B------:R-:W-:-:S06]  /*2ad30*/  @P0 VIADD R2, R2, 0x1 ;  /* 0x0000000102020836 */ /* 0x000fcc0000000000 */
[----:B------:R-:W-:Y:S01]  /*2ad40*/  @!P2 IMAD.MOV R2, RZ, RZ, -R2 ;  /* 0x000000ffff02a224 */ /* 0x000fe200078e0a02 */
[----:B------:R-:W-:-:S05]  /*2ad50*/  @!P1 LOP3.LUT R2, RZ, R6, RZ, 0x33, !PT ;  /* 0x00000006ff029212 */ /* 0x000fca00078e33ff */
[----:B------:R-:W-:Y:S01]  /*2ad60*/  IMAD.MOV R3, RZ, RZ, -R2 ;  /* 0x000000ffff037224 */ /* 0x000fe200078e0a02 */
[----:B------:R-:W-:-:S03]  /*2ad70*/  LEA R2, R6, R2, 0x18 ;  /* 0x0000000206027211 */ /* 0x000fc600078ec0ff */
[----:B------:R-:W-:Y:S02]  /*2ad80*/  IMAD R3, R6, R3, R8 ;  /* 0x0000000306037224 */ /* 0x000fe400078e0208 */
[----:B----4-:R-:W-:Y:S02]  /*2ad90*/  IMAD.IADD R10, R0, 0x1, R10 ;  /* 0x00000001000a7824 */ /* 0x010fe400078e020a */
[----:B-1----:R-:W-:-:S05]  /*2ada0*/  IMAD R0, R3, 0x10000, R2 ;  /* 0x0001000003007824 */ /* 0x002fca00078e0202 */
[----:B------:R0:W-:Y:S04]  /*2adb0*/  STL [R1+0x8], R0 ;  /* 0x0000080001007387 */ /* 0x0001e80000100800 */
[----:B------:R0:W-:Y:S04]  /*2adc0*/  STL [R1+0xc], R10 ;  /* 0x00000c0a01007387 */ /* 0x0001e80000100800 */
[----:B------:R0:W-:Y:S01]  /*2add0*/  STL [R1+0x4], R4 ;  /* 0x0000040401007387 */ /* 0x0001e20000100800 */
[----:B------:R-:W-:Y:S05]  /*2ade0*/  BRA `(.L_x_842) ;  /* 0x0000000000287947 */ /* 0x000fea0003800000 */
.L_x_836:
[----:B------:R-:W-:Y:S01]  /*2adf0*/  UMOV UR4, URZ ;  /* 0x0000003f00047c82 */ /* 0x000fe20008000000 */
[----:B------:R-:W-:Y:S01]  /*2ae00*/  ULDC UR6, c[0x0][0xc3c] ;  /* 0x00030f0000067ab9 */ /* 0x000fe20000000800 */
[----:B------:R-:W-:Y:S01]  /*2ae10*/  UMOV UR5, URZ ;  /* 0x0000003f00057c82 */ /* 0x000fe20008000000 */
[----:B------:R-:W-:Y:S01]  /*2ae20*/  MOV R3, UR4 ;  /* 0x0000000400037c02 */ /* 0x000fe20008000f00 */
[----:B------:R-:W-:Y:S01]  /*2ae30*/  IMAD.U32 R0, RZ, RZ, UR6 ;  /* 0x00000006ff007e24 */ /* 0x000fe2000f8e00ff */
[----:B------:R1:W-:Y:S01]  /*2ae40*/  STL [R1], R5 ;  /* 0x0000000501007387 */ /* 0x0003e20000100800 */
[----:B------:R-:W-:-:S03]  /*2ae50*/  IMAD.U32 R2, RZ, RZ, UR5 ;  /* 0x00000005ff027e24 */ /* 0x000fc6000f8e00ff */
[----:B------:R1:W-:Y:S04]  /*2ae60*/  STL [R1+0x4], R3 ;  /* 0x0000040301007387 */ /* 0x0003e80000100800 */
[----:B------:R1:W-:Y:S04]  /*2ae70*/  STL [R1+0xc], R0 ;  /* 0x00000c0001007387 */ /* 0x0003e80000100800 */
[----:B------:R1:W-:Y:S02]  /*2ae80*/  STL [R1+0x8], R2 ;  /* 0x0000080201007387 */ /* 0x0003e40000100800 */
.L_x_842:
[----:B-1----:R-:W2:Y:S04]  /*2ae90*/  LDL R2, [R1+0xc] ;  /* 0x00000c0001027983 */ /* 0x002ea80000100800 */
[----:B------:R-:W3:Y:S04]  /*2aea0*/  LDL R3, [R1+0x8] ;  /* 0x0000080001037983 */ /* 0x000ee80000100800 */
[----:B------:R-:W4:Y:S04]  /*2aeb0*/  LDL R5, [R1+0x4] ;  /* 0x0000040001057983 */ /* 0x000f280000100800 */
[----:B0-----:R-:W4:Y:S01]  /*2aec0*/  LDL R4, [R1] ;  /* 0x0000000001047983 */ /* 0x001f220000100800 */
[----:B------:R-:W0:Y:S01]  /*2aed0*/  S2R R0, SR_TID.X ;  /* 0x0000000000007919 */ /* 0x000e220000002100 */
[----:B------:R-:W-:Y:S05]  /*2aee0*/  WARPSYNC.ALL ;  /* 0x0000000000007948 */ /* 0x000fea0003800000 */
[----:B0-----:R-:W-:Y:S01]  /*2aef0*/  LOP3.LUT R0, R0, 0x1f, RZ, 0xc0, !PT ;  /* 0x0000001f00007812 */ /* 0x001fe200078ec0ff */
[----:B------:R-:W-:Y:S03]  /*2af00*/  BAR.SYNC.DEFER_BLOCKING 0x4, 0x180 ;  /* 0x0106000000007b1d */ /* 0x000fe60000010000 */
[----:B------:R-:W-:-:S13]  /*2af10*/  ISETP.NE.AND P0, PT, R0, RZ, PT ;  /* 0x000000ff0000720c */ /* 0x000fda0003f05270 */
[----:B------:R-:W0:Y:S01]  /*2af20*/  @!P0 S2R R0, SR_CgaCtaId ;  /* 0x0000000000008919 */ /* 0x000e220000008800 */
[----:B--2---:R-:W-:Y:S02]  /*2af30*/  MOV R7, R2 ;  /* 0x0000000200077202 */ /* 0x004fe40000000f00 */
[----:B------:R-:W-:Y:S01]  /*2af40*/  @!P0 MOV R2, 0x400 ;  /* 0x0000040000028802 */ /* 0x000fe20000000f00 */
[----:B---3--:R-:W-:-:S03]  /*2af50*/  IMAD.MOV.U32 R6, RZ, RZ, R3 ;  /* 0x000000ffff067224 */ /* 0x008fc600078e0003 */
[----:B0-----:R-:W-:-:S05]  /*2af60*/  @!P0 LEA R18, R0, R2, 0x18 ;  /* 0x0000000200128211 */ /* 0x001fca00078ec0ff */
[----:B----4-:R0:W-:Y:S01]  /*2af70*/  @!P0 STS.128 [R18+0x388d0], R4 ;  /* 0x0388d00412008388 */ /* 0x0101e20000000c00 */
[----:B------:R-:W-:Y:S06]  /*2af80*/  BAR.ARV 0x5, 0x180 ;  /* 0x0146000000007b1d */ /* 0x000fec0000002000 */
.L_x_833:
[----:B------:R-:W2:Y:S01]  /*2af90*/  LDL R0, [R1+0xc] ;  /* 0x00000c0001007983 */ /* 0x000ea20000100800 */
[----:B------:R-:W-:Y:S02]  /*2afa0*/  ULDC UR4, c[0x0][0xc3c] ;  /* 0x00030f0000047ab9 */ /* 0x000fe40000000800 */
[----:B--2---:R-:W-:-:S13]  /*2afb0*/  ISETP.GE.AND P0, PT, R0, UR4, PT ;  /* 0x0000000400007c0c */ /* 0x004fda000bf06270 */
[----:B------:R-:W-:Y:S05]  /*2afc0*/  @!P0 BRA `(.L_x_843) ;  /* 0xffffff8000108947 */ /* 0x000fea000383ffff */
[----:B------:R-:W-:Y:S05]  /*2afd0*/  BSYNC B8 ;  /* 0x0000000000087941 */ /* 0x000fea0003800000 */
.L_x_684:
[----:B-1----:R-:W3:Y:S01]  /*2afe0*/  LDL.LU R0, [R1+0x64] ;  /* 0x0000640001007983 */ /* 0x002ee20000300800 */
[----:B------:R-:W-:Y:S01]  /*2aff0*/  BSSY B0, `(.L_x_844) ;  /* 0x000000b000007945 */ /* 0x000fe20003800000 */
[----:B0-----:R-:W0:Y:S01]  /*2b000*/  S2R R5, SR_CgaCtaId ;  /* 0x0000000000057919 */ /* 0x001e220000008800 */
        /* <DEDUP_REMOVED lines=9> */
.L_x_940:
[----:B------:R-:W-:Y:S05]  /*2b0a0*/  BSYNC B0 ;  /* 0x0000000000007941 */ /* 0x000fea0003800000 */
.L_x_844:
[----:B------:R-:W-:-:S03]  /*2b0b0*/  UMOV UR4, 0xffffffff ;  /* 0xffffffff00047882 */ /* 0x000fc60000000000 */
[----:B------:R-:W-:Y:S05]  /*2b0c0*/  BRA.DIV UR4, `(.L_x_846) ;  /* 0x0000002604fc7947 */ /* 0x000fea000b800000 */
[----:B------:R-:W1:Y:S02]  /*2b0d0*/  S2R R2, SR_TID.X ;  /* 0x0000000000027919 */ /* 0x000e640000002100 */
[----:B-1----:R-:W-:-:S04]  /*2b0e0*/  SHF.R.U32.HI R2, RZ, 0x5, R2 ;  /* 0x00000005ff027819 */ /* 0x002fc80000011602 */
[----:B------:R-:W-:-:S05]  /*2b0f0*/  LOP3.LUT R2, R2, 0x3, RZ, 0xc0, !PT ;  /* 0x0000000302027812 */ /* 0x000fca00078ec0ff */
[----:B------:R1:W3:Y:S02]  /*2b100*/  SHFL.IDX PT, R14, R2, RZ, 0x1f ;  /* 0x00001fff020e7589 */ /* 0x0002e400000e0000 */
.L_x_943:
[----:B---3--:R-:W-:-:S13]  /*2b110*/  ISETP.NE.AND P0, PT, R14, RZ, PT ;  /* 0x000000ff0e00720c */ /* 0x008fda0003f05270 */
[----:B------:R-:W-:Y:S05]  /*2b120*/  @P0 BRA `(.L_x_444) ;  /* 0x00000000008c0947 */ /* 0x000fea0003800000 */
[----:B------:R-:W-:-:S03]  /*2b130*/  UMOV UR4, 0xffffffff ;  /* 0xffffffff00047882 */ /* 0x000fc60000000000 */
[----:B------:R-:W-:Y:S05]  /*2b140*/  BRA.DIV UR4, `(.L_x_847) ;  /* 0x0000002a04107947 */ /* 0x000fea000b800000 */
[----:B------:R-:W-:-:S13]  /*2b150*/  ELECT P6, URZ, PT ;  /* 0x00000000003f782f */ /* 0x000fda00038c0000 */
.L_x_946:
[----:B------:R-:W-:Y:S05]  /*2b160*/  @!P6 BRA `(.L_x_444) ;  /* 0x00000000007ce947 */ /* 0x000fea0003800000 */
[----:B------:R-:W-:-:S06]  /*2b170*/  ULOP3.LUT UR4, UR60, 0x2, URZ, 0xfc, !UPT ;  /* 0x000000023c047892 */ /* 0x000fcc000f8efc3f */
[----:B-1----:R-:W-:-:S05]  /*2b180*/  IMAD.U32 R2, RZ, RZ, UR4 ;  /* 0x00000004ff027e24 */ /* 0x002fca000f8e00ff */
[----:B------:R-:W-:-:S13]  /*2b190*/  ISETP.NE.AND P2, PT, R2, 0x3, PT ;  /* 0x000000030200780c */ /* 0x000fda0003f45270 */
[----:B------:R-:W-:Y:S05]  /*2b1a0*/  @!P2 BRA `(.L_x_848) ;  /* 0x000000000004a947 */ /* 0x000fea0003800000 */
[----:B------:R-:W-:Y:S01]  /*2b1b0*/  BPT.TRAP 0x1 ;  /* 0x000000040000795c */ /* 0x000fe20000300000 */
.L_x_848:
[----:B------:R-:W3:Y:S01]  /*2b1c0*/  LDL.LU R7, [R1+0x18] ;  /* 0x0000180001077983 */ /* 0x000ee20000300800 */
[----:B------:R-:W-:Y:S01]  /*2b1d0*/  IADD3 R2, R0, 0x38840, RZ ;  /* 0x0003884000027810 */ /* 0x000fe20007ffe0ff */
[----:B0-----:R-:W-:-:S04]  /*2b1e0*/  VIADD R3, R19, 0x1 ;  /* 0x0000000113037836 */ /* 0x001fc80000000000 */
[----:B------:R-:W-:Y:S01]  /*2b1f0*/  IMAD R6, R19, 0x8, R2 ;  /* 0x0000000813067824 */ /* 0x000fe200078e0202 */
[----:B------:R-:W-:-:S04]  /*2b200*/  ISETP.NE.AND P1, PT, R3, 0x2, PT ;  /* 0x000000020300780c */ /* 0x000fc80003f25270 */
[----:B------:R-:W-:Y:S02]  /*2b210*/  SEL R4, RZ, 0x1, P1 ;  /* 0x00000001ff047807 */ /* 0x000fe40000800000 */
[----:B------:R-:W-:Y:S02]  /*2b220*/  SEL R3, R3, RZ, P1 ;  /* 0x000000ff03037207 */ /* 0x000fe40000800000 */
[C---:B---3--:R-:W-:Y:S02]  /*2b230*/  SHF.L.U32 R5, R7.reuse, 0x1f, RZ ;  /* 0x0000001f07057819 */ /* 0x048fe400000006ff */
[----:B------:R-:W-:Y:S01]  /*2b240*/  LOP3.LUT R4, R7, R4, RZ, 0x3c, !PT ;  /* 0x0000000407047212 */ /* 0x000fe200078e3cff */
[----:B------:R-:W-:Y:S01]  /*2b250*/  IMAD R7, R3, 0x8, R2 ;  /* 0x0000000803077824 */ /* 0x000fe200078e0202 */
[----:B------:R-:W0:Y:S02]  /*2b260*/  SYNCS.PHASECHK.TRANS64.TRYWAIT P0, [R6+URZ], R5 ;  /* 0x00000005060075a7 */ /* 0x000e24000800017f */
[----:B------:R-:W-:Y:S01]  /*2b270*/  SHF.L.U32 R2, R4, 0x1f, RZ ;  /* 0x0000001f04027819 */ /* 0x000fe200000006ff */
[----:B0-----:R-:W-:Y:S06]  /*2b280*/  @!P0 BRA `(.L_x_849) ;  /* 0x0000002400e08947 */ /* 0x001fec0003800000 */
.L_x_947:
[----:B------:R-:W1:Y:S02]  /*2b290*/  SYNCS.PHASECHK.TRANS64.TRYWAIT P0, [R7+URZ], R2 ;  /* 0x00000002070075a7 */ /* 0x000e64000800017f */
[----:B-1----:R-:W-:Y:S05]  /*2b2a0*/  @!P0 BRA `(.L_x_850) ;  /* 0x0000002400ec8947 */ /* 0x002fea0003800000 */
.L_x_948:
[----:B------:R-:W-:Y:S05]  /*2b2b0*/  @!P2 BRA `(.L_x_851) ;  /* 0x000000000004a947 */ /* 0x000fea0003800000 */
[----:B------:R-:W-:Y:S01]  /*2b2c0*/  BPT.TRAP 0x1 ;  /* 0x000000040000795c */ /* 0x000fe20000300000 */
.L_x_851:
[----:B------:R-:W-:-:S05]  /*2b2d0*/  IADD3 R0, R0, 0x38860, RZ ;  /* 0x0003886000007810 */ /* 0x000fca0007ffe0ff */
[----:B------:R-:W-:-:S04]  /*2b2e0*/  IMAD R4, R19, 0x8, R0 ;  /* 0x0000000813047824 */ /* 0x000fc800078e0200 */
[----:B------:R-:W3:Y:S02]  /*2b2f0*/  SYNCS.PHASECHK.TRANS64.TRYWAIT P0, [R4+URZ], R5 ;  /* 0x00000005040075a7 */ /* 0x000ee4000800017f */
[----:B---3--:R-:W-:Y:S05]  /*2b300*/  @!P0 BRA `(.L_x_852) ;  /* 0x0000002400e88947 */ /* 0x008fea0003800000 */
.L_x_949:
[----:B------:R-:W-:-:S07]  /*2b310*/  IMAD R3, R3, 0x8, R0 ;  /* 0x0000000803037824 */ /* 0x000fce00078e0200 */
.L_x_853:
[----:B----4-:R4:W0:Y:S02]  /*2b320*/  SYNCS.PHASECHK.TRANS64.TRYWAIT P0, [R3+URZ], R2 ;  /* 0x00000002030075a7 */ /* 0x010824000800017f */
[----:B0-----:R-:W-:Y:S05]  /*2b330*/  @!P0 NANOSLEEP.SYNCS 0x989680 ;  /* 0x009896800000895d */ /* 0x001fea0003900000 */
[----:B------:R-:W0:Y:S02]  /*2b340*/  @!P0 SYNCS.PHASECHK.TRANS64 P0, [R3+URZ], R2 ;  /* 0x00000002030085a7 */ /* 0x000e24000800007f */
[----:B0-----:R-:W-:Y:S05]  /*2b350*/  @!P0 BRA `(.L_x_853) ;  /* 0xfffffffc00f08947 */ /* 0x001fea000383ffff */
.L_x_444:
[----:B------:R-:W-:Y:S05]  /*2b360*/  BSYNC B9 ;  /* 0x0000000000097941 */ /* 0x000fea0003800000 */
.L_x_441:
[----:B------:R-:W-:Y:S05]  /*2b370*/  EXIT ;  /* 0x000000000000794d */ /* 0x000fea0003800000 */
.L_x_466:
[----:B-1----:R1:W2:Y:S02]  /*2b380*/  SYNCS.PHASECHK.TRANS64.TRYWAIT P6, [R3+URZ+0x38890], R0 ;  /* 0x03889000030075a7 */ /* 0x0022a400080c017f */
[----:B--2---:R-:W-:Y:S05]  /*2b390*/  @!P6 NANOSLEEP.SYNCS 0x989680 ;  /* 0x009896800000e95d */ /* 0x004fea0003900000 */
[----:B------:R-:W2:Y:S02]  /*2b3a0*/  @!P6 SYNCS.PHASECHK.TRANS64 P6, [R3+URZ+0x38890], R0 ;  /* 0x038890000300e5a7 */ /* 0x000ea400080c007f */
[----:B--2---:R-:W-:Y:S05]  /*2b3b0*/  @!P6 BRA `(.L_x_466) ;  /* 0xfffffffc00f0e947 */ /* 0x004fea000383ffff */
[----:B------:R-:W-:Y:S05]  /*2b3c0*/  BRA `(.L_x_854) ;  /* 0xfffffd8c00cc7947 */ /* 0x000fea000383ffff */
.L_x_522:
[----:B--2---:R2:W3:Y:S02]  /*2b3d0*/  SYNCS.PHASECHK.TRANS64.TRYWAIT P5, [R3+URZ+0x38890], R0 ;  /* 0x03889000030075a7 */ /* 0x0044e400080a017f */
[----:B---3--:R-:W-:Y:S05]  /*2b3e0*/  @!P5 NANOSLEEP.SYNCS 0x989680 ;  /* 0x009896800000d95d */ /* 0x008fea0003900000 */
[----:B------:R-:W3:Y:S02]  /*2b3f0*/  @!P5 SYNCS.PHASECHK.TRANS64 P5, [R3+URZ+0x38890], R0 ;  /* 0x038890000300d5a7 */ /* 0x000ee400080a007f */
[----:B---3--:R-:W-:Y:S05]  /*2b400*/  @!P5 BRA `(.L_x_522) ;  /* 0xfffffffc00f0d947 */ /* 0x008fea000383ffff */
[----:B------:R-:W-:Y:S05]  /*2b410*/  BRA `(.L_x_855) ;  /* 0xfffffdc400307947 */ /* 0x000fea000383ffff */
.L_x_547:
[----:B-1----:R1:W2:Y:S02]  /*2b420*/  SYNCS.PHASECHK.TRANS64.TRYWAIT P4, [R3+URZ+0x38890], R0 ;  /* 0x03889000030075a7 */ /* 0x0022a4000808017f */
[----:B--2---:R-:W-:Y:S05]  /*2b430*/  @!P4 NANOSLEEP.SYNCS 0x989680 ;  /* 0x009896800000c95d */ /* 0x004fea0003900000 */
[----:B------:R-:W2:Y:S02]  /*2b440*/  @!P4 SYNCS.PHASECHK.TRANS64 P4, [R3+URZ+0x38890], R0 ;  /* 0x038890000300c5a7 */ /* 0x000ea4000808007f */
[----:B--2---:R-:W-:Y:S05]  /*2b450*/  @!P4 BRA `(.L_x_547) ;  /* 0xfffffffc00f0c947 */ /* 0x004fea000383ffff */
[----:B------:R-:W-:Y:S05]  /*2b460*/  BRA `(.L_x_856) ;  /* 0xfffffdf400c87947 */ /* 0x000fea000383ffff */
.L_x_555:
[----:B--2---:R2:W3:Y:S02]  /*2b470*/  SYNCS.PHASECHK.TRANS64.TRYWAIT P4, [R3+URZ+0x388b0], R0 ;  /* 0x0388b000030075a7 */ /* 0x0044e4000808017f */
[----:B---3--:R-:W-:Y:S05]  /*2b480*/  @!P4 NANOSLEEP.SYNCS 0x989680 ;  /* 0x009896800000c95d */ /* 0x008fea0003900000 */
[----:B------:R-:W3:Y:S02]  /*2b490*/  @!P4 SYNCS.PHASECHK.TRANS64 P4, [R3+URZ+0x388b0], R0 ;  /* 0x0388b0000300c5a7 */ /* 0x000ee4000808007f */
[----:B---3--:R-:W-:Y:S05]  /*2b4a0*/  @!P4 BRA `(.L_x_555) ;  /* 0xfffffffc00f0c947 */ /* 0x008fea000383ffff */
[----:B------:R-:W-:Y:S05]  /*2b4b0*/  BRA `(.L_x_857) ;  /* 0xfffffdf800ec7947 */ /* 0x000fea000383ffff */
.L_x_577:
[----:B------:R-:W-:Y:S01]  /*2b4c0*/  BSSY B1, `(.L_x_858) ;  /* 0x0000008000017945 */ /* 0x000fe20003800000 */
[----:B------:R-:W-:Y:S01]  /*2b4d0*/  IMAD.MOV.U32 R13, RZ, RZ, R25 ;  /* 0x000000ffff0d7224 */ /* 0x000fe200078e0019 */
[----:B------:R-:W-:Y:S01]  /*2b4e0*/  MOV R12, RZ ;  /* 0x000000ff000c7202 */ /* 0x000fe20000000f00 */
[----:B------:R-:W-:Y:S02]  /*2b4f0*/  IMAD.MOV.U32 R11, RZ, RZ, 0x181f ;  /* 0x0000181fff0b7424 */ /* 0x000fe400078e00ff */
[----:B------:R-:W-:-:S07]  /*2b500*/  IMAD.MOV.U32 R15, RZ, RZ, -0x1 ;  /* 0xffffffffff0f7424 */ /* 0x000fce00078e00ff */
[----:B------:R-:W-:Y:S05]  /*2b510*/  WARPSYNC.COLLECTIVE R15, `(.L_x_859) ;  /* 0x000000000f087348 */ /* 0x000fea0003c00000 */
[----:B------:R0:W1:Y:S02]  /*2b520*/  SHFL.IDX P6, R14, R13, R12, R11 ;  /* 0x0000000c0d0e7389 */ /* 0x00006400000c000b */
[----:B01----:R-:W-:Y:S01]  /*2b530*/  ENDCOLLECTIVE ;  /* 0x000000000000791b */ /* 0x003fe20003800000 */
.L_x_859:
[----:B------:R-:W-:Y:S05]  /*2b540*/  BSYNC B1 ;  /* 0x0000000000017941 */ /* 0x000fea0003800000 */
.L_x_858:
[----:B------:R-:W-:Y:S01]  /*2b550*/  MOV R13, R24 ;  /* 0x00000018000d7202 */ /* 0x000fe20000000f00 */
[----:B------:R-:W-:Y:S02]  /*2b560*/  IMAD.MOV.U32 R12, RZ, RZ, RZ ;  /* 0x000000ffff0c7224 */ /* 0x000fe400078e00ff */
[----:B------:R-:W-:Y:S02]  /*2b570*/  IMAD.MOV.U32 R11, RZ, RZ, 0x181f ;  /* 0x0000181fff0b7424 */ /* 0x000fe400078e00ff */
[----:B------:R-:W-:Y:S02]  /*2b580*/  IMAD.MOV.U32 R15, RZ, RZ, -0x1 ;  /* 0xffffffffff0f7424 */ /* 0x000fe400078e00ff */
[----:B------:R-:W-:-:S07]  /*2b590*/  IMAD.MOV.U32 R0, RZ, RZ, R14 ;  /* 0x000000ffff007224 */ /* 0x000fce00078e000e */
[----:B------:R-:W-:Y:S05]  /*2b5a0*/  WARPSYNC.COLLECTIVE R15, `(.L_x_860) ;  /* 0x000000000f087348 */ /* 0x000fea0003c00000 */
[----:B------:R0:W1:Y:S02]  /*2b5b0*/  SHFL.IDX P6, R14, R13, R12, R11 ;  /* 0x0000000c0d0e7389 */ /* 0x00006400000c000b */
[----:B01----:R-:W-:Y:S01]  /*2b5c0*/  ENDCOLLECTIVE ;  /* 0x000000000000791b */ /* 0x003fe20003800000 */
.L_x_860:
[----:B------:R-:W-:Y:S01]  /*2b5d0*/  IMAD.MOV.U32 R13, RZ, RZ, R27 ;  /* 0x000000ffff0d7224 */ /* 0x000fe200078e001b */
[----:B------:R-:W-:-:S07]  /*2b5e0*/  MOV R3, R14 ;  /* 0x0000000e00037202 */ /* 0x000fce0000000f00 */
[----:B------:R-:W-:Y:S05]  /*2b5f0*/  WARPSYNC.COLLECTIVE R15, `(.L_x_861) ;  /* 0x000000000f087348 */ /* 0x000fea0003c00000 */
[----:B------:R0:W1:Y:S02]  /*2b600*/  SHFL.IDX P6, R14, R13, R12, R11 ;  /* 0x0000000c0d0e7389 */ /* 0x00006400000c000b */
[----:B01----:R-:W-:Y:S01]  /*2b610*/  ENDCOLLECTIVE ;  /* 0x000000000000791b */ /* 0x003fe20003800000 */
.L_x_861:
[----:B------:R-:W-:Y:S02]  /*2b620*/  IMAD.MOV.U32 R13, RZ, RZ, R30 ;  /* 0x000000ffff0d7224 */ /* 0x000fe400078e001e */
[----:B------:R-:W-:-:S07]  /*2b630*/  IMAD.MOV.U32 R27, RZ, RZ, R14 ;  /* 0x000000ffff1b7224 */ /* 0x000fce00078e000e */
[----:B------:R-:W-:Y:S05]  /*2b640*/  WARPSYNC.COLLECTIVE R15, `(.L_x_862) ;  /* 0x000000000f087348 */ /* 0x000fea0003c00000 */
[----:B------:R0:W1:Y:S02]  /*2b650*/  SHFL.IDX P6, R14, R13, R12, R11 ;  /* 0x0000000c0d0e7389 */ /* 0x00006400000c000b */
[----:B01----:R-:W-:Y:S01]  /*2b660*/  ENDCOLLECTIVE ;  /* 0x000000000000791b */ /* 0x003fe20003800000 */
.L_x_862:
[----:B------:R-:W-:Y:S01]  /*2b670*/  MOV R32, R14 ;  /* 0x0000000e00207202 */ /* 0x000fe20000000f00 */
[----:B------:R-:W-:Y:S06]  /*2b680*/  BRA `(.L_x_863) ;  /* 0xfffffe0c005c7947 */ /* 0x000fec000383ffff */
.L_x_581:
[----:B0-----:R0:W1:Y:S02]  /*2b690*/  SYNCS.PHASECHK.TRANS64.TRYWAIT P0, [R18+URZ+0x38800], R5 ;  /* 0x03880005120075a7 */ /* 0x001064000800017f */
[----:B-1----:R-:W-:Y:S05]  /*2b6a0*/  @!P0 NANOSLEEP.SYNCS 0x989680 ;  /* 0x009896800000895d */ /* 0x002fea0003900000 */
[----:B------:R-:W1:Y:S02]  /*2b6b0*/  @!P0 SYNCS.PHASECHK.TRANS64 P0, [R18+URZ+0x38800], R5 ;  /* 0x03880005120085a7 */ /* 0x000e64000800007f */
[----:B-1----:R-:W-:Y:S05]  /*2b6c0*/  @!P0 BRA `(.L_x_581) ;  /* 0xfffffffc00f08947 */ /* 0x002fea000383ffff */
[----:B------:R-:W-:Y:S05]  /*2b6d0*/  BRA `(.L_x_864) ;  /* 0xfffffe14002c7947 */ /* 0x000fea000383ffff */
.L_x_613:
[----:B------:R-:W-:Y:S01]  /*2b6e0*/  BSSY B1, `(.L_x_865) ;  /* 0x0000008000017945 */ /* 0x000fe20003800000 */
[----:B------:R-:W-:Y:S01]  /*2b6f0*/  IMAD.MOV.U32 R13, RZ, RZ, R25 ;  /* 0x000000ffff0d7224 */ /* 0x000fe200078e0019 */
[----:B------:R-:W-:Y:S01]  /*2b700*/  MOV R15, 0xffffffff ;  /* 0xffffffff000f7802 */ /* 0x000fe20000000f00 */
[----:B------:R-:W-:Y:S02]  /*2b710*/  IMAD.MOV.U32 R12, RZ, RZ, RZ ;  /* 0x000000ffff0c7224 */ /* 0x000fe400078e00ff */
[----:B------:R-:W-:-:S07]  /*2b720*/  IMAD.MOV.U32 R11, RZ, RZ, 0x181f ;  /* 0x0000181fff0b7424 */ /* 0x000fce00078e00ff */
[----:B------:R-:W-:Y:S05]  /*2b730*/  WARPSYNC.COLLECTIVE R15, `(.L_x_866) ;  /* 0x000000000f087348 */ /* 0x000fea0003c00000 */
[----:B------:R0:W1:Y:S02]  /*2b740*/  SHFL.IDX P6, R14, R13, R12, R11 ;  /* 0x0000000c0d0e7389 */ /* 0x00006400000c000b */
[----:B01----:R-:W-:Y:S01]  /*2b750*/  ENDCOLLECTIVE ;  /* 0x000000000000791b */ /* 0x003fe20003800000 */
.L_x_866:
[----:B------:R-:W-:Y:S05]  /*2b760*/  BSYNC B1 ;  /* 0x0000000000017941 */ /* 0x000fea0003800000 */
.L_x_865:
[----:B------:R-:W-:Y:S01]  /*2b770*/  IMAD.MOV.U32 R13, RZ, RZ, R24 ;  /* 0x000000ffff0d7224 */ /* 0x000fe200078e0018 */
[----:B------:R-:W-:Y:S01]  /*2b780*/  MOV R11, 0x181f ;  /* 0x0000181f000b7802 */ /* 0x000fe20000000f00 */
[----:B------:R-:W-:Y:S02]  /*2b790*/  IMAD.MOV.U32 R12, RZ, RZ, RZ ;  /* 0x000000ffff0c7224 */ /* 0x000fe400078e00ff */
[----:B------:R-:W-:Y:S02]  /*2b7a0*/  IMAD.MOV.U32 R15, RZ, RZ, -0x1 ;  /* 0xffffffffff0f7424 */ /* 0x000fe400078e00ff */
[----:B------:R-:W-:-:S07]  /*2b7b0*/  IMAD.MOV.U32 R0, RZ, RZ, R14 ;  /* 0x000000ffff007224 */ /* 0x000fce00078e000e */
[----:B------:R-:W-:Y:S05]  /*2b7c0*/  WARPSYNC.COLLECTIVE R15, `(.L_x_867) ;  /* 0x000000000f087348 */ /* 0x000fea0003c00000 */
[----:B------:R0:W1:Y:S02]  /*2b7d0*/  SHFL.IDX P6, R14, R13, R12, R11 ;  /* 0x0000000c0d0e7389 */ /* 0x00006400000c000b */
[----:B01----:R-:W-:Y:S01]  /*2b7e0*/  ENDCOLLECTIVE ;  /* 0x000000000000791b */ /* 0x003fe20003800000 */
.L_x_867:
[----:B------:R-:W-:Y:S02]  /*2b7f0*/  IMAD.MOV.U32 R13, RZ, RZ, R27 ;  /* 0x000000ffff0d7224 */ /* 0x000fe400078e001b */
[----:B------:R-:W-:-:S07]  /*2b800*/  IMAD.MOV.U32 R3, RZ, RZ, R14 ;  /* 0x000000ffff037224 */ /* 0x000fce00078e000e */
[----:B------:R-:W-:Y:S05]  /*2b810*/  WARPSYNC.COLLECTIVE R15, `(.L_x_868) ;  /* 0x000000000f087348 */ /* 0x000fea0003c00000 */
[----:B------:R0:W1:Y:S02]  /*2b820*/  SHFL.IDX P6, R14, R13, R12, R11 ;  /* 0x0000000c0d0e7389 */ /* 0x00006400000c000b */
[----:B01----:R-:W-:Y:S01]  /*2b830*/  ENDCOLLECTIVE ;  /* 0x000000000000791b */ /* 0x003fe20003800000 */
.L_x_868:
[----:B------:R-:W-:Y:S01]  /*2b840*/  IMAD.MOV.U32 R13, RZ, RZ, R30 ;  /* 0x000000ffff0d7224 */ /* 0x000fe200078e001e */
[----:B------:R-:W-:-:S07]  /*2b850*/  MOV R29, R14 ;  /* 0x0000000e001d7202 */ /* 0x000fce0000000f00 */
[----:B------:R-:W-:Y:S05]  /*2b860*/  WARPSYNC.COLLECTIVE R15, `(.L_x_869) ;  /* 0x000000000f087348 */ /* 0x000fea0003c00000 */
[----:B------:R0:W1:Y:S02]  /*2b870*/  SHFL.IDX P6, R14, R13, R12, R11 ;  /* 0x0000000c0d0e7389 */ /* 0x00006400000c000b */
[----:B01----:R-:W-:Y:S01]  /*2b880*/  ENDCOLLECTIVE ;  /* 0x000000000000791b */ /* 0x003fe20003800000 */
.L_x_869:
[----:B------:R-:W-:Y:S01]  /*2b890*/  IMAD.MOV.U32 R30, RZ, RZ, R14 ;  /* 0x000000ffff1e7224 */ /* 0x000fe200078e000e */
[----:B------:R-:W-:Y:S06]  /*2b8a0*/  BRA `(.L_x_870) ;  /* 0xfffffe3c008c7947 */ /* 0x000fec000383ffff */
.L_x_617:
[----:B0-----:R0:W1:Y:S02]  /*2b8b0*/  SYNCS.PHASECHK.TRANS64.TRYWAIT P0, [R18+URZ+0x38800], R5 ;  /* 0x03880005120075a7 */ /* 0x001064000800017f */
[----:B-1----:R-:W-:Y:S05]  /*2b8c0*/  @!P0 NANOSLEEP.SYNCS 0x989680 ;  /* 0x009896800000895d */ /* 0x002fea0003900000 */
[----:B------:R-:W1:Y:S02]  /*2b8d0*/  @!P0 SYNCS.PHASECHK.TRANS64 P0, [R18+URZ+0x38800], R5 ;  /* 0x03880005120085a7 */ /* 0x000e64000800007f */
[----:B-1----:R-:W-:Y:S05]  /*2b8e0*/  @!P0 BRA `(.L_x_617) ;  /* 0xfffffffc00f08947 */ /* 0x002fea000383ffff */
[----:B------:R-:W-:Y:S05]  /*2b8f0*/  BRA `(.L_x_871) ;  /* 0xfffffe4400107947 */ /* 0x000fea000383ffff */
.L_x_635:
[----:B-1----:R1:W2:Y:S02]  /*2b900*/  SYNCS.PHASECHK.TRANS64.TRYWAIT P2, [R0+URZ+0x38830], R3 ;  /* 0x03883003000075a7 */ /* 0x0022a4000804017f */
[----:B--2---:R-:W-:Y:S05]  /*2b910*/  @!P2 NANOSLEEP.SYNCS 0x989680 ;  /* 0x009896800000a95d */ /* 0x004fea0003900000 */
[----:B------:R-:W2:Y:S02]  /*2b920*/  @!P2 SYNCS.PHASECHK.TRANS64 P2, [R0+URZ+0x38830], R3 ;  /* 0x038830030000a5a7 */ /* 0x000ea4000804007f */
[----:B--2---:R-:W-:Y:S05]  /*2b930*/  @!P2 BRA `(.L_x_635) ;  /* 0xfffffffc00f0a947 */ /* 0x004fea000383ffff */
[----:B------:R-:W-:Y:S05]  /*2b940*/  BRA `(.L_x_634) ;  /* 0xfffffe7400607947 */ /* 0x000fea000383ffff */
.L_x_642:
[----:B-1----:R1:W2:Y:S02]  /*2b950*/  SYNCS.PHASECHK.TRANS64.TRYWAIT P2, [R11+URZ+0x38830], R4 ;  /* 0x038830040b0075a7 */ /* 0x0022a4000804017f */
[----:B--2---:R-:W-:Y:S05]  /*2b960*/  @!P2 NANOSLEEP.SYNCS 0x989680 ;  /* 0x009896800000a95d */ /* 0x004fea0003900000 */
[----:B------:R-:W2:Y:S02]  /*2b970*/  @!P2 SYNCS.PHASECHK.TRANS64 P2, [R11+URZ+0x38830], R4 ;  /* 0x038830040b00a5a7 */ /* 0x000ea4000804007f */
[----:B--2---:R-:W-:Y:S05]  /*2b980*/  @!P2 BRA `(.L_x_642) ;  /* 0xfffffffc00f0a947 */ /* 0x004fea000383ffff */
[----:B------:R-:W-:Y:S05]  /*2b990*/  BRA `(.L_x_641) ;  /* 0xfffffec000e87947 */ /* 0x000fea000383ffff */
.L_x_647:
[----:B-1----:R1:W2:Y:S02]  /*2b9a0*/  SYNCS.PHASECHK.TRANS64.TRYWAIT P2, [R9+URZ+0x38850], R0 ;  /* 0x03885000090075a7 */ /* 0x0022a4000804017f */
[----:B--2---:R-:W-:Y:S05]  /*2b9b0*/  @!P2 NANOSLEEP.SYNCS 0x989680 ;  /* 0x009896800000a95d */ /* 0x004fea0003900000 */
[----:B------:R-:W2:Y:S02]  /*2b9c0*/  @!P2 SYNCS.PHASECHK.TRANS64 P2, [R9+URZ+0x38850], R0 ;  /* 0x038850000900a5a7 */ /* 0x000ea4000804007f */
[----:B--2---:R-:W-:Y:S05]  /*2b9d0*/  @!P2 BRA `(.L_x_647) ;  /* 0xfffffffc00f0a947 */ /* 0x004fea000383ffff */
[----:B------:R-:W-:Y:S05]  /*2b9e0*/  BRA `(.L_x_646) ;  /* 0xfffffef800b47947 */ /* 0x000fea000383ffff */
.L_x_653:
[----:B-1----:R1:W2:Y:S02]  /*2b9f0*/  SYNCS.PHASECHK.TRANS64.TRYWAIT P0, [R3+URZ+0x38850], R0 ;  /* 0x03885000030075a7 */ /* 0x0022a4000800017f */
[----:B--2---:R-:W-:Y:S05]  /*2ba00*/  @!P0 NANOSLEEP.SYNCS 0x989680 ;  /* 0x009896800000895d */ /* 0x004fea0003900000 */
[----:B------:R-:W2:Y:S02]  /*2ba10*/  @!P0 SYNCS.PHASECHK.TRANS64 P0, [R3+URZ+0x38850], R0 ;  /* 0x03885000030085a7 */ /* 0x000ea4000800007f */
[----:B--2---:R-:W-:Y:S05]  /*2ba20*/  @!P0 BRA `(.L_x_653) ;  /* 0xfffffffc00f08947 */ /* 0x004fea000383ffff */
[----:B------:R-:W-:Y:S05]  /*2ba30*/  BRA `(.L_x_652) ;  /* 0xffffff1000c07947 */ /* 0x000fea000383ffff */
.L_x_692:
[----:B------:R-:W1:Y:S01]  /*2ba40*/  S2R R5, SR_TID.X ;  /* 0x0000000000057919 */ /* 0x000e620000002100 */
[----:B------:R-:W-:Y:S01]  /*2ba50*/  BSSY B1, `(.L_x_872) ;  /* 0x000000a000017945 */ /* 0x000fe20003800000 */
[----:B------:R-:W-:Y:S01]  /*2ba60*/  MOV R12, RZ ;  /* 0x000000ff000c7202 */ /* 0x000fe20000000f00 */
[----:B0-----:R-:W-:Y:S02]  /*2ba70*/  IMAD.MOV.U32 R11, RZ, RZ, 0x1f ;  /* 0x0000001fff0b7424 */ /* 0x001fe400078e00ff */
[----:B------:R-:W-:Y:S01]  /*2ba80*/  IMAD.MOV.U32 R15, RZ, RZ, -0x1 ;  /* 0xffffffffff0f7424 */ /* 0x000fe200078e00ff */
[----:B-1----:R-:W-:-:S04]  /*2ba90*/  SHF.R.U32.HI R5, RZ, 0x5, R5 ;  /* 0x00000005ff057819 */ /* 0x002fc80000011605 */
[----:B------:R-:W-:-:S05]  /*2baa0*/  LOP3.LUT R5, R5, 0x3, RZ, 0xc0, !PT ;  /* 0x0000000305057812 */ /* 0x000fca00078ec0ff */
[----:B------:R-:W-:-:S07]  /*2bab0*/  IMAD.MOV.U32 R13, RZ, RZ, R5 ;  /* 0x000000ffff0d7224 */ /* 0x000fce00078e0005 */
[----:B------:R-:W-:Y:S05]  /*2bac0*/  WARPSYNC.COLLECTIVE R15, `(.L_x_873) ;  /* 0x000000000f087348 */ /* 0x000fea0003c00000 */
[----:B------:R0:W1:Y:S02]  /*2bad0*/  SHFL.IDX P6, R14, R13, R12, R11 ;  /* 0x0000000c0d0e7389 */ /* 0x00006400000c000b */
[----:B01----:R-:W-:Y:S01]  /*2bae0*/  ENDCOLLECTIVE ;  /* 0x000000000000791b */ /* 0x003fe20003800000 */
.L_x_873:
[----:B------:R-:W-:Y:S05]  /*2baf0*/  BSYNC B1 ;  /* 0x0000000000017941 */ /* 0x000fea0003800000 */
.L_x_872:
[----:B------:R-:W-:Y:S05]  /*2bb00*/  BRA `(.L_x_874) ;  /* 0xffffff7c00d47947 */ /* 0x000fea000383ffff */
.L_x_694:
[----:B------:R-:W-:Y:S01]  /*2bb10*/  BSSY B1, `(.L_x_875) ;  /* 0x0000006000017945 */ /* 0x000fe20003800000 */
[----:B------:R-:W-:-:S07]  /*2bb20*/  IMAD.MOV.U32 R15, RZ, RZ, -0x1 ;  /* 0xffffffffff0f7424 */ /* 0x000fce00078e00ff */
[----:B01----:R-:W-:Y:S05]  /*2bb30*/  WARPSYNC.COLLECTIVE R15, `(.L_x_876) ;  /* 0x000000000f0c7348 */ /* 0x003fea0003c00000 */
[----:B------:R-:W-:Y:S02]  /*2bb40*/  ELECT P6, UR62, PT ;  /* 0x00000000003e782f */ /* 0x000fe400038c0000 */
[----:B------:R-:W-:Y:S01]  /*2bb50*/  MOV R14, UR62 ;  /* 0x0000003e000e7c02 */ /* 0x000fe20008000f00 */
[----:B01----:R-:W-:Y:S10]  /*2bb60*/  ENDCOLLECTIVE ;  /* 0x000000000000791b */ /* 0x003ff40003800000 */
.L_x_876:
[----:B------:R-:W-:Y:S05]  /*2bb70*/  BSYNC B1 ;  /* 0x0000000000017941 */ /* 0x000fea0003800000 */
.L_x_875:
[----:B------:R-:W-:Y:S05]  /*2bb80*/  BRA `(.L_x_693) ;  /* 0xffffff7c00cc7947 */ /* 0x000fea000383ffff */
.L_x_696:
[----:B-1----:R1:W2:Y:S02]  /*2bb90*/  SYNCS.PHASECHK.TRANS64.TRYWAIT P0, [R18+URZ+0x38820], R2 ;  /* 0x03882002120075a7 */ /* 0x0022a4000800017f */
[----:B--2---:R-:W-:Y:S05]  /*2bba0*/  @!P0 NANOSLEEP.SYNCS 0x989680 ;  /* 0x009896800000895d */ /* 0x004fea0003900000 */
[----:B------:R-:W2:Y:S02]  /*2bbb0*/  @!P0 SYNCS.PHASECHK.TRANS64 P0, [R18+URZ+0x38820], R2 ;  /* 0x03882002120085a7 */ /* 0x000ea4000800007f */
[----:B--2---:R-:W-:Y:S05]  /*2bbc0*/  @!P0 BRA `(.L_x_696) ;  /* 0xfffffffc00f08947 */ /* 0x004fea000383ffff */
[----:B------:R-:W-:Y:S05]  /*2bbd0*/  BRA `(.L_x_877) ;  /* 0xffffff7c00dc7947 */ /* 0x000fea000383ffff */
.L_x_700:
[----:B--2---:R2:W3:Y:S02]  /*2bbe0*/  SYNCS.PHASECHK.TRANS64.TRYWAIT P0, [R6+URZ+0x388a0], R8 ;  /* 0x0388a008060075a7 */ /* 0x0044e4000800017f */
[----:B---3--:R-:W-:Y:S05]  /*2bbf0*/  @!P0 NANOSLEEP.SYNCS 0x989680 ;  /* 0x009896800000895d */ /* 0x008fea0003900000 */
[----:B------:R-:W3:Y:S02]  /*2bc00*/  @!P0 SYNCS.PHASECHK.TRANS64 P0, [R6+URZ+0x388a0], R8 ;  /* 0x0388a008060085a7 */ /* 0x000ee4000800007f */
[----:B---3--:R-:W-:Y:S05]  /*2bc10*/  @!P0 BRA `(.L_x_700) ;  /* 0xfffffffc00f08947 */ /* 0x008fea000383ffff */
[----:B------:R-:W-:Y:S05]  /*2bc20*/  BRA `(.L_x_878) ;  /* 0xffffff7c00fc7947 */ /* 0x000fea000383ffff */
.L_x_708:
[----:B0-----:R0:W1:Y:S02]  /*2bc30*/  SYNCS.PHASECHK.TRANS64.TRYWAIT P0, [R6+URZ+0x388c0], R8 ;  /* 0x0388c008060075a7 */ /* 0x001064000800017f */
[----:B-1----:R-:W-:Y:S05]  /*2bc40*/  @!P0 NANOSLEEP.SYNCS 0x989680 ;  /* 0x009896800000895d */ /* 0x002fea0003900000 */
[----:B------:R-:W1:Y:S02]  /*2bc50*/  @!P0 SYNCS.PHASECHK.TRANS64 P0, [R6+URZ+0x388c0], R8 ;  /* 0x0388c008060085a7 */ /* 0x000e64000800007f */
[----:B-1----:R-:W-:Y:S05]  /*2bc60*/  @!P0 BRA `(.L_x_708) ;  /* 0xfffffffc00f08947 */ /* 0x002fea000383ffff */
[----:B------:R-:W-:Y:S05]  /*2bc70*/  BRA `(.L_x_879) ;  /* 0xffffff84003c7947 */ /* 0x000fea000383ffff */
.L_x_718:
[----:B-1----:R1:W2:Y:S02]  /*2bc80*/  SYNCS.PHASECHK.TRANS64.TRYWAIT P2, [R6+URZ+0x388a0], R5 ;  /* 0x0388a005060075a7 */ /* 0x0022a4000804017f */
[----:B--2---:R-:W-:Y:S05]  /*2bc90*/  @!P2 NANOSLEEP.SYNCS 0x989680 ;  /* 0x009896800000a95d */ /* 0x004fea0003900000 */
[----:B------:R-:W2:Y:S02]  /*2bca0*/  @!P2 SYNCS.PHASECHK.TRANS64 P2, [R6+URZ+0x388a0], R5 ;  /* 0x0388a0050600a5a7 */ /* 0x000ea4000804007f */
[----:B--2---:R-:W-:Y:S05]  /*2bcb0*/  @!P2 BRA `(.L_x_718) ;  /* 0xfffffffc00f0a947 */ /* 0x004fea000383ffff */
[----:B------:R-:W-:Y:S05]  /*2bcc0*/  BRA `(.L_x_880) ;  /* 0xffffff8800c47947 */ /* 0x000fea000383ffff */
.L_x_726:
[----:B0-----:R0:W2:Y:S02]  /*2bcd0*/  SYNCS.PHASECHK.TRANS64.TRYWAIT P2, [R6+URZ+0x388c0], R5 ;  /* 0x0388c005060075a7 */ /* 0x0010a4000804017f */
[----:B--2---:R-:W-:Y:S05]  /*2bce0*/  @!P2 NANOSLEEP.SYNCS 0x989680 ;  /* 0x009896800000a95d */ /* 0x004fea0003900000 */
[----:B------:R-:W2:Y:S02]  /*2bcf0*/  @!P2 SYNCS.PHASECHK.TRANS64 P2, [R6+URZ+0x388c0], R5 ;  /* 0x0388c0050600a5a7 */ /* 0x000ea4000804007f */
[----:B--2---:R-:W-:Y:S05]  /*2bd00*/  @!P2 BRA `(.L_x_726) ;  /* 0xfffffffc00f0a947 */ /* 0x004fea000383ffff */
[----:B------:R-:W-:Y:S05]  /*2bd10*/  BRA `(.L_x_881) ;  /* 0xffffff9000007947 */ /* 0x000fea000383ffff */
.L_x_744:
[----:B------:R-:W1:Y:S01]  /*2bd20*/  S2R R4, SR_TID.X ;  /* 0x0000000000047919 */ /* 0x000e620000002100 */
[----:B------:R-:W-:Y:S01]  /*2bd30*/  BSSY B0, `(.L_x_882) ;  /* 0x000000a000007945 */ /* 0x000fe20003800000 */
[----:B------:R-:W-:Y:S02]  /*2bd40*/  IMAD.MOV.U32 R12, RZ, RZ, RZ ;  /* 0x000000ffff0c7224 */ /* 0x000fe400078e00ff */
[----:B0-----:R-:W-:Y:S02]  /*2bd50*/  IMAD.MOV.U32 R11, RZ, RZ, 0x1f ;  /* 0x0000001fff0b7424 */ /* 0x001fe400078e00ff */
[----:B------:R-:W-:Y:S01]  /*2bd60*/  IMAD.MOV.U32 R15, RZ, RZ, -0x1 ;  /* 0xffffffffff0f7424 */ /* 0x000fe200078e00ff */
[----:B-1----:R-:W-:-:S04]  /*2bd70*/  SHF.R.U32.HI R4, RZ, 0x5, R4 ;  /* 0x00000005ff047819 */ /* 0x002fc80000011604 */
[----:B------:R-:W-:-:S04]  /*2bd80*/  LOP3.LUT R4, R4, 0x3, RZ, 0xc0, !PT ;  /* 0x0000000304047812 */ /* 0x000fc800078ec0ff */
[----:B------:R-:W-:-:S07]  /*2bd90*/  MOV R13, R4 ;  /* 0x00000004000d7202 */ /* 0x000fce0000000f00 */
[----:B------:R-:W-:Y:S05]  /*2bda0*/  WARPSYNC.COLLECTIVE R15, `(.L_x_883) ;  /* 0x000000000f087348 */ /* 0x000fea0003c00000 */
[----:B------:R0:W1:Y:S02]  /*2bdb0*/  SHFL.IDX P6, R14, R13, R12, R11 ;  /* 0x0000000c0d0e7389 */ /* 0x00006400000c000b */
[----:B01----:R-:W-:Y:S01]  /*2bdc0*/  ENDCOLLECTIVE ;  /* 0x000000000000791b */ /* 0x003fe20003800000 */
.L_x_883:
[----:B------:R-:W-:Y:S05]  /*2bdd0*/  BSYNC B0 ;  /* 0x0000000000007941 */ /* 0x000fea0003800000 */
.L_x_882:
[----:B------:R-:W-:Y:S05]  /*2bde0*/  BRA `(.L_x_884) ;  /* 0xffffff9c00807947 */ /* 0x000fea000383ffff */
.L_x_746:
[----:B------:R-:W-:Y:S01]  /*2bdf0*/  BSSY B0, `(.L_x_885) ;  /* 0x0000006000007945 */ /* 0x000fe20003800000 */
[----:B------:R-:W-:-:S07]  /*2be00*/  MOV R15, 0xffffffff ;  /* 0xffffffff000f7802 */ /* 0x000fce0000000f00 */
[----:B01----:R-:W-:Y:S05]  /*2be10*/  WARPSYNC.COLLECTIVE R15, `(.L_x_886) ;  /* 0x000000000f0c7348 */ /* 0x003fea0003c00000 */
[----:B------:R-:W-:Y:S02]  /*2be20*/  ELECT P6, UR62, PT ;  /* 0x00000000003e782f */ /* 0x000fe400038c0000 */
[----:B------:R-:W-:Y:S01]  /*2be30*/  MOV R14, UR62 ;  /* 0x0000003e000e7c02 */ /* 0x000fe20008000f00 */
[----:B01----:R-:W-:Y:S10]  /*2be40*/  ENDCOLLECTIVE ;  /* 0x000000000000791b */ /* 0x003ff40003800000 */
.L_x_886:
[----:B------:R-:W-:Y:S05]  /*2be50*/  BSYNC B0 ;  /* 0x0000000000007941 */ /* 0x000fea0003800000 */
.L_x_885:
[----:B------:R-:W-:Y:S05]  /*2be60*/  BRA `(.L_x_887) ;  /* 0xffffff9c008c7947 */ /* 0x000fea000383ffff */
.L_x_748:
[----:B-1----:R1:W2:Y:S02]  /*2be70*/  SYNCS.PHASECHK.TRANS64.TRYWAIT P0, [R0+URZ+0x38840], R2 ;  /* 0x03884002000075a7 */ /* 0x0022a4000800017f */
[----:B--2---:R-:W-:Y:S05]  /*2be80*/  @!P0 NANOSLEEP.SYNCS 0x989680 ;  /* 0x009896800000895d */ /* 0x004fea0003900000 */
[----:B------:R-:W2:Y:S02]  /*2be90*/  @!P0 SYNCS.PHASECHK.TRANS64 P0, [R0+URZ+0x38840], R2 ;  /* 0x03884002000085a7 */ /* 0x000ea4000800007f */
[----:B--2---:R-:W-:Y:S05]  /*2bea0*/  @!P0 BRA `(.L_x_748) ;  /* 0xfffffffc00f08947 */ /* 0x004fea000383ffff */
[----:B------:R-:W-:Y:S05]  /*2beb0*/  BRA `(.L_x_888) ;  /* 0xffffff9c00f07947 */ /* 0x000fea000383ffff */
.L_x_752:
[----:B------:R-:W2:Y:S01]  /*2bec0*/  LDL.LU R11, [R1+0x5c] ;  /* 0x00005c00010b7983 */ /* 0x000ea20000300800 */
[----:B------:R-:W-:Y:S01]  /*2bed0*/  IMAD.MOV.U32 R13, RZ, RZ, R3 ;  /* 0x000000ffff0d7224 */ /* 0x000fe200078e0003 */
[----:B------:R-:W-:Y:S01]  /*2bee0*/  MOV R15, 0xffffffff ;  /* 0xffffffff000f7802 */ /* 0x000fe20000000f00 */
[----:B------:R-:W-:Y:S01]  /*2bef0*/  IMAD.MOV.U32 R12, RZ, RZ, RZ ;  /* 0x000000ffff0c7224 */ /* 0x000fe200078e00ff */
[----:B------:R-:W0:Y:S02]  /*2bf00*/  S2R R7, SR_TID.X ;  /* 0x0000000000077919 */ /* 0x000e240000002100 */
[----:B0-----:R-:W-:-:S04]  /*2bf10*/  LOP3.LUT R7, R7, 0x7f, RZ, 0xc0, !PT ;  /* 0x0000007f07077812 */ /* 0x001fc800078ec0ff */
[----:B------:R-:W-:-:S04]  /*2bf20*/  SHF.R.U32.HI R0, RZ, 0x3, R7 ;  /* 0x00000003ff007819 */ /* 0x000fc80000011607 */
[----:B------:R-:W-:-:S05]  /*2bf30*/  IADD3 R0, R0, R5, RZ ;  /* 0x0000000500007210 */ /* 0x000fca0007ffe0ff */
[----:B------:R-:W-:Y:S02]  /*2bf40*/  VIADD R5, R0, 0x10 ;  /* 0x0000001000057836 */ /* 0x000fe40000000000 */
[----:B--2---:R-:W-:Y:S02]  /*2bf50*/  IMAD R2, R11, R8, RZ ;  /* 0x000000080b027224 */ /* 0x004fe400078e02ff */
[----:B------:R-:W-:-:S03]  /*2bf60*/  IMAD.MOV.U32 R11, RZ, RZ, 0x181f ;  /* 0x0000181fff0b7424 */ /* 0x000fc600078e00ff */
[----:B------:R-:W-:-:S13]  /*2bf70*/  ISETP.GE.AND P5, PT, R0, R2, PT ;  /* 0x000000020000720c */ /* 0x000fda0003fa6270 */
[----:B-----5:R-:W-:Y:S05]  /*2bf80*/  WARPSYNC.COLLECTIVE R15, `(.L_x_889) ;  /* 0x000000000f087348 */ /* 0x020fea0003c00000 */
[----:B------:R0:W1:Y:S02]  /*2bf90*/  SHFL.IDX P6, R14, R13, R12, R11 ;  /* 0x0000000c0d0e7389 */ /* 0x00006400000c000b */
[----:B01---5:R-:W-:Y:S01]  /*2bfa0*/  ENDCOLLECTIVE ;  /* 0x000000000000791b */ /* 0x023fe20003800000 */
.L_x_889:
[----:B------:R-:W-:Y:S02]  /*2bfb0*/  IMAD.MOV.U32 R13, RZ, RZ, R4 ;  /* 0x000000ffff0d7224 */ /* 0x000fe400078e0004 */
[----:B------:R-:W-:-:S07]  /*2bfc0*/  IMAD.MOV.U32 R6, RZ, RZ, R14 ;  /* 0x000000ffff067224 */ /* 0x000fce00078e000e */
[----:B------:R-:W-:Y:S05]  /*2bfd0*/  WARPSYNC.COLLECTIVE R15, `(.L_x_890) ;  /* 0x000000000f087348 */ /* 0x000fea0003c00000 */
[----:B------:R0:W1:Y:S02]  /*2bfe0*/  SHFL.IDX P6, R14, R13, R12, R11 ;  /* 0x0000000c0d0e7389 */ /* 0x00006400000c000b */
[----:B01----:R-:W-:Y:S01]  /*2bff0*/  ENDCOLLECTIVE ;  /* 0x000000000000791b */ /* 0x003fe20003800000 */
.L_x_890:
[----:B------:R-:W-:Y:S01]  /*2c000*/  ULDC.64 UR4, c[0x0][0x208] ;  /* 0x0000820000047ab9 */ /* 0x000fe20000000a00 */
[----:B------:R-:W-:Y:S01]  /*2c010*/  IMAD.MOV.U32 R13, RZ, RZ, R3 ;  /* 0x000000ffff0d7224 */ /* 0x000fe200078e0003 */
[----:B------:R-:W-:Y:S01]  /*2c020*/  MOV R12, 0x1 ;  /* 0x00000001000c7802 */ /* 0x000fe20000000f00 */
        /* <DEDUP_REMOVED lines=17> */
.L_x_891:
[----:B------:R-:W-:Y:S02]  /*2c140*/  IMAD.MOV.U32 R13, RZ, RZ, R4 ;  /* 0x000000ffff0d7224 */ /* 0x000fe400078e0004 */
[----:B------:R-:W-:-:S07]  /*2c150*/  IMAD.MOV.U32 R6, RZ, RZ, R14 ;  /* 0x000000ffff067224 */ /* 0x000fce00078e000e */
[----:B------:R-:W-:Y:S05]  /*2c160*/  WARPSYNC.COLLECTIVE R15, `(.L_x_892) ;  /* 0x000000000f087348 */ /* 0x000fea0003c00000 */
[----:B------:R0:W1:Y:S02]  /*2c170*/  SHFL.IDX P6, R14, R13, R12, R11 ;  /* 0x0000000c0d0e7389 */ /* 0x00006400000c000b */
[----:B01----:R-:W-:Y:S01]  /*2c180*/  ENDCOLLECTIVE ;  /* 0x000000000000791b */ /* 0x003fe20003800000 */
.L_x_892:
[----:B------:R-:W-:Y:S01]  /*2c190*/  ULDC.64 UR4, c[0x0][0x208] ;  /* 0x0000820000047ab9 */ /* 0x000fe20000000a00 */
[----:B------:R-:W-:Y:S01]  /*2c1a0*/  MOV R13, R3 ;  /* 0x00000003000d7202 */ /* 0x000fe20000000f00 */
[----:B------:R-:W-:Y:S02]  /*2c1b0*/  IMAD.MOV.U32 R12, RZ, RZ, 0x2 ;  /* 0x00000002ff0c7424 */ /* 0x000fe400078e00ff */
[----:B------:R-:W-:-:S05]  /*2c1c0*/  IMAD.MOV.U32 R5, RZ, RZ, R14 ;  /* 0x000000ffff057224 */ /* 0x000fca00078e000e */
[----:B------:R-:W-:-:S04]  /*2c1d0*/  @!P5 LEA R5, P4, R10, R5, 0x1 ;  /* 0x000000050a05d211 */ /* 0x000fc800078808ff */
[----:B------:R-:W-:-:S05]  /*2c1e0*/  @!P5 IADD3.X R6, RZ, R6, RZ, P4, !PT ;  /* 0x00000006ff06d210 */ /* 0x000fca00027fe4ff */
        /* <DEDUP_REMOVED lines=14> */
.L_x_893:
[----:B------:R-:W-:Y:S02]  /*2c2d0*/  IMAD.MOV.U32 R13, RZ, RZ, R4 ;  /* 0x000000ffff0d7224 */ /* 0x000fe400078e0004 */
[----:B------:R-:W-:-:S07]  /*2c2e0*/  IMAD.MOV.U32 R6, RZ, RZ, R14 ;  /* 0x000000ffff067224 */ /* 0x000fce00078e000e */
[----:B------:R-:W-:Y:S05]  /*2c2f0*/  WARPSYNC.COLLECTIVE R15, `(.L_x_894) ;  /* 0x000000000f087348 */ /* 0x000fea0003c00000 */
[----:B------:R0:W1:Y:S02]  /*2c300*/  SHFL.IDX P6, R14, R13, R12, R11 ;  /* 0x0000000c0d0e7389 */ /* 0x00006400000c000b */
[----:B01----:R-:W-:Y:S01]  /*2c310*/  ENDCOLLECTIVE ;  /* 0x000000000000791b */ /* 0x003fe20003800000 */
.L_x_894:
[----:B------:R-:W-:Y:S01]  /*2c320*/  ULDC.64 UR4, c[0x0][0x208] ;  /* 0x0000820000047ab9 */ /* 0x000fe20000000a00 */
[----:B------:R-:W-:Y:S02]  /*2c330*/  IMAD.MOV.U32 R13, RZ, RZ, R3 ;  /* 0x000000ffff0d7224 */ /* 0x000fe400078e0003 */
[----:B------:R-:W-:Y:S01]  /*2c340*/  IMAD.MOV.U32 R12, RZ, RZ, 0x3 ;  /* 0x00000003ff0c7424 */ /* 0x000fe200078e00ff */
[----:B------:R-:W-:-:S04]  /*2c350*/  MOV R5, R14 ;  /* 0x0000000e00057202 */ /* 0x000fc80000000f00 */
[----:B------:R-:W-:-:S05]  /*2c360*/  @!P5 LEA R5, P4, R10, R5, 0x1 ;  /* 0x000000050a05d211 */ /* 0x000fca00078808ff */
[----:B------:R-:W-:-:S04]  /*2c370*/  @!P5 IMAD.X R6, RZ, RZ, R6, P4 ;  /* 0x000000ffff06d224 */ /* 0x000fc800020e0606 */
[----:B------:R-:W-:Y:S02]  /*2c380*/  @!P5 IMAD.MOV.U32 R7, RZ, RZ, R6 ;  /* 0x000000ffff07d224 */ /* 0x000fe400078e0006 */
[----:B------:R-:W-:Y:S01]  /*2c390*/  @!P5 IMAD.MOV.U32 R6, RZ, RZ, R5 ;  /* 0x000000ffff06d224 */ /* 0x000fe200078e0005 */
[----:B------:R-:W-:-:S04]  /*2c3a0*/  IADD3 R5, R0, 0x30, RZ ;  /* 0x0000003000057810 */ /* 0x000fc80007ffe0ff */
        /* <DEDUP_REMOVED lines=11> */
.L_x_895:
[----:B------:R-:W-:Y:S01]  /*2c460*/  MOV R13, R4 ;  /* 0x00000004000d7202 */ /* 0x000fe20000000f00 */
[----:B------:R-:W-:-:S07]  /*2c470*/  IMAD.MOV.U32 R6, RZ, RZ, R14 ;  /* 0x000000ffff067224 */ /* 0x000fce00078e000e */
[----:B------:R-:W-:Y:S05]  /*2c480*/  WARPSYNC.COLLECTIVE R15, `(.L_x_896) ;  /* 0x000000000f087348 */ /* 0x000fea0003c00000 */
[----:B------:R0:W1:Y:S02]  /*2c490*/  SHFL.IDX P6, R14, R13, R12, R11 ;  /* 0x0000000c0d0e7389 */ /* 0x00006400000c000b */
[----:B01----:R-:W-:Y:S01]  /*2c4a0*/  ENDCOLLECTIVE ;  /* 0x000000000000791b */ /* 0x003fe20003800000 */
.L_x_896:
[----:B------:R-:W-:Y:S01]  /*2c4b0*/  ULDC.64 UR4, c[0x0][0x208] ;  /* 0x0000820000047ab9 */ /* 0x000fe20000000a00 */
[----:B------:R-:W-:Y:S02]  /*2c4c0*/  IMAD.MOV.U32 R13, RZ, RZ, R3 ;  /* 0x000000ffff0d7224 */ /* 0x000fe400078e0003 */
[----:B------:R-:W-:Y:S02]  /*2c4d0*/  IMAD.MOV.U32 R12, RZ, RZ, 0x4 ;  /* 0x00000004ff0c7424 */ /* 0x000fe400078e00ff */
[----:B------:R-:W-:-:S05]  /*2c4e0*/  IMAD.MOV.U32 R5, RZ, RZ, R14 ;  /* 0x000000ffff057224 */ /* 0x000fca00078e000e */
[----:B------:R-:W-:-:S05]  /*2c4f0*/  @!P5 LEA R5, P4, R10, R5, 0x1 ;  /* 0x000000050a05d211 */ /* 0x000fca00078808ff */
[----:B------:R-:W-:-:S04]  /*2c500*/  @!P5 IMAD.X R6, RZ, RZ, R6, P4 ;  /* 0x000000ffff06d224 */ /* 0x000fc800020e0606 */
[----:B------:R-:W-:Y:S01]  /*2c510*/  @!P5 IMAD.MOV.U32 R7, RZ, RZ, R6 ;  /* 0x000000ffff07d224 */ /* 0x000fe200078e0006 */
[----:B------:R-:W-:Y:S01]  /*2c520*/  @!P5 MOV R6, R5 ;  /* 0x000000050006d202 */ /* 0x000fe20000000f00 */
[----:B------:R-:W-:-:S04]  /*2c530*/  VIADD R5, R0, 0x40 ;  /* 0x0000004000057836 */ /* 0x000fc80000000000 */
        /* <DEDUP_REMOVED lines=11> */
.L_x_897:
[----:B------:R-:W-:Y:S01]  /*2c5f0*/  IMAD.MOV.U32 R13, RZ, RZ, R4 ;  /* 0x000000ffff0d7224 */ /* 0x000fe200078e0004 */
[----:B------:R-:W-:-:S07]  /*2c600*/  MOV R6, R14 ;  /* 0x0000000e00067202 */ /* 0x000fce0000000f00 */
[----:B------:R-:W-:Y:S05]  /*2c610*/  WARPSYNC.COLLECTIVE R15, `(.L_x_898) ;  /* 0x000000000f087348 */ /* 0x000fea0003c00000 */
[----:B------:R0:W1:Y:S02]  /*2c620*/  SHFL.IDX P6, R14, R13, R12, R11 ;  /* 0x0000000c0d0e7389 */ /* 0x00006400000c000b */
[----:B01----:R-:W-:Y:S01]  /*2c630*/  ENDCOLLECTIVE ;  /* 0x000000000000791b */ /* 0x003fe20003800000 */
.L_x_898:
[----:B------:R-:W-:Y:S01]  /*2c640*/  ULDC.64 UR4, c[0x0][0x208] ;  /* 0x0000820000047ab9 */ /* 0x000fe20000000a00 */
[----:B------:R-:W-:Y:S01]  /*2c650*/  IMAD.MOV.U32 R13, RZ, RZ, R3 ;  /* 0x000000ffff0d7224 */ /* 0x000fe200078e0003 */
[----:B------:R-:W-:Y:S01]  /*2c660*/  MOV R12, 0x5 ;  /* 0x00000005000c7802 */ /* 0x000fe20000000f00 */
[----:B------:R-:W-:-:S05]  /*2c670*/  IMAD.MOV.U32 R5, RZ, RZ, R14 ;  /* 0x000000ffff057224 */ /* 0x000fca00078e000e */
[----:B------:R-:W-:-:S05]  /*2c680*/  @!P5 LEA R5, P4, R10, R5, 0x1 ;  /* 0x000000050a05d211 */ /* 0x000fca00078808ff */
[----:B------:R-:W-:-:S05]  /*2c690*/  @!P5 IMAD.X R6, RZ, RZ, R6, P4 ;  /* 0x000000ffff06d224 */ /* 0x000fca00020e0606 */
[----:B------:R-:W-:Y:S01]  /*2c6a0*/  @!P5 MOV R7, R6 ;  /* 0x000000060007d202 */ /* 0x000fe20000000f00 */
        /* <DEDUP_REMOVED lines=13> */
.L_x_899:
[----:B------:R-:W-:Y:S02]  /*2c780*/  IMAD.MOV.U32 R13, RZ, RZ, R4 ;  /* 0x000000ffff0d7224 */ /* 0x000fe400078e0004 */
[----:B------:R-:W-:-:S07]  /*2c790*/  IMAD.MOV.U32 R6, RZ, RZ, R14 ;  /* 0x000000ffff067224 */ /* 0x000fce00078e000e */
[----:B------:R-:W-:Y:S05]  /*2c7a0*/  WARPSYNC.COLLECTIVE R15, `(.L_x_900) ;  /* 0x000000000f087348 */ /* 0x000fea0003c00000 */
[----:B------:R0:W1:Y:S02]  /*2c7b0*/  SHFL.IDX P6, R14, R13, R12, R11 ;  /* 0x0000000c0d0e7389 */ /* 0x00006400000c000b */
[----:B01----:R-:W-:Y:S01]  /*2c7c0*/  ENDCOLLECTIVE ;  /* 0x000000000000791b */ /* 0x003fe20003800000 */
.L_x_900:
[----:B------:R-:W-:Y:S01]  /*2c7d0*/  ULDC.64 UR4, c[0x0][0x208] ;  /* 0x0000820000047ab9 */ /* 0x000fe20000000a00 */
[----:B------:R-:W-:Y:S01]  /*2c7e0*/  IMAD.MOV.U32 R13, RZ, RZ, R3 ;  /* 0x000000ffff0d7224 */ /* 0x000fe200078e0003 */
[----:B------:R-:W-:Y:S01]  /*2c7f0*/  MOV R12, 0x6 ;  /* 0x00000006000c7802 */ /* 0x000fe20000000f00 */
[----:B------:R-:W-:-:S05]  /*2c800*/  IMAD.MOV.U32 R5, RZ, RZ, R14 ;  /* 0x000000ffff057224 */ /* 0x000fca00078e000e */
[----:B------:R-:W-:-:S04]  /*2c810*/  @!P5 LEA R5, P4, R10, R5, 0x1 ;  /* 0x000000050a05d211 */ /* 0x000fc800078808ff */
[----:B------:R-:W-:-:S05]  /*2c820*/  @!P5 IADD3.X R6, RZ, R6, RZ, P4, !PT ;  /* 0x00000006ff06d210 */ /* 0x000fca00027fe4ff */
        /* <DEDUP_REMOVED lines=12> */
.L_x_901:
[----:B------:R-:W-:-:S04]  /*2c8f0*/  IADD3 R7, R0, 0x60, RZ ;  /* 0x0000006000077810 */ /* 0x000fc80007ffe0ff */
[----:B------:R-:W-:Y:S01]  /*2c900*/  ISETP.GE.AND P5, PT, R7, R2, PT ;  /* 0x000000020700720c */ /* 0x000fe20003fa6270 */
[----:B------:R-:W-:Y:S02]  /*2c910*/  IMAD.MOV.U32 R13, RZ, RZ, R4 ;  /* 0x000000ffff0d7224 */ /* 0x000fe400078e0004 */
[----:B------:R-:W-:-:S10]  /*2c920*/  IMAD.MOV.U32 R8, RZ, RZ, R14 ;  /* 0x000000ffff087224 */ /* 0x000fd400078e000e */
[----:B------:R-:W-:Y:S05]  /*2c930*/  WARPSYNC.COLLECTIVE R15, `(.L_x_902) ;  /* 0x000000000f087348 */ /* 0x000fea0003c00000 */
[----:B------:R0:W1:Y:S02]  /*2c940*/  SHFL.IDX P6, R14, R13, R12, R11 ;  /* 0x0000000c0d0e7389 */ /* 0x00006400000c000b */
[----:B01----:R-:W-:Y:S01]  /*2c950*/  ENDCOLLECTIVE ;  /* 0x000000000000791b */ /* 0x003fe20003800000 */
.L_x_902:
[----:B------:R-:W-:Y:S01]  /*2c960*/  ULDC.64 UR4, c[0x0][0x208] ;  /* 0x0000820000047ab9 */ /* 0x000fe20000000a00 */
[----:B------:R-:W-:Y:S01]  /*2c970*/  MOV R13, R3 ;  /* 0x00000003000d7202 */ /* 0x000fe20000000f00 */
        /* <DEDUP_REMOVED lines=16> */
.L_x_903:
[----:B------:R-:W-:Y:S02]  /*2ca80*/  IMAD.MOV.U32 R13, RZ, RZ, R4 ;  /* 0x000000ffff0d7224 */ /* 0x000fe400078e0004 */
[----:B------:R-:W-:-:S07]  /*2ca90*/  IMAD.MOV.U32 R5, RZ, RZ, R14 ;  /* 0x000000ffff057224 */ /* 0x000fce00078e000e */
[----:B------:R-:W-:Y:S05]  /*2caa0*/  WARPSYNC.COLLECTIVE R15, `(.L_x_904) ;  /* 0x000000000f087348 */ /* 0x000fea0003c00000 */
[----:B------:R0:W1:Y:S02]  /*2cab0*/  SHFL.IDX P6, R14, R13, R12, R11 ;  /* 0x0000000c0d0e7389 */ /* 0x00006400000c000b */
[----:B01----:R-:W-:Y:S01]  /*2cac0*/  ENDCOLLECTIVE ;  /* 0x000000000000791b */ /* 0x003fe20003800000 */
.L_x_904:
[----:B------:R-:W-:Y:S01]  /*2cad0*/  MOV R3, R14 ;  /* 0x0000000e00037202 */ /* 0x000fe20000000f00 */
[----:B------:R-:W-:Y:S06]  /*2cae0*/  BRA `(.L_x_905) ;  /* 0xffffffa000c47947 */ /* 0x000fec000383ffff */
.L_x_757:
[----:B---3--:R3:W4:Y:S02]  /*2caf0*/  SYNCS.PHASECHK.TRANS64.TRYWAIT P0, [R18+URZ+0x38820], R0 ;  /* 0x03882000120075a7 */ /* 0x008724000800017f */
[----:B----4-:R-:W-:Y:S05]  /*2cb00*/  @!P0 NANOSLEEP.SYNCS 0x989680 ;  /* 0x009896800000895d */ /* 0x010fea0003900000 */
[----:B------:R-:W4:Y:S02]  /*2cb10*/  @!P0 SYNCS.PHASECHK.TRANS64 P0, [R18+URZ+0x38820], R0 ;  /* 0x03882000120085a7 */ /* 0x000f24000800007f */
[----:B----4-:R-:W-:Y:S05]  /*2cb20*/  @!P0 BRA `(.L_x_757) ;  /* 0xfffffffc00f08947 */ /* 0x010fea000383ffff */
[----:B------:R-:W-:Y:S05]  /*2cb30*/  BRA `(.L_x_906) ;  /* 0xffffffa400407947 */ /* 0x000fea000383ffff */
.L_x_766:
[----:B-1----:R1:W2:Y:S02]  /*2cb40*/  SYNCS.PHASECHK.TRANS64.TRYWAIT P0, [R3+URZ+0x38840], R2 ;  /* 0x03884002030075a7 */ /* 0x0022a4000800017f */
[----:B--2---:R-:W-:Y:S05]  /*2cb50*/  @!P0 NANOSLEEP.SYNCS 0x989680 ;  /* 0x009896800000895d */ /* 0x004fea0003900000 */
[----:B------:R-:W2:Y:S02]  /*2cb60*/  @!P0 SYNCS.PHASECHK.TRANS64 P0, [R3+URZ+0x38840], R2 ;  /* 0x03884002030085a7 */ /* 0x000ea4000800007f */
[----:B--2---:R-:W-:Y:S05]  /*2cb70*/  @!P0 BRA `(.L_x_766) ;  /* 0xfffffffc00f08947 */ /* 0x004fea000383ffff */
[----:B------:R-:W-:Y:S05]  /*2cb80*/  BRA `(.L_x_907) ;  /* 0xffffffa800207947 */ /* 0x000fea000383ffff */
.L_x_774:
[----:B0-----:R0:W1:Y:S02]  /*2cb90*/  SYNCS.PHASECHK.TRANS64.TRYWAIT P0, [R3+URZ+0x60], R2 ;  /* 0x00006002030075a7 */ /* 0x001064000800017f */
[----:B-1----:R-:W-:Y:S05]  /*2cba0*/  @!P0 NANOSLEEP.SYNCS 0x989680 ;  /* 0x009896800000895d */ /* 0x002fea0003900000 */
[----:B------:R-:W1:Y:S02]  /*2cbb0*/  @!P0 SYNCS.PHASECHK.TRANS64 P0, [R3+URZ+0x60], R2 ;  /* 0x00006002030085a7 */ /* 0x000e64000800007f */
[----:B-1----:R-:W-:Y:S05]  /*2cbc0*/  @!P0 BRA `(.L_x_774) ;  /* 0xfffffffc00f08947 */ /* 0x002fea000383ffff */
[----:B------:R-:W-:Y:S05]  /*2cbd0*/  BRA `(.L_x_908) ;  /* 0xffffffac00747947 */ /* 0x000fea000383ffff */
.L_x_785:
[----:B-1----:R1:W2:Y:S02]  /*2cbe0*/  SYNCS.PHASECHK.TRANS64.TRYWAIT P0, [R3+URZ+0x38840], R2 ;  /* 0x03884002030075a7 */ /* 0x0022a4000800017f */
[----:B--2---:R-:W-:Y:S05]  /*2cbf0*/  @!P0 NANOSLEEP.SYNCS 0x989680 ;  /* 0x009896800000895d */ /* 0x004fea0003900000 */
[----:B------:R-:W2:Y:S02]  /*2cc00*/  @!P0 SYNCS.PHASECHK.TRANS64 P0, [R3+URZ+0x38840], R2 ;  /* 0x03884002030085a7 */ /* 0x000ea4000800007f */
[----:B--2---:R-:W-:Y:S05]  /*2cc10*/  @!P0 BRA `(.L_x_785) ;  /* 0xfffffffc00f08947 */ /* 0x004fea000383ffff */
[----:B------:R-:W-:Y:S05]  /*2cc20*/  BRA `(.L_x_909) ;  /* 0xffffffb400807947 */ /* 0x000fea000383ffff */
.L_x_793:
[----:B0-----:R0:W1:Y:S02]  /*2cc30*/  SYNCS.PHASECHK.TRANS64.TRYWAIT P0, [R2+URZ+0x60], R3 ;  /* 0x00006003020075a7 */ /* 0x001064000800017f */
[----:B-1----:R-:W-:Y:S05]  /*2cc40*/  @!P0 NANOSLEEP.SYNCS 0x989680 ;  /* 0x009896800000895d */ /* 0x002fea0003900000 */
[----:B------:R-:W1:Y:S02]  /*2cc50*/  @!P0 SYNCS.PHASECHK.TRANS64 P0, [R2+URZ+0x60], R3 ;  /* 0x00006003020085a7 */ /* 0x000e64000800007f */
[----:B-1----:R-:W-:Y:S05]  /*2cc60*/  @!P0 BRA `(.L_x_793) ;  /* 0xfffffffc00f08947 */ /* 0x002fea000383ffff */
[----:B------:R-:W-:Y:S05]  /*2cc70*/  BRA `(.L_x_910) ;  /* 0xffffffb800d47947 */ /* 0x000fea000383ffff */
.L_x_804:
[----:B--2---:R2:W3:Y:S02]  /*2cc80*/  SYNCS.PHASECHK.TRANS64.TRYWAIT P0, [R2+URZ+0x38840], R3 ;  /* 0x03884003020075a7 */ /* 0x0044e4000800017f */
[----:B---3--:R-:W-:Y:S05]  /*2cc90*/  @!P0 NANOSLEEP.SYNCS 0x989680 ;  /* 0x009896800000895d */ /* 0x008fea0003900000 */
[----:B------:R-:W3:Y:S02]  /*2cca0*/  @!P0 SYNCS.PHASECHK.TRANS64 P0, [R2+URZ+0x38840], R3 ;  /* 0x03884003020085a7 */ /* 0x000ee4000800007f */
[----:B---3--:R-:W-:Y:S05]  /*2ccb0*/  @!P0 BRA `(.L_x_804) ;  /* 0xfffffffc00f08947 */ /* 0x008fea000383ffff */
[----:B------:R-:W-:Y:S05]  /*2ccc0*/  BRA `(.L_x_911) ;  /* 0xffffffc000b07947 */ /* 0x000fea000383ffff */
.L_x_812:
[----:B0-----:R0:W1:Y:S02]  /*2ccd0*/  SYNCS.PHASECHK.TRANS64.TRYWAIT P0, [R2+URZ+0x60], R5 ;  /* 0x00006005020075a7 */ /* 0x001064000800017f */
[----:B-1----:R-:W-:Y:S05]  /*2cce0*/  @!P0 NANOSLEEP.SYNCS 0x989680 ;  /* 0x009896800000895d */ /* 0x002fea0003900000 */
[----:B------:R-:W1:Y:S02]  /*2ccf0*/  @!P0 SYNCS.PHASECHK.TRANS64 P0, [R2+URZ+0x60], R5 ;  /* 0x00006005020085a7 */ /* 0x000e64000800007f */
[----:B-1----:R-:W-:Y:S05]  /*2cd00*/  @!P0 BRA `(.L_x_812) ;  /* 0xfffffffc00f08947 */ /* 0x002fea000383ffff */
[----:B------:R-:W-:Y:S05]  /*2cd10*/  BRA `(.L_x_912) ;  /* 0xffffffc800047947 */ /* 0x000fea000383ffff */
.L_x_825:
[----:B--2---:R2:W3:Y:S02]  /*2cd20*/  SYNCS.PHASECHK.TRANS64.TRYWAIT P0, [R0+URZ+0x38860], R2 ;  /* 0x03886002000075a7 */ /* 0x0044e4000800017f */
[----:B---3--:R-:W-:Y:S05]  /*2cd30*/  @!P0 NANOSLEEP.SYNCS 0x989680 ;  /* 0x009896800000895d */ /* 0x008fea0003900000 */
[----:B------:R-:W3:Y:S02]  /*2cd40*/  @!P0 SYNCS.PHASECHK.TRANS64 P0, [R0+URZ+0x38860], R2 ;  /* 0x03886002000085a7 */ /* 0x000ee4000800007f */
[----:B---3--:R-:W-:Y:S05]  /*2cd50*/  @!P0 BRA `(.L_x_825) ;  /* 0xfffffffc00f08947 */ /* 0x008fea000383ffff */
[----:B------:R-:W-:Y:S05]  /*2cd60*/  BRA `(.L_x_913) ;  /* 0xffffffcc00cc7947 */ /* 0x000fea000383ffff */
.L_x_834:
[----:B------:R-:W3:Y:S01]  /*2cd70*/  LDL R0, [R1] ;  /* 0x0000000001007983 */ /* 0x000ee20000100800 */
[----:B------:R-:W-:Y:S01]  /*2cd80*/  BSSY B0, `(.L_x_914) ;  /* 0x0000008000007945 */ /* 0x000fe20003800000 */
[----:B------:R-:W-:Y:S01]  /*2cd90*/  IMAD.MOV.U32 R12, RZ, RZ, RZ ;  /* 0x000000ffff0c7224 */ /* 0x000fe200078e00ff */
[----:B------:R-:W-:Y:S01]  /*2cda0*/  MOV R15, 0xffffffff ;  /* 0xffffffff000f7802 */ /* 0x000fe20000000f00 */
[----:B0-----:R-:W-:Y:S02]  /*2cdb0*/  IMAD.MOV.U32 R11, RZ, RZ, 0x1f ;  /* 0x0000001fff0b7424 */ /* 0x001fe400078e00ff */
[----:B---3--:R-:W-:-:S07]  /*2cdc0*/  IMAD.MOV.U32 R13, RZ, RZ, R0 ;  /* 0x000000ffff0d7224 */ /* 0x008fce00078e0000 */
[----:B--2---:R-:W-:Y:S05]  /*2cdd0*/  WARPSYNC.COLLECTIVE R15, `(.L_x_915) ;  /* 0x000000000f087348 */ /* 0x004fea0003c00000 */
[----:B------:R0:W1:Y:S02]  /*2cde0*/  SHFL.IDX P6, R14, R13, R12, R11 ;  /* 0x0000000c0d0e7389 */ /* 0x00006400000c000b */
[----:B012---:R-:W-:Y:S01]  /*2cdf0*/  ENDCOLLECTIVE ;  /* 0x000000000000791b */ /* 0x007fe20003800000 */
.L_x_915:
[----:B------:R-:W-:Y:S05]  /*2ce00*/  BSYNC B0 ;  /* 0x0000000000007941 */ /* 0x000fea0003800000 */
.L_x_914:
[----:B------:R0:W5:Y:S01]  /*2ce10*/  LDL R2, [R1+0xc] ;  /* 0x00000c0001027983 */ /* 0x0001620000100800 */
[----:B------:R-:W-:Y:S01]  /*2ce20*/  IMAD.MOV.U32 R13, RZ, RZ, R0 ;  /* 0x000000ffff0d7224 */ /* 0x000fe200078e0000 */
[----:B------:R-:W-:Y:S01]  /*2ce30*/  MOV R11, 0x1f ;  /* 0x0000001f000b7802 */ /* 0x000fe20000000f00 */
[----:B------:R-:W-:Y:S02]  /*2ce40*/  IMAD.MOV.U32 R12, RZ, RZ, 0x1 ;  /* 0x00000001ff0c7424 */ /* 0x000fe400078e00ff */
[----:B------:R-:W-:Y:S02]  /*2ce50*/  IMAD.MOV.U32 R15, RZ, RZ, -0x1 ;  /* 0xffffffffff0f7424 */ /* 0x000fe400078e00ff */
[----:B------:R-:W-:-:S07]  /*2ce60*/  IMAD.MOV.U32 R5, RZ, RZ, R14 ;  /* 0x000000ffff057224 */ /* 0x000fce00078e000e */
[----:B0----5:R-:W-:Y:S05]  /*2ce70*/  WARPSYNC.COLLECTIVE R15, `(.L_x_916) ;  /* 0x000000000f087348 */ /* 0x021fea0003c00000 */
[----:B------:R1:W2:Y:S02]  /*2ce80*/  SHFL.IDX P6, R14, R13, R12, R11 ;  /* 0x0000000c0d0e7389 */ /* 0x0002a400000c000b */
[----:B012--5:R-:W-:Y:S01]  /*2ce90*/  ENDCOLLECTIVE ;  /* 0x000000000000791b */ /* 0x027fe20003800000 */
.L_x_916:
        /* <DEDUP_REMOVED lines=12> */
[----:B------:R-:W-:Y:S01]  /*2cf60*/  MOV R4, RZ ;  /* 0x000000ff00047202 */ /* 0x000fe20000000f00 */
[----:B------:R-:W-:Y:S01]  /*2cf70*/  IMAD.MOV.U32 R6, RZ, RZ, RZ ;  /* 0x000000ffff067224 */ /* 0x000fe200078e00ff */
[C---:B------:R-:W-:Y:S02]  /*2cf80*/  ISETP.GE.U32.AND P2, PT, R16.reuse, 0x2, PT ;  /* 0x000000021000780c */ /* 0x040fe40003f46070 */
[C---:B------:R-:W-:Y:S02]  /*2cf90*/  ISETP.GE.U32.AND P3, PT, R16.reuse, 0x4, PT ;  /* 0x000000041000780c */ /* 0x040fe40003f66070 */
[C---:B------:R-:W-:Y:S02]  /*2cfa0*/  ISETP.GE.U32.AND P4, PT, R16.reuse, 0x8, PT ;  /* 0x000000081000780c */ /* 0x040fe40003f86070 */
[C---:B------:R-:W-:Y:S01]  /*2cfb0*/  ISETP.GE.U32.AND P5, PT, R16.reuse, 0x10, PT ;  /* 0x000000101000780c */ /* 0x040fe20003fa6070 */
[----:B--2---:R-:W-:Y:S01]  /*2cfc0*/  @!P1 IMAD.MOV.U32 R4, RZ, RZ, R8 ;  /* 0x000000ffff049224 */ /* 0x004fe200078e0008 */
[----:B------:R-:W-:Y:S01]  /*2cfd0*/  MOV R8, RZ ;  /* 0x000000ff00087202 */ /* 0x000fe20000000f00 */
[----:B---3--:R-:W-:Y:S01]  /*2cfe0*/  @!P1 IMAD.MOV.U32 R6, RZ, RZ, R2 ;  /* 0x000000ffff069224 */ /* 0x008fe200078e0002 */
[----:B------:R-:W-:-:S03]  /*2cff0*/  ISETP.NE.AND P1, PT, R16, RZ, PT ;  /* 0x000000ff1000720c */ /* 0x000fc60003f25270 */
[----:B------:R-:W-:-:S05]  /*2d000*/  IMAD R2, R6, R4, RZ ;  /* 0x0000000406027224 */ /* 0x000fca00078e02ff */
[----:B------:R-:W-:-:S07]  /*2d010*/  MOV R13, R2 ;  /* 0x00000002000d7202 */ /* 0x000fce0000000f00 */
[----:B------:R-:W-:Y:S05]  /*2d020*/  WARPSYNC.COLLECTIVE R15, `(.L_x_917) ;  /* 0x000000000f087348 */ /* 0x000fea0003c00000 */
[----:B------:R0:W1:Y:S02]  /*2d030*/  SHFL.UP P6, R14, R13, R12, R11 ;  /* 0x0400000c0d0e7389 */ /* 0x00006400000c000b */
[----:B01----:R-:W-:Y:S01]  /*2d040*/  ENDCOLLECTIVE ;  /* 0x000000000000791b */ /* 0x003fe20003800000 */
.L_x_917:
[----:B------:R-:W-:Y:S02]  /*2d050*/  IMAD.MOV.U32 R12, RZ, RZ, 0x2 ;  /* 0x00000002ff0c7424 */ /* 0x000fe400078e00ff */
[----:B------:R-:W-:-:S05]  /*2d060*/  IMAD.MOV.U32 R3, RZ, RZ, R14 ;  /* 0x000000ffff037224 */ /* 0x000fca00078e000e */
[----:B------:R-:W-:-:S05]  /*2d070*/  SEL R3, R3, RZ, P1 ;  /* 0x000000ff03037207 */ /* 0x000fca0000800000 */
[----:B------:R-:W-:-:S05]  /*2d080*/  IMAD.IADD R2, R2, 0x1, R3 ;  /* 0x0000000102027824 */ /* 0x000fca00078e0203 */
[----:B------:R-:W-:-:S07]  /*2d090*/  MOV R13, R2 ;  /* 0x00000002000d7202 */ /* 0x000fce0000000f00 */
[----:B------:R-:W-:Y:S05]  /*2d0a0*/  WARPSYNC.COLLECTIVE R15, `(.L_x_918) ;  /* 0x000000000f087348 */ /* 0x000fea0003c00000 */
[----:B------:R0:W1:Y:S02]  /*2d0b0*/  SHFL.UP P6, R14, R13, R12, R11 ;  /* 0x0400000c0d0e7389 */ /* 0x00006400000c000b */
[----:B01----:R-:W-:Y:S01]  /*2d0c0*/  ENDCOLLECTIVE ;  /* 0x000000000000791b */ /* 0x003fe20003800000 */
.L_x_918:
        /* <DEDUP_REMOVED lines=8> */
.L_x_919:
        /* <DEDUP_REMOVED lines=8> */
.L_x_920:
        /* <DEDUP_REMOVED lines=8> */
.L_x_921:
[----:B------:R-:W-:Y:S02]  /*2d250*/  IMAD.MOV.U32 R12, RZ, RZ, 0x1f ;  /* 0x0000001fff0c7424 */ /* 0x000fe400078e00ff */
[----:B------:R-:W-:Y:S02]  /*2d260*/  IMAD.MOV.U32 R11, RZ, RZ, 0x1f ;  /* 0x0000001fff0b7424 */ /* 0x000fe400078e00ff */
[----:B------:R-:W-:-:S05]  /*2d270*/  IMAD.MOV.U32 R3, RZ, RZ, R14 ;  /* 0x000000ffff037224 */ /* 0x000fca00078e000e */
[----:B------:R-:W-:-:S05]  /*2d280*/  SEL R3, R3, RZ, P5 ;  /* 0x000000ff03037207 */ /* 0x000fca0002800000 */
[----:B------:R-:W-:-:S05]  /*2d290*/  IMAD.IADD R7, R2, 0x1, R3 ;  /* 0x0000000102077824 */ /* 0x000fca00078e0203 */
[----:B------:R-:W-:-:S07]  /*2d2a0*/  MOV R13, R7 ;  /* 0x00000007000d7202 */ /* 0x000fce0000000f00 */
[----:B------:R-:W-:Y:S05]  /*2d2b0*/  WARPSYNC.COLLECTIVE R15, `(.L_x_922) ;  /* 0x000000000f087348 */ /* 0x000fea0003c00000 */
[----:B------:R0:W1:Y:S02]  /*2d2c0*/  SHFL.IDX P6, R14, R13, R12, R11 ;  /* 0x0000000c0d0e7389 */ /* 0x00006400000c000b */
[----:B01----:R-:W-:Y:S01]  /*2d2d0*/  ENDCOLLECTIVE ;  /* 0x000000000000791b */ /* 0x003fe20003800000 */
.L_x_922:
[----:B------:R-:W-:Y:S01]  /*2d2e0*/  IMAD.MOV.U32 R9, RZ, RZ, R14 ;  /* 0x000000ffff097224 */ /* 0x000fe200078e000e */
[----:B------:R-:W-:Y:S06]  /*2d2f0*/  BRA `(.L_x_923) ;  /* 0xffffffd000b87947 */ /* 0x000fec000383ffff */
.L_x_837:
[----:B------:R-:W-:Y:S01]  /*2d300*/  BSSY B0, `(.L_x_924) ;  /* 0x0000008000007945 */ /* 0x000fe20003800000 */
[----:B------:R-:W-:Y:S01]  /*2d310*/  IMAD.MOV.U32 R13, RZ, RZ, R2 ;  /* 0x000000ffff0d7224 */ /* 0x000fe200078e0002 */
[----:B------:R-:W-:Y:S01]  /*2d320*/  MOV R15, 0xffffffff ;  /* 0xffffffff000f7802 */ /* 0x000fe20000000f00 */
[----:B------:R-:W-:Y:S02]  /*2d330*/  IMAD.MOV.U32 R12, RZ, RZ, 0x1 ;  /* 0x00000001ff0c7424 */ /* 0x000fe400078e00ff */
[----:B------:R-:W-:-:S07]  /*2d340*/  IMAD.MOV.U32 R11, RZ, RZ, RZ ;  /* 0x000000ffff0b7224 */ /* 0x000fce00078e00ff */
[----:B0-----:R-:W-:Y:S05]  /*2d350*/  WARPSYNC.COLLECTIVE R15, `(.L_x_925) ;  /* 0x000000000f087348 */ /* 0x001fea0003c00000 */
[----:B------:R1:W2:Y:S02]  /*2d360*/  SHFL.UP P6, R14, R13, R12, R11 ;  /* 0x0400000c0d0e7389 */ /* 0x0002a400000c000b */
[----:B012---:R-:W-:Y:S01]  /*2d370*/  ENDCOLLECTIVE ;  /* 0x000000000000791b */ /* 0x007fe20003800000 */
.L_x_925:
[----:B------:R-:W-:Y:S05]  /*2d380*/  BSYNC B0 ;  /* 0x0000000000007941 */ /* 0x000fea0003800000 */
.L_x_924:
[----:B------:R-:W-:Y:S01]  /*2d390*/  IMAD.MOV.U32 R3, RZ, RZ, R14 ;  /* 0x000000ffff037224 */ /* 0x000fe200078e000e */
[----:B------:R-:W-:Y:S01]  /*2d3a0*/  MOV R12, 0x2 ;  /* 0x00000002000c7802 */ /* 0x000fe20000000f00 */
[----:B------:R-:W-:Y:S02]  /*2d3b0*/  IMAD.MOV.U32 R11, RZ, RZ, RZ ;  /* 0x000000ffff0b7224 */ /* 0x000fe400078e00ff */
[----:B------:R-:W-:Y:S01]  /*2d3c0*/  IMAD.MOV.U32 R15, RZ, RZ, -0x1 ;  /* 0xffffffffff0f7424 */ /* 0x000fe200078e00ff */
[----:B------:R-:W-:-:S05]  /*2d3d0*/  SEL R3, R3, RZ, P1 ;  /* 0x000000ff03037207 */ /* 0x000fca0000800000 */
[----:B------:R-:W-:-:S04]  /*2d3e0*/  IMAD.IADD R2, R2, 0x1, R3 ;  /* 0x0000000102027824 */ /* 0x000fc800078e0203 */
[----:B------:R-:W-:-:S07]  /*2d3f0*/  IMAD.MOV.U32 R13, RZ, RZ, R2 ;  /* 0x000000ffff0d7224 */ /* 0x000fce00078e0002 */
[----:B------:R-:W-:Y:S05]  /*2d400*/  WARPSYNC.COLLECTIVE R15, `(.L_x_926) ;  /* 0x000000000f087348 */ /* 0x000fea0003c00000 */
[----:B------:R0:W1:Y:S02]  /*2d410*/  SHFL.UP P6, R14, R13, R12, R11 ;  /* 0x0400000c0d0e7389 */ /* 0x00006400000c000b */
[----:B01----:R-:W-:Y:S01]  /*2d420*/  ENDCOLLECTIVE ;  /* 0x000000000000791b */ /* 0x003fe20003800000 */
.L_x_926:
[----:B------:R-:W-:Y:S02]  /*2d430*/  IMAD.MOV.U32 R12, RZ, RZ, 0x4 ;  /* 0x00000004ff0c7424 */ /* 0x000fe400078e00ff */
[----:B------:R-:W-:-:S05]  /*2d440*/  IMAD.MOV.U32 R3, RZ, RZ, R14 ;  /* 0x000000ffff037224 */ /* 0x000fca00078e000e */
[----:B------:R-:W-:-:S04]  /*2d450*/  SEL R3, R3, RZ, P2 ;  /* 0x000000ff03037207 */ /* 0x000fc80001000000 */
[----:B------:R-:W-:-:S05]  /*2d460*/  IADD3 R2, R2, R3, RZ ;  /* 0x0000000302027210 */ /* 0x000fca0007ffe0ff */
[----:B------:R-:W-:-:S07]  /*2d470*/  IMAD.MOV.U32 R13, RZ, RZ, R2 ;  /* 0x000000ffff0d7224 */ /* 0x000fce00078e0002 */
[----:B------:R-:W-:Y:S05]  /*2d480*/  WARPSYNC.COLLECTIVE R15, `(.L_x_927) ;  /* 0x000000000f087348 */ /* 0x000fea0003c00000 */
[----:B------:R0:W1:Y:S02]  /*2d490*/  SHFL.UP P6, R14, R13, R12, R11 ;  /* 0x0400000c0d0e7389 */ /* 0x00006400000c000b */
[----:B01----:R-:W-:Y:S01]  /*2d4a0*/  ENDCOLLECTIVE ;  /* 0x000000000000791b */ /* 0x003fe20003800000 */
.L_x_927:
        /* <DEDUP_REMOVED lines=8> */
.L_x_928:
        /* <DEDUP_REMOVED lines=8> */
.L_x_929:
[----:B------:R-:W-:Y:S02]  /*2d5b0*/  IMAD.MOV.U32 R12, RZ, RZ, 0x1f ;  /* 0x0000001fff0c7424 */ /* 0x000fe400078e00ff */
[----:B------:R-:W-:Y:S02]  /*2d5c0*/  IMAD.MOV.U32 R11, RZ, RZ, 0x1f ;  /* 0x0000001fff0b7424 */ /* 0x000fe400078e00ff */
[----:B------:R-:W-:-:S05]  /*2d5d0*/  IMAD.MOV.U32 R3, RZ, RZ, R14 ;  /* 0x000000ffff037224 */ /* 0x000fca00078e000e */
[----:B------:R-:W-:-:S04]  /*2d5e0*/  SEL R3, R3, RZ, P5 ;  /* 0x000000ff03037207 */ /* 0x000fc80002800000 */
[----:B------:R-:W-:-:S05]  /*2d5f0*/  IADD3 R7, R2, R3, RZ ;  /* 0x0000000302077210 */ /* 0x000fca0007ffe0ff */
[----:B------:R-:W-:-:S07]  /*2d600*/  IMAD.MOV.U32 R13, RZ, RZ, R7 ;  /* 0x000000ffff0d7224 */ /* 0x000fce00078e0007 */
[----:B------:R-:W-:Y:S05]  /*2d610*/  WARPSYNC.COLLECTIVE R15, `(.L_x_930) ;  /* 0x000000000f087348 */ /* 0x000fea0003c00000 */
[----:B------:R0:W1:Y:S02]  /*2d620*/  SHFL.IDX P6, R14, R13, R12, R11 ;  /* 0x0000000c0d0e7389 */ /* 0x00006400000c000b */
[----:B01----:R-:W-:Y:S01]  /*2d630*/  ENDCOLLECTIVE ;  /* 0x000000000000791b */ /* 0x003fe20003800000 */
.L_x_930:
[----:B------:R-:W-:Y:S01]  /*2d640*/  MOV R9, R14 ;  /* 0x0000000e00097202 */ /* 0x000fe20000000f00 */
[----:B------:R-:W-:Y:S06]  /*2d650*/  BRA `(.L_x_931) ;  /* 0xffffffd000907947 */ /* 0x000fec000383ffff */
.L_x_839:
[----:B------:R-:W-:Y:S01]  /*2d660*/  BSSY B0, `(.L_x_932) ;  /* 0x0000006000007945 */ /* 0x000fe20003800000 */
[----:B------:R-:W-:Y:S01]  /*2d670*/  PLOP3.LUT P6, PT, P6, PT, PT, 0x8, 0x0 ;  /* 0x000000000000781c */ /* 0x000fe200037ce170 */
[----:B------:R-:W-:-:S12]  /*2d680*/  IMAD.MOV.U32 R15, RZ, RZ, -0x1 ;  /* 0xffffffffff0f7424 */ /* 0x000fd800078e00ff */
[----:B0-----:R-:W-:Y:S05]  /*2d690*/  WARPSYNC.COLLECTIVE R15, `(.L_x_933) ;  /* 0x000000000f087348 */ /* 0x001fea0003c00000 */
[----:B------:R-:W-:Y:S01]  /*2d6a0*/  VOTE.ANY R14, PT, P6 ;  /* 0x00000000000e7806 */ /* 0x000fe200030e0100 */
[----:B0-----:R-:W-:Y:S06]  /*2d6b0*/  ENDCOLLECTIVE ;  /* 0x000000000000791b */ /* 0x001fec0003800000 */
.L_x_933:
[----:B------:R-:W-:Y:S05]  /*2d6c0*/  BSYNC B0 ;  /* 0x0000000000007941 */ /* 0x000fea0003800000 */
.L_x_932:
[----:B------:R-:W-:Y:S02]  /*2d6d0*/  IMAD.MOV.U32 R3, RZ, RZ, R14 ;  /* 0x000000ffff037224 */ /* 0x000fe400078e000e */
[----:B------:R-:W-:Y:S02]  /*2d6e0*/  IMAD.MOV.U32 R13, RZ, RZ, R4 ;  /* 0x000000ffff0d7224 */ /* 0x000fe400078e0004 */
[----:B------:R-:W0:Y:S01]  /*2d6f0*/  POPC R0, R3 ;  /* 0x0000000300007309 */ /* 0x000e220000000000 */
[----:B------:R-:W-:Y:S02]  /*2d700*/  IMAD.MOV.U32 R11, RZ, RZ, 0x1f ;  /* 0x0000001fff0b7424 */ /* 0x000fe400078e00ff */
[----:B------:R-:W-:Y:S01]  /*2d710*/  IMAD.MOV.U32 R15, RZ, RZ, -0x1 ;  /* 0xffffffffff0f7424 */ /* 0x000fe200078e00ff */
[----:B0-----:R-:W-:-:S07]  /*2d720*/  MOV R12, R0 ;  /* 0x00000000000c7202 */ /* 0x001fce0000000f00 */
[----:B------:R-:W-:Y:S05]  /*2d730*/  WARPSYNC.COLLECTIVE R15, `(.L_x_934) ;  /* 0x000000000f087348 */ /* 0x000fea0003c00000 */
[----:B------:R0:W1:Y:S02]  /*2d740*/  SHFL.IDX P6, R14, R13, R12, R11 ;  /* 0x0000000c0d0e7389 */ /* 0x00006400000c000b */
[----:B01----:R-:W-:Y:S01]  /*2d750*/  ENDCOLLECTIVE ;  /* 0x000000000000791b */ /* 0x003fe20003800000 */
.L_x_934:
[----:B------:R-:W-:Y:S01]  /*2d760*/  MOV R13, R6 ;  /* 0x00000006000d7202 */ /* 0x000fe20000000f00 */
[----:B------:R-:W-:-:S07]  /*2d770*/  IMAD.MOV.U32 R4, RZ, RZ, R14 ;  /* 0x000000ffff047224 */ /* 0x000fce00078e000e */
[----:B------:R-:W-:Y:S05]  /*2d780*/  WARPSYNC.COLLECTIVE R15, `(.L_x_935) ;  /* 0x000000000f087348 */ /* 0x000fea0003c00000 */
[----:B------:R0:W1:Y:S02]  /*2d790*/  SHFL.IDX P6, R14, R13, R12, R11 ;  /* 0x0000000c0d0e7389 */ /* 0x00006400000c000b */
[----:B01----:R-:W-:Y:S01]  /*2d7a0*/  ENDCOLLECTIVE ;  /* 0x000000000000791b */ /* 0x003fe20003800000 */
.L_x_935:
[----:B------:R-:W-:Y:S01]  /*2d7b0*/  IMAD.MOV.U32 R6, RZ, RZ, R14 ;  /* 0x000000ffff067224 */ /* 0x000fe200078e000e */
[----:B------:R-:W-:Y:S06]  /*2d7c0*/  BRA `(.L_x_936) ;  /* 0xffffffd000707947 */ /* 0x000fec000383ffff */
.L_x_841:
[----:B------:R-:W-:Y:S01]  /*2d7d0*/  BSSY B0, `(.L_x_937) ;  /* 0x0000007000007945 */ /* 0x000fe20003800000 */
[----:B------:R-:W-:Y:S01]  /*2d7e0*/  IMAD.MOV.U32 R13, RZ, RZ, R7 ;  /* 0x000000ffff0d7224 */ /* 0x000fe200078e0007 */
[----:B------:R-:W-:Y:S01]  /*2d7f0*/  MOV R15, 0xffffffff ;  /* 0xffffffff000f7802 */ /* 0x000fe20000000f00 */
[----:B------:R-:W-:-:S07]  /*2d800*/  IMAD.MOV.U32 R11, RZ, RZ, 0x1f ;  /* 0x0000001fff0b7424 */ /* 0x000fce00078e00ff */
[----:B0123--:R-:W-:Y:S05]  /*2d810*/  WARPSYNC.COLLECTIVE R15, `(.L_x_938) ;  /* 0x000000000f087348 */ /* 0x00ffea0003c00000 */
[----:B------:R4:W0:Y:S02]  /*2d820*/  SHFL.IDX P6, R14, R13, R12, R11 ;  /* 0x0000000c0d0e7389 */ /* 0x00082400000c000b */
[----:B01234-:R-:W-:Y:S01]  /*2d830*/  ENDCOLLECTIVE ;  /* 0x000000000000791b */ /* 0x01ffe20003800000 */
.L_x_938:
[----:B------:R-:W-:Y:S05]  /*2d840*/  BSYNC B0 ;  /* 0x0000000000007941 */ /* 0x000fea0003800000 */
.L_x_937:
[----:B------:R-:W-:Y:S01]  /*2d850*/  IMAD.MOV.U32 R7, RZ, RZ, R14 ;  /* 0x000000ffff077224 */ /* 0x000fe200078e000e */
[----:B------:R-:W-:Y:S06]  /*2d860*/  BRA `(.L_x_939) ;  /* 0xffffffd000607947 */ /* 0x000fec000383ffff */
.L_x_845:
[----:B0-----:R0:W1:Y:S02]  /*2d870*/  SYNCS.PHASECHK.TRANS64.TRYWAIT P0, [R0+URZ+0x38820], R3 ;  /* 0x03882003000075a7 */ /* 0x001064000800017f */
[----:B-1----:R-:W-:Y:S05]  /*2d880*/  @!P0 NANOSLEEP.SYNCS 0x989680 ;  /* 0x009896800000895d */ /* 0x002fea0003900000 */
[----:B------:R-:W1:Y:S02]  /*2d890*/  @!P0 SYNCS.PHASECHK.TRANS64 P0, [R0+URZ+0x38820], R3 ;  /* 0x03882003000085a7 */ /* 0x000e64000800007f */
[----:B-1----:R-:W-:Y:S05]  /*2d8a0*/  @!P0 BRA `(.L_x_845) ;  /* 0xfffffffc00f08947 */ /* 0x002fea000383ffff */
[----:B------:R-:W-:Y:S05]  /*2d8b0*/  BRA `(.L_x_940) ;  /* 0xffffffd400f87947 */ /* 0x000fea000383ffff */
.L_x_846:
[----:B------:R-:W1:Y:S01]  /*2d8c0*/  S2R R2, SR_TID.X ;  /* 0x0000000000027919 */ /* 0x000e620000002100 */
[----:B------:R-:W-:Y:S01]  /*2d8d0*/  BSSY B0, `(.L_x_941) ;  /* 0x000000a000007945 */ /* 0x000fe20003800000 */
[----:B------:R-:W-:Y:S01]  /*2d8e0*/  IMAD.MOV.U32 R12, RZ, RZ, RZ ;  /* 0x000000ffff0c7224 */ /* 0x000fe200078e00ff */
[----:B--2---:R-:W-:Y:S01]  /*2d8f0*/  MOV R11, 0x1f ;  /* 0x0000001f000b7802 */ /* 0x004fe20000000f00 */
[----:B------:R-:W-:Y:S01]  /*2d900*/  IMAD.MOV.U32 R15, RZ, RZ, -0x1 ;  /* 0xffffffffff0f7424 */ /* 0x000fe200078e00ff */
[----:B-1----:R-:W-:-:S04]  /*2d910*/  SHF.R.U32.HI R2, RZ, 0x5, R2 ;  /* 0x00000005ff027819 */ /* 0x002fc80000011602 */
[----:B------:R-:W-:-:S05]  /*2d920*/  LOP3.LUT R2, R2, 0x3, RZ, 0xc0, !PT ;  /* 0x0000000302027812 */ /* 0x000fca00078ec0ff */
[----:B------:R-:W-:-:S07]  /*2d930*/  IMAD.MOV.U32 R13, RZ, RZ, R2 ;  /* 0x000000ffff0d7224 */ /* 0x000fce00078e0002 */
[----:B0-----:R-:W-:Y:S05]  /*2d940*/  WARPSYNC.COLLECTIVE R15, `(.L_x_942) ;  /* 0x000000000f087348 */ /* 0x001fea0003c00000 */
[----:B------:R1:W2:Y:S02]  /*2d950*/  SHFL.IDX P6, R14, R13, R12, R11 ;  /* 0x0000000c0d0e7389 */ /* 0x0002a400000c000b */
[----:B012---:R-:W-:Y:S01]  /*2d960*/  ENDCOLLECTIVE ;  /* 0x000000000000791b */ /* 0x007fe20003800000 */
.L_x_942:
[----:B------:R-:W-:Y:S05]  /*2d970*/  BSYNC B0 ;  /* 0x0000000000007941 */ /* 0x000fea0003800000 */
.L_x_941:
[----:B------:R-:W-:Y:S05]  /*2d980*/  BRA `(.L_x_943) ;  /* 0xffffffd400e07947 */ /* 0x000fea000383ffff */
.L_x_847:
[----:B------:R-:W-:Y:S01]  /*2d990*/  BSSY B0, `(.L_x_944) ;  /* 0x0000006000007945 */ /* 0x000fe20003800000 */
[----:B------:R-:W-:-:S07]  /*2d9a0*/  IMAD.MOV.U32 R15, RZ, RZ, -0x1 ;  /* 0xffffffffff0f7424 */ /* 0x000fce00078e00ff */
[----:B012---:R-:W-:Y:S05]  /*2d9b0*/  WARPSYNC.COLLECTIVE R15, `(.L_x_945) ;  /* 0x000000000f0c7348 */ /* 0x007fea0003c00000 */
[----:B------:R-:W-:Y:S02]  /*2d9c0*/  ELECT P6, UR62, PT ;  /* 0x00000000003e782f */ /* 0x000fe400038c0000 */
[----:B------:R-:W-:Y:S01]  /*2d9d0*/  MOV R14, UR62 ;  /* 0x0000003e000e7c02 */ /* 0x000fe20008000f00 */
[----:B012---:R-:W-:Y:S10]  /*2d9e0*/  ENDCOLLECTIVE ;  /* 0x000000000000791b */ /* 0x007ff40003800000 */
.L_x_945:
[----:B------:R-:W-:Y:S05]  /*2d9f0*/  BSYNC B0 ;  /* 0x0000000000007941 */ /* 0x000fea0003800000 */
.L_x_944:
[----:B------:R-:W-:Y:S05]  /*2da00*/  BRA `(.L_x_946) ;  /* 0xffffffd400d47947 */ /* 0x000fea000383ffff */
.L_x_849:
[----:B0-----:R0:W1:Y:S02]  /*2da10*/  SYNCS.PHASECHK.TRANS64.TRYWAIT P0, [R6+URZ], R5 ;  /* 0x00000005060075a7 */ /* 0x001064000800017f */
[----:B-1----:R-:W-:Y:S05]  /*2da20*/  @!P0 NANOSLEEP.SYNCS 0x989680 ;  /* 0x009896800000895d */ /* 0x002fea0003900000 */
[----:B------:R-:W1:Y:S02]  /*2da30*/  @!P0 SYNCS.PHASECHK.TRANS64 P0, [R6+URZ], R5 ;  /* 0x00000005060085a7 */ /* 0x000e64000800007f */
[----:B-1----:R-:W-:Y:S05]  /*2da40*/  @!P0 BRA `(.L_x_849) ;  /* 0xfffffffc00f08947 */ /* 0x002fea000383ffff */
[----:B------:R-:W-:Y:S05]  /*2da50*/  BRA `(.L_x_947) ;  /* 0xffffffd8000c7947 */ /* 0x000fea000383ffff */
.L_x_850:
[----:B-1----:R1:W3:Y:S02]  /*2da60*/  SYNCS.PHASECHK.TRANS64.TRYWAIT P0, [R7+URZ], R2 ;  /* 0x00000002070075a7 */ /* 0x0022e4000800017f */
[----:B---3--:R-:W-:Y:S05]  /*2da70*/  @!P0 NANOSLEEP.SYNCS 0x989680 ;  /* 0x009896800000895d */ /* 0x008fea0003900000 */
[----:B------:R-:W3:Y:S02]  /*2da80*/  @!P0 SYNCS.PHASECHK.TRANS64 P0, [R7+URZ], R2 ;  /* 0x00000002070085a7 */ /* 0x000ee4000800007f */
[----:B---3--:R-:W-:Y:S05]  /*2da90*/  @!P0 BRA `(.L_x_850) ;  /* 0xfffffffc00f08947 */ /* 0x008fea000383ffff */
[----:B------:R-:W-:Y:S05]  /*2daa0*/  BRA `(.L_x_948) ;  /* 0xffffffd800007947 */ /* 0x000fea000383ffff */
.L_x_852:
[----:B---3--:R3:W4:Y:S02]  /*2dab0*/  SYNCS.PHASECHK.TRANS64.TRYWAIT P0, [R4+URZ], R5 ;  /* 0x00000005040075a7 */ /* 0x008724000800017f */
[----:B----4-:R-:W-:Y:S05]  /*2dac0*/  @!P0 NANOSLEEP.SYNCS 0x989680 ;  /* 0x009896800000895d */ /* 0x010fea0003900000 */
[----:B------:R-:W4:Y:S02]  /*2dad0*/  @!P0 SYNCS.PHASECHK.TRANS64 P0, [R4+URZ], R5 ;  /* 0x00000005040085a7 */ /* 0x000f24000800007f */
[----:B----4-:R-:W-:Y:S05]  /*2dae0*/  @!P0 BRA `(.L_x_852) ;  /* 0xfffffffc00f08947 */ /* 0x010fea000383ffff */
[----:B------:R-:W-:Y:S05]  /*2daf0*/  BRA `(.L_x_949) ;  /* 0xffffffd800047947 */ /* 0x000fea000383ffff */
.L_x_950:
        /* <DEDUP_REMOVED lines=16> */
.L_x_3202:


//--------------------- .text._ZN7cutlass13device_kernelIN5flash11enable_sm90INS1_16FlashAttnFwdSm90INS1_25CollectiveMainloopFwdSm90ILi2EN4cute5tupleIJNS5_1CILi1EEES8_S8_EEENS6_IJNS7_ILi128EEENS7_ILi64EEENS7_ILi256EEEEEELi256ENS_6half_tEfNS_4arch4Sm90ELb0ELb1ELb0ELb0ELb0ELb0ELb0ELb1ELb1ELb1ELb1ELb0EEENS1_21CollectiveEpilogueFwdINS6_IJSA_SC_SB_EEES9_SE_SG_Li256ELb0ELb1ELb1ELb0EEENS1_19SingleTileSchedulerILb0ELb1ELb1ELi128EEEEEEEEEvNT_6ParamsE --------------------------
	.section	.text._ZN7cutlass13device_kernelIN5flash11enable_sm90INS1_16FlashAttnFwdSm90INS1_25CollectiveMainloopFwdSm90ILi2EN4cute5tupleIJNS5_1CILi1EEES8_S8_EEENS6_IJNS7_ILi128EEENS7_ILi64EEENS7_ILi256EEEEEELi256ENS_6half_tEfNS_4arch4Sm90ELb0ELb1ELb0ELb0ELb0ELb0ELb0ELb1ELb1ELb1ELb1ELb0EEENS1_21CollectiveEpilogueFwdINS6_IJSA_SC_SB_EEES9_SE_SG_Li256ELb0ELb1ELb1ELb0EEENS1_19SingleTileSchedulerILb0ELb1ELb1ELi128EEEEEEEEEvNT_6ParamsE,"ax",@progbits
	.align	128
.text._ZN7cutlass13device_kernelIN5flash11enable_sm90INS1_16FlashAttnFwdSm90INS1_25CollectiveMainloopFwdSm90ILi2EN4cute5tupleIJNS5_1CILi1EEES8_S8_EEENS6_IJNS7_ILi128EEENS7_ILi64EEENS7_ILi256EEEEEELi256ENS_6half_tEfNS_4arch4Sm90ELb0ELb1ELb0ELb0ELb0ELb0ELb0ELb1ELb1ELb1ELb1ELb0EEENS1_21CollectiveEpilogueFwdINS6_IJSA_SC_SB_EEES9_SE_SG_Li256ELb0ELb1ELb1ELb0EEENS1_19SingleTileSchedulerILb0ELb1ELb1ELi128EEEEEEEEEvNT_6ParamsE:
        .type           _ZN7cutlass13device_kernelIN5flash11enable_sm90INS1_16FlashAttnFwdSm90INS1_25CollectiveMainloopFwdSm90ILi2EN4cute5tupleIJNS5_1CILi1EEES8_S8_EEENS6_IJNS7_ILi128EEENS7_ILi64EEENS7_ILi256EEEEEELi256ENS_6half_tEfNS_4arch4Sm90ELb0ELb1ELb0ELb0ELb0ELb0ELb0ELb1ELb1ELb1ELb1ELb0EEENS1_21CollectiveEpilogueFwdINS6_IJSA_SC_SB_EEES9_SE_SG_Li256ELb0ELb1ELb1ELb0EEENS1_19SingleTileSchedulerILb0ELb1ELb1ELi128EEEEEEEEEvNT_6ParamsE,@function
        .size           _ZN7cutlass13device_kernelIN5flash11enable_sm90INS1_16FlashAttnFwdSm90INS1_25CollectiveMainloopFwdSm90ILi2EN4cute5tupleIJNS5_1CILi1EEES8_S8_EEENS6_IJNS7_ILi128EEENS7_ILi64EEENS7_ILi256EEEEEELi256ENS_6half_tEfNS_4arch4Sm90ELb0ELb1ELb0ELb0ELb0ELb0ELb0ELb1ELb1ELb1ELb1ELb0EEENS1_21CollectiveEpilogueFwdINS6_IJSA_SC_SB_EEES9_SE_SG_Li256ELb0ELb1ELb1ELb0EEENS1_19SingleTileSchedulerILb0ELb1ELb1ELi128EEEEEEEEEvNT_6ParamsE,(.L_x_3203 - _ZN7cutlass13device_kernelIN5flash11enable_sm90INS1_16FlashAttnFwdSm90INS1_25CollectiveMainloopFwdSm90ILi2EN4cute5tupleIJNS5_1CILi1EEES8_S8_EEENS6_IJNS7_ILi128EEENS7_ILi64EEENS7_ILi256EEEEEELi256ENS_6half_tEfNS_4arch4Sm90ELb0ELb1ELb0ELb0ELb0ELb0ELb0ELb1ELb1ELb1ELb1ELb0EEENS1_21CollectiveEpilogueFwdINS6_IJSA_SC_SB_EEES9_SE_SG_Li256ELb0ELb1ELb1ELb0EEENS1_19SingleTileSchedulerILb0ELb1ELb1ELi128EEEEEEEEEvNT_6ParamsE)
        .other          _ZN7cutlass13device_kernelIN5flash11enable_sm90INS1_16FlashAttnFwdSm90INS1_25CollectiveMainloopFwdSm90ILi2EN4cute5tupleIJNS5_1CILi1EEES8_S8_EEENS6_IJNS7_ILi128EEENS7_ILi64EEENS7_ILi256EEEEEELi256ENS_6half_tEfNS_4arch4Sm90ELb0ELb1ELb0ELb0ELb0ELb0ELb0ELb1ELb1ELb1ELb1ELb0EEENS1_21CollectiveEpilogueFwdINS6_IJSA_SC_SB_EEES9_SE_SG_Li256ELb0ELb1ELb1ELb0EEENS1_19SingleTileSchedulerILb0ELb1ELb1ELi128EEEEEEEEEvNT_6ParamsE,@"STO_CUDA_ENTRY STV_DEFAULT"
_ZN7cutlass13device_kernelIN5flash11enable_sm90INS1_16FlashAttnFwdSm90INS1_25CollectiveMainloopFwdSm90ILi2EN4cute5tupleIJNS5_1CILi1EEES8_S8_EEENS6_IJNS7_ILi128EEENS7_ILi64EEENS7_ILi256EEEEEELi256ENS_6half_tEfNS_4arch4Sm90ELb0ELb1ELb0ELb0ELb0ELb0ELb0ELb1ELb1ELb1ELb1ELb0EEENS1_21CollectiveEpilogueFwdINS6_IJSA_SC_SB_EEES9_SE_SG_Li256ELb0ELb1ELb1ELb0EEENS1_19SingleTileSchedulerILb0ELb1ELb1ELi128EEEEEEEEEvNT_6ParamsE:
        /* <DEDUP_REMOVED lines=18> */
.L_x_952:
[----:B------:R-:W-:Y:S05]  /*0120*/  BSYNC B0 ;  /* 0x0000000000007941 */ /* 0x000fea0003800000 */
.L_x_951:
        /* <DEDUP_REMOVED lines=41> */
.L_x_953:
        /* <DEDUP_REMOVED lines=22> */
.L_x_954:
        /* <DEDUP_REMOVED lines=18> */
.L_x_955:
        /* <DEDUP_REMOVED lines=22> */
.L_x_956:
        /* <DEDUP_REMOVED lines=22> */
.L_x_957:
[----:B0-----:R-:W-:Y:S01]  /*0900*/  UMOV UR4, 0x1 ;  /* 0x0000000100047882 */ /* 0x001fe20000000000 */
[----:B------:R-:W-:Y:S01]  /*0910*/  PLOP3.LUT P0, PT, PT, PT, UP0, 0x80, 0x0 ;  /* 0x000000000000781c */ /* 0x000fe20003f0f008 */
[----:B------:R-:W-:Y:S01]  /*0920*/  USEL UR4, UR4, 0x2, !UP0 ;  /* 0x0000000204047887 */ /* 0x000fe2000c000000 */
[----:B------:R-:W-:Y:S01]  /*0930*/  NOP ;  /* 0x0000000000007918 */ /* 0x000fe20000000000 */
[----:B------:R-:W-:Y:S04]  /*0940*/  BSSY B6, `(.L_x_958) ;  /* 0x0001366000067945 */ /* 0x000fe80003800000 */
[----:B------:R-:W-:-:S05]  /*0950*/  IMAD.U32 R2, RZ, RZ, UR4 ;  /* 0x00000004ff027e24 */ /* 0x000fca000f8e00ff */
[----:B------:R0:W-:Y:S01]  /*0960*/  STL [R1+0xc], R2 ;  /* 0x00000c0201007387 */ /* 0x0001e20000100800 */
[----:B-12-4-:R-:W-:Y:S06]  /*0970*/  BAR.SYNC.DEFER_BLOCKING 0x0 ;  /* 0x0000000000007b1d */ /* 0x016fec0000010000 */
[----:B------:R-:W-:Y:S05]  /*0980*/  @!P0 BRA `(.L_x_959) ;  /* 0x000000e800588947 */ /* 0x000fea0003800000 */
.L_x_960:
[----:B------:R-:W-:-:S08]  /*0990*/  NOP ;  /* 0x0000000000007918 */ /* 0x000fd00000000000 */
[----:B------:R-:W1:Y:S02]  /*09a0*/  USETMAXREG.TRY_ALLOC.CTAPOOL UP0, 0xf0 ;  /* 0x000000f0000079c8 */ /* 0x000e640008000600 */
[----:B-1----:R-:W-:-:S13]  /*09b0*/  PLOP3.LUT P0, PT, PT, PT, UP0, 0x80, 0x0 ;  /* 0x000000000000781c */ /* 0x002fda0003f0f008 */
[----:B------:R-:W-:Y:S05]  /*09c0*/  @!P0 BRA `(.L_x_960) ;  /* 0xfffffffc00f08947 */ /* 0x000fea000383ffff */
[----:B------:R-:W1:Y:S01]  /*09d0*/  S2UR UR6, SR_CTAID.Y ;  /* 0x00000000000679c3 */ /* 0x000e620000002600 */
[----:B------:R-:W-:Y:S02]  /*09e0*/  ULDC UR7, c[0x0][0xc50] ;  /* 0x0003140000077ab9 */ /* 0x000fe40000000800 */
[----:B------:R-:W-:-:S05]  /*09f0*/  UISETP.NE.AND UP0, UPT, UR7, 0x1, UPT ;  /* 0x000000010700788c */ /* 0x000fca000bf05270 */
[----:B------:R-:W2:Y:S06]  /*0a00*/  S2UR UR8, SR_CTAID.Z ;  /* 0x00000000000879c3 */ /* 0x000eac0000002700 */
[----:B------:R-:W-:Y:S01]  /*0a10*/  @UP0 ULDC UR4, c[0x0][0xc54] ;  /* 0x0003150000040ab9 */ /* 0x000fe20000000800 */
[----:B------:R-:W-:Y:S01]  /*0a20*/  @UP0 ULDC UR9, c[0x0][0xc58] ;  /* 0x0003160000090ab9 */ /* 0x000fe20000000800 */
[----:B-1----:R-:W-:Y:S02]  /*0a30*/  UIMAD.WIDE.U32 UR4, UR6, UR4, URZ ;  /* 0x00000004060472a5 */ /* 0x002fe4000f8e003f */
[----:B------:R-:W-:-:S02]  /*0a40*/  UMOV UR10, UR6 ;  /* 0x00000006000a7c82 */ /* 0x000fc40008000000 */
[----:B------:R-:W-:Y:S01]  /*0a50*/  @UP0 USHF.R.U32.HI UR10, URZ, UR9, UR5 ;  /* 0x000000093f0a0299 */ /* 0x000fe20008011605 */
[----:B------:R-:W-:Y:S06]  /*0a60*/  BAR.ARV 0x8, 0x180 ;  /* 0x0206000000007b1d */ /* 0x000fec0000002000 */
[----:B------:R-:W-:Y:S01]  /*0a70*/  IMAD.U32 R0, RZ, RZ, UR10 ;  /* 0x0000000aff007e24 */ /* 0x000fe2000f8e00ff */
[----:B--2---:R-:W-:Y:S01]  /*0a80*/  ISETP.LE.AND P0, PT, RZ, UR8, PT ;  /* 0x00000008ff007c0c */ /* 0x004fe2000bf03270 */
[----:B------:R-:W-:-:S03]  /*0a90*/  UIADD3 UR4, -UR10, URZ, URZ ;  /* 0x0000003f0a047290 */ /* 0x000fc6000fffe13f */
[----:B------:R3:W-:Y:S01]  /*0aa0*/  STL [R1], R0 ;  /* 0x0000000001007387 */ /* 0x0007e20000100800 */
[----:B------:R-:W-:-:S08]  /*0ab0*/  UIMAD UR6, UR7, UR4, UR6 ;  /* 0x00000004070672a4 */ /* 0x000fd0000f8e0206 */
[----:B------:R-:W-:Y:S05]  /*0ac0*/  @!P0 BRA `(.L_x_961) ;  /* 0x0000013400348947 */ /* 0x000fea0003800000 */
[----:B------:R-:W1:Y:S01]  /*0ad0*/  S2UR UR38, SR_CTAID.X ;  /* 0x00000000002679c3 */ /* 0x000e620000002500 */
[----:B------:R-:W-:Y:S01]  /*0ae0*/  ULDC UR7, c[0x0][0x448] ;  /* 0x0001120000077ab9 */ /* 0x000fe20000000800 */
[----:B------:R-:W-:Y:S01]  /*0af0*/  ULDC.64 UR4, c[0x0][0x418] ;  /* 0x0001060000047ab9 */ /* 0x000fe20000000a00 */
[----:B---3--:R-:W2:Y:S01]  /*0b00*/  S2R R0, SR_TID.X ;  /* 0x0000000000007919 */ /* 0x008ea20000002100 */
[----:B------:R-:W-:Y:S02]  /*0b10*/  UISETP.NE.AND UP1, UPT, UR7, 0x1, UPT ;  /* 0x000000010700788c */ /* 0x000fe4000bf25270 */
[----:B------:R-:W-:Y:S01]  /*0b20*/  UISETP.NE.U32.AND UP0, UPT, UR4, URZ, UPT ;  /* 0x0000003f0400728c */ /* 0x000fe2000bf05070 */
[----:B------:R-:W-:Y:S01]  /*0b30*/  ULDC UR7, c[0x0][0x424] ;  /* 0x0001090000077ab9 */ /* 0x000fe20000000800 */
[----:B------:R-:W-:Y:S02]  /*0b40*/  ULDC UR42, c[0x0][0x288] ;  /* 0x0000a200002a7ab9 */ /* 0x000fe40000000800 */
[----:B------:R-:W-:-:S02]  /*0b50*/  UISETP.NE.AND.EX UP0, UPT, UR5, URZ, UPT, UP0 ;  /* 0x0000003f0500728c */ /* 0x000fc4000bf05300 */
[----:B------:R-:W-:Y:S01]  /*0b60*/  UIADD3 UR10, -UR42, 0x1, URZ ;  /* 0x000000012a0a7890 */ /* 0x000fe2000fffe13f */
[----:B------:R-:W-:Y:S01]  /*0b70*/  ULDC.64 UR4, c[0x0][0x9e0] ;  /* 0x0002780000047ab9 */ /* 0x000fe20000000a00 */
[----:B------:R-:W-:Y:S02]  /*0b80*/  USEL UR12, UR7, 0x1, UP0 ;  /* 0x00000001070c7887 */ /* 0x000fe40008000000 */
[----:B------:R-:W-:Y:S01]  /*0b90*/  UISETP.GE.AND UP0, UPT, UR5, 0x1, UPT ;  /* 0x000000010500788c */ /* 0x000fe2000bf06270 */
[----:B------:R-:W-:Y:S01]  /*0ba0*/  @UP1 ULDC UR9, c[0x0][0x44c] ;  /* 0x0001130000091ab9 */ /* 0x000fe20000000800 */
[----:B------:R-:W-:Y:S01]  /*0bb0*/  ULDC UR13, c[0x0][0x2f0] ;  /* 0x0000bc00000d7ab9 */ /* 0x000fe20000000800 */
[----:B------:R-:W-:Y:S01]  /*0bc0*/  @UP1 ULDC UR11, c[0x0][0x450] ;  /* 0x00011400000b1ab9 */ /* 0x000fe20000000800 */
[----:B------:R-:W-:Y:S02]  /*0bd0*/  UIMAD UR10, UR12, UR13, UR10 ;  /* 0x0000000d0c0a72a4 */ /* 0x000fe4000f8e020a */
[----:B------:R-:W-:Y:S01]  /*0be0*/  PLOP3.LUT P1, PT, PT, PT, UP0, 0x80, 0x0 ;  /* 0x000000000000781c */ /* 0x000fe20003f2f008 */
[----:B-1----:R-:W-:Y:S01]  /*0bf0*/  USHF.L.U32 UR38, UR38, 0x7, URZ ;  /* 0x0000000726267899 */ /* 0x002fe2000800063f */
[----:B------:R-:W-:-:S03]  /*0c00*/  IMAD.U32 R17, RZ, RZ, UR12 ;  /* 0x0000000cff117e24 */ /* 0x000fc6000f8e00ff */
[----:B------:R-:W-:Y:S02]  /*0c10*/  @UP1 UIADD3 UR8, UR38, 0x7f, URZ ;  /* 0x0000007f26081890 */ /* 0x000fe4000fffe03f */
[----:B------:R-:W-:Y:S02]  /*0c20*/  UIADD3 UR7, UR38, 0x7f, URZ ;  /* 0x0000007f26077890 */ /* 0x000fe4000fffe03f */
[----:B------:R-:W-:Y:S01]  /*0c30*/  UIMAD.WIDE.U32 UR8, UR8, UR9, URZ ;  /* 0x00000009080872a5 */ /* 0x000fe2000f8e003f */
[----:B--2---:R-:W-:-:S03]  /*0c40*/  VIADD R18, R0, 0xffffff80 ;  /* 0xffffff8000127836 */ /* 0x004fc60000000000 */
[----:B------:R-:W-:-:S04]  /*0c50*/  @UP1 USHF.R.U32.HI UR7, URZ, UR11, UR9 ;  /* 0x0000000b3f071299 */ /* 0x000fc80008011609 */
[----:B------:R-:W-:-:S04]  /*0c60*/  UIADD3 UR10, UR10, UR7, URZ ;  /* 0x000000070a0a7290 */ /* 0x000fc8000fffe03f */
[----:B------:R-:W-:Y:S01]  /*0c70*/  UIADD3 UR4, UR10, UR4, URZ ;  /* 0x000000040a047290 */ /* 0x000fe2000fffe03f */
[----:B------:R-:W-:Y:S11]  /*0c80*/  @!P1 BRA `(.L_x_962) ;  /* 0x0000000000449947 */ /* 0x000ff60003800000 */
[----:B------:R-:W-:Y:S01]  /*0c90*/  ISETP.LT.AND P0, PT, RZ, UR10, PT ;  /* 0x0000000aff007c0c */ /* 0x000fe2000bf01270 */
[----:B------:R-:W-:-:S12]  /*0ca0*/  UIADD3 UR7, UR10, -0x1, URZ ;  /* 0xffffffff0a077890 */ /* 0x000fd8000fffe03f */
[----:B------:R-:W-:Y:S05]  /*0cb0*/  @P0 BRA `(.L_x_963) ;  /* 0x00000000001c0947 */ /* 0x000fea0003800000 */
[----:B------:R-:W-:Y:S02]  /*0cc0*/  UISETP.NE.AND UP0, UPT, UR5, 0x1, UPT ;  /* 0x000000010500788c */ /* 0x000fe4000bf05270 */
[----:B------:R-:W-:-:S09]  /*0cd0*/  UIADD3 UR7, -UR10, URZ, URZ ;  /* 0x0000003f0a077290 */ /* 0x000fd2000fffe13f */
[----:B------:R-:W-:Y:S02]  /*0ce0*/  @UP0 ULDC.64 UR10, c[0x0][0x9e8] ;  /* 0x00027a00000a0ab9 */ /* 0x000fe40000000a00 */
[----:B------:R-:W-:-:S04]  /*0cf0*/  UIMAD.WIDE.U32 UR8, UR7, UR10, URZ ;  /* 0x0000000a070872a5 */ /* 0x000fc8000f8e003f */
[----:B------:R-:W-:-:S04]  /*0d00*/  @UP0 USHF.R.U32.HI UR7, URZ, UR11, UR9 ;  /* 0x0000000b3f070299 */ /* 0x000fc80008011609 */
[----:B------:R-:W-:Y:S01]  /*0d10*/  ULOP3.LUT UR7, URZ, UR7, URZ, 0x33, !UPT ;  /* 0x000000073f077292 */ /* 0x000fe2000f8e333f */
[----:B------:R-:W-:Y:S11]  /*0d20*/  BRA `(.L_x_964) ;  /* 0x0000000000107947 */ /* 0x000ff60003800000 */
.L_x_963:
[----:B------:R-:W-:-:S11]  /*0d30*/  UISETP.NE.AND UP0, UPT, UR5, 0x1, UPT ;  /* 0x000000010500788c */ /* 0x000fd6000bf05270 */
[----:B------:R-:W-:Y:S02]  /*0d40*/  @UP0 ULDC.64 UR10, c[0x0][0x9e8] ;  /* 0x00027a00000a0ab9 */ /* 0x000fe40000000a00 */
[----:B------:R-:W-:-:S04]  /*0d50*/  UIMAD.WIDE.U32 UR8, UR7, UR10, URZ ;  /* 0x0000000a070872a5 */ /* 0x000fc8000f8e003f */
[----:B------:R-:W-:-:S12]  /*0d60*/  @UP0 USHF.R.U32.HI UR7, URZ, UR11, UR9 ;  /* 0x0000000b3f070299 */ /* 0x000fd80008011609 */
.L_x_964:
[----:B------:R-:W-:-:S04]  /*0d70*/  UIMAD UR7, UR7, UR5, UR5 ;  /* 0x00000005070772a4 */ /* 0x000fc8000f8e0205 */
[----:B------:R-:W-:-:S04]  /*0d80*/  UISETP.LT.AND UP0, UPT, UR4, UR7, UPT ;  /* 0x000000070400728c */ /* 0x000fc8000bf01270 */
[----:B------:R-:W-:-:S12]  /*0d90*/  USEL UR4, UR4, UR7, UP0 ;  /* 0x0000000704047287 */ /* 0x000fd80008000000 */
.L_x_962:
[----:B------:R-:W-:Y:S01]  /*0da0*/  R2UR UR15, R17 ;  /* 0x00000000110f72ca */ /* 0x000fe200000e0000 */
[----:B------:R-:W-:Y:S01]  /*0db0*/  UIADD3 UR10, UR4, 0x3f, URZ ;  /* 0x0000003f040a7890 */ /* 0x000fe2000fffe03f */
[----:B------:R-:W-:Y:S01]  /*0dc0*/  @UP1 ULDC UR8, c[0x0][0x44c] ;  /* 0x0001130000081ab9 */ /* 0x000fe20000000800 */
[----:B------:R-:W-:Y:S02]  /*0dd0*/  @UP1 ULDC UR14, c[0x0][0x450] ;  /* 0x00011400000e1ab9 */ /* 0x000fe40000000800 */
[----:B------:R-:W-:Y:S02]  /*0de0*/  USHF.R.S32.HI UR11, URZ, 0x1f, UR10 ;  /* 0x0000001f3f0b7899 */ /* 0x000fe4000801140a */
[----:B------:R-:W-:Y:S02]  /*0df0*/  UIMAD.WIDE.U32 UR8, UR38, UR8, URZ ;  /* 0x00000008260872a5 */ /* 0x000fe4000f8e003f */
[----:B------:R-:W-:Y:S01]  /*0e00*/  ULEA.HI UR11, UR11, UR10, URZ, 0x6 ;  /* 0x0000000a0b0b7291 */ /* 0x000fe2000f8f303f */
[----:B------:R-:W-:Y:S01]  /*0e10*/  UMOV UR12, UR38 ;  /* 0x00000026000c7c82 */ /* 0x000fe20008000000 */
[----:B------:R-:W-:-:S02]  /*0e20*/  @UP1 USHF.R.U32.HI UR12, URZ, UR14, UR9 ;  /* 0x0000000e3f0c1299 */ /* 0x000fc40008011609 */
[----:B------:R-:W-:Y:S02]  /*0e30*/  UIMAD UR7, UR15, UR13, 0x3f ;  /* 0x0000003f0f0774a4 */ /* 0x000fe4000f8e020d */
[----:B------:R-:W-:Y:S02]  /*0e40*/  USHF.R.S32.HI UR11, URZ, 0x6, UR11 ;  /* 0x000000063f0b7899 */ /* 0x000fe4000801140b */
[----:B------:R-:W-:Y:S02]  /*0e50*/  USHF.R.S32.HI UR4, URZ, 0x1f, UR7 ;  /* 0x0000001f3f047899 */ /* 0x000fe40008011407 */
[----:B------:R-:W-:Y:S02]  /*0e60*/  UIMAD UR42, UR15, UR13, -UR42 ;  /* 0x0000000d0f2a72a4 */ /* 0x000fe4000f8e0a2a */
[----:B------:R-:W-:Y:S02]  /*0e70*/  ULEA.HI UR4, UR4, UR7, URZ, 0x6 ;  /* 0x0000000704047291 */ /* 0x000fe4000f8f303f */
[----:B------:R-:W-:-:S02]  /*0e80*/  UIADD3 UR7, UR42, UR12, URZ ;  /* 0x0000000c2a077290 */ /* 0x000fc4000fffe03f */
[----:B------:R-:W-:Y:S01]  /*0e90*/  USHF.R.S32.HI UR4, URZ, 0x6, UR4 ;  /* 0x000000063f047899 */ /* 0x000fe20008011404 */
[----:B------:R-:W-:-:S03]  /*0ea0*/  ULDC UR8, c[0x0][0x9dc] ;  /* 0x0002770000087ab9 */ /* 0x000fc60000000800 */
[----:B------:R-:W-:-:S04]  /*0eb0*/  UISETP.LT.AND UP0, UPT, UR4, UR11, UPT ;  /* 0x0000000b0400728c */ /* 0x000fc8000bf01270 */
[----:B------:R-:W-:Y:S02]  /*0ec0*/  USEL UR11, UR4, UR11, UP0 ;  /* 0x0000000b040b7287 */ /* 0x000fe40008000000 */
[----:B------:R-:W-:Y:S01]  /*0ed0*/  UIADD3 UR4, UR7, -UR8, URZ ;  /* 0x8000000807047290 */ /* 0x000fe2000fffe03f */
[----:B------:R-:W-:Y:S11]  /*0ee0*/  @!P1 BRA `(.L_x_965) ;  /* 0x0000000000449947 */ /* 0x000ff60003800000 */
[----:B------:R-:W-:-:S06]  /*0ef0*/  UISETP.GT.AND UP0, UPT, UR7, -0x1, UPT ;  /* 0xffffffff0700788c */ /* 0x000fcc000bf04270 */
[----:B------:R-:W-:-:S13]  /*0f00*/  PLOP3.LUT P0, PT, PT, PT, UP0, 0x80, 0x0 ;  /* 0x000000000000781c */ /* 0x000fda0003f0f008 */
[----:B------:R-:W-:Y:S05]  /*0f10*/  @P0 BRA `(.L_x_966) ;  /* 0x00000000001c0947 */ /* 0x000fea0003800000 */
[----:B------:R-:W-:Y:S02]  /*0f20*/  UISETP.NE.AND UP0, UPT, UR5, 0x1, UPT ;  /* 0x000000010500788c */ /* 0x000fe4000bf05270 */
[----:B------:R-:W-:-:S09]  /*0f30*/  ULOP3.LUT UR7, URZ, UR7, URZ, 0x33, !UPT ;  /* 0x000000073f077292 */ /* 0x000fd2000f8e333f */
[----:B------:R-:W-:Y:S02]  /*0f40*/  @UP0 ULDC.64 UR12, c[0x0][0x9e8] ;  /* 0x00027a00000c0ab9 */ /* 0x000fe40000000a00 */
[----:B------:R-:W-:-:S04]  /*0f50*/  UIMAD.WIDE.U32 UR8, UR7, UR12, URZ ;  /* 0x0000000c070872a5 */ /* 0x000fc8000f8e003f */
[----:B------:R-:W-:-:S04]  /*0f60*/  @UP0 USHF.R.U32.HI UR7, URZ, UR13, UR9 ;  /* 0x0000000d3f070299 */ /* 0x000fc80008011609 */
[----:B------:R-:W-:Y:S01]  /*0f70*/  ULOP3.LUT UR7, URZ, UR7, URZ, 0x33, !UPT ;  /* 0x000000073f077292 */ /* 0x000fe2000f8e333f */
[----:B------:R-:W-:Y:S11]  /*0f80*/  BRA `(.L_x_967) ;  /* 0x0000000000107947 */ /* 0x000ff60003800000 */
.L_x_966:
[----:B------:R-:W-:-:S11]  /*0f90*/  UISETP.NE.AND UP0, UPT, UR5, 0x1, UPT ;  /* 0x000000010500788c */ /* 0x000fd6000bf05270 */
[----:B------:R-:W-:Y:S02]  /*0fa0*/  @UP0 ULDC.64 UR12, c[0x0][0x9e8] ;  /* 0x00027a00000c0ab9 */ /* 0x000fe40000000a00 */
[----:B------:R-:W-:-:S04]  /*0fb0*/  UIMAD.WIDE.U32 UR8, UR7, UR12, URZ ;  /* 0x0000000c070872a5 */ /* 0x000fc8000f8e003f */
[----:B------:R-:W-:-:S12]  /*0fc0*/  @UP0 USHF.R.U32.HI UR7, URZ, UR13, UR9 ;  /* 0x0000000d3f070299 */ /* 0x000fd80008011609 */
.L_x_967:
[----:B------:R-:W-:-:S04]  /*0fd0*/  UIMAD UR5, UR7, UR5, URZ ;  /* 0x00000005070572a4 */ /* 0x000fc8000f8e023f */
[----:B------:R-:W-:-:S04]  /*0fe0*/  UISETP.LT.AND UP0, UPT, UR4, UR5, UPT ;  /* 0x000000050400728c */ /* 0x000fc8000bf01270 */
[----:B------:R-:W-:-:S12]  /*0ff0*/  USEL UR4, UR4, UR5, !UP0 ;  /* 0x0000000504047287 */ /* 0x000fd8000c000000 */
.L_x_965:
[----:B------:R-:W-:Y:S02]  /*1000*/  USHF.R.S32.HI UR5, URZ, 0x1f, UR4 ;  /* 0x0000001f3f057899 */ /* 0x000fe40008011404 */
[----:B------:R-:W-:Y:S02]  /*1010*/  USHF.R.U32.HI UR12, URZ, 0x10, UR6 ;  /* 0x000000103f0c7899 */ /* 0x000fe40008011606 */
[----:B------:R-:W-:Y:S02]  /*1020*/  ULEA.HI UR5, UR5, UR4, URZ, 0x6 ;  /* 0x0000000405057291 */ /* 0x000fe4000f8f303f */
[----:B------:R-:W-:Y:S02]  /*1030*/  ULOP3.LUT UR7, UR6, 0xffff, URZ, 0xc0, !UPT ;  /* 0x0000ffff06077892 */ /* 0x000fe4000f8ec03f */
[----:B------:R-:W-:Y:S01]  /*1040*/  USHF.R.S32.HI UR5, URZ, 0x6, UR5 ;  /* 0x000000063f057899 */ /* 0x000fe20008011405 */
[----:B------:R-:W-:-:S03]  /*1050*/  UMOV UR4, URZ ;  /* 0x0000003f00047c82 */ /* 0x000fc60008000000 */
[----:B------:R-:W-:-:S04]  /*1060*/  UISETP.LT.AND UP0, UPT, URZ, UR5, UPT ;  /* 0x000000053f00728c */ /* 0x000fc8000bf01270 */
[----:B------:R-:W-:Y:S02]  /*1070*/  USEL UR10, URZ, UR5, !UP0 ;  /* 0x000000053f0a7287 */ /* 0x000fe4000c000000 */
[----:B------:R-:W-:Y:S02]  /*1080*/  UISETP.NE.AND UP0, UPT, UR12, URZ, UPT ;  /* 0x0000003f0c00728c */ /* 0x000fe4000bf05270 */
[----:B------:R-:W-:-:S06]  /*1090*/  UISETP.GT.AND UP1, UPT, UR11, UR10, UPT ;  /* 0x0000000a0b00728c */ /* 0x000fcc000bf24270 */
[----:B------:R-:W-:-:S03]  /*10a0*/  PLOP3.LUT P0, PT, PT, PT, UP1, 0x80, 0x0 ;  /* 0x000000000000781c */ /* 0x000fc60003f0f018 */
[----:B------:R-:W-:-:S10]  /*10b0*/  @!UP0 ULDC UR12, c[0x0][0x9f0] ;  /* 0x00027c00000c8ab9 */ /* 0x000fd40000000800 */
[----:B------:R-:W-:Y:S05]  /*10c0*/  @!P0 BRA `(.L_x_968) ;  /* 0x0000000000888947 */ /* 0x000fea0003800000 */
[----:B------:R-:W-:Y:S01]  /*10d0*/  IMAD.U32 R3, RZ, RZ, UR12 ;  /* 0x0000000cff037e24 */ /* 0x000fe2000f8e00ff */
[----:B------:R-:W-:-:S04]  /*10e0*/  UIADD3 UR4, UR12, -0x1, UR11 ;  /* 0xffffffff0c047890 */ /* 0x000fc8000fffe00b */
[-C--:B------:R-:W-:Y:S01]  /*10f0*/  IABS R0, R3.reuse ;  /* 0x0000000300007213 */ /* 0x080fe20000000000 */
[----:B------:R-:W-:Y:S01]  /*1100*/  UIADD3 UR6, -UR10, UR4, URZ ;  /* 0x000000040a067290 */ /* 0x000fe2000fffe13f */
[----:B------:R-:W-:Y:S02]  /*1110*/  IABS R5, R3 ;  /* 0x0000000300057213 */ /* 0x000fe40000000000 */
[----:B------:R-:W-:Y:S01]  /*1120*/  R2UR UR13, R0 ;  /* 0x00000000000d72ca */ /* 0x000fe200000e0000 */
[----:B------:R-:W-:Y:S02]  /*1130*/  UMOV UR4, URZ ;  /* 0x0000003f00047c82 */ /* 0x000fe40008000000 */
[----:B------:R-:W-:Y:S01]  /*1140*/  IMAD.U32 R4, RZ, RZ, UR6 ;  /* 0x00000006ff047e24 */ /* 0x000fe2000f8e00ff */
[----:B------:R-:W-:-:S04]  /*1150*/  ULOP3.LUT UR6, UR6, UR12, URZ, 0x3c, !UPT ;  /* 0x0000000c06067292 */ /* 0x000fc8000f8e3c3f */
[----:B------:R-:W-:-:S05]  /*1160*/  IABS R4, R4 ;  /* 0x0000000400047213 */ /* 0x000fca0000000000 */
[----:B------:R-:W1:Y:S01]  /*1170*/  I2F.RP R0, UR13 ;  /* 0x0000000d00007d06 */ /* 0x000e620008209400 */
[----:B------:R-:W-:-:S05]  /*1180*/  IMAD.MOV.U32 R3, RZ, RZ, R4 ;  /* 0x000000ffff037224 */ /* 0x000fca00078e0004 */
[----:B------:R-:W-:Y:S02]  /*1190*/  R2UR UR9, R3 ;  /* 0x00000000030972ca */ /* 0x000fe400000e0000 */
[----:B-1----:R-:W0:Y:S02]  /*11a0*/  MUFU.RCP R0, R0 ;  /* 0x0000000000007308 */ /* 0x002e240000001000 */
[----:B0-----:R-:W-:Y:S02]  /*11b0*/  VIADD R2, R0, 0xffffffe ;  /* 0x0ffffffe00027836 */ /* 0x001fe40000000000 */
        /* <DEDUP_REMOVED lines=19> */
.L_x_968:
[----:B------:R-:W-:Y:S01]  /*12f0*/  UIMAD UR5, UR7, UR4, UR10 ;  /* 0x00000004070572a4 */ /* 0x000fe2000f8e020a */
[----:B------:R-:W-:Y:S01]  /*1300*/  IMAD.U32 R0, RZ, RZ, UR11 ;  /* 0x0000000bff007e24 */ /* 0x000fe2000f8e00ff */
[----:B------:R-:W-:Y:S01]  /*1310*/  PLOP3.LUT P0, PT, PT, PT, PT, 0x80, 0x0 ;  /* 0x000000000000781c */ /* 0x000fe20003f0f070 */
[----:B------:R-:W-:Y:S01]  /*1320*/  IMAD.U32 R3, RZ, RZ, UR4 ;  /* 0x00000004ff037e24 */ /* 0x000fe2000f8e00ff */
[----:B------:R-:W-:Y:S01]  /*1330*/  CS2R R150, SRZ ;  /* 0x0000000000967805 */ /* 0x000fe2000001ff00 */
[----:B0-----:R-:W-:Y:S01]  /*1340*/  IMAD.MOV.U32 R2, RZ, RZ, RZ ;  /* 0x000000ffff027224 */ /* 0x001fe200078e00ff */
[----:B------:R-:W-:Y:S01]  /*1350*/  CS2R R148, SRZ ;  /* 0x0000000000947805 */ /* 0x000fe2000001ff00 */
[----:B------:R-:W-:Y:S01]  /*1360*/  IMAD.U32 R22, RZ, RZ, UR5 ;  /* 0x00000005ff167e24 */ /* 0x000fe2000f8e00ff */
[----:B------:R-:W-:Y:S02]  /*1370*/  VIADDMNMX R0, R3, UR5, R0, PT ;  /* 0x0000000503007c46 */ /* 0x000fe4000b800100 */
[----:B------:R-:W-:-:S02]  /*1380*/  CS2R R146, SRZ ;  /* 0x0000000000927805 */ /* 0x000fc4000001ff00 */
[----:B------:R-:W-:Y:S02]  /*1390*/  CS2R R144, SRZ ;  /* 0x0000000000907805 */ /* 0x000fe4000001ff00 */
[----:B------:R-:W-:Y:S02]  /*13a0*/  CS2R R142, SRZ ;  /* 0x00000000008e7805 */ /* 0x000fe4000001ff00 */
[----:B------:R-:W-:Y:S01]  /*13b0*/  R2UR UR39, R0 ;  /* 0x00000000002772ca */ /* 0x000fe200000e0000 */
[----:B------:R-:W-:Y:S01]  /*13c0*/  IMAD.MOV.U32 R0, RZ, RZ, RZ ;  /* 0x000000ffff007224 */ /* 0x000fe200078e00ff */
        /* <DEDUP_REMOVED lines=11> */
[----:B------:R-:W-:Y:S01]  /*1480*/  UISETP.GT.AND UP0, UPT, UR39, UR5, UPT ;  /* 0x000000052700728c */ /* 0x000fe2000bf04270 */
[----:B------:R-:W-:Y:S02]  /*1490*/  CS2R R118, SRZ ;  /* 0x0000000000767805 */ /* 0x000fe4000001ff00 */
[----:B------:R-:W-:Y:S02]  /*14a0*/  CS2R R116, SRZ ;  /* 0x0000000000747805 */ /* 0x000fe4000001ff00 */
[----:B------:R-:W-:Y:S02]  /*14b0*/  CS2R R114, SRZ ;  /* 0x0000000000727805 */ /* 0x000fe4000001ff00 */
[----:B------:R-:W-:-:S02]  /*14c0*/  CS2R R112, SRZ ;  /* 0x0000000000707805 */ /* 0x000fc4000001ff00 */
[----:B------:R-:W-:Y:S02]  /*14d0*/  CS2R R110, SRZ ;  /* 0x00000000006e7805 */ /* 0x000fe4000001ff00 */
[----:B------:R-:W-:Y:S02]  /*14e0*/  PLOP3.LUT P1, PT, PT, PT, UP0, 0x80, 0x0 ;  /* 0x000000000000781c */ /* 0x000fe40003f2f008 */
        /* <DEDUP_REMOVED lines=42> */
[----:B------:R-:W-:Y:S01]  /*1790*/  CS2R R24, SRZ ;  /* 0x0000000000187805 */ /* 0x000fe2000001ff00 */
[----:B------:R-:W-:Y:S06]  /*17a0*/  @!P1 BRA `(.L_x_969) ;  /* 0x000000b4006c9947 */ /* 0x000fec0003800000 */
[----:B------:R-:W-:Y:S01]  /*17b0*/  SHF.R.S32.HI R23, RZ, 0x1f, R18 ;  /* 0x0000001fff177819 */ /* 0x000fe20000011412 */
[----:B------:R-:W0:Y:S01]  /*17c0*/  S2UR UR7, SR_CgaCtaId ;  /* 0x00000000000779c3 */ /* 0x000e220000008800 */
[----:B------:R-:W-:Y:S02]  /*17d0*/  UMOV UR6, 0x400 ;  /* 0x0000040000067882 */ /* 0x000fe40000000000 */
[----:B------:R-:W-:-:S04]  /*17e0*/  LEA.HI R56, R23, R18, RZ, 0x7 ;  /* 0x0000001217387211 */ /* 0x000fc800078f38ff */
[----:B------:R-:W-:-:S05]  /*17f0*/  SHF.R.S32.HI R57, RZ, 0x7, R56 ;  /* 0x00000007ff397819 */ /* 0x000fca0000011438 */
        /* <DEDUP_REMOVED lines=21> */
[----:B------:R-:W-:Y:S01]  /*1950*/  IMAD.U32 R10, RZ, RZ, UR6 ;  /* 0x00000006ff0a7e24 */ /* 0x000fe2000f8e00ff */
[----:B------:R-:W-:Y:S01]  /*1960*/  MOV R7, UR5 ;  /* 0x0000000500077c02 */ /* 0x000fe20008000f00 */
[----:B------:R-:W-:Y:S02]  /*1970*/  IMAD.U32 R6, RZ, RZ, UR4 ;  /* 0x00000004ff067e24 */ /* 0x000fe4000f8e00ff */
[----:B------:R-:W-:-:S02]  /*1980*/  IMAD.U32 R11, RZ, RZ, UR7 ;  /* 0x00000007ff0b7e24 */ /* 0x000fc4000f8e00ff */
[----:B------:R-:W-:Y:S02]  /*1990*/  IMAD.MOV.U32 R8, RZ, RZ, 0x70 ;  /* 0x00000070ff087424 */ /* 0x000fe400078e00ff */
[----:B------:R-:W-:Y:S02]  /*19a0*/  IMAD.MOV.U32 R12, RZ, RZ, 0x1 ;  /* 0x00000001ff0c7424 */ /* 0x000fe400078e00ff */
[----:B0-----:R-:W-:-:S07]  /*19b0*/  IMAD.MOV.U32 R13, RZ, RZ, RZ ;  /* 0x000000ffff0d7224 */ /* 0x001fce00078e00ff */
[----:B------:R-:W-:-:S07]  /*19c0*/  LEPC R20, `(.L_x_970) ;  /* 0x000000001014794e */ /* 0x000fce0000000000 */
[----:B-1----:R-:W-:Y:S05]  /*19d0*/  CALL.ABS.NOINC R2 ;  /* 0x0000000002007343 */ /* 0x002fea0003c00000 */
.L_x_970:
[----:B------:R-:W-:Y:S02]  /*19e0*/  R2UR UR4, R16 ;  /* 0x00000000100472ca */ /* 0x000fe400000e0000 */
[----:B------:R-:W-:-:S11]  /*19f0*/  SHF.L.U32 R0, RZ, 0x1f, RZ ;  /* 0x0000001fff007819 */ /* 0x000fd600000006ff */
[----:B------:R-:W0:Y:S02]  /*1a00*/  SYNCS.PHASECHK.TRANS64.TRYWAIT P0, [UR4+0x30800], R0 ;  /* 0x03080000ff0075a7 */ /* 0x000e240008000144 */
[----:B0-----:R-:W-:Y:S05]  /*1a10*/  @!P0 BRA `(.L_x_971) ;  /* 0x0000012400688947 */ /* 0x001fea0003800000 */
.L_x_1145:
[----:B------:R-:W2:Y:S02]  /*1a20*/  LDL R2, [R1+0xc] ;  /* 0x00000c0001027983 */ /* 0x000ea40000100800 */
[----:B--2---:R-:W-:-:S13]  /*1a30*/  R2UR UR4, R2 ;  /* 0x00000000020472ca */ /* 0x004fda00000e0000 */
[----:B------:R-:W-:-:S06]  /*1a40*/  ULOP3.LUT UR4, UR4, 0x1, URZ, 0xfc, !UPT ;  /* 0x0000000104047892 */ /* 0x000fcc000f8efc3f */
[----:B------:R-:W-:-:S05]  /*1a50*/  IMAD.U32 R2, RZ, RZ, UR4 ;  /* 0x00000004ff027e24 */ /* 0x000fca000f8e00ff */
[----:B------:R-:W-:-:S13]  /*1a60*/  ISETP.NE.AND P4, PT, R2, 0x3, PT ;  /* 0x000000030200780c */ /* 0x000fda0003f85270 */
[----:B------:R-:W-:Y:S05]  /*1a70*/  @!P4 BRA `(.L_x_972) ;  /* 0x000000000004c947 */ /* 0x000fea0003800000 */
[----:B------:R-:W-:Y:S01]  /*1a80*/  BPT.TRAP 0x1 ;  /* 0x000000040000795c */ /* 0x000fe20000300000 */
.L_x_972:
[----:B------:R-:W-:-:S13]  /*1a90*/  R2UR UR4, R16 ;  /* 0x00000000100472ca */ /* 0x000fda00000e0000 */
[----:B------:R1:W2:Y:S01]  /*1aa0*/  SYNCS.PHASECHK.TRANS64.TRYWAIT P0, [UR4+0x30830], R0 ;  /* 0x03083000ff0075a7 */ /* 0x0002a20008000144 */
[----:B------:R-:W-:Y:S05]  /*1ab0*/  @!P4 BRA `(.L_x_973) ;  /* 0x000000000004c947 */ /* 0x000fea0003800000 */
[----:B------:R-:W-:Y:S01]  /*1ac0*/  BPT.TRAP 0x1 ;  /* 0x000000040000795c */ /* 0x000fe20000300000 */
.L_x_973:
[----:B------:R-:W3:Y:S01]  /*1ad0*/  S2R R2, SR_TID.X ;  /* 0x0000000000027919 */ /* 0x000ee20000002100 */
[----:B------:R-:W-:-:S05]  /*1ae0*/  IMAD.U32 R6, RZ, RZ, UR36 ;  /* 0x00000024ff067e24 */ /* 0x000fca000f8e00ff */
[----:B------:R-:W-:Y:S02]  /*1af0*/  LOP3.LUT R6, R6, 0x10000, RZ, 0xfc, !PT ;  /* 0x0001000006067812 */ /* 0x000fe400078efcff */
[----:B---3--:R-:W-:-:S04]  /*1b00*/  LOP3.LUT R2, R2, 0x7f, RZ, 0xc0, !PT ;  /* 0x0000007f02027812 */ /* 0x008fc800078ec0ff */
[----:B------:R-:W-:Y:S01]  /*1b10*/  ISETP.NE.AND P5, PT, R2, RZ, PT ;  /* 0x000000ff0200720c */ /* 0x000fe20003fa5270 */
[----:B--2---:R-:W-:-:S12]  /*1b20*/  @P0 BRA `(.L_x_974) ;  /* 0x00000000000c0947 */ /* 0x004fd80003800000 */
[----:B------:R-:W-:-:S13]  /*1b30*/  R2UR UR4, R16 ;  /* 0x00000000100472ca */ /* 0x000fda00000e0000 */
[----:B------:R-:W2:Y:S02]  /*1b40*/  SYNCS.PHASECHK.TRANS64.TRYWAIT P0, [UR4+0x30830], R0 ;  /* 0x03083000ff0075a7 */ /* 0x000ea40008000144 */
[----:B--2---:R-:W-:Y:S05]  /*1b50*/  @!P0 BRA `(.L_x_975) ;  /* 0x0000012400348947 */ /* 0x004fea0003800000 */
.L_x_974:
[----:B------:R-:W-:Y:S05]  /*1b60*/  WARPSYNC.ALL ;  /* 0x0000000000007948 */ /* 0x000fea0003800000 */
[----:B------:R-:W-:Y:S01]  /*1b70*/  IMAD.MOV.U32 R7, RZ, RZ, 0x40000040 ;  /* 0x40000040ff077424 */ /* 0x000fe200078e00ff */
[----:B------:R-:W-:Y:S01]  /*1b80*/  R2UR UR14, R16 ;  /* 0x00000000100e72ca */ /* 0x000fe200000e0000 */
[----:B------:R-:W-:Y:S01]  /*1b90*/  WARPGROUP.ARRIVE ;  /* 0x00000000000079c5 */ /* 0x000fe20000000000 */
[----:B------:R-:W-:Y:S01]  /*1ba0*/  R2UR UR8, R6 ;  /* 0x00000000060872ca */ /* 0x000fe200000e0000 */
[----:B------:R-:W-:Y:S01]  /*1bb0*/  UMOV UR11, 0x40000040 ;  /* 0x40000040000b7882 */ /* 0x000fe20000000000 */
[----:B------:R-:W-:Y:S01]  /*1bc0*/  R2UR UR9, R7 ;  /* 0x00000000070972ca */ /* 0x000fe200000e0000 */
[----:B------:R-:W-:Y:S01]  /*1bd0*/  UMOV UR13, 0x40000040 ;  /* 0x40000040000d7882 */ /* 0x000fe20000000000 */
[----:B------:R-:W-:Y:S01]  /*1be0*/  UMOV UR7, 0x40000040 ;  /* 0x4000004000077882 */ /* 0x000fe20000000000 */
[----:B------:R-:W-:Y:S01]  /*1bf0*/  UMOV UR5, UR13 ;  /* 0x0000000d00057c82 */ /* 0x000fe20008000000 */
[----:B------:R-:W-:Y:S01]  /*1c00*/  IMAD.U32 R9, RZ, RZ, UR13 ;  /* 0x0000000dff097e24 */ /* 0x000fe2000f8e00ff */
[----:B------:R-:W-:Y:S01]  /*1c10*/  UMOV UR13, 0x40000040 ;  /* 0x40000040000d7882 */ /* 0x000fe20000000000 */
[----:B------:R-:W-:Y:S01]  /*1c20*/  UMOV UR17, 0x40000040 ;  /* 0x4000004000117882 */ /* 0x000fe20000000000 */
[----:B------:R-:W-:Y:S01]  /*1c30*/  UMOV UR21, 0x40000040 ;  /* 0x4000004000157882 */ /* 0x000fe20000000000 */
[----:B------:R-:W-:Y:S01]  /*1c40*/  UMOV UR25, 0x40000040 ;  /* 0x4000004000197882 */ /* 0x000fe20000000000 */
[----:B------:R-:W-:Y:S01]  /*1c50*/  UIADD3 UR4, UR14, 0x20400, URZ ;  /* 0x000204000e047890 */ /* 0x000fe2000fffe03f */
[----:B0-----:R-:W-:Y:S01]  /*1c60*/  LOP3.LUT R3, R56, 0xffffff80, RZ, 0xc0, !PT ;  /* 0xffffff8038037812 */ /* 0x001fe200078ec0ff */
[----:B------:R-:W-:Y:S01]  /*1c70*/  UMOV UR29, 0x40000040 ;  /* 0x40000040001d7882 */ /* 0x000fe20000000000 */
[----:B------:R-:W-:Y:S01]  /*1c80*/  UMOV UR33, 0x40000040 ;  /* 0x4000004000217882 */ /* 0x000fe20000000000 */
[----:B------:R-:W-:Y:S01]  /*1c90*/  USHF.R.U32.HI UR4, URZ, 0x4, UR4 ;  /* 0x000000043f047899 */ /* 0x000fe20008011604 */
[----:B------:R-:W-:Y:S01]  /*1ca0*/  LEA.HI R23, R23, R18, RZ, 0x2 ;  /* 0x0000001217177211 */ /* 0x000fe200078f10ff */
[----:B------:R-:W-:Y:S01]  /*1cb0*/  UMOV UR37, 0x40000040 ;  /* 0x4000004000257882 */ /* 0x000fe20000000000 */
[----:B------:R-:W-:Y:S01]  /*1cc0*/  UMOV UR41, 0x40000040 ;  /* 0x4000004000297882 */ /* 0x000fe20000000000 */
[----:B------:R-:W-:Y:S01]  /*1cd0*/  ULOP3.LUT UR4, UR4, 0x3fff, URZ, 0xc0, !UPT ;  /* 0x00003fff04047892 */ /* 0x000fe2000f8ec03f */
[C---:B------:R-:W-:Y:S01]  /*1ce0*/  IMAD.IADD R3, R18.reuse, 0x1, -R3 ;  /* 0x0000000112037824 */ /* 0x040fe200078e0a03 */
[----:B------:R-:W-:Y:S01]  /*1cf0*/  UMOV UR45, 0x40000040 ;  /* 0x40000040002d7882 */ /* 0x000fe20000000000 */
[----:B------:R-:W-:Y:S01]  /*1d00*/  UMOV UR49, 0x40000040 ;  /* 0x4000004000317882 */ /* 0x000fe20000000000 */
[----:B------:R-:W-:Y:S01]  /*1d10*/  ULOP3.LUT UR15, UR4, 0x10000, URZ, 0xfc, !UPT ;  /* 0x00010000040f7892 */ /* 0x000fe2000f8efc3f */
[----:B------:R-:W-:Y:S01]  /*1d20*/  LOP3.LUT R23, R23, 0xfffffffc, RZ, 0xc0, !PT ;  /* 0xfffffffc17177812 */ /* 0x000fe200078ec0ff */
[----:B------:R-:W-:Y:S01]  /*1d30*/  UMOV UR53, 0x40000040 ;  /* 0x4000004000357882 */ /* 0x000fe20000000000 */
[----:B-1----:R-:W-:Y:S01]  /*1d40*/  SHF.R.S32.HI R0, RZ, 0x1f, R3 ;  /* 0x0000001fff007819 */ /* 0x002fe20000011403 */
[----:B------:R-:W-:Y:S01]  /*1d50*/  UIADD3 UR6, UR15, 0x2, URZ ;  /* 0x000000020f067890 */ /* 0x000fe2000fffe03f */
[----:B------:R-:W-:Y:S01]  /*1d60*/  LEA.HI R14, R57, R57, RZ, 0x1 ;  /* 0x00000039390e7211 */ /* 0x000fe200078f08ff */
[----:B------:R-:W-:Y:S01]  /*1d70*/  IMAD.IADD R23, R18, 0x1, -R23 ;  /* 0x0000000112177824 */ /* 0x000fe200078e0a17 */
[----:B------:R-:W-:Y:S01]  /*1d80*/  UMOV UR10, UR15 ;  /* 0x0000000f000a7c82 */ /* 0x000fe20008000000 */
[-C--:B------:R-:W-:Y:S01]  /*1d90*/  LEA.HI R2, R0, R3.reuse, RZ, 0x2 ;  /* 0x0000000300027211 */ /* 0x080fe200078f10ff */
[----:B------:R-:W-:Y:S01]  /*1da0*/  HGMMA.64x64x16.F32 R24, gdesc[UR8], RZ, !UPT, gsb0 ;  /* 0x00e00000081879f0 */ /* 0x000fe2000c0008ff */
[----:B------:R-:W-:Y:S01]  /*1db0*/  R2UR UR10, R6 ;  /* 0x00000000060a72ca */ /* 0x000fe200000e0000 */
[----:B------:R-:W-:Y:S01]  /*1dc0*/  UMOV UR9, 0x40000040 ;  /* 0x4000004000097882 */ /* 0x000fe20000000000 */
[----:B------:R-:W-:Y:S01]  /*1dd0*/  LEA.HI R4, R0, R3, RZ, 0x5 ;  /* 0x0000000300047211 */ /* 0x000fe200078f28ff */
[----:B------:R-:W-:Y:S01]  /*1de0*/  IMAD.U32 R13, RZ, RZ, UR9 ;  /* 0x00000009ff0d7e24 */ /* 0x000fe2000f8e00ff */
[--C-:B------:R-:W-:Y:S01]  /*1df0*/  SHF.R.S32.HI R0, RZ, 0x2, R2.reuse ;  /* 0x00000002ff007819 */ /* 0x100fe20000011402 */
[----:B------:R-:W-:Y:S01]  /*1e00*/  IMAD.U32 R19, RZ, RZ, UR15 ;  /* 0x0000000fff137e24 */ /* 0x000fe2000f8e00ff */
[----:B------:R-:W-:Y:S01]  /*1e10*/  SHF.R.S32.HI R5, RZ, 0x1f, R2 ;  /* 0x0000001fff057819 */ /* 0x000fe20000011402 */
[----:B------:R-:W-:Y:S01]  /*1e20*/  ULEA UR27, UR39, 0xffffffc0, 0x6 ;  /* 0xffffffc0271b7891 */ /* 0x000fe2000f8e303f */
[----:B------:R-:W-:-:S02]  /*1e30*/  SHF.R.S32.HI R4, RZ, 0x5, R4 ;  /* 0x00000005ff047819 */ /* 0x000fc40000011404 */
[-C--:B------:R-:W-:Y:S02]  /*1e40*/  LEA.HI R5, R5, R0.reuse, RZ, 0x3 ;  /* 0x0000000005057211 */ /* 0x080fe400078f18ff */
[----:B------:R-:W-:Y:S01]  /*1e50*/  LOP3.LUT R14, R14, 0x3fffffe, RZ, 0xc0, !PT ;  /* 0x03fffffe0e0e7812 */ /* 0x000fe200078ec0ff */
[----:B------:R-:W-:Y:S01]  /*1e60*/  UIADD3 UR4, UR10, 0x2, URZ ;  /* 0x000000020a047890 */ /* 0x000fe2000fffe03f */
[----:B------:R-:W-:Y:S01]  /*1e70*/  LEA.HI R15, R23, R23, RZ, 0x1 ;  /* 0x00000017170f7211 */ /* 0x000fe200078f08ff */
[----:B------:R-:W-:Y:S01]  /*1e80*/  UIADD3 UR16, UR10, 0x402, URZ ;  /* 0x000004020a107890 */ /* 0x000fe2000fffe03f */
[----:B------:R-:W-:Y:S01]  /*1e90*/  LEA R18, R4, UR38, 0x4 ;  /* 0x0000002604127c11 */ /* 0x000fe2000f8e20ff */
[----:B------:R-:W-:Y:S01]  /*1ea0*/  UIADD3 UR20, UR10, 0x404, URZ ;  /* 0x000004040a147890 */ /* 0x000fe2000fffe03f */
[----:B------:R-:W-:Y:S01]  /*1eb0*/  LOP3.LUT R5, R5, 0xfffffff8, RZ, 0xc0, !PT ;  /* 0xfffffff805057812 */ /* 0x000fe200078ec0ff */
[----:B------:R-:W-:Y:S01]  /*1ec0*/  UIADD3 UR24, UR10, 0x406, URZ ;  /* 0x000004060a187890 */ /* 0x000fe2000fffe03f */
[----:B------:R-:W-:Y:S01]  /*1ed0*/  LOP3.LUT R4, R15, 0x1ffffffe, RZ, 0xc0, !PT ;  /* 0x1ffffffe0f047812 */ /* 0x000fe200078ec0ff */
[----:B------:R-:W-:Y:S01]  /*1ee0*/  UMOV UR12, UR4 ;  /* 0x00000004000c7c82 */ /* 0x000fe20008000000 */
[----:B------:R-:W-:Y:S01]  /*1ef0*/  UIADD3 UR28, UR10, 0x800, URZ ;  /* 0x000008000a1c7890 */ /* 0x000fe2000fffe03f */
[----:B------:R-:W-:Y:S01]  /*1f00*/  IMAD.U32 R8, RZ, RZ, UR12 ;  /* 0x0000000cff087e24 */ /* 0x000fe2000f8e00ff */
[----:B------:R-:W-:Y:S01]  /*1f10*/  UMOV UR4, UR12 ;  /* 0x0000000c00047c82 */ /* 0x000fe20008000000 */
[----:B------:R-:W-:Y:S01]  /*1f20*/  UIADD3 UR12, UR10, 0x400, URZ ;  /* 0x000004000a0c7890 */ /* 0x000fe2000fffe03f */
[----:B------:R-:W-:Y:S01]  /*1f30*/  IADD3 R5, R18, R0, -R5 ;  /* 0x0000000012057210 */ /* 0x000fe20007ffe805 */
[----:B------:R-:W-:Y:S01]  /*1f40*/  UIADD3 UR32, UR10, 0x802, URZ ;  /* 0x000008020a207890 */ /* 0x000fe2000fffe03f */
[----:B------:R-:W-:Y:S01]  /*1f50*/  IMAD.IADD R14, R57, 0x1, -R14 ;  /* 0x00000001390e7824 */ /* 0x000fe200078e0a0e */
[----:B------:R-:W-:Y:S01]  /*1f60*/  UIADD3 UR36, UR10, 0x804, URZ ;  /* 0x000008040a247890 */ /* 0x000fe2000fffe03f */
[----:B------:R-:W-:Y:S01]  /*1f70*/  IADD3 R4, R23, -R4, RZ ;  /* 0x8000000417047210 */ /* 0x000fe20007ffe0ff */
[----:B------:R-:W-:Y:S01]  /*1f80*/  UIADD3 UR40, UR10, 0x806, URZ ;  /* 0x000008060a287890 */ /* 0x000fe2000fffe03f */
[----:B------:R-:W-:Y:S01]  /*1f90*/  IMAD R5, R14, 0x40, R5 ;  /* 0x000000400e057824 */ /* 0x000fe200078e0205 */
[----:B------:R-:W-:Y:S01]  /*1fa0*/  UIADD3 UR44, UR10, 0xc00, URZ ;  /* 0x00000c000a2c7890 */ /* 0x000fe2000fffe03f */
[----:B------:R-:W0:Y:S01]  /*1fb0*/  LDC.64 R56, c[0x0][0x9e0] ;  /* 0x00027800ff387b82 */ /* 0x000e220000000a00 */
[----:B------:R-:W-:Y:S01]  /*1fc0*/  UIADD3 UR48, UR10, 0xc02, URZ ;  /* 0x00000c020a307890 */ /* 0x000fe2000fffe03f */
[----:B------:R-:W-:Y:S01]  /*1fd0*/  IMAD R18, R4, 0x8, R5 ;  /* 0x0000000804127824 */ /* 0x000fe200078e0205 */
[----:B------:R-:W-:Y:S01]  /*1fe0*/  UIADD3 UR52, UR10, 0xc04, URZ ;  /* 0x00000c040a347890 */ /* 0x000fe2000fffe03f */
[----:B------:R-:W-:Y:S01]  /*1ff0*/  R2UR UR11, R17 ;  /* 0x00000000110b72ca */ /* 0x000fe200000e0000 */
[----:B------:R-:W-:Y:S01]  /*2000*/  IMAD.U32 R0, RZ, RZ, UR14 ;  /* 0x0000000eff007e24 */ /* 0x000fe2000f8e00ff */
[----:B------:R-:W-:Y:S01]  /*2010*/  LOP3.LUT R2, R2, 0x7ffffffc, RZ, 0xc0, !PT ;  /* 0x7ffffffc02027812 */ /* 0x000fe200078ec0ff */
[----:B------:R-:W-:-:S02]  /*2020*/  IMAD.MOV.U32 R4, RZ, RZ, R18 ;  /* 0x000000ffff047224 */ /* 0x000fc400078e0012 */
[----:B------:R-:W-:-:S05]  /*2030*/  @!P5 VIADD R0, R0, 0x30840 ;  /* 0x000308400000d836 */ /* 0x000fca0000000000 */
[----:B------:R-:W-:Y:S02]  /*2040*/  @!P5 PRMT R0, RZ, 0x654, R0 ;  /* 0x00000654ff00d816 */ /* 0x000fe40000000000 */
[----:B0-----:R-:W-:Y:S01]  /*2050*/  ISETP.GE.AND P6, PT, R57, 0x1, PT ;  /* 0x000000013900780c */ /* 0x001fe20003fc6270 */
[----:B------:R-:W-:Y:S02]  /*2060*/  WARPGROUP.DEPBAR.LE gsb0, 0x0 ;  /* 0x00008000000079c5 */ /* 0x000fe40000010000 */
[----:B------:R-:W-:-:S06]  /*2070*/  WARPGROUP.ARRIVE ;  /* 0x00000000000079c5 */ /* 0x000fcc0000000000 */
[----:B------:R-:W-:Y:S01]  /*2080*/  HGMMA.64x64x16.F32 R24, gdesc[UR4], R24, gsb0 ;  /* 0x00e00000041879f0 */ /* 0x000fe20008000818 */
[----:B------:R-:W-:Y:S02]  /*2090*/  UIADD3 UR4, UR10, 0x4, URZ ;  /* 0x000000040a047890 */ /* 0x000fe4000fffe03f */
[----:B------:R-:W-:Y:S01]  /*20a0*/  UIADD3 UR6, UR15, 0x4, URZ ;  /* 0x000000040f067890 */ /* 0x000fe2000fffe03f */
[----:B------:R-:W-:Y:S01]  /*20b0*/  UMOV UR5, UR9 ;  /* 0x0000000900057c82 */ /* 0x000fe20008000000 */
[----:B------:R-:W-:Y:S01]  /*20c0*/  UMOV UR7, 0x40000040 ;  /* 0x4000004000077882 */ /* 0x000fe20000000000 */
[----:B------:R-:W-:Y:S02]  /*20d0*/  UMOV UR9, 0x40000040 ;  /* 0x4000004000097882 */ /* 0x000fe40000000000 */
[----:B------:R-:W-:Y:S02]  /*20e0*/  UMOV UR8, UR4 ;  /* 0x0000000400087c82 */ /* 0x000fe40008000000 */
[----:B------:R-:W-:Y:S01]  /*20f0*/  UMOV UR4, UR8 ;  /* 0x0000000800047c82 */ /* 0x000fe20008000000 */
[----:B------:R-:W-:Y:S01]  /*2100*/  IMAD.U32 R12, RZ, RZ, UR8 ;  /* 0x00000008ff0c7e24 */ /* 0x000fe2000f8e00ff */
[----:B------:R-:W-:-:S02]  /*2110*/  UIADD3 UR8, UR10, 0x6, URZ ;  /* 0x000000060a087890 */ /* 0x000fc4000fffe03f */
[----:B------:R-:W-:Y:S01]  /*2120*/  UIADD3 UR10, UR10, 0xc06, URZ ;  /* 0x00000c060a0a7890 */ /* 0x000fe2000fffe03f */
[----:B------:R-:W-:Y:S02]  /*2130*/  WARPGROUP.DEPBAR.LE gsb0, 0x0 ;  /* 0x00008000000079c5 */ /* 0x000fe40000010000 */
[----:B------:R-:W-:-:S06]  /*2140*/  WARPGROUP.ARRIVE ;  /* 0x00000000000079c5 */ /* 0x000fcc0000000000 */
[----:B------:R-:W-:Y:S01]  /*2150*/  HGMMA.64x64x16.F32 R24, gdesc[UR4], R24, gsb0 ;  /* 0x00e00000041879f0 */ /* 0x000fe20008000818 */
[----:B------:R-:W-:Y:S01]  /*2160*/  UIADD3 UR6, UR15, 0x6, URZ ;  /* 0x000000060f067890 */ /* 0x000fe2000fffe03f */
[----:B------:R-:W-:Y:S01]  /*2170*/  UMOV UR4, UR8 ;  /* 0x0000000800047c82 */ /* 0x000fe20008000000 */
[----:B------:R-:W-:Y:S01]  /*2180*/  UMOV UR5, UR9 ;  /* 0x0000000900057c82 */ /* 0x000fe20008000000 */
[----:B------:R-:W-:Y:S01]  /*2190*/  UMOV UR7, 0x40000040 ;  /* 0x4000004000077882 */ /* 0x000fe20000000000 */
        /* <DEDUP_REMOVED lines=82> */
[----:B------:R-:W-:Y:S01]  /*26c0*/  UMOV UR5, 0x40000040 ;  /* 0x4000004000057882 */ /* 0x000fe20000000000 */
[----:B------:R-:W-:Y:S01]  /*26d0*/  UMOV UR7, 0x40000040 ;  /* 0x4000004000077882 */ /* 0x000fe20000000000 */
[----:B------:R-:W-:Y:S01]  /*26e0*/  IMAD.U32 R10, RZ, RZ, UR4 ;  /* 0x00000004ff0a7e24 */ /* 0x000fe2000f8e00ff */
[----:B------:R-:W-:Y:S01]  /*26f0*/  ULDC UR10, c[0x0][0x2f0] ;  /* 0x0000bc00000a7ab9 */ /* 0x000fe20000000800 */
[----:B------:R-:W-:Y:S01]  /*2700*/  IMAD.U32 R11, RZ, RZ, UR5 ;  /* 0x00000005ff0b7e24 */ /* 0x000fe2000f8e00ff */
[----:B------:R-:W-:Y:S02]  /*2710*/  WARPGROUP.DEPBAR.LE gsb0, 0x0 ;  /* 0x00008000000079c5 */ /* 0x000fe40000010000 */
[----:B------:R-:W-:-:S06]  /*2720*/  WARPGROUP.ARRIVE ;  /* 0x00000000000079c5 */ /* 0x000fcc0000000000 */
[----:B------:R-:W-:Y:S01]  /*2730*/  HGMMA.64x64x16.F32 R24, gdesc[UR4], R24, gsb0 ;  /* 0x00e00000041879f0 */ /* 0x000fe20008000818 */
[----:B------:R-:W-:Y:S02]  /*2740*/  ULDC UR4, c[0x0][0x448] ;  /* 0x0001120000047ab9 */ /* 0x000fe40000000800 */
[----:B------:R-:W-:-:S03]  /*2750*/  UISETP.NE.AND UP0, UPT, UR4, 0x1, UPT ;  /* 0x000000010400788c */ /* 0x000fc6000bf05270 */
[----:B------:R-:W-:Y:S02]  /*2760*/  UMOV UR4, 0xffffffc0 ;  /* 0xffffffc000047882 */ /* 0x000fe40000000000 */
[----:B------:R-:W-:Y:S01]  /*2770*/  UIMAD UR4, UR39, UR4, 0x40 ;  /* 0x00000040270474a4 */ /* 0x000fe2000f8e0204 */
[----:B------:R-:W-:Y:S02]  /*2780*/  PLOP3.LUT P0, PT, PT, PT, UP0, 0x80, 0x0 ;  /* 0x000000000000781c */ /* 0x000fe40003f0f008 */
[----:B------:R-:W-:-:S03]  /*2790*/  PLOP3.LUT P1, PT, PT, PT, UP0, 0x80, 0x0 ;  /* 0x000000000000781c */ /* 0x000fc60003f2f008 */
[----:B------:R-:W-:Y:S01]  /*27a0*/  @UP0 ULDC UR5, c[0x0][0x44c] ;  /* 0x0001130000050ab9 */ /* 0x000fe20000000800 */
[----:B------:R-:W-:-:S07]  /*27b0*/  @UP0 ULDC UR6, c[0x0][0x450] ;  /* 0x0001140000060ab9 */ /* 0x000fce0000000800 */
[----:B------:R-:W-:Y:S01]  /*27c0*/  @P0 IMAD.HI.U32 R5, R18, UR5, RZ ;  /* 0x0000000512050c27 */ /* 0x000fe2000f8e00ff */
[----:B------:R-:W-:-:S04]  /*27d0*/  UIADD3 UR5, UR4, 0x1, URZ ;  /* 0x0000000104057890 */ /* 0x000fc8000fffe03f */
[----:B------:R-:W-:Y:S01]  /*27e0*/  @P1 SHF.R.U32.HI R4, RZ, UR6, R5 ;  /* 0x00000006ff041c19 */ /* 0x000fe20008011605 */
[----:B------:R-:W-:Y:S01]  /*27f0*/  IMAD.IADD R5, R3, 0x1, -R2 ;  /* 0x0000000103057824 */ /* 0x000fe200078e0a02 */
[----:B------:R-:W-:Y:S01]  /*2800*/  UIMAD UR6, UR11, UR10, UR4 ;  /* 0x0000000a0b0672a4 */ /* 0x000fe2000f8e0204 */
[----:B------:R-:W-:Y:S01]  /*2810*/  IMAD.U32 R2, RZ, RZ, UR5 ;  /* 0x00000005ff027e24 */ /* 0x000fe2000f8e00ff */
[----:B------:R-:W-:Y:S01]  /*2820*/  ULDC UR5, c[0x0][0x9dc] ;  /* 0x0002770000057ab9 */ /* 0x000fe20000000800 */
[----:B------:R-:W0:Y:S01]  /*2830*/  SHFL.IDX PT, R14, R4, RZ, 0x1c1f ;  /* 0x001c1fff040e7589 */ /* 0x000e2200000e0000 */
[----:B------:R-:W-:Y:S01]  /*2840*/  IMAD.U32 R3, RZ, RZ, UR10 ;  /* 0x0000000aff037e24 */ /* 0x000fe2000f8e00ff */
[----:B------:R-:W-:Y:S01]  /*2850*/  ULOP3.LUT UR7, URZ, UR5, URZ, 0x33, !UPT ;  /* 0x000000053f077292 */ /* 0x000fe2000f8e333f */
[----:B------:R-:W-:-:S04]  /*2860*/  IMAD R2, R5, -0x2, R2 ;  /* 0xfffffffe05027824 */ /* 0x000fc800078e0202 */
[----:B------:R-:W-:Y:S01]  /*2870*/  IMAD R2, R3, UR11, R2 ;  /* 0x0000000b03027c24 */ /* 0x000fe2000f8e0202 */
[----:B------:R-:W-:Y:S01]  /*2880*/  ULDC UR11, c[0x0][0x288] ;  /* 0x0000a200000b7ab9 */ /* 0x000fe20000000800 */
[----:B------:R-:W-:Y:S02]  /*2890*/  IMAD.U32 R20, RZ, RZ, UR7 ;  /* 0x00000007ff147e24 */ /* 0x000fe4000f8e00ff */
[----:B------:R-:W-:-:S04]  /*28a0*/  VIADD R3, R2, -UR11 ;  /* 0x8000000b02037c36 */ /* 0x000fc80008000000 */
[C---:B------:R-:W-:Y:S02]  /*28b0*/  IMAD.IADD R58, R3.reuse, 0x1, R56 ;  /* 0x00000001033a7824 */ /* 0x040fe400078e0238 */
[----:B------:R-:W-:-:S04]  /*28c0*/  VIADD R21, R3, UR7 ;  /* 0x0000000703157c36 */ /* 0x000fc80008000000 */
[----:B0-----:R-:W-:Y:S01]  /*28d0*/  IMAD.IADD R2, R21, 0x1, R14 ;  /* 0x0000000115027824 */ /* 0x001fe200078e020e */
[----:B------:R-:W-:Y:S02]  /*28e0*/  WARPGROUP.DEPBAR.LE gsb0, 0x0 ;  /* 0x00008000000079c5 */ /* 0x000fe40000010000 */
[----:B------:R0:W-:Y:S02]  /*28f0*/  @!P5 SYNCS.ARRIVE.TRANS64.RED.A1T0 RZ, [R0+URZ], RZ ;  /* 0x000000ff00ffd9a7 */ /* 0x0001e4000810043f */
[----:B0-----:R-:W-:-:S04]  /*2900*/  IMAD.U32 R0, RZ, RZ, UR6 ;  /* 0x00000006ff007e24 */ /* 0x001fc8000f8e00ff */
[----:B------:R-:W-:-:S05]  /*2910*/  IMAD R15, R5, -0x2, R0 ;  /* 0xfffffffe050f7824 */ /* 0x000fca00078e0200 */
[----:B------:R-:W-:Y:S01]  /*2920*/  VIADDMNMX R0, R14, R58, R15, PT ;  /* 0x0000003a0e007246 */ /* 0x000fe2000380010f */
[----:B------:R-:W-:Y:S06]  /*2930*/  @!P6 BRA `(.L_x_976) ;  /* 0x00000000005ce947 */ /* 0x000fec0003800000 */
[----:B------:R-:W-:Y:S01]  /*2940*/  R2UR UR5, R17 ;  /* 0x00000000110572ca */ /* 0x000fe200000e0000 */
[----:B------:R-:W-:Y:S01]  /*2950*/  IMAD.U32 R3, RZ, RZ, UR10 ;  /* 0x0000000aff037e24 */ /* 0x000fe2000f8e00ff */
[----:B------:R-:W-:Y:S11]  /*2960*/  BSSY B0, `(.L_x_977) ;  /* 0x0000010000007945 */ /* 0x000ff60003800000 */
[----:B------:R-:W-:-:S04]  /*2970*/  IMAD R3, R3, UR5, R14 ;  /* 0x0000000503037c24 */ /* 0x000fc8000f8e020e */
[----:B------:R-:W-:-:S05]  /*2980*/  VIADD R3, R3, -UR11 ;  /* 0x8000000b03037c36 */ /* 0x000fca0008000000 */
[----:B------:R-:W-:-:S13]  /*2990*/  ISETP.GT.AND P0, PT, R3, -0x1, PT ;  /* 0xffffffff0300780c */ /* 0x000fda0003f04270 */
[----:B------:R-:W-:Y:S05]  /*29a0*/  @P0 BRA `(.L_x_978) ;  /* 0x00000000001c0947 */ /* 0x000fea0003800000 */
[----:B------:R-:W-:Y:S02]  /*29b0*/  ISETP.NE.AND P0, PT, R57, 0x1, PT ;  /* 0x000000013900780c */ /* 0x000fe40003f05270 */
[----:B------:R-:W-:-:S11]  /*29c0*/  LOP3.LUT R3, RZ, R3, RZ, 0x33, !PT ;  /* 0x00000003ff037212 */ /* 0x000fd600078e33ff */
[----:B------:R-:W0:Y:S02]  /*29d0*/  @P0 LDC.64 R60, c[0x0][0x9e8] ;  /* 0x00027a00ff3c0b82 */ /* 0x000e240000000a00 */
[----:B0-----:R-:W-:-:S05]  /*29e0*/  @P0 IMAD.HI.U32 R14, R3, R60, RZ ;  /* 0x0000003c030e0227 */ /* 0x001fca00078e00ff */
[----:B------:R-:W-:-:S04]  /*29f0*/  @P0 SHF.R.U32.HI R3, RZ, R61, R14 ;  /* 0x0000003dff030219 */ /* 0x000fc8000001160e */
[----:B------:R-:W-:Y:S01]  /*2a00*/  LOP3.LUT R3, RZ, R3, RZ, 0x33, !PT ;  /* 0x00000003ff037212 */ /* 0x000fe200078e33ff */
[----:B------:R-:W-:Y:S06]  /*2a10*/  BRA `(.L_x_979) ;  /* 0x0000000000107947 */ /* 0x000fec0003800000 */
.L_x_978:
[----:B------:R-:W-:-:S13]  /*2a20*/  ISETP.NE.AND P0, PT, R57, 0x1, PT ;  /* 0x000000013900780c */ /* 0x000fda0003f05270 */
[----:B------:R-:W0:Y:S02]  /*2a30*/  @P0 LDC.64 R60, c[0x0][0x9e8] ;  /* 0x00027a00ff3c0b82 */ /* 0x000e240000000a00 */
[----:B0-----:R-:W-:-:S05]  /*2a40*/  @P0 IMAD.HI.U32 R14, R3, R60, RZ ;  /* 0x0000003c030e0227 */ /* 0x001fca00078e00ff */
[----:B------:R-:W-:-:S07]  /*2a50*/  @P0 SHF.R.U32.HI R3, RZ, R61, R14 ;  /* 0x0000003dff030219 */ /* 0x000fce000001160e */
.L_x_979:
[----:B------:R-:W-:Y:S05]  /*2a60*/  BSYNC B0 ;  /* 0x0000000000007941 */ /* 0x000fea0003800000 */
.L_x_977:
[----:B------:R-:W-:-:S04]  /*2a70*/  IMAD R14, R3, R57, -UR27 ;  /* 0x8000001b030e7e24 */ /* 0x000fc8000f8e0239 */
[----:B------:R-:W-:-:S05]  /*2a80*/  IMAD R3, R5, -0x2, R14 ;  /* 0xfffffffe05037824 */ /* 0x000fca00078e020e */
[----:B------:R-:W-:Y:S02]  /*2a90*/  VIMNMX R2, R2, R3, !PT ;  /* 0x0000000302027248 */ /* 0x000fe40007fe0100 */
[----:B------:R-:W-:-:S07]  /*2aa0*/  VIADDMNMX R0, R3, R57, R0, PT ;  /* 0x0000003903007246 */ /* 0x000fce0003800100 */
.L_x_976:
[----:B------:R-:W-:Y:S01]  /*2ab0*/  UISETP.GE.AND UP1, UPT, UR4, 0x2, UPT ;  /* 0x000000020400788c */ /* 0x000fe2000bf26270 */
[----:B------:R-:W0:Y:S01]  /*2ac0*/  SHFL.IDX PT, R4, R4, 0x1, 0x1c1f ;  /* 0x003c1f0004047f89 */ /* 0x000e2200000e0000 */
[----:B------:R-:W-:Y:S02]  /*2ad0*/  UISETP.GE.AND UP4, UPT, UR4, 0x9, UPT ;  /* 0x000000090400788c */ /* 0x000fe4000bf86270 */
[----:B------:R-:W-:Y:S02]  /*2ae0*/  UISETP.GE.AND UP2, UPT, UR4, 0x1, UPT ;  /* 0x000000010400788c */ /* 0x000fe4000bf46270 */
[----:B------:R-:W-:Y:S01]  /*2af0*/  PLOP3.LUT P1, PT, PT, PT, UP1, 0x40, 0x0 ;  /* 0x000000000000781c */ /* 0x000fe20003f2e818 */
[----:B------:R-:W-:Y:S01]  /*2b00*/  UP2UR UR26, UPR, URZ, 0x2 ;  /* 0x000000023f1a7883 */ /* 0x000fe20008000000 */
[----:B------:R-:W-:Y:S01]  /*2b10*/  PLOP3.LUT P0, PT, PT, PT, UP4, 0x40, 0x0 ;  /* 0x000000000000781c */ /* 0x000fe20003f0e848 */
[----:B------:R-:W-:Y:S01]  /*2b20*/  UISETP.GE.AND UP1, UPT, UR4, 0x12, UPT ;  /* 0x000000120400788c */ /* 0x000fe2000bf26270 */
[----:B------:R-:W-:Y:S01]  /*2b30*/  ISETP.GT.AND P1, PT, R2, 0x1, P1 ;  /* 0x000000010200780c */ /* 0x000fe20000f24270 */
[----:B------:R-:W-:Y:S01]  /*2b40*/  UISETP.GE.AND UP3, UPT, UR4, 0xa, UPT ;  /* 0x0000000a0400788c */ /* 0x000fe2000bf66270 */
[----:B------:R-:W-:Y:S01]  /*2b50*/  PLOP3.LUT P2, PT, PT, PT, UP2, 0x40, 0x0 ;  /* 0x000000000000781c */ /* 0x000fe20003f4e828 */
[----:B------:R-:W-:Y:S01]  /*2b60*/  UP2UR UR18, UPR, URZ, 0x2 ;  /* 0x000000023f127883 */ /* 0x000fe20008000000 */
[----:B------:R-:W-:Y:S01]  /*2b70*/  ISETP.LT.OR P1, PT, R0, 0x2, P1 ;  /* 0x000000020000780c */ /* 0x000fe20000f21670 */
[----:B------:R-:W-:Y:S01]  /*2b80*/  UP2UR UR23, UPR, URZ, 0x4 ;  /* 0x000000043f177883 */ /* 0x000fe20008000000 */
[C---:B------:R-:W-:Y:S01]  /*2b90*/  ISETP.GT.AND P0, PT, R2.reuse, 0x8, P0 ;  /* 0x000000080200780c */ /* 0x040fe20000704270 */
[----:B------:R-:W-:Y:S01]  /*2ba0*/  UISETP.GE.AND UP2, UPT, UR4, 0x11, UPT ;  /* 0x000000110400788c */ /* 0x000fe2000bf46270 */
[----:B------:R-:W-:Y:S01]  /*2bb0*/  ISETP.GT.AND P2, PT, R2, RZ, P2 ;  /* 0x000000ff0200720c */ /* 0x000fe20001744270 */
[----:B------:R-:W-:Y:S01]  /*2bc0*/  UP2UR UR22, UPR, URZ, 0x10 ;  /* 0x000000103f167883 */ /* 0x000fe20008000000 */
[----:B------:R-:W-:Y:S01]  /*2bd0*/  FSEL R60, R25, -INF , !P1 ;  /* 0xff800000193c7808 */ /* 0x000fe20004800000 */
[----:B------:R-:W-:Y:S01]  /*2be0*/  UP2UR UR15, UPR, URZ, 0x4 ;  /* 0x000000043f0f7883 */ /* 0x000fe20008000000 */
[----:B------:R-:W-:Y:S01]  /*2bf0*/  PLOP3.LUT P1, PT, PT, PT, UP1, 0x40, 0x0 ;  /* 0x000000000000781c */ /* 0x000fe20003f2e818 */
[----:B------:R-:W-:Y:S01]  /*2c00*/  UISETP.GE.AND UP1, UPT, UR4, 0x19, UPT ;  /* 0x000000190400788c */ /* 0x000fe2000bf26270 */
[----:B------:R-:W-:Y:S01]  /*2c10*/  PLOP3.LUT P3, PT, PT, PT, UP3, 0x40, 0x0 ;  /* 0x000000000000781c */ /* 0x000fe20003f6e838 */
[----:B------:R-:W-:Y:S01]  /*2c20*/  UP2UR UR5, UPR, URZ, 0x8 ;  /* 0x000000083f057883 */ /* 0x000fe20008000000 */
[C---:B------:R-:W-:Y:S01]  /*2c30*/  ISETP.LT.OR P0, PT, R0.reuse, 0x9, P0 ;  /* 0x000000090000780c */ /* 0x040fe20000701670 */
[----:B------:R-:W-:Y:S01]  /*2c40*/  UP2UR UR19, UPR, URZ, 0x2 ;  /* 0x000000023f137883 */ /* 0x000fe20008000000 */
[----:B------:R-:W-:Y:S01]  /*2c50*/  ISETP.LT.OR P2, PT, R0, 0x1, P2 ;  /* 0x000000010000780c */ /* 0x000fe20001741670 */
[----:B------:R-:W-:Y:S01]  /*2c60*/  UISETP.GE.AND UP3, UPT, UR4, 0x31, UPT ;  /* 0x000000310400788c */ /* 0x000fe2000bf66270 */
[----:B------:R-:W-:Y:S01]  /*2c70*/  ISETP.GT.AND P3, PT, R2, 0x9, P3 ;  /* 0x000000090200780c */ /* 0x000fe20001f64270 */
[----:B------:R-:W-:Y:S01]  /*2c80*/  UISETP.GE.AND UP4, UPT, UR4, 0x32, UPT ;  /* 0x000000320400788c */ /* 0x000fe2000bf86270 */
[----:B------:R-:W-:Y:S01]  /*2c90*/  FSEL R28, R28, -INF , !P0 ;  /* 0xff8000001c1c7808 */ /* 0x000fe20004000000 */
[----:B------:R-:W-:Y:S01]  /*2ca0*/  UISETP.GE.AND UP5, UPT, UR4, 0x39, UPT ;  /* 0x000000390400788c */ /* 0x000fe2000bfa6270 */
[----:B------:R-:W-:Y:S01]  /*2cb0*/  FSEL R24, R24, -INF , !P2 ;  /* 0xff80000018187808 */ /* 0x000fe20005000000 */
[----:B------:R-:W-:Y:S01]  /*2cc0*/  UISETP.GE.AND UP6, UPT, UR4, 0x3a, UPT ;  /* 0x0000003a0400788c */ /* 0x000fe2000bfc6270 */
[----:B------:R-:W-:Y:S01]  /*2cd0*/  PLOP3.LUT P0, PT, PT, PT, UP1, 0x40, 0x0 ;  /* 0x000000000000781c */ /* 0x000fe20003f0e818 */
[----:B------:R-:W-:Y:S01]  /*2ce0*/  UISETP.GE.AND UP1, UPT, UR4, 0x1a, UPT ;  /* 0x0000001a0400788c */ /* 0x000fe2000bf26270 */
[----:B------:R-:W-:Y:S01]  /*2cf0*/  PLOP3.LUT P2, PT, PT, PT, UP2, 0x40, 0x0 ;  /* 0x000000000000781c */ /* 0x000fe20003f4e828 */
[----:B------:R-:W-:Y:S01]  /*2d00*/  UISETP.GE.AND UP2, UPT, UR4, 0x2a, UPT ;  /* 0x0000002a0400788c */ /* 0x000fe2000bf46270 */
[----:B------:R-:W-:Y:S01]  /*2d10*/  ISETP.LT.OR P3, PT, R0, 0xa, P3 ;  /* 0x0000000a0000780c */ /* 0x000fe20001f61670 */
[----:B------:R-:W-:Y:S01]  /*2d20*/  UP2UR UR6, UPR, URZ, 0x2 ;  /* 0x000000023f067883 */ /* 0x000fe20008000000 */
[----:B------:R-:W-:-:S02]  /*2d30*/  ISETP.GT.AND P2, PT, R2, 0x10, P2 ;  /* 0x000000100200780c */ /* 0x000fc40001744270 */
[----:B------:R-:W-:Y:S02]  /*2d40*/  FSEL R62, R29, -INF , !P3 ;  /* 0xff8000001d3e7808 */ /* 0x000fe40005800000 */
[----:B------:R-:W-:Y:S01]  /*2d50*/  PLOP3.LUT P3, PT, PT, PT, UP1, 0x40, 0x0 ;  /* 0x000000000000781c */ /* 0x000fe20003f6e818 */
[----:B------:R-:W-:Y:S01]  /*2d60*/  UISETP.GE.AND UP1, UPT, UR4, 0x21, UPT ;  /* 0x000000210400788c */ /* 0x000fe2000bf26270 */
[----:B------:R-:W-:Y:S02]  /*2d70*/  ISETP.LT.OR P2, PT, R0, 0x11, P2 ;  /* 0x000000110000780c */ /* 0x000fe40001741670 */
[----:B------:R-:W-:Y:S01]  /*2d80*/  ISETP.GT.AND P1, PT, R2, 0x11, P1 ;  /* 0x000000110200780c */ /* 0x000fe20000f24270 */
[----:B------:R-:W-:Y:S01]  /*2d90*/  UP2UR UR14, UPR, URZ, 0x2 ;  /* 0x000000023f0e7883 */ /* 0x000fe20008000000 */
[----:B------:R-:W-:Y:S02]  /*2da0*/  FSEL R32, R32, -INF , !P2 ;  /* 0xff80000020207808 */ /* 0x000fe40005000000 */
[----:B------:R-:W-:Y:S01]  /*2db0*/  PLOP3.LUT P2, PT, PT, PT, UP1, 0x40, 0x0 ;  /* 0x000000000000781c */ /* 0x000fe20003f4e818 */
[----:B------:R-:W-:Y:S01]  /*2dc0*/  UISETP.GE.AND UP1, UPT, UR4, 0x22, UPT ;  /* 0x000000220400788c */ /* 0x000fe2000bf26270 */
[----:B------:R-:W-:-:S02]  /*2dd0*/  ISETP.LT.OR P1, PT, R0, 0x12, P1 ;  /* 0x000000120000780c */ /* 0x000fc40000f21670 */
[C---:B------:R-:W-:Y:S01]  /*2de0*/  ISETP.GT.AND P0, PT, R2.reuse, 0x18, P0 ;  /* 0x000000180200780c */ /* 0x040fe20000704270 */
[----:B------:R-:W-:Y:S01]  /*2df0*/  UP2UR UR7, UPR, URZ, 0x2 ;  /* 0x000000023f077883 */ /* 0x000fe20008000000 */
[----:B------:R-:W-:Y:S02]  /*2e00*/  ISETP.GT.AND P3, PT, R2, 0x19, P3 ;  /* 0x000000190200780c */ /* 0x000fe40001f64270 */
[----:B------:R-:W-:Y:S02]  /*2e10*/  FSEL R64, R33, -INF , !P1 ;  /* 0xff80000021407808 */ /* 0x000fe40004800000 */
[----:B------:R-:W-:Y:S01]  /*2e20*/  PLOP3.LUT P1, PT, PT, PT, UP1, 0x40, 0x0 ;  /* 0x000000000000781c */ /* 0x000fe20003f2e818 */
[----:B------:R-:W-:Y:S01]  /*2e30*/  UISETP.GE.AND UP1, UPT, UR4, 0x29, UPT ;  /* 0x000000290400788c */ /* 0x000fe2000bf26270 */
[C---:B------:R-:W-:Y:S02]  /*2e40*/  ISETP.LT.OR P0, PT, R0.reuse, 0x19, P0 ;  /* 0x000000190000780c */ /* 0x040fe40000701670 */
[----:B------:R-:W-:-:S02]  /*2e50*/  ISETP.LT.OR P3, PT, R0, 0x1a, P3 ;  /* 0x0000001a0000780c */ /* 0x000fc40001f61670 */
[----:B------:R-:W-:Y:S02]  /*2e60*/  FSEL R36, R36, -INF , !P0 ;  /* 0xff80000024247808 */ /* 0x000fe40004000000 */
[----:B------:R-:W-:Y:S02]  /*2e70*/  FSEL R66, R37, -INF , !P3 ;  /* 0xff80000025427808 */ /* 0x000fe40005800000 */
[----:B------:R-:W-:Y:S02]  /*2e80*/  PLOP3.LUT P0, PT, PT, PT, UP1, 0x40, 0x0 ;  /* 0x000000000000781c */ /* 0x000fe40003f0e818 */
[----:B------:R-:W-:Y:S02]  /*2e90*/  PLOP3.LUT P3, PT, PT, PT, UP2, 0x40, 0x0 ;  /* 0x000000000000781c */ /* 0x000fe40003f6e828 */
[C---:B------:R-:W-:Y:S02]  /*2ea0*/  ISETP.GT.AND P2, PT, R2.reuse, 0x20, P2 ;  /* 0x000000200200780c */ /* 0x040fe40001744270 */
[----:B------:R-:W-:-:S02]  /*2eb0*/  ISETP.GT.AND P1, PT, R2, 0x21, P1 ;  /* 0x000000210200780c */ /* 0x000fc40000f24270 */
[C---:B------:R-:W-:Y:S02]  /*2ec0*/  ISETP.GT.AND P0, PT, R2.reuse, 0x28, P0 ;  /* 0x000000280200780c */ /* 0x040fe40000704270 */
[----:B------:R-:W-:Y:S02]  /*2ed0*/  ISETP.GT.AND P3, PT, R2, 0x29, P3 ;  /* 0x000000290200780c */ /* 0x000fe40001f64270 */
[C---:B------:R-:W-:Y:S02]  /*2ee0*/  ISETP.LT.OR P2, PT, R0.reuse, 0x21, P2 ;  /* 0x000000210000780c */ /* 0x040fe40001741670 */
[C---:B------:R-:W-:Y:S02]  /*2ef0*/  ISETP.LT.OR P1, PT, R0.reuse, 0x22, P1 ;  /* 0x000000220000780c */ /* 0x040fe40000f21670 */
[C---:B------:R-:W-:Y:S02]  /*2f00*/  ISETP.LT.OR P0, PT, R0.reuse, 0x29, P0 ;  /* 0x000000290000780c */ /* 0x040fe40000701670 */
[----:B------:R-:W-:-:S02]  /*2f10*/  ISETP.LT.OR P3, PT, R0, 0x2a, P3 ;  /* 0x0000002a0000780c */ /* 0x000fc40001f61670 */
[----:B------:R-:W-:Y:S02]  /*2f20*/  FSEL R40, R40, -INF , !P2 ;  /* 0xff80000028287808 */ /* 0x000fe40005000000 */
[----:B------:R-:W-:Y:S02]  /*2f30*/  FSEL R68, R41, -INF , !P1 ;  /* 0xff80000029447808 */ /* 0x000fe40004800000 */
[----:B------:R-:W-:Y:S02]  /*2f40*/  FSEL R44, R44, -INF , !P0 ;  /* 0xff8000002c2c7808 */ /* 0x000fe40004000000 */
[----:B------:R-:W-:Y:S02]  /*2f50*/  FSEL R70, R45, -INF , !P3 ;  /* 0xff8000002d467808 */ /* 0x000fe40005800000 */
[----:B------:R-:W-:Y:S02]  /*2f60*/  PLOP3.LUT P2, PT, PT, PT, UP3, 0x40, 0x0 ;  /* 0x000000000000781c */ /* 0x000fe40003f4e838 */
[----:B------:R-:W-:-:S02]  /*2f70*/  PLOP3.LUT P1, PT, PT, PT, UP4, 0x40, 0x0 ;  /* 0x000000000000781c */ /* 0x000fc40003f2e848 */
[----:B------:R-:W-:Y:S02]  /*2f80*/  PLOP3.LUT P0, PT, PT, PT, UP5, 0x40, 0x0 ;  /* 0x000000000000781c */ /* 0x000fe40003f0e858 */
[----:B------:R-:W-:Y:S02]  /*2f90*/  PLOP3.LUT P3, PT, PT, PT, UP6, 0x40, 0x0 ;  /* 0x000000000000781c */ /* 0x000fe40003f6e868 */
[C---:B------:R-:W-:Y:S02]  /*2fa0*/  ISETP.GT.AND P2, PT, R2.reuse, 0x30, P2 ;  /* 0x000000300200780c */ /* 0x040fe40001744270 */
[C---:B------:R-:W-:Y:S02]  /*2fb0*/  ISETP.GT.AND P1, PT, R2.reuse, 0x31, P1 ;  /* 0x000000310200780c */ /* 0x040fe40000f24270 */
[C---:B------:R-:W-:Y:S02]  /*2fc0*/  ISETP.GT.AND P0, PT, R2.reuse, 0x38, P0 ;  /* 0x000000380200780c */ /* 0x040fe40000704270 */
[----:B------:R-:W-:Y:S01]  /*2fd0*/  ISETP.GT.AND P3, PT, R2, 0x39, P3 ;  /* 0x000000390200780c */ /* 0x000fe20001f64270 */
[----:B0-----:R-:W-:Y:S01]  /*2fe0*/  IMAD.IADD R2, R21, 0x1, R4 ;  /* 0x0000000115027824 */ /* 0x001fe200078e0204 */
[----:B------:R-:W-:-:S02]  /*2ff0*/  ISETP.LT.OR P2, PT, R0, 0x31, P2 ;  /* 0x000000310000780c */ /* 0x000fc40001741670 */
[C---:B------:R-:W-:Y:S02]  /*3000*/  ISETP.LT.OR P1, PT, R0.reuse, 0x32, P1 ;  /* 0x000000320000780c */ /* 0x040fe40000f21670 */
[C---:B------:R-:W-:Y:S02]  /*3010*/  ISETP.LT.OR P0, PT, R0.reuse, 0x39, P0 ;  /* 0x000000390000780c */ /* 0x040fe40000701670 */
[----:B------:R-:W-:Y:S02]  /*3020*/  ISETP.LT.OR P3, PT, R0, 0x3a, P3 ;  /* 0x0000003a0000780c */ /* 0x000fe40001f61670 */
[----:B------:R-:W-:Y:S02]  /*3030*/  VIADDMNMX R0, R4, R58, R15, PT ;  /* 0x0000003a04007246 */ /* 0x000fe4000380010f */
[----:B------:R-:W-:Y:S02]  /*3040*/  FSEL R48, R48, -INF , !P2 ;  /* 0xff80000030307808 */ /* 0x000fe40005000000 */
[----:B------:R-:W-:-:S02]  /*3050*/  FSEL R58, R49, -INF , !P1 ;  /* 0xff800000313a7808 */ /* 0x000fc40004800000 */
[----:B------:R-:W-:Y:S02]  /*3060*/  FSEL R52, R52, -INF , !P0 ;  /* 0xff80000034347808 */ /* 0x000fe40004000000 */
[----:B------:R-:W-:Y:S01]  /*3070*/  FSEL R72, R53, -INF , !P3 ;  /* 0xff80000035487808 */ /* 0x000fe20005800000 */
[----:B------:R-:W-:Y:S06]  /*3080*/  @!P6 BRA `(.L_x_980) ;  /* 0x00000000005ce947 */ /* 0x000fec0003800000 */
[----:B------:R-:W-:Y:S01]  /*3090*/  R2UR UR4, R17 ;  /* 0x00000000110472ca */ /* 0x000fe200000e0000 */
[----:B------:R-:W-:Y:S01]  /*30a0*/  IMAD.U32 R3, RZ, RZ, UR10 ;  /* 0x0000000aff037e24 */ /* 0x000fe2000f8e00ff */
[----:B------:R-:W-:Y:S11]  /*30b0*/  BSSY B0, `(.L_x_981) ;  /* 0x0000010000007945 */ /* 0x000ff60003800000 */
[----:B------:R-:W-:-:S05]  /*30c0*/  IMAD R3, R3, UR4, R4 ;  /* 0x0000000403037c24 */ /* 0x000fca000f8e0204 */
[----:B------:R-:W-:-:S04]  /*30d0*/  IADD3 R3, R3, -UR11, RZ ;  /* 0x8000000b03037c10 */ /* 0x000fc8000fffe0ff */
        /* <DEDUP_REMOVED lines=9> */
.L_x_982:
[----:B------:R-:W-:-:S13]  /*3170*/  ISETP.NE.AND P0, PT, R57, 0x1, PT ;  /* 0x000000013900780c */ /* 0x000fda0003f05270 */
[----:B------:R-:W0:Y:S02]  /*3180*/  @P0 LDC.64 R14, c[0x0][0x9e8] ;  /* 0x00027a00ff0e0b82 */ /* 0x000e240000000a00 */
[----:B0-----:R-:W-:-:S05]  /*3190*/  @P0 IMAD.HI.U32 R4, R3, R14, RZ ;  /* 0x0000000e03040227 */ /* 0x001fca00078e00ff */
[----:B------:R-:W-:-:S07]  /*31a0*/  @P0 SHF.R.U32.HI R3, RZ, R15, R4 ;  /* 0x0000000fff030219 */ /* 0x000fce0000011604 */
.L_x_983:
[----:B------:R-:W-:Y:S05]  /*31b0*/  BSYNC B0 ;  /* 0x0000000000007941 */ /* 0x000fea0003800000 */
.L_x_981:
[----:B------:R-:W-:-:S04]  /*31c0*/  IMAD R4, R3, R57, -UR27 ;  /* 0x8000001b03047e24 */ /* 0x000fc8000f8e0239 */
[----:B------:R-:W-:-:S05]  /*31d0*/  IMAD R3, R5, -0x2, R4 ;  /* 0xfffffffe05037824 */ /* 0x000fca00078e0204 */
[----:B------:R-:W-:Y:S02]  /*31e0*/  VIMNMX R2, R2, R3, !PT ;  /* 0x0000000302027248 */ /* 0x000fe40007fe0100 */
[----:B------:R-:W-:-:S07]  /*31f0*/  VIADDMNMX R0, R3, R57, R0, PT ;  /* 0x0000003903007246 */ /* 0x000fce0003800100 */
.L_x_980:
[----:B------:R-:W-:Y:S01]  /*3200*/  FMNMX.FTZ R3, R24, R60, !PT ;  /* 0x0000003c18037209 */ /* 0x000fe20007810000 */
[----:B------:R-:W-:Y:S02]  /*3210*/  UP2UR UR4, UPR, URZ, 0x8 ;  /* 0x000000083f047883 */ /* 0x000fe40008000000 */
[----:B------:R-:W-:Y:S01]  /*3220*/  UISETP.NE.AND UP3, UPT, UR22, URZ, UPT ;  /* 0x0000003f1600728c */ /* 0x000fe2000bf65270 */
[----:B------:R-:W-:Y:S01]  /*3230*/  FMNMX.FTZ R3, R28, R3, !PT ;  /* 0x000000031c037209 */ /* 0x000fe20007810000 */
[----:B------:R-:W-:Y:S02]  /*3240*/  UP2UR UR22, UPR, URZ, 0x10 ;  /* 0x000000103f167883 */ /* 0x000fe40008000000 */
[----:B------:R-:W-:Y:S01]  /*3250*/  UISETP.NE.AND UP4, UPT, UR26, URZ, UPT ;  /* 0x0000003f1a00728c */ /* 0x000fe2000bf85270 */
[----:B------:R-:W-:Y:S01]  /*3260*/  FMNMX.FTZ R3, R62, R3, !PT ;  /* 0x000000033e037209 */ /* 0x000fe20007810000 */
[----:B------:R-:W-:Y:S01]  /*3270*/  UP2UR UR26, UPR, URZ, 0x20 ;  /* 0x000000203f1a7883 */ /* 0x000fe20008000000 */
[----:B------:R-:W-:Y:S01]  /*3280*/  PLOP3.LUT P2, PT, PT, PT, UP3, 0x40, 0x0 ;  /* 0x000000000000781c */ /* 0x000fe20003f4e838 */
[----:B------:R-:W-:Y:S01]  /*3290*/  UISETP.NE.AND UP5, UPT, UR23, URZ, UPT ;  /* 0x0000003f1700728c */ /* 0x000fe2000bfa5270 */
[----:B------:R-:W-:Y:S01]  /*32a0*/  FMNMX.FTZ R3, R32, R3, !PT ;  /* 0x0000000320037209 */ /* 0x000fe20007810000 */
[----:B------:R-:W-:Y:S01]  /*32b0*/  UP2UR UR27, UPR, URZ, 0x1 ;  /* 0x000000013f1b7883 */ /* 0x000fe20008000000 */
[----:B------:R-:W-:Y:S01]  /*32c0*/  PLOP3.LUT P1, PT, PT, PT, UP4, 0x40, 0x0 ;  /* 0x000000000000781c */ /* 0x000fe20003f2e848 */
[----:B------:R-:W-:Y:S01]  /*32d0*/  UISETP.NE.AND UP0, UPT, UR15, URZ, UPT ;  /* 0x0000003f0f00728c */ /* 0x000fe2000bf05270 */
[----:B------:R-:W-:Y:S01]  /*32e0*/  FMNMX.FTZ R3, R64, R3, !PT ;  /* 0x0000000340037209 */ /* 0x000fe20007810000 */
[----:B------:R-:W-:Y:S01]  /*32f0*/  UISETP.NE.AND UP3, UPT, UR18, URZ, UPT ;  /* 0x0000003f1200728c */ /* 0x000fe2000bf65270 */
[----:B------:R-:W-:Y:S01]  /*3300*/  PLOP3.LUT P3, PT, PT, PT, UP5, 0x40, 0x0 ;  /* 0x000000000000781c */ /* 0x000fe20003f6e858 */
[----:B------:R-:W-:Y:S01]  /*3310*/  UISETP.NE.AND UP5, UPT, UR5, URZ, UPT ;  /* 0x0000003f0500728c */ /* 0x000fe2000bfa5270 */
[----:B------:R-:W-:Y:S01]  /*3320*/  FMNMX.FTZ R3, R36, R3, !PT ;  /* 0x0000000324037209 */ /* 0x000fe20007810000 */
[----:B------:R-:W-:Y:S01]  /*3330*/  UISETP.NE.AND UP4, UPT, UR19, URZ, UPT ;  /* 0x0000003f1300728c */ /* 0x000fe2000bf85270 */
[----:B------:R-:W-:Y:S01]  /*3340*/  ISETP.GT.AND P3, PT, R2, RZ, P3 ;  /* 0x000000ff0200720c */ /* 0x000fe20001f64270 */
[----:B------:R-:W-:Y:S01]  /*3350*/  ULDC UR5, c[0x0][0x988] ;  /* 0x0002620000057ab9 */ /* 0x000fe20000000800 */
[----:B------:R-:W-:Y:S01]  /*3360*/  FMNMX.FTZ R3, R66, R3, !PT ;  /* 0x0000000342037209 */ /* 0x000fe20007810000 */
[----:B------:R-:W-:Y:S01]  /*3370*/  UP2UR UR23, UPR, URZ, 0x40 ;  /* 0x000000403f177883 */ /* 0x000fe20008000000 */
[----:B------:R-:W-:Y:S01]  /*3380*/  ISETP.GT.AND P1, PT, R2, 0x1, P1 ;  /* 0x000000010200780c */ /* 0x000fe20000f24270 */
[----:B------:R-:W-:Y:S01]  /*3390*/  UISETP.NE.AND UP6, UPT, UR14, URZ, UPT ;  /* 0x0000003f0e00728c */ /* 0x000fe2000bfc5270 */
[----:B------:R-:W-:-:S02]  /*33a0*/  FMNMX.FTZ R3, R40, R3, !PT ;  /* 0x0000000328037209 */ /* 0x000fc40007810000 */
[----:B------:R-:W-:Y:S02]  /*33b0*/  ISETP.LT.OR P3, PT, R0, 0x1, P3 ;  /* 0x000000010000780c */ /* 0x000fe40001f61670 */
[----:B------:R-:W-:Y:S02]  /*33c0*/  FMNMX.FTZ R3, R68, R3, !PT ;  /* 0x0000000344037209 */ /* 0x000fe40007810000 */
[----:B------:R-:W-:Y:S02]  /*33d0*/  ISETP.LT.OR P1, PT, R0, 0x2, P1 ;  /* 0x000000020000780c */ /* 0x000fe40000f21670 */
[----:B------:R-:W-:Y:S02]  /*33e0*/  FMNMX.FTZ R3, R44, R3, !PT ;  /* 0x000000032c037209 */ /* 0x000fe40007810000 */
[----:B------:R-:W-:Y:S02]  /*33f0*/  ISETP.GT.AND P2, PT, R2, 0x8, P2 ;  /* 0x000000080200780c */ /* 0x000fe40001744270 */
[----:B------:R-:W-:-:S02]  /*3400*/  FMNMX.FTZ R3, R70, R3, !PT ;  /* 0x0000000346037209 */ /* 0x000fc40007810000 */
[----:B------:R-:W-:Y:S02]  /*3410*/  FSEL R26, R26, -INF , !P3 ;  /* 0xff8000001a1a7808 */ /* 0x000fe40005800000 */
[----:B------:R-:W-:Y:S02]  /*3420*/  FMNMX.FTZ R3, R48, R3, !PT ;  /* 0x0000000330037209 */ /* 0x000fe40007810000 */
[----:B------:R-:W-:Y:S01]  /*3430*/  PLOP3.LUT P3, PT, PT, PT, UP0, 0x40, 0x0 ;  /* 0x000000000000781c */ /* 0x000fe20003f6e808 */
[----:B------:R-:W-:Y:S01]  /*3440*/  UISETP.NE.AND UP0, UPT, UR7, URZ, UPT ;  /* 0x0000003f0700728c */ /* 0x000fe2000bf05270 */
[----:B------:R-:W-:Y:S02]  /*3450*/  FMNMX.FTZ R3, R58, R3, !PT ;  /* 0x000000033a037209 */ /* 0x000fe40007810000 */
[----:B------:R-:W-:Y:S02]  /*3460*/  FSEL R27, R27, -INF , !P1 ;  /* 0xff8000001b1b7808 */ /* 0x000fe40004800000 */
[----:B------:R-:W-:-:S02]  /*3470*/  FMNMX.FTZ R3, R52, R3, !PT ;  /* 0x0000000334037209 */ /* 0x000fc40007810000 */
[----:B------:R-:W-:Y:S02]  /*3480*/  ISETP.LT.OR P2, PT, R0, 0x9, P2 ;  /* 0x000000090000780c */ /* 0x000fe40001741670 */
[----:B------:R-:W-:Y:S02]  /*3490*/  FMNMX.FTZ R3, R72, R3, !PT ;  /* 0x0000000348037209 */ /* 0x000fe40007810000 */
[----:B------:R-:W-:Y:S01]  /*34a0*/  PLOP3.LUT P1, PT, PT, PT, UP3, 0x40, 0x0 ;  /* 0x000000000000781c */ /* 0x000fe20003f2e838 */
[----:B------:R-:W-:Y:S01]  /*34b0*/  UISETP.NE.AND UP3, UPT, UR4, URZ, UPT ;  /* 0x0000003f0400728c */ /* 0x000fe2000bf65270 */
[----:B------:R-:W-:Y:S01]  /*34c0*/  FSEL R30, R30, -INF , !P2 ;  /* 0xff8000001e1e7808 */ /* 0x000fe20005000000 */
[----:B------:R-:W0:Y:S01]  /*34d0*/  SHFL.BFLY PT, R4, R3, 0x2, 0x1f ;  /* 0x0c401f0003047f89 */ /* 0x000e2200000e0000 */
[----:B------:R-:W-:Y:S02]  /*34e0*/  ISETP.GT.AND P3, PT, R2, 0x10, P3 ;  /* 0x000000100200780c */ /* 0x000fe40001f64270 */
[----:B------:R-:W-:Y:S01]  /*34f0*/  PLOP3.LUT P2, PT, PT, PT, UP4, 0x40, 0x0 ;  /* 0x000000000000781c */ /* 0x000fe20003f4e848 */
[----:B------:R-:W-:Y:S01]  /*3500*/  UISETP.NE.AND UP4, UPT, UR22, URZ, UPT ;  /* 0x0000003f1600728c */ /* 0x000fe2000bf85270 */
[----:B------:R-:W-:-:S02]  /*3510*/  ISETP.LT.OR P3, PT, R0, 0x11, P3 ;  /* 0x000000110000780c */ /* 0x000fc40001f61670 */
[----:B------:R-:W-:Y:S02]  /*3520*/  ISETP.GT.AND P1, PT, R2, 0x11, P1 ;  /* 0x000000110200780c */ /* 0x000fe40000f24270 */
[----:B------:R-:W-:Y:S02]  /*3530*/  FSEL R34, R34, -INF , !P3 ;  /* 0xff80000022227808 */ /* 0x000fe40005800000 */
[----:B------:R-:W-:Y:S02]  /*3540*/  ISETP.LT.OR P1, PT, R0, 0x12, P1 ;  /* 0x000000120000780c */ /* 0x000fe40000f21670 */
[----:B------:R-:W-:Y:S02]  /*3550*/  ISETP.GT.AND P2, PT, R2, 0x18, P2 ;  /* 0x000000180200780c */ /* 0x000fe40001744270 */
[----:B------:R-:W-:Y:S01]  /*3560*/  PLOP3.LUT P3, PT, PT, PT, UP6, 0x40, 0x0 ;  /* 0x000000000000781c */ /* 0x000fe20003f6e868 */
[----:B------:R-:W-:Y:S01]  /*3570*/  UISETP.NE.AND UP6, UPT, UR23, URZ, UPT ;  /* 0x0000003f1700728c */ /* 0x000fe2000bfc5270 */
[----:B------:R-:W-:-:S02]  /*3580*/  FSEL R35, R35, -INF , !P1 ;  /* 0xff80000023237808 */ /* 0x000fc40004800000 */
[----:B------:R-:W-:Y:S02]  /*3590*/  ISETP.LT.OR P2, PT, R0, 0x19, P2 ;  /* 0x000000190000780c */ /* 0x000fe40001741670 */
[----:B------:R-:W-:Y:S01]  /*35a0*/  PLOP3.LUT P1, PT, PT, PT, UP0, 0x40, 0x0 ;  /* 0x000000000000781c */ /* 0x000fe20003f2e808 */
[----:B------:R-:W-:Y:S01]  /*35b0*/  UISETP.NE.AND UP0, UPT, UR27, URZ, UPT ;  /* 0x0000003f1b00728c */ /* 0x000fe2000bf05270 */
[----:B------:R-:W-:Y:S02]  /*35c0*/  ISETP.GT.AND P3, PT, R2, 0x20, P3 ;  /* 0x000000200200780c */ /* 0x000fe40001f64270 */
[----:B0-----:R-:W-:Y:S02]  /*35d0*/  FMNMX.FTZ R14, R3, R4, !PT ;  /* 0x00000004030e7209 */ /* 0x001fe40007810000 */
[----:B------:R-:W-:Y:S02]  /*35e0*/  FMNMX.FTZ R3, R26, R27, !PT ;  /* 0x0000001b1a037209 */ /* 0x000fe40007810000 */
[----:B------:R-:W-:Y:S01]  /*35f0*/  FSEL R38, R38, -INF , !P2 ;  /* 0xff80000026267808 */ /* 0x000fe20005000000 */
[----:B------:R-:W0:Y:S01]  /*3600*/  SHFL.BFLY PT, R15, R14, 0x1, 0x1f ;  /* 0x0c201f000e0f7f89 */ /* 0x000e2200000e0000 */
[----:B------:R-:W-:-:S02]  /*3610*/  PLOP3.LUT P2, PT, PT, PT, UP1, 0x40, 0x0 ;  /* 0x000000000000781c */ /* 0x000fc40003f4e818 */
[----:B------:R-:W-:Y:S01]  /*3620*/  ISETP.LT.OR P3, PT, R0, 0x21, P3 ;  /* 0x000000210000780c */ /* 0x000fe20001f61670 */
[----:B------:R-:W-:Y:S01]  /*3630*/  @UP0 ULDC UR4, c[0x0][0x450] ;  /* 0x0001140000040ab9 */ /* 0x000fe20000000800 */
[C---:B------:R-:W-:Y:S02]  /*3640*/  ISETP.GT.AND P1, PT, R2.reuse, 0x21, P1 ;  /* 0x000000210200780c */ /* 0x040fe40000f24270 */
[----:B------:R-:W-:Y:S02]  /*3650*/  ISETP.GT.AND P2, PT, R2, 0x28, P2 ;  /* 0x000000280200780c */ /* 0x000fe40001744270 */
[----:B------:R-:W-:Y:S02]  /*3660*/  FSEL R42, R42, -INF , !P3 ;  /* 0xff8000002a2a7808 */ /* 0x000fe40005800000 */
[C---:B------:R-:W-:Y:S02]  /*3670*/  ISETP.LT.OR P1, PT, R0.reuse, 0x22, P1 ;  /* 0x000000220000780c */ /* 0x040fe40000f21670 */
[----:B------:R-:W-:-:S02]  /*3680*/  ISETP.LT.OR P2, PT, R0, 0x29, P2 ;  /* 0x000000290000780c */ /* 0x000fc40001741670 */
[----:B------:R-:W-:Y:S02]  /*3690*/  PLOP3.LUT P3, PT, PT, PT, UP3, 0x40, 0x0 ;  /* 0x000000000000781c */ /* 0x000fe40003f6e838 */
[----:B------:R-:W-:Y:S02]  /*36a0*/  FSEL R43, R43, -INF , !P1 ;  /* 0xff8000002b2b7808 */ /* 0x000fe40004800000 */
[----:B------:R-:W-:Y:S02]  /*36b0*/  FSEL R46, R46, -INF , !P2 ;  /* 0xff8000002e2e7808 */ /* 0x000fe40005000000 */
[----:B------:R-:W-:Y:S02]  /*36c0*/  PLOP3.LUT P1, PT, PT, PT, UP4, 0x40, 0x0 ;  /* 0x000000000000781c */ /* 0x000fe40003f2e848 */
[----:B------:R-:W-:Y:S02]  /*36d0*/  ISETP.GT.AND P3, PT, R2, 0x30, P3 ;  /* 0x000000300200780c */ /* 0x000fe40001f64270 */
[----:B0-----:R-:W-:-:S02]  /*36e0*/  FMNMX.FTZ R4, R14, R15, !PT ;  /* 0x0000000f0e047209 */ /* 0x001fc40007810000 */
[----:B------:R-:W-:Y:S02]  /*36f0*/  FMNMX.FTZ R14, R30, R3, !PT ;  /* 0x000000031e0e7209 */ /* 0x000fe40007810000 */
[C---:B------:R-:W-:Y:S01]  /*3700*/  FSETP.NEU.FTZ.AND P0, PT, R4.reuse, -INF , PT ;  /* 0xff8000000400780b */ /* 0x040fe20003f1d000 */
[----:B------:R-:W-:Y:S01]  /*3710*/  FMUL.FTZ R15, R4, UR5 ;  /* 0x00000005040f7c20 */ /* 0x000fe20008410000 */
[----:B------:R-:W-:Y:S02]  /*3720*/  ISETP.GT.AND P1, PT, R2, 0x31, P1 ;  /* 0x000000310200780c */ /* 0x000fe40000f24270 */
[C---:B------:R-:W-:Y:S02]  /*3730*/  ISETP.LT.OR P3, PT, R0.reuse, 0x31, P3 ;  /* 0x000000310000780c */ /* 0x040fe40001f61670 */
[----:B------:R-:W-:Y:S02]  /*3740*/  FSEL R15, R15, RZ, P0 ;  /* 0x000000ff0f0f7208 */ /* 0x000fe40000000000 */
[----:B------:R-:W-:Y:S01]  /*3750*/  PLOP3.LUT P0, PT, PT, PT, UP5, 0x40, 0x0 ;  /* 0x000000000000781c */ /* 0x000fe20003f0e858 */
[----:B------:R-:W-:Y:S01]  /*3760*/  UISETP.NE.AND UP5, UPT, UR6, URZ, UPT ;  /* 0x0000003f0600728c */ /* 0x000fe2000bfa5270 */
[----:B------:R-:W-:Y:S01]  /*3770*/  ISETP.LT.OR P1, PT, R0, 0x32, P1 ;  /* 0x000000320000780c */ /* 0x000fe20000f21670 */
[--C-:B------:R-:W-:Y:S01]  /*3780*/  FFMA.FTZ R21, R60, UR5, -R15.reuse ;  /* 0x000000053c157c23 */ /* 0x100fe2000801080f */
[----:B------:R-:W-:Y:S01]  /*3790*/  ISETP.GT.AND P0, PT, R2, 0x9, P0 ;  /* 0x000000090200780c */ /* 0x000fe20000704270 */
[--C-:B------:R-:W-:Y:S01]  /*37a0*/  FFMA.FTZ R23, R62, UR5, -R15.reuse ;  /* 0x000000053e177c23 */ /* 0x100fe2000801080f */
[----:B------:R-:W-:Y:S01]  /*37b0*/  FSEL R50, R50, -INF , !P3 ;  /* 0xff80000032327808 */ /* 0x000fe20005800000 */
[--C-:B------:R-:W-:Y:S01]  /*37c0*/  FFMA.FTZ R25, R64, UR5, -R15.reuse ;  /* 0x0000000540197c23 */ /* 0x100fe2000801080f */
[----:B------:R-:W-:Y:S01]  /*37d0*/  ISETP.LT.OR P0, PT, R0, 0xa, P0 ;  /* 0x0000000a0000780c */ /* 0x000fe20000701670 */
[----:B------:R-:W-:Y:S01]  /*37e0*/  MUFU.EX2 R21, R21 ;  /* 0x0000001500157308 */ /* 0x000fe20000000800 */
[----:B------:R-:W-:Y:S01]  /*37f0*/  FSEL R51, R51, -INF , !P1 ;  /* 0xff80000033337808 */ /* 0x000fe20004800000 */
[--C-:B------:R-:W-:Y:S01]  /*3800*/  FFMA.FTZ R29, R66, UR5, -R15.reuse ;  /* 0x00000005421d7c23 */ /* 0x100fe2000801080f */
[----:B------:R-:W-:Y:S01]  /*3810*/  FSEL R31, R31, -INF , !P0 ;  /* 0xff8000001f1f7808 */ /* 0x000fe20004000000 */
[--C-:B------:R-:W-:Y:S01]  /*3820*/  FFMA.FTZ R37, R70, UR5, -R15.reuse ;  /* 0x0000000546257c23 */ /* 0x100fe2000801080f */
[----:B------:R-:W-:Y:S01]  /*3830*/  PLOP3.LUT P0, PT, PT, PT, UP5, 0x40, 0x0 ;  /* 0x000000000000781c */ /* 0x000fe20003f0e858 */
[----:B------:R-:W-:Y:S01]  /*3840*/  UISETP.NE.AND UP5, UPT, UR26, URZ, UPT ;  /* 0x0000003f1a00728c */ /* 0x000fe2000bfa5270 */
[----:B------:R-:W-:Y:S01]  /*3850*/  FMNMX.FTZ R3, R31, R14, !PT ;  /* 0x0000000e1f037209 */ /* 0x000fe20007810000 */
[----:B------:R-:W-:Y:S01]  /*3860*/  MUFU.EX2 R23, R23 ;  /* 0x0000001700177308 */ /* 0x000fe20000000800 */
[----:B------:R-:W-:Y:S01]  /*3870*/  ISETP.GT.AND P0, PT, R2, 0x19, P0 ;  /* 0x000000190200780c */ /* 0x000fe20000704270 */
[----:B------:R-:W-:Y:S01]  /*3880*/  FFMA.FTZ R41, R58, UR5, -R15 ;  /* 0x000000053a297c23 */ /* 0x000fe2000801080f */
[----:B------:R-:W-:Y:S01]  /*3890*/  FMNMX.FTZ R14, R34, R3, !PT ;  /* 0x00000003220e7209 */ /* 0x000fe20007810000 */
[----:B------:R-:W-:Y:S01]  /*38a0*/  @UP0 ULDC UR6, c[0x0][0x44c] ;  /* 0x0001130000060ab9 */ /* 0x000fe20000000800 */
[----:B------:R-:W-:Y:S01]  /*38b0*/  ISETP.LT.OR P0, PT, R0, 0x1a, P0 ;  /* 0x0000001a0000780c */ /* 0x000fe20000701670 */
[----:B------:R-:W-:Y:S01]  /*38c0*/  UIMAD.WIDE.U32 UR6, UR38, UR6, URZ ;  /* 0x00000006260672a5 */ /* 0x000fe2000f8e003f */
[----:B------:R-:W-:Y:S01]  /*38d0*/  FMNMX.FTZ R3, R35, R14, !PT ;  /* 0x0000000e23037209 */ /* 0x000fe20007810000 */
[----:B------:R-:W-:Y:S01]  /*38e0*/  MUFU.EX2 R25, R25 ;  /* 0x0000001900197308 */ /* 0x000fe20000000800 */
[----:B------:R-:W-:Y:S01]  /*38f0*/  FSEL R39, R39, -INF , !P0 ;  /* 0xff80000027277808 */ /* 0x000fe20004000000 */
[----:B------:R-:W-:Y:S01]  /*3900*/  @UP0 USHF.R.U32.HI UR38, URZ, UR4, UR7 ;  /* 0x000000043f260299 */ /* 0x000fe20008011607 */
[----:B------:R-:W-:Y:S01]  /*3910*/  PLOP3.LUT P0, PT, PT, PT, UP2, 0x40, 0x0 ;  /* 0x000000000000781c */ /* 0x000fe20003f0e828 */
[----:B------:R-:W-:Y:S01]  /*3920*/  UIADD3 UR6, UR39, -0x2, URZ ;  /* 0xfffffffe27067890 */ /* 0x000fe2000fffe03f */
[----:B------:R-:W-:Y:S01]  /*3930*/  FMNMX.FTZ R14, R38, R3, !PT ;  /* 0x00000003260e7209 */ /* 0x000fe20007810000 */
[----:B------:R-:W-:Y:S01]  /*3940*/  UIADD3 UR38, UR42, UR38, URZ ;  /* 0x000000262a267290 */ /* 0x000fe2000fffe03f */
[----:B------:R-:W-:Y:S01]  /*3950*/  ISETP.GT.AND P0, PT, R2, 0x29, P0 ;  /* 0x000000290200780c */ /* 0x000fe20000704270 */
[----:B------:R-:W-:Y:S01]  /*3960*/  MUFU.EX2 R29, R29 ;  /* 0x0000001d001d7308 */ /* 0x000fe20000000800 */
[----:B------:R-:W-:-:S02]  /*3970*/  FMNMX.FTZ R3, R39, R14, !PT ;  /* 0x0000000e27037209 */ /* 0x000fc40007810000 */
[----:B------:R-:W-:Y:S01]  /*3980*/  ISETP.LT.OR P0, PT, R0, 0x2a, P0 ;  /* 0x0000002a0000780c */ /* 0x000fe20000701670 */
[----:B------:R-:W-:Y:S01]  /*3990*/  VIADD R56, R56, UR38 ;  /* 0x0000002638387c36 */ /* 0x000fe20008000000 */
[----:B------:R-:W-:Y:S02]  /*39a0*/  FMNMX.FTZ R14, R42, R3, !PT ;  /* 0x000000032a0e7209 */ /* 0x000fe40007810000 */
[----:B------:R-:W-:Y:S01]  /*39b0*/  FSEL R47, R47, -INF , !P0 ;  /* 0xff8000002f2f7808 */ /* 0x000fe20004000000 */
[----:B------:R-:W-:Y:S01]  /*39c0*/  MUFU.EX2 R37, R37 ;  /* 0x0000002500257308 */ /* 0x000fe20000000800 */
[----:B------:R-:W-:Y:S02]  /*39d0*/  PLOP3.LUT P2, PT, PT, PT, UP5, 0x40, 0x0 ;  /* 0x000000000000781c */ /* 0x000fe40003f4e858 */
[----:B------:R-:W-:Y:S02]  /*39e0*/  PLOP3.LUT P0, PT, PT, PT, UP6, 0x40, 0x0 ;  /* 0x000000000000781c */ /* 0x000fe40003f0e868 */
[----:B------:R-:W-:Y:S01]  /*39f0*/  FMNMX.FTZ R3, R43, R14, !PT ;  /* 0x0000000e2b037209 */ /* 0x000fe20007810000 */
[--C-:B------:R-:W-:Y:S01]  /*3a00*/  FFMA.FTZ R14, R24, UR5, -R15.reuse ;  /* 0x00000005180e7c23 */ /* 0x100fe2000801080f */
[----:B------:R-:W-:Y:S01]  /*3a10*/  ISETP.GT.AND P2, PT, R2, 0x38, P2 ;  /* 0x000000380200780c */ /* 0x000fe20001744270 */
[--C-:B------:R-:W-:Y:S01]  /*3a20*/  FFMA.FTZ R24, R32, UR5, -R15.reuse ;  /* 0x0000000520187c23 */ /* 0x100fe2000801080f */
[----:B------:R-:W-:Y:S01]  /*3a30*/  ISETP.GT.AND P0, PT, R2, 0x39, P0 ;  /* 0x000000390200780c */ /* 0x000fe20000704270 */
[--C-:B------:R-:W-:Y:S01]  /*3a40*/  FFMA.FTZ R32, R40, UR5, -R15.reuse ;  /* 0x0000000528207c23 */ /* 0x100fe2000801080f */
[----:B------:R-:W-:Y:S01]  /*3a50*/  FMNMX.FTZ R2, R46, R3, !PT ;  /* 0x000000032e027209 */ /* 0x000fe20007810000 */
[----:B------:R-:W0:Y:S01]  /*3a60*/  MUFU.EX2 R14, R14 ;  /* 0x0000000e000e7308 */ /* 0x000e220000000800 */
[----:B------:R-:W-:Y:S01]  /*3a70*/  ISETP.LT.OR P2, PT, R0, 0x39, P2 ;  /* 0x000000390000780c */ /* 0x000fe20001741670 */
[----:B------:R-:W-:Y:S01]  /*3a80*/  FFMA.FTZ R40, R48, UR5, -R15 ;  /* 0x0000000530287c23 */ /* 0x000fe2000801080f */
[----:B------:R-:W-:-:S02]  /*3a90*/  FMNMX.FTZ R3, R47, R2, !PT ;  /* 0x000000022f037209 */ /* 0x000fc40007810000 */
[----:B------:R-:W-:Y:S02]  /*3aa0*/  ISETP.LT.OR P0, PT, R0, 0x3a, P0 ;  /* 0x0000003a0000780c */ /* 0x000fe40000701670 */
[----:B------:R-:W-:Y:S01]  /*3ab0*/  FMNMX.FTZ R2, R50, R3, !PT ;  /* 0x0000000332027209 */ /* 0x000fe20007810000 */
[----:B------:R-:W1:Y:S01]  /*3ac0*/  MUFU.EX2 R24, R24 ;  /* 0x0000001800187308 */ /* 0x000e620000000800 */
[----:B------:R-:W-:Y:S02]  /*3ad0*/  FSEL R54, R54, -INF , !P2 ;  /* 0xff80000036367808 */ /* 0x000fe40005000000 */
[----:B------:R-:W-:Y:S01]  /*3ae0*/  FMNMX.FTZ R3, R51, R2, !PT ;  /* 0x0000000233037209 */ /* 0x000fe20007810000 */
[--C-:B------:R-:W-:Y:S01]  /*3af0*/  FFMA.FTZ R2, R28, UR5, -R15.reuse ;  /* 0x000000051c027c23 */ /* 0x100fe2000801080f */
[----:B------:R-:W-:Y:S01]  /*3b00*/  FSEL R55, R55, -INF , !P0 ;  /* 0xff80000037377808 */ /* 0x000fe20004000000 */
[--C-:B------:R-:W-:Y:S01]  /*3b10*/  FFMA.FTZ R28, R36, UR5, -R15.reuse ;  /* 0x00000005241c7c23 */ /* 0x100fe2000801080f */
[----:B------:R-:W-:Y:S01]  /*3b20*/  FMNMX.FTZ R0, R54, R3, !PT ;  /* 0x0000000336007209 */ /* 0x000fe20007810000 */
[----:B------:R-:W-:Y:S01]  /*3b30*/  MUFU.EX2 R198, R2 ;  /* 0x0000000200c67308 */ /* 0x000fe20000000800 */
[----:B------:R-:W-:Y:S01]  /*3b40*/  FFMA.FTZ R36, R44, UR5, -R15 ;  /* 0x000000052c247c23 */ /* 0x000fe2000801080f */
[----:B0-----:R-:W-:-:S02]  /*3b50*/  F2FP.F16.F32.PACK_AB R196, R21, R14 ;  /* 0x0000000e15c4723e */ /* 0x001fc400000000ff */
[----:B------:R-:W-:-:S04]  /*3b60*/  FMNMX.FTZ R0, R55, R0, !PT ;  /* 0x0000000037007209 */ /* 0x000fc80007810000 */
[----:B------:R-:W0:Y:S01]  /*3b70*/  MUFU.EX2 R28, R28 ;  /* 0x0000001c001c7308 */ /* 0x000e220000000800 */
[----:B------:R-:W2:Y:S01]  /*3b80*/  SHFL.BFLY PT, R3, R0, 0x2, 0x1f ;  /* 0x0c401f0000037f89 */ /* 0x000ea200000e0000 */
[----:B-1----:R-:W-:-:S06]  /*3b90*/  F2FP.F16.F32.PACK_AB R192, R25, R24 ;  /* 0x0000001819c0723e */ /* 0x002fcc00000000ff */
[----:B------:R-:W-:Y:S08]  /*3ba0*/  MUFU.EX2 R32, R32 ;  /* 0x0000002000207308 */ /* 0x000ff00000000800 */
[----:B------:R-:W1:Y:S01]  /*3bb0*/  MUFU.EX2 R36, R36 ;  /* 0x0000002400247308 */ /* 0x000e620000000800 */
[----:B0-----:R-:W-:-:S07]  /*3bc0*/  F2FP.F16.F32.PACK_AB R194, R29, R28 ;  /* 0x0000001c1dc2723e */ /* 0x001fce00000000ff */
[----:B------:R-:W-:Y:S01]  /*3bd0*/  MUFU.EX2 R40, R40 ;  /* 0x0000002800287308 */ /* 0x000fe20000000800 */
[----:B--2---:R-:W-:Y:S01]  /*3be0*/  FMNMX.FTZ R2, R0, R3, !PT ;  /* 0x0000000300027209 */ /* 0x004fe20007810000 */
[----:B------:R-:W-:-:S04]  /*3bf0*/  FFMA.FTZ R0, R68, UR5, -R15 ;  /* 0x0000000544007c23 */ /* 0x000fc8000801080f */
[----:B------:R-:W0:Y:S02]  /*3c00*/  SHFL.BFLY PT, R3, R2, 0x1, 0x1f ;  /* 0x0c201f0002037f89 */ /* 0x000e2400000e0000 */
[----:B------:R-:W2:Y:S01]  /*3c10*/  MUFU.EX2 R33, R0 ;  /* 0x0000000000217308 */ /* 0x000ea20000000800 */
[----:B-1----:R-:W-:-:S07]  /*3c20*/  F2FP.F16.F32.PACK_AB R190, R37, R36 ;  /* 0x0000002425be723e */ /* 0x002fce00000000ff */
[----:B------:R-:W1:Y:S01]  /*3c30*/  MUFU.EX2 R41, R41 ;  /* 0x0000002900297308 */ /* 0x000e620000000800 */
[----:B--2---:R-:W-:Y:S02]  /*3c40*/  F2FP.F16.F32.PACK_AB R188, R33, R32 ;  /* 0x0000002021bc723e */ /* 0x004fe400000000ff */
[----:B0-----:R-:W-:Y:S01]  /*3c50*/  FMNMX.FTZ R3, R2, R3, !PT ;  /* 0x0000000302037209 */ /* 0x001fe20007810000 */
[--C-:B------:R-:W-:Y:S01]  /*3c60*/  FFMA.FTZ R2, R52, UR5, -R15.reuse ;  /* 0x0000000534027c23 */ /* 0x100fe2000801080f */
[----:B------:R-:W-:Y:S01]  /*3c70*/  FFMA.FTZ R15, R72, UR5, -R15 ;  /* 0x00000005480f7c23 */ /* 0x000fe2000801080f */
[----:B-1----:R-:W-:Y:S02]  /*3c80*/  F2FP.F16.F32.PACK_AB R184, R41, R40 ;  /* 0x0000002829b8723e */ /* 0x002fe400000000ff */
[C---:B------:R-:W-:Y:S01]  /*3c90*/  FMUL.FTZ R0, R3.reuse, UR5 ;  /* 0x0000000503007c20 */ /* 0x040fe20008410000 */
[----:B------:R-:W-:Y:S01]  /*3ca0*/  FSETP.NEU.FTZ.AND P0, PT, R3, -INF , PT ;  /* 0xff8000000300780b */ /* 0x000fe20003f1d000 */
[----:B------:R0:W-:Y:S03]  /*3cb0*/  MUFU.EX2 R45, R15 ;  /* 0x0000000f002d7308 */ /* 0x0001e60000000800 */
[----:B------:R-:W-:-:S05]  /*3cc0*/  FSEL R0, R0, RZ, P0 ;  /* 0x000000ff00007208 */ /* 0x000fca0000000000 */
[--C-:B------:R-:W-:Y:S01]  /*3cd0*/  FFMA.FTZ R26, R26, UR5, -R0.reuse ;  /* 0x000000051a1a7c23 */ /* 0x100fe20008010800 */
[--C-:B------:R-:W-:Y:S01]  /*3ce0*/  FFMA.FTZ R27, R27, UR5, -R0.reuse ;  /* 0x000000051b1b7c23 */ /* 0x100fe20008010800 */
[--C-:B------:R-:W-:Y:S01]  /*3cf0*/  FFMA.FTZ R30, R30, UR5, -R0.reuse ;  /* 0x000000051e1e7c23 */ /* 0x100fe20008010800 */
[--C-:B------:R-:W-:Y:S01]  /*3d00*/  FFMA.FTZ R31, R31, UR5, -R0.reuse ;  /* 0x000000051f1f7c23 */ /* 0x100fe20008010800 */
[----:B0-----:R-:W-:Y:S01]  /*3d10*/  FADD.FTZ R15, R14, R21 ;  /* 0x000000150e0f7221 */ /* 0x001fe20000010000 */
[--C-:B------:R-:W-:Y:S01]  /*3d20*/  FFMA.FTZ R34, R34, UR5, -R0.reuse ;  /* 0x0000000522227c23 */ /* 0x100fe20008010800 */
[----:B------:R-:W-:Y:S01]  /*3d30*/  MUFU.EX2 R26, R26 ;  /* 0x0000001a001a7308 */ /* 0x000fe20000000800 */
[--C-:B------:R-:W-:Y:S01]  /*3d40*/  FFMA.FTZ R35, R35, UR5, -R0.reuse ;  /* 0x0000000523237c23 */ /* 0x100fe20008010800 */
[----:B------:R-:W-:Y:S01]  /*3d50*/  FADD.FTZ R44, R198, R15 ;  /* 0x0000000fc62c7221 */ /* 0x000fe20000010000 */
[--C-:B------:R-:W-:Y:S01]  /*3d60*/  FFMA.FTZ R38, R38, UR5, -R0.reuse ;  /* 0x0000000526267c23 */ /* 0x100fe20008010800 */
[--C-:B------:R-:W-:Y:S01]  /*3d70*/  FFMA.FTZ R39, R39, UR5, -R0.reuse ;  /* 0x0000000527277c23 */ /* 0x100fe20008010800 */
[----:B------:R-:W-:Y:S01]  /*3d80*/  FFMA.FTZ R42, R42, UR5, -R0 ;  /* 0x000000052a2a7c23 */ /* 0x000fe20008010800 */
[----:B------:R-:W-:Y:S01]  /*3d90*/  FADD.FTZ R15, R23, R44 ;  /* 0x0000002c170f7221 */ /* 0x000fe20000010000 */
[--C-:B------:R-:W-:Y:S01]  /*3da0*/  FFMA.FTZ R43, R43, UR5, -R0.reuse ;  /* 0x000000052b2b7c23 */ /* 0x100fe20008010800 */
[----:B------:R-:W0:Y:S01]  /*3db0*/  MUFU.EX2 R27, R27 ;  /* 0x0000001b001b7308 */ /* 0x000e220000000800 */
[--C-:B------:R-:W-:Y:S01]  /*3dc0*/  FFMA.FTZ R46, R46, UR5, -R0.reuse ;  /* 0x000000052e2e7c23 */ /* 0x100fe20008010800 */
[----:B------:R-:W-:Y:S01]  /*3dd0*/  FADD.FTZ R44, R24, R15 ;  /* 0x0000000f182c7221 */ /* 0x000fe20000010000 */
[--C-:B------:R-:W-:Y:S01]  /*3de0*/  FFMA.FTZ R47, R47, UR5, -R0.reuse ;  /* 0x000000052f2f7c23 */ /* 0x100fe20008010800 */
[--C-:B------:R-:W-:Y:S01]  /*3df0*/  FFMA.FTZ R50, R50, UR5, -R0.reuse ;  /* 0x0000000532327c23 */ /* 0x100fe20008010800 */
[----:B------:R-:W-:Y:S01]  /*3e00*/  FFMA.FTZ R51, R51, UR5, -R0 ;  /* 0x0000000533337c23 */ /* 0x000fe20008010800 */
[----:B------:R-:W-:Y:S01]  /*3e10*/  FADD.FTZ R49, R25, R44 ;  /* 0x0000002c19317221 */ /* 0x000fe20000010000 */
[--C-:B------:R-:W-:Y:S01]  /*3e20*/  FFMA.FTZ R54, R54, UR5, -R0.reuse ;  /* 0x0000000536367c23 */ /* 0x100fe20008010800 */
[----:B------:R-:W1:Y:S01]  /*3e30*/  MUFU.EX2 R30, R30 ;  /* 0x0000001e001e7308 */ /* 0x000e620000000800 */
[----:B------:R-:W-:Y:S01]  /*3e40*/  FFMA.FTZ R0, R55, UR5, -R0 ;  /* 0x0000000537007c23 */ /* 0x000fe20008010800 */
[----:B------:R-:W-:Y:S01]  /*3e50*/  FADD.FTZ R48, R28, R49 ;  /* 0x000000311c307221 */ /* 0x000fe20000010000 */
[----:B------:R-:W-:-:S03]  /*3e60*/  F2FP.F16.F32.PACK_AB R198, R23, R198 ;  /* 0x000000c617c6723e */ /* 0x000fc600000000ff */
[----:B------:R-:W-:Y:S02]  /*3e70*/  FADD.FTZ R49, R29, R48 ;  /* 0x000000301d317221 */ /* 0x000fe40000010000 */
[----:B------:R-:W2:Y:S01]  /*3e80*/  MUFU.EX2 R31, R31 ;  /* 0x0000001f001f7308 */ /* 0x000ea20000000800 */
[----:B0-----:R-:W-:Y:S01]  /*3e90*/  FADD.FTZ R15, R26, R27 ;  /* 0x0000001b1a0f7221 */ /* 0x001fe20000010000 */
[----:B------:R-:W-:Y:S01]  /*3ea0*/  FADD.FTZ R48, R32, R49 ;  /* 0x0000003120307221 */ /* 0x000fe20000010000 */
[----:B------:R-:W-:-:S03]  /*3eb0*/  F2FP.F16.F32.PACK_AB R197, R27, R26 ;  /* 0x0000001a1bc5723e */ /* 0x000fc600000000ff */
[----:B------:R-:W-:Y:S02]  /*3ec0*/  FADD.FTZ R49, R33, R48 ;  /* 0x0000003021317221 */ /* 0x000fe40000010000 */
        /* <DEDUP_REMOVED lines=9> */
[----:B------:R-:W-:Y:S01]  /*3f60*/  FADD.FTZ R44, R36, R49 ;  /* 0x00000031242c7221 */ /* 0x000fe20000010000 */
[----:B------:R-:W-:-:S03]  /*3f70*/  F2FP.F16.F32.PACK_AB R193, R35, R34 ;  /* 0x0000002223c1723e */ /* 0x000fc600000000ff */
[----:B------:R-:W-:Y:S02]  /*3f80*/  FADD.FTZ R21, R37, R44 ;  /* 0x0000002c25157221 */ /* 0x000fe40000010000 */
[----:B------:R-:W1:Y:S01]  /*3f90*/  MUFU.EX2 R42, R42 ;  /* 0x0000002a002a7308 */ /* 0x000e620000000800 */
[----:B--2---:R-:W-:Y:S01]  /*3fa0*/  FADD.FTZ R14, R38, R15 ;  /* 0x0000000f260e7221 */ /* 0x004fe20000010000 */
[----:B------:R-:W-:-:S04]  /*3fb0*/  FADD.FTZ R24, R40, R21 ;  /* 0x0000001528187221 */ /* 0x000fc80000010000 */
[----:B------:R-:W-:Y:S02]  /*3fc0*/  FADD.FTZ R21, R41, R24 ;  /* 0x0000001829157221 */ /* 0x000fe40000010000 */
        /* <DEDUP_REMOVED lines=11> */
[----:B-1----:R-:W-:Y:S01]  /*4080*/  FADD.FTZ R24, R2, R21 ;  /* 0x0000001502187221 */ /* 0x002fe20000010000 */
[----:B------:R-:W-:-:S03]  /*4090*/  F2FP.F16.F32.PACK_AB R186, R45, R2 ;  /* 0x000000022dba723e */ /* 0x000fc600000000ff */
[----:B------:R-:W-:-:S03]  /*40a0*/  FADD.FTZ R15, R45, R24 ;  /* 0x000000182d0f7221 */ /* 0x000fc60000010000 */
[----:B------:R-:W1:Y:S01]  /*40b0*/  MUFU.EX2 R51, R51 ;  /* 0x0000003300337308 */ /* 0x000e620000000800 */
[C---:B--2---:R-:W-:Y:S01]  /*40c0*/  FADD.FTZ R21, R47.reuse, R14 ;  /* 0x0000000e2f157221 */ /* 0x044fe20000010000 */
[----:B------:R-:W-:-:S06]  /*40d0*/  F2FP.F16.F32.PACK_AB R191, R47, R46 ;  /* 0x0000002e2fbf723e */ /* 0x000fcc00000000ff */
[----:B------:R-:W2:Y:S01]  /*40e0*/  MUFU.EX2 R54, R54 ;  /* 0x0000003600367308 */ /* 0x000ea20000000800 */
[----:B0-----:R-:W-:-:S07]  /*40f0*/  FADD.FTZ R2, R50, R21 ;  /* 0x0000001532027221 */ /* 0x001fce0000010000 */
[----:B------:R-:W0:Y:S01]  /*4100*/  MUFU.EX2 R187, R0 ;  /* 0x0000000000bb7308 */ /* 0x000e220000000800 */
[C---:B-1----:R-:W-:Y:S01]  /*4110*/  FADD.FTZ R21, R51.reuse, R2 ;  /* 0x0000000233157221 */ /* 0x042fe20000010000 */
[----:B------:R-:W-:-:S03]  /*4120*/  F2FP.F16.F32.PACK_AB R185, R51, R50 ;  /* 0x0000003233b9723e */ /* 0x000fc600000000ff */
[----:B--2---:R-:W-:-:S04]  /*4130*/  FADD.FTZ R14, R54, R21 ;  /* 0x00000015360e7221 */ /* 0x004fc80000010000 */
[C---:B0-----:R-:W-:Y:S01]  /*4140*/  FADD.FTZ R14, R187.reuse, R14 ;  /* 0x0000000ebb0e7221 */ /* 0x041fe20000010000 */
[----:B------:R-:W-:Y:S01]  /*4150*/  F2FP.F16.F32.PACK_AB R187, R187, R54 ;  /* 0x00000036bbbb723e */ /* 0x000fe200000000ff */
[----:B------:R-:W-:Y:S06]  /*4160*/  @!P6 BRA `(.L_x_984) ;  /* 0x000000000044e947 */ /* 0x000fec0003800000 */
[----:B------:R-:W-:Y:S01]  /*4170*/  ISETP.LT.AND P0, PT, RZ, UR38, PT ;  /* 0x00000026ff007c0c */ /* 0x000fe2000bf01270 */
[----:B------:R-:W-:-:S06]  /*4180*/  UIADD3 UR4, UR38, -0x1, URZ ;  /* 0xffffffff26047890 */ /* 0x000fcc000fffe03f */
[----:B------:R-:W-:-:S06]  /*4190*/  IMAD.U32 R0, RZ, RZ, UR4 ;  /* 0x00000004ff007e24 */ /* 0x000fcc000f8e00ff */
[----:B------:R-:W-:Y:S05]  /*41a0*/  @P0 BRA `(.L_x_985) ;  /* 0x00000000001c0947 */ /* 0x000fea0003800000 */
[----:B------:R-:W-:Y:S01]  /*41b0*/  ISETP.NE.AND P0, PT, R57, 0x1, PT ;  /* 0x000000013900780c */ /* 0x000fe20003f05270 */
[----:B------:R-:W-:-:S12]  /*41c0*/  IMAD R21, RZ, RZ, -UR38 ;  /* 0x80000026ff157e24 */ /* 0x000fd8000f8e02ff */
[----:B------:R-:W0:Y:S02]  /*41d0*/  @P0 LDC.64 R24, c[0x0][0x9e8] ;  /* 0x00027a00ff180b82 */ /* 0x000e240000000a00 */
[----:B0-----:R-:W-:-:S05]  /*41e0*/  @P0 IMAD.HI.U32 R0, R21, R24, RZ ;  /* 0x0000001815000227 */ /* 0x001fca00078e00ff */
[----:B------:R-:W-:-:S04]  /*41f0*/  @P0 SHF.R.U32.HI R21, RZ, R25, R0 ;  /* 0x00000019ff150219 */ /* 0x000fc80000011600 */
[----:B------:R-:W-:Y:S01]  /*4200*/  LOP3.LUT R0, RZ, R21, RZ, 0x33, !PT ;  /* 0x00000015ff007212 */ /* 0x000fe200078e33ff */
[----:B------:R-:W-:Y:S06]  /*4210*/  BRA `(.L_x_986) ;  /* 0x0000000000107947 */ /* 0x000fec0003800000 */
.L_x_985:
[----:B------:R-:W-:-:S13]  /*4220*/  ISETP.NE.AND P0, PT, R57, 0x1, PT ;  /* 0x000000013900780c */ /* 0x000fda0003f05270 */
[----:B------:R-:W0:Y:S02]  /*4230*/  @P0 LDC.64 R24, c[0x0][0x9e8] ;  /* 0x00027a00ff180b82 */ /* 0x000e240000000a00 */
[----:B0-----:R-:W-:-:S05]  /*4240*/  @P0 IMAD.HI.U32 R2, R0, R24, RZ ;  /* 0x0000001800020227 */ /* 0x001fca00078e00ff */
[----:B------:R-:W-:-:S07]  /*4250*/  @P0 SHF.R.U32.HI R0, RZ, R25, R2 ;  /* 0x00000019ff000219 */ /* 0x000fce0000011602 */
.L_x_986:
[----:B------:R-:W-:-:S05]  /*4260*/  IMAD R57, R0, R57, R57 ;  /* 0x0000003900397224 */ /* 0x000fca00078e0239 */
[----:B------:R-:W-:-:S07]  /*4270*/  VIMNMX R56, R56, R57, PT ;  /* 0x0000003938387248 */ /* 0x000fce0003fe0100 */
.L_x_984:
[----:B------:R-:W-:Y:S01]  /*4280*/  R2UR UR4, R22 ;  /* 0x00000000160472ca */ /* 0x000fe200000e0000 */
[----:B------:R-:W-:Y:S01]  /*4290*/  UMOV UR61, URZ ;  /* 0x0000003f003d7c82 */ /* 0x000fe20008000000 */
[----:B------:R-:W-:Y:S01]  /*42a0*/  SHF.R.S32.HI R21, RZ, 0x1f, R56 ;  /* 0x0000001fff157819 */ /* 0x000fe20000011438 */
[----:B------:R-:W-:Y:S01]  /*42b0*/  IMAD.MOV.U32 R0, RZ, RZ, 0x3f800000 ;  /* 0x3f800000ff007424 */ /* 0x000fe200078e00ff */
[----:B------:R-:W-:Y:S01]  /*42c0*/  CS2R R150, SRZ ;  /* 0x0000000000967805 */ /* 0x000fe2000001ff00 */
[----:B------:R-:W-:Y:S01]  /*42d0*/  IMAD.MOV.U32 R2, RZ, RZ, 0x3f800000 ;  /* 0x3f800000ff027424 */ /* 0x000fe200078e00ff */
[----:B------:R-:W-:Y:S02]  /*42e0*/  LEA.HI R21, R21, R56, RZ, 0x6 ;  /* 0x0000003815157211 */ /* 0x000fe400078f30ff */
[----:B------:R-:W-:Y:S02]  /*42f0*/  CS2R R148, SRZ ;  /* 0x0000000000947805 */ /* 0x000fe4000001ff00 */
[----:B------:R-:W-:-:S02]  /*4300*/  CS2R R146, SRZ ;  /* 0x0000000000927805 */ /* 0x000fc4000001ff00 */
[----:B------:R-:W-:Y:S02]  /*4310*/  CS2R R144, SRZ ;  /* 0x0000000000907805 */ /* 0x000fe4000001ff00 */
[----:B------:R-:W-:Y:S02]  /*4320*/  SHF.R.S32.HI R21, RZ, 0x6, R21 ;  /* 0x00000006ff157819 */ /* 0x000fe40000011415 */
[----:B------:R-:W-:Y:S02]  /*4330*/  CS2R R142, SRZ ;  /* 0x00000000008e7805 */ /* 0x000fe4000001ff00 */
[----:B------:R-:W-:Y:S02]  /*4340*/  CS2R R140, SRZ ;  /* 0x00000000008c7805 */ /* 0x000fe4000001ff00 */
[----:B------:R-:W-:Y:S02]  /*4350*/  CS2R R138, SRZ ;  /* 0x00000000008a7805 */ /* 0x000fe4000001ff00 */
[----:B------:R-:W-:Y:S01]  /*4360*/  VIMNMX R21, R21, UR4, !PT ;  /* 0x0000000415157c48 */ /* 0x000fe2000ffe0100 */
[----:B------:R-:W-:Y:S01]  /*4370*/  UMOV UR4, URZ ;  /* 0x0000003f00047c82 */ /* 0x000fe20008000000 */
[----:B------:R-:W-:-:S02]  /*4380*/  CS2R R136, SRZ ;  /* 0x0000000000887805 */ /* 0x000fc4000001ff00 */
[----:B------:R-:W-:Y:S02]  /*4390*/  CS2R R134, SRZ ;  /* 0x0000000000867805 */ /* 0x000fe4000001ff00 */
[----:B------:R-:W-:Y:S02]  /*43a0*/  ISETP.LE.AND P0, PT, R21, UR6, PT ;  /* 0x0000000615007c0c */ /* 0x000fe4000bf03270 */
        /* <DEDUP_REMOVED lines=56> */
[----:B------:R-:W-:Y:S01]  /*4730*/  UMOV UR4, URZ ;  /* 0x0000003f00047c82 */ /* 0x000fe20008000000 */
[----:B------:R-:W-:Y:S01]  /*4740*/  IMAD.MOV.U32 R2, RZ, RZ, 0x3f800000 ;  /* 0x3f800000ff027424 */ /* 0x000fe200078e00ff */
[----:B------:R-:W-:Y:S01]  /*4750*/  UMOV UR7, URZ ;  /* 0x0000003f00077c82 */ /* 0x000fe20008000000 */
[----:B------:R-:W-:Y:S02]  /*4760*/  IMAD.U32 R201, RZ, RZ, UR4 ;  /* 0x00000004ffc97e24 */ /* 0x000fe4000f8e00ff */
[----:B------:R-:W-:Y:S02]  /*4770*/  IMAD.MOV.U32 R0, RZ, RZ, 0x3f800000 ;  /* 0x3f800000ff007424 */ /* 0x000fe400078e00ff */
[----:B------:R-:W-:-:S07]  /*4780*/  IMAD.MOV.U32 R151, RZ, RZ, RZ ;  /* 0x000000ffff977224 */ /* 0x000fce00078e00ff */
.L_x_1004:
[----:B------:R-:W-:Y:S01]  /*4790*/  R2UR UR5, R201 ;  /* 0x00000000c90572ca */ /* 0x000fe200000e0000 */
[----:B------:R-:W-:-:S04]  /*47a0*/  UIADD3 UR4, UR7, 0x1, URZ ;  /* 0x0000000107047890 */ /* 0x000fc8000fffe03f */
[----:B------:R-:W-:-:S04]  /*47b0*/  UISETP.NE.AND UP1, UPT, UR4, 0x2, UPT ;  /* 0x000000020400788c */ /* 0x000fc8000bf25270 */
[----:B------:R-:W-:Y:S02]  /*47c0*/  USEL UR61, URZ, 0x1, UP1 ;  /* 0x000000013f3d7887 */ /* 0x000fe40008800000 */
[----:B------:R-:W-:Y:S02]  /*47d0*/  USEL UR4, UR4, URZ, UP1 ;  /* 0x0000003f04047287 */ /* 0x000fe40008800000 */
[----:B------:R-:W-:Y:S01]  /*47e0*/  ULOP3.LUT UR61, UR5, UR61, URZ, 0x3c, !UPT ;  /* 0x0000003d053d7292 */ /* 0x000fe2000f8e3c3f */
[----:B------:R-:W-:Y:S11]  /*47f0*/  @!P4 BRA `(.L_x_988) ;  /* 0x000000000004c947 */ /* 0x000ff60003800000 */
[----:B------:R-:W-:Y:S01]  /*4800*/  BPT.TRAP 0x1 ;  /* 0x000000040000795c */ /* 0x000fe20000300000 */
.L_x_988:
[----:B------:R-:W-:Y:S01]  /*4810*/  R2UR UR5, R16 ;  /* 0x00000000100572ca */ /* 0x000fe200000e0000 */
[----:B------:R-:W-:-:S05]  /*4820*/  IMAD.U32 R23, RZ, RZ, UR61 ;  /* 0x0000003dff177e24 */ /* 0x000fca000f8e00ff */
[----:B------:R-:W-:-:S07]  /*4830*/  SHF.L.U32 R23, R23, 0x1f, RZ ;  /* 0x0000001f17177819 */ /* 0x000fce00000006ff */
[----:B------:R-:W-:-:S09]  /*4840*/  ULEA UR60, UR4, UR5, 0x3 ;  /* 0x00000005043c7291 */ /* 0x000fd2000f8e183f */
[----:B------:R0:W1:Y:S01]  /*4850*/  SYNCS.PHASECHK.TRANS64.TRYWAIT P0, [UR60+0x30830], R23 ;  /* 0x03083017ff0075a7 */ /* 0x000062000800017c */
[----:B------:R-:W-:Y:S05]  /*4860*/  @!P4 BRA `(.L_x_989) ;  /* 0x000000000004c947 */ /* 0x000fea0003800000 */
[----:B------:R-:W-:Y:S01]  /*4870*/  BPT.TRAP 0x1 ;  /* 0x000000040000795c */ /* 0x000fe20000300000 */
.L_x_989:
[----:B-1----:R-:W-:Y:S05]  /*4880*/  @P0 BRA `(.L_x_990) ;  /* 0x0000000000080947 */ /* 0x002fea0003800000 */
[----:B------:R-:W1:Y:S02]  /*4890*/  SYNCS.PHASECHK.TRANS64.TRYWAIT P0, [UR60+0x30830], R23 ;  /* 0x03083017ff0075a7 */ /* 0x000e64000800017c */
[----:B-1----:R-:W-:Y:S05]  /*48a0*/  @!P0 BRA `(.L_x_991) ;  /* 0x000000f400fc8947 */ /* 0x002fea0003800000 */
.L_x_990:
[----:B------:R-:W-:Y:S01]  /*48b0*/  R2UR UR5, R19 ;  /* 0x00000000130572ca */ /* 0x000fe200000e0000 */
[----:B-1----:R-:W-:Y:S01]  /*48c0*/  WARPGROUP.ARRIVE ;  /* 0x00000000000079c5 */ /* 0x002fe20000000000 */
[----:B------:R-:W-:Y:S01]  /*48d0*/  R2UR UR56, R6 ;  /* 0x00000000063872ca */ /* 0x000fe200000e0000 */
[----:B------:R-:W-:Y:S01]  /*48e0*/  UMOV UR59, 0x40000040 ;  /* 0x40000040003b7882 */ /* 0x000fe20000000000 */
[----:B------:R-:W-:Y:S01]  /*48f0*/  R2UR UR57, R7 ;  /* 0x00000000073972ca */ /* 0x000fe200000e0000 */
[----:B------:R-:W-:Y:S01]  /*4900*/  UMOV UR55, 0x40000040 ;  /* 0x4000004000377882 */ /* 0x000fe20000000000 */
[----:B0-----:R-:W-:Y:S01]  /*4910*/  MOV R23, UR53 ;  /* 0x0000003500177c02 */ /* 0x001fe20008000f00 */
[----:B------:R-:W-:Y:S01]  /*4920*/  UMOV UR11, 0x40000040 ;  /* 0x40000040000b7882 */ /* 0x000fe20000000000 */
[----:B------:R-:W-:Y:S01]  /*4930*/  MOV R200, UR52 ;  /* 0x0000003400c87c02 */ /* 0x000fe20008000f00 */
[----:B------:R-:W-:Y:S01]  /*4940*/  UMOV UR15, 0x40000040 ;  /* 0x40000040000f7882 */ /* 0x000fe20000000000 */
[----:B------:R-:W-:Y:S01]  /*4950*/  R2UR UR52, R8 ;  /* 0x00000000083472ca */ /* 0x000fe200000e0000 */
[----:B------:R-:W-:Y:S01]  /*4960*/  UMOV UR19, 0x40000040 ;  /* 0x4000004000137882 */ /* 0x000fe20000000000 */
[----:B------:R-:W-:Y:S01]  /*4970*/  R2UR UR53, R9 ;  /* 0x00000000093572ca */ /* 0x000fe200000e0000 */
[----:B------:R-:W-:Y:S01]  /*4980*/  ULEA UR5, UR4, UR5, 0xb ;  /* 0x0000000504057291 */ /* 0x000fe2000f8e583f */
[-C--:B------:R-:W-:Y:S01]  /*4990*/  FMUL.FTZ R24, R24, R0.reuse ;  /* 0x0000000018187220 */ /* 0x080fe20000410000 */
[----:B------:R-:W-:Y:S01]  /*49a0*/  UMOV UR23, 0x40000040 ;  /* 0x4000004000177882 */ /* 0x000fe20000000000 */
[----:B------:R-:W-:Y:S01]  /*49b0*/  UMOV UR27, 0x40000040 ;  /* 0x40000040001b7882 */ /* 0x000fe20000000000 */
[----:B------:R-:W-:Y:S01]  /*49c0*/  UIADD3 UR10, UR5, 0x2, URZ ;  /* 0x00000002050a7890 */ /* 0x000fe2000fffe03f */
[-C--:B------:R-:W-:Y:S01]  /*49d0*/  FMUL.FTZ R25, R25, R0.reuse ;  /* 0x0000000019197220 */ /* 0x080fe20000410000 */
[----:B------:R-:W-:Y:S01]  /*49e0*/  UIADD3 UR14, UR5, 0x200, URZ ;  /* 0x00000200050e7890 */ /* 0x000fe2000fffe03f */
[-C--:B------:R-:W-:Y:S01]  /*49f0*/  FMUL.FTZ R28, R28, R0.reuse ;  /* 0x000000001c1c7220 */ /* 0x080fe20000410000 */
[----:B------:R-:W-:Y:S01]  /*4a00*/  UMOV UR58, UR5 ;  /* 0x00000005003a7c82 */ /* 0x000fe20008000000 */
[----:B------:R-:W-:Y:S01]  /*4a10*/  UIADD3 UR18, UR5, 0x202, URZ ;  /* 0x0000020205127890 */ /* 0x000fe2000fffe03f */
[----:B------:R-:W-:Y:S01]  /*4a20*/  HGMMA.64x64x16.F32 R152, gdesc[UR56], RZ, !UPT, gsb0 ;  /* 0x00e00000389879f0 */ /* 0x000fe2000c0008ff */
[----:B------:R-:W-:Y:S01]  /*4a30*/  UMOV UR54, UR10 ;  /* 0x0000000a00367c82 */ /* 0x000fe20008000000 */
[----:B------:R-:W-:Y:S01]  /*4a40*/  R2UR UR56, R12 ;  /* 0x000000000c3872ca */ /* 0x000fe200000e0000 */
[----:B------:R-:W-:Y:S01]  /*4a50*/  UIADD3 UR10, UR5, 0x4, URZ ;  /* 0x00000004050a7890 */ /* 0x000fe2000fffe03f */
[----:B------:R-:W-:Y:S01]  /*4a60*/  R2UR UR57, R13 ;  /* 0x000000000d3972ca */ /* 0x000fe200000e0000 */
[----:B------:R-:W-:Y:S01]  /*4a70*/  UMOV UR59, 0x40000040 ;  /* 0x40000040003b7882 */ /* 0x000fe20000000000 */
[----:B------:R-:W-:Y:S01]  /*4a80*/  UIADD3 UR22, UR5, 0x204, URZ ;  /* 0x0000020405167890 */ /* 0x000fe2000fffe03f */
[-C--:B------:R-:W-:Y:S01]  /*4a90*/  FMUL.FTZ R29, R29, R0.reuse ;  /* 0x000000001d1d7220 */ /* 0x080fe20000410000 */
[----:B------:R-:W-:Y:S01]  /*4aa0*/  UIADD3 UR26, UR5, 0x206, URZ ;  /* 0x00000206051a7890 */ /* 0x000fe2000fffe03f */
[-C--:B------:R-:W-:Y:S01]  /*4ab0*/  FMUL.FTZ R32, R32, R0.reuse ;  /* 0x0000000020207220 */ /* 0x080fe20000410000 */
        /* <DEDUP_REMOVED lines=73> */
[----:B------:R-:W-:Y:S01]  /*4f50*/  HGMMA.64x64x16.F32 R152, gdesc[UR52], R152, gsb0 ;  /* 0x00e00000349879f0 */ /* 0x000fe20008000898 */
[----:B------:R-:W-:Y:S01]  /*4f60*/  R2UR UR53, R23 ;  /* 0x00000000173572ca */ /* 0x000fe200000e0000 */
[----:B------:R-:W-:Y:S01]  /*4f70*/  UIADD3 UR54, UR5, 0x604, URZ ;  /* 0x0000060405367890 */ /* 0x000fe2000fffe03f */
[----:B------:R-:W-:Y:S01]  /*4f80*/  R2UR UR52, R200 ;  /* 0x00000000c83472ca */ /* 0x000fe200000e0000 */
[----:B------:R-:W-:Y:S01]  /*4f90*/  UMOV UR55, 0x40000040 ;  /* 0x4000004000377882 */ /* 0x000fe20000000000 */
[----:B------:R-:W-:Y:S01]  /*4fa0*/  UIADD3 UR5, UR5, 0x606, URZ ;  /* 0x0000060605057890 */ /* 0x000fe2000fffe03f */
        /* <DEDUP_REMOVED lines=68> */
[----:B------:R-:W-:Y:S01]  /*53f0*/  HGMMA.64x64x16.F32 R152, gdesc[UR56], R152, gsb0 ;  /* 0x00e00000389879f0 */ /* 0x000fe20008000898 */
[----:B------:R-:W-:Y:S01]  /*5400*/  R2UR UR56, R10 ;  /* 0x000000000a3872ca */ /* 0x000fe200000e0000 */
[----:B------:R-:W-:Y:S01]  /*5410*/  UMOV UR58, UR5 ;  /* 0x00000005003a7c82 */ /* 0x000fe20008000000 */
[----:B------:R-:W-:Y:S01]  /*5420*/  R2UR UR57, R11 ;  /* 0x000000000b3972ca */ /* 0x000fe200000e0000 */
[----:B------:R-:W-:Y:S01]  /*5430*/  UMOV UR59, 0x40000040 ;  /* 0x40000040003b7882 */ /* 0x000fe20000000000 */
[----:B------:R-:W-:Y:S02]  /*5440*/  WARPGROUP.DEPBAR.LE gsb0, 0x0 ;  /* 0x00008000000079c5 */ /* 0x000fe40000010000 */
[----:B------:R-:W-:-:S06]  /*5450*/  WARPGROUP.ARRIVE ;  /* 0x00000000000079c5 */ /* 0x000fcc0000000000 */
[----:B------:R-:W-:Y:S03]  /*5460*/  HGMMA.64x64x16.F32 R152, gdesc[UR8], R152, gsb0 ;  /* 0x00e00000089879f0 */ /* 0x000fe60008000898 */
        /* <DEDUP_REMOVED lines=37> */
[----:B------:R-:W-:Y:S05]  /*56c0*/  @!P4 BRA `(.L_x_992) ;  /* 0x000000000004c947 */ /* 0x000fea0003800000 */
[----:B------:R-:W-:Y:S01]  /*56d0*/  BPT.TRAP 0x1 ;  /* 0x000000040000795c */ /* 0x000fe20000300000 */
.L_x_992:
[----:B------:R-:W-:Y:S02]  /*56e0*/  R2UR UR10, R16 ;  /* 0x00000000100a72ca */ /* 0x000fe400000e0000 */
[----:B------:R-:W-:-:S11]  /*56f0*/  R2UR UR5, R201 ;  /* 0x00000000c90572ca */ /* 0x000fd600000e0000 */
[----:B------:R-:W-:Y:S02]  /*5700*/  ULEA UR14, UR7, UR10, 0x3 ;  /* 0x0000000a070e7291 */ /* 0x000fe4000f8e183f */
[----:B------:R-:W-:-:S05]  /*5710*/  IMAD.U32 R0, RZ, RZ, UR5 ;  /* 0x00000005ff007e24 */ /* 0x000fca000f8e00ff */
[----:B------:R-:W-:-:S04]  /*5720*/  SHF.L.U32 R0, R0, 0x1f, RZ ;  /* 0x0000001f00007819 */ /* 0x000fc800000006ff */
[----:B------:R0:W1:Y:S01]  /*5730*/  SYNCS.PHASECHK.TRANS64.TRYWAIT P0, [UR14+0x30850], R0 ;  /* 0x03085000ff0075a7 */ /* 0x000062000800014e */
[----:B------:R-:W-:Y:S05]  /*5740*/  @!P4 BRA `(.L_x_993) ;  /* 0x000000000004c947 */ /* 0x000fea0003800000 */
[----:B------:R-:W-:Y:S01]  /*5750*/  BPT.TRAP 0x1 ;  /* 0x000000040000795c */ /* 0x000fe20000300000 */
.L_x_993:
[----:B-1----:R-:W-:Y:S05]  /*5760*/  @P0 BRA `(.L_x_994) ;  /* 0x0000000000080947 */ /* 0x002fea0003800000 */
[----:B------:R-:W1:Y:S02]  /*5770*/  SYNCS.PHASECHK.TRANS64.TRYWAIT P0, [UR14+0x30850], R0 ;  /* 0x03085000ff0075a7 */ /* 0x000e64000800014e */
[----:B-1----:R-:W-:Y:S05]  /*5780*/  @!P0 BRA `(.L_x_995) ;  /* 0x000000e8005c8947 */ /* 0x002fea0003800000 */
.L_x_994:
[----:B------:R-:W-:Y:S01]  /*5790*/  R2UR UR5, R16 ;  /* 0x00000000100572ca */ /* 0x000fe200000e0000 */
[----:B------:R-:W-:Y:S01]  /*57a0*/  WARPGROUP.ARRIVE ;  /* 0x00000000000079c5 */ /* 0x000fe20000000000 */
[----:B------:R-:W-:Y:S01]  /*57b0*/  UMOV UR11, 0x40000040 ;  /* 0x40000040000b7882 */ /* 0x000fe20000000000 */
[----:B------:R-:W-:Y:S01]  /*57c0*/  PLOP3.LUT P0, PT, PT, PT, UP0, 0x80, 0x0 ;  /* 0x000000000000781c */ /* 0x000fe20003f0f008 */
[----:B------:R-:W-:Y:S01]  /*57d0*/  IMAD.MOV.U32 R2, RZ, RZ, R18 ;  /* 0x000000ffff027224 */ /* 0x000fe200078e0012 */
[----:B------:R-:W-:Y:S01]  /*57e0*/  PLOP3.LUT P1, PT, PT, PT, UP0, 0x80, 0x0 ;  /* 0x000000000000781c */ /* 0x000fe20003f2f008 */
[----:B------:R-:W-:Y:S01]  /*57f0*/  ULDC UR18, c[0x0][0x2f0] ;  /* 0x0000bc0000127ab9 */ /* 0x000fe20000000800 */
[----:B------:R-:W-:Y:S01]  /*5800*/  R2UR UR22, R17 ;  /* 0x00000000111672ca */ /* 0x000fe200000e0000 */
[----:B------:R-:W-:Y:S01]  /*5810*/  ULDC UR19, c[0x0][0x288] ;  /* 0x0000a20000137ab9 */ /* 0x000fe20000000800 */
[----:B------:R-:W-:-:S04]  /*5820*/  R2UR UR15, R20 ;  /* 0x00000000140f72ca */ /* 0x000fc800000e0000 */
[----:B------:R-:W-:-:S04]  /*5830*/  UIADD3 UR5, UR5, 0x400, URZ ;  /* 0x0000040005057890 */ /* 0x000fc8000fffe03f */
[----:B------:R-:W-:-:S04]  /*5840*/  USHF.R.U32.HI UR5, URZ, 0x4, UR5 ;  /* 0x000000043f057899 */ /* 0x000fc80008011605 */
[----:B------:R-:W-:-:S04]  /*5850*/  ULOP3.LUT UR5, UR5, 0x3fff, URZ, 0xc0, !UPT ;  /* 0x00003fff05057892 */ /* 0x000fc8000f8ec03f */
[----:B------:R-:W-:-:S04]  /*5860*/  ULOP3.LUT UR5, UR5, 0x2000000, URZ, 0xfc, !UPT ;  /* 0x0200000005057892 */ /* 0x000fc8000f8efc3f */
[----:B------:R-:W-:Y:S02]  /*5870*/  ULEA UR5, UR7, UR5, 0xb ;  /* 0x0000000507057291 */ /* 0x000fe4000f8e583f */
[----:B------:R-:W-:-:S05]  /*5880*/  USHF.L.U32 UR7, UR6, 0x6, URZ ;  /* 0x0000000606077899 */ /* 0x000fca000800063f */
[----:B------:R-:W-:Y:S02]  /*5890*/  UMOV UR10, UR5 ;  /* 0x00000005000a7c82 */ /* 0x000fe40008000000 */
        /* <DEDUP_REMOVED lines=14> */
[----:B------:R-:W-:Y:S02]  /*5980*/  UMOV UR11, 0x40000040 ;  /* 0x40000040000b7882 */ /* 0x000fe40000000000 */
[----:B------:R-:W-:Y:S02]  /*5990*/  @UP0 ULDC UR5, c[0x0][0x44c] ;  /* 0x0001130000050ab9 */ /* 0x000fe40000000800 */
[----:B01----:R-:W-:Y:S01]  /*59a0*/  @P0 IMAD.HI.U32 R0, R18, UR5, RZ ;  /* 0x0000000512000c27 */ /* 0x003fe2000f8e00ff */
[----:B------:R-:W-:-:S04]  /*59b0*/  @UP0 ULDC UR5, c[0x0][0x450] ;  /* 0x0001140000050ab9 */ /* 0x000fc80000000800 */
[----:B------:R-:W-:Y:S01]  /*59c0*/  @P1 SHF.R.U32.HI R2, RZ, UR5, R0 ;  /* 0x00000005ff021c19 */ /* 0x000fe20008011600 */
[----:B------:R-:W-:Y:S01]  /*59d0*/  UIADD3 UR5, -UR7, 0x1, URZ ;  /* 0x0000000107057890 */ /* 0x000fe2000fffe13f */
[----:B------:R-:W-:-:S04]  /*59e0*/  IMAD.U32 R0, RZ, RZ, UR60 ;  /* 0x0000003cff007e24 */ /* 0x000fc8000f8e00ff */
[----:B------:R-:W-:-:S05]  /*59f0*/  @!P5 VIADD R0, R0, 0x30840 ;  /* 0x000308400000d836 */ /* 0x000fca0000000000 */
[----:B------:R-:W-:Y:S01]  /*5a00*/  @!P5 PRMT R0, RZ, 0x654, R0 ;  /* 0x00000654ff00d816 */ /* 0x000fe20000000000 */
[----:B------:R-:W-:Y:S02]  /*5a10*/  WARPGROUP.DEPBAR.LE gsb0, 0x0 ;  /* 0x00008000000079c5 */ /* 0x000fe40000010000 */
[----:B------:R-:W-:-:S06]  /*5a20*/  WARPGROUP.ARRIVE ;  /* 0x00000000000079c5 */ /* 0x000fcc0000000000 */
[----:B------:R-:W-:Y:S01]  /*5a30*/  HGMMA.64x256x16.F32 R24, R184, gdesc[UR8].tnspB, R24, gsb0 ;  /* 0x43e00008b8187df0 */ /* 0x000fe20008000818 */
[----:B------:R-:W-:Y:S01]  /*5a40*/  UMOV UR10, UR18 ;  /* 0x00000012000a7c82 */ /* 0x000fe20008000000 */
[----:B------:R-:W-:Y:S01]  /*5a50*/  UMOV UR11, UR19 ;  /* 0x00000013000b7c82 */ /* 0x000fe20008000000 */
[----:B------:R-:W-:Y:S01]  /*5a60*/  IMAD.U32 R188, RZ, RZ, UR10 ;  /* 0x0000000affbc7e24 */ /* 0x000fe2000f8e00ff */
[----:B------:R-:W-:Y:S01]  /*5a70*/  ULDC UR18, c[0x0][0x9e0] ;  /* 0x0002780000127ab9 */ /* 0x000fe20000000800 */
[----:B------:R-:W-:Y:S02]  /*5a80*/  WARPGROUP.DEPBAR.LE gsb0, 0x0 ;  /* 0x00008000000079c5 */ /* 0x000fe40000010000 */
[----:B------:R-:W0:Y:S01]  /*5a90*/  SHFL.IDX PT, R184, R2, RZ, 0x1c1f ;  /* 0x001c1fff02b87589 */ /* 0x000e2200000e0000 */
[----:B------:R-:W-:Y:S01]  /*5aa0*/  IMAD.U32 R186, RZ, RZ, UR5 ;  /* 0x00000005ffba7e24 */ /* 0x000fe2000f8e00ff */
[----:B------:R0:W-:Y:S03]  /*5ab0*/  @!P5 SYNCS.ARRIVE.TRANS64.RED.A1T0 RZ, [R0+URZ], RZ ;  /* 0x000000ff00ffd9a7 */ /* 0x0001e6000810043f */
[----:B------:R-:W-:-:S04]  /*5ac0*/  IMAD R23, R5, -0x2, R186 ;  /* 0xfffffffe05177824 */ /* 0x000fc800078e02ba */
[----:B------:R-:W-:-:S04]  /*5ad0*/  IMAD R23, R188, UR22, R23 ;  /* 0x00000016bc177c24 */ /* 0x000fc8000f8e0217 */
[----:B------:R-:W-:-:S04]  /*5ae0*/  VIADD R23, R23, -UR11 ;  /* 0x8000000b17177c36 */ /* 0x000fc80008000000 */
[C---:B------:R-:W-:Y:S01]  /*5af0*/  VIADD R186, R23.reuse, UR18 ;  /* 0x0000001217ba7c36 */ /* 0x040fe20008000000 */
[----:B------:R-:W-:-:S03]  /*5b00*/  IADD3 R187, R23, UR15, RZ ;  /* 0x0000000f17bb7c10 */ /* 0x000fc6000fffe0ff */
[--C-:B0-----:R-:W-:Y:S02]  /*5b10*/  IMAD.IADD R0, R186, 0x1, R184.reuse ;  /* 0x00000001ba007824 */ /* 0x101fe400078e02b8 */
[----:B------:R-:W-:Y:S01]  /*5b20*/  IMAD.IADD R23, R187, 0x1, R184 ;  /* 0x00000001bb177824 */ /* 0x000fe200078e02b8 */
        /* <DEDUP_REMOVED lines=8> */
[----:B------:R-:W-:Y:S01]  /*5bb0*/  ULDC UR5, c[0x0][0x9e4] ;  /* 0x0002790000057ab9 */ /* 0x000fe20000000800 */
[----:B------:R-:W-:Y:S01]  /*5bc0*/  LOP3.LUT R185, RZ, R185, RZ, 0x33, !PT ;  /* 0x000000b9ffb97212 */ /* 0x000fe200078e33ff */
[----:B------:R-:W-:-:S05]  /*5bd0*/  IMAD.U32 R189, RZ, RZ, UR5 ;  /* 0x00000005ffbd7e24 */ /* 0x000fca000f8e00ff */
[----:B------:R-:W-:-:S13]  /*5be0*/  ISETP.NE.AND P0, PT, R189, 0x1, PT ;  /* 0x00000001bd00780c */ /* 0x000fda0003f05270 */
[----:B------:R-:W0:Y:S02]  /*5bf0*/  @P0 LDC.64 R190, c[0x0][0x9e8] ;  /* 0x00027a00ffbe0b82 */ /* 0x000e240000000a00 */
[----:B0-----:R-:W-:-:S05]  /*5c00*/  @P0 IMAD.HI.U32 R184, R185, R190, RZ ;  /* 0x000000beb9b80227 */ /* 0x001fca00078e00ff */
[----:B------:R-:W-:-:S04]  /*5c10*/  @P0 SHF.R.U32.HI R185, RZ, R191, R184 ;  /* 0x000000bfffb90219 */ /* 0x000fc800000116b8 */
[----:B------:R-:W-:Y:S01]  /*5c20*/  LOP3.LUT R185, RZ, R185, RZ, 0x33, !PT ;  /* 0x000000b9ffb97212 */ /* 0x000fe200078e33ff */
[----:B------:R-:W-:Y:S06]  /*5c30*/  BRA `(.L_x_999) ;  /* 0x0000000000187947 */ /* 0x000fec0003800000 */
.L_x_998:
[----:B------:R-:W-:Y:S02]  /*5c40*/  ULDC UR5, c[0x0][0x9e4] ;  /* 0x0002790000057ab9 */ /* 0x000fe40000000800 */
[----:B------:R-:W-:-:S05]  /*5c50*/  IMAD.U32 R189, RZ, RZ, UR5 ;  /* 0x00000005ffbd7e24 */ /* 0x000fca000f8e00ff */
[----:B------:R-:W-:-:S13]  /*5c60*/  ISETP.NE.AND P0, PT, R189, 0x1, PT ;  /* 0x00000001bd00780c */ /* 0x000fda0003f05270 */
[----:B------:R-:W0:Y:S02]  /*5c70*/  @P0 LDC.64 R190, c[0x0][0x9e8] ;  /* 0x00027a00ffbe0b82 */ /* 0x000e240000000a00 */
[----:B0-----:R-:W-:-:S05]  /*5c80*/  @P0 IMAD.HI.U32 R184, R185, R190, RZ ;  /* 0x000000beb9b80227 */ /* 0x001fca00078e00ff */
[----:B------:R-:W-:-:S07]  /*5c90*/  @P0 SHF.R.U32.HI R185, RZ, R191, R184 ;  /* 0x000000bfffb90219 */ /* 0x000fce00000116b8 */
.L_x_999:
[----:B------:R-:W-:Y:S05]  /*5ca0*/  BSYNC B0 ;  /* 0x0000000000007941 */ /* 0x000fea0003800000 */
.L_x_997:
[----:B------:R-:W-:-:S04]  /*5cb0*/  IMAD R184, R185, R189, -UR7 ;  /* 0x80000007b9b87e24 */ /* 0x000fc8000f8e02bd */
[----:B------:R-:W-:-:S05]  /*5cc0*/  IMAD R184, R5, -0x2, R184 ;  /* 0xfffffffe05b87824 */ /* 0x000fca00078e02b8 */
[----:B------:R-:W-:Y:S02]  /*5cd0*/  VIADDMNMX R0, R184, R189, R0, PT ;  /* 0x000000bdb8007246 */ /* 0x000fe40003800100 */
[----:B------:R-:W-:-:S07]  /*5ce0*/  VIMNMX R23, R23, R184, !PT ;  /* 0x000000b817177248 */ /* 0x000fce0007fe0100 */
.L_x_996:
[----:B------:R-:W-:-:S06]  /*5cf0*/  UISETP.GT.AND UP1, UPT, UR6, -0x1, UPT ;  /* 0xffffffff0600788c */ /* 0x000fcc000bf24270 */
[----:B------:R-:W-:-:S04]  /*5d00*/  PLOP3.LUT P0, PT, PT, PT, UP1, 0x80, 0x0 ;  /* 0x000000000000781c */ /* 0x000fc80003f0f018 */
[C---:B------:R-:W-:Y:S02]  /*5d10*/  ISETP.GT.AND P1, PT, R23.reuse, RZ, P0 ;  /* 0x000000ff1700720c */ /* 0x040fe40000724270 */
[C---:B------:R-:W-:Y:S02]  /*5d20*/  ISETP.GT.AND P3, PT, R23.reuse, 0x1, P0 ;  /* 0x000000011700780c */ /* 0x040fe40000764270 */
[----:B------:R-:W-:Y:S02]  /*5d30*/  ISETP.LT.OR P2, PT, R0, 0x1, P1 ;  /* 0x000000010000780c */ /* 0x000fe40000f41670 */
[C---:B------:R-:W-:Y:S02]  /*5d40*/  ISETP.GT.AND P1, PT, R23.reuse, 0x8, P0 ;  /* 0x000000081700780c */ /* 0x040fe40000724270 */
[----:B------:R-:W-:Y:S02]  /*5d50*/  FSEL R185, R152, -INF , !P2 ;  /* 0xff80000098b97808 */ /* 0x000fe40005000000 */
[----:B------:R-:W-:Y:S01]  /*5d60*/  ISETP.GT.AND P2, PT, R23, 0x9, P0 ;  /* 0x000000091700780c */ /* 0x000fe20000744270 */
[----:B------:R-:W0:Y:S01]  /*5d70*/  SHFL.IDX PT, R152, R2, 0x1, 0x1c1f ;  /* 0x003c1f0002987f89 */ /* 0x000e2200000e0000 */
[----:B------:R-:W-:-:S02]  /*5d80*/  ISETP.LT.OR P3, PT, R0, 0x2, P3 ;  /* 0x000000020000780c */ /* 0x000fc40001f61670 */
[C---:B------:R-:W-:Y:S02]  /*5d90*/  ISETP.LT.OR P1, PT, R0.reuse, 0x9, P1 ;  /* 0x000000090000780c */ /* 0x040fe40000f21670 */
[----:B------:R-:W-:Y:S02]  /*5da0*/  ISETP.LT.OR P2, PT, R0, 0xa, P2 ;  /* 0x0000000a0000780c */ /* 0x000fe40001741670 */
[----:B------:R-:W-:Y:S02]  /*5db0*/  FSEL R153, R153, -INF , !P3 ;  /* 0xff80000099997808 */ /* 0x000fe40005800000 */
[----:B------:R-:W-:Y:S02]  /*5dc0*/  FSEL R156, R156, -INF , !P1 ;  /* 0xff8000009c9c7808 */ /* 0x000fe40004800000 */
[----:B------:R-:W-:Y:S02]  /*5dd0*/  FSEL R157, R157, -INF , !P2 ;  /* 0xff8000009d9d7808 */ /* 0x000fe40005000000 */
[----:B------:R-:W-:-:S02]  /*5de0*/  ISETP.GT.AND P3, PT, R23, 0x10, P0 ;  /* 0x000000101700780c */ /* 0x000fc40000764270 */
[C---:B------:R-:W-:Y:S02]  /*5df0*/  ISETP.GT.AND P1, PT, R23.reuse, 0x11, P0 ;  /* 0x000000111700780c */ /* 0x040fe40000724270 */
[----:B------:R-:W-:Y:S02]  /*5e00*/  ISETP.GT.AND P2, PT, R23, 0x18, P0 ;  /* 0x000000181700780c */ /* 0x000fe40000744270 */
[C---:B------:R-:W-:Y:S02]  /*5e10*/  ISETP.LT.OR P3, PT, R0.reuse, 0x11, P3 ;  /* 0x000000110000780c */ /* 0x040fe40001f61670 */
[C---:B------:R-:W-:Y:S02]  /*5e20*/  ISETP.LT.OR P1, PT, R0.reuse, 0x12, P1 ;  /* 0x000000120000780c */ /* 0x040fe40000f21670 */
[----:B------:R-:W-:Y:S01]  /*5e30*/  ISETP.LT.OR P2, PT, R0, 0x19, P2 ;  /* 0x000000190000780c */ /* 0x000fe20001741670 */
[----:B0-----:R-:W-:Y:S01]  /*5e40*/  IMAD.IADD R2, R187, 0x1, R152 ;  /* 0x00000001bb027824 */ /* 0x001fe200078e0298 */
[----:B------:R-:W-:-:S02]  /*5e50*/  FSEL R160, R160, -INF , !P3 ;  /* 0xff800000a0a07808 */ /* 0x000fc40005800000 */
[----:B------:R-:W-:Y:S02]  /*5e60*/  FSEL R161, R161, -INF , !P1 ;  /* 0xff800000a1a17808 */ /* 0x000fe40004800000 */
[----:B------:R-:W-:Y:S02]  /*5e70*/  FSEL R164, R164, -INF , !P2 ;  /* 0xff800000a4a47808 */ /* 0x000fe40005000000 */
[C---:B------:R-:W-:Y:S02]  /*5e80*/  ISETP.GT.AND P3, PT, R23.reuse, 0x19, P0 ;  /* 0x000000191700780c */ /* 0x040fe40000764270 */
[C---:B------:R-:W-:Y:S02]  /*5e90*/  ISETP.GT.AND P1, PT, R23.reuse, 0x20, P0 ;  /* 0x000000201700780c */ /* 0x040fe40000724270 */
[----:B------:R-:W-:Y:S02]  /*5ea0*/  ISETP.GT.AND P2, PT, R23, 0x21, P0 ;  /* 0x000000211700780c */ /* 0x000fe40000744270 */
        /* <DEDUP_REMOVED lines=11> */
[----:B------:R-:W-:Y:S02]  /*5f60*/  ISETP.LT.OR P2, PT, R0, 0x31, P2 ;  /* 0x000000310000780c */ /* 0x000fe40001741670 */
        /* <DEDUP_REMOVED lines=8> */
[----:B------:R-:W-:Y:S01]  /*5ff0*/  ISETP.LT.OR P2, PT, R0, 0x3a, P2 ;  /* 0x0000003a0000780c */ /* 0x000fe20001741670 */
[----:B------:R-:W-:Y:S01]  /*6000*/  IMAD.IADD R0, R186, 0x1, R152 ;  /* 0x00000001ba007824 */ /* 0x000fe200078e0298 */
[----:B------:R-:W-:Y:S02]  /*6010*/  FSEL R177, R177, -INF , !P3 ;  /* 0xff800000b1b17808 */ /* 0x000fe40005800000 */
[----:B------:R-:W-:Y:S02]  /*6020*/  FSEL R180, R180, -INF , !P1 ;  /* 0xff800000b4b47808 */ /* 0x000fe40004800000 */
[----:B------:R-:W-:Y:S01]  /*6030*/  FSEL R181, R181, -INF , !P2 ;  /* 0xff800000b5b57808 */ /* 0x000fe20005000000 */
        /* <DEDUP_REMOVED lines=17> */
.L_x_1002:
[----:B------:R-:W-:Y:S02]  /*6150*/  ULDC UR5, c[0x0][0x9e4] ;  /* 0x0002790000057ab9 */ /* 0x000fe40000000800 */
[----:B------:R-:W-:-:S05]  /*6160*/  IMAD.U32 R184, RZ, RZ, UR5 ;  /* 0x00000005ffb87e24 */ /* 0x000fca000f8e00ff */
[----:B------:R-:W-:-:S13]  /*6170*/  ISETP.NE.AND P1, PT, R184, 0x1, PT ;  /* 0x00000001b800780c */ /* 0x000fda0003f25270 */
[----:B------:R-:W0:Y:S02]  /*6180*/  @P1 LDC.64 R186, c[0x0][0x9e8] ;  /* 0x00027a00ffba1b82 */ /* 0x000e240000000a00 */
[----:B0-----:R-:W-:-:S05]  /*6190*/  @P1 IMAD.HI.U32 R152, R23, R186, RZ ;  /* 0x000000ba17981227 */ /* 0x001fca00078e00ff */
[----:B------:R-:W-:-:S07]  /*61a0*/  @P1 SHF.R.U32.HI R23, RZ, R187, R152 ;  /* 0x000000bbff171219 */ /* 0x000fce0000011698 */
.L_x_1003:
[----:B------:R-:W-:Y:S05]  /*61b0*/  BSYNC B0 ;  /* 0x0000000000007941 */ /* 0x000fea0003800000 */
.L_x_1001:
[----:B------:R-:W-:-:S04]  /*61c0*/  IMAD R152, R23, R184, -UR7 ;  /* 0x8000000717987e24 */ /* 0x000fc8000f8e02b8 */
[----:B------:R-:W-:-:S05]  /*61d0*/  IMAD R23, R5, -0x2, R152 ;  /* 0xfffffffe05177824 */ /* 0x000fca00078e0298 */
[----:B------:R-:W-:Y:S02]  /*61e0*/  VIADDMNMX R0, R23, R184, R0, PT ;  /* 0x000000b817007246 */ /* 0x000fe40003800100 */
[----:B------:R-:W-:-:S07]  /*61f0*/  VIMNMX R2, R2, R23, !PT ;  /* 0x0000001702027248 */ /* 0x000fce0007fe0100 */
.L_x_1000:
[----:B------:R-:W-:Y:S01]  /*6200*/  FMNMX.FTZ R152, R185, R4, !PT ;  /* 0x00000004b9987209 */ /* 0x000fe20007810000 */
[----:B------:R-:W-:Y:S01]  /*6210*/  ULDC UR5, c[0x0][0x988] ;  /* 0x0002620000057ab9 */ /* 0x000fe20000000800 */
[----:B------:R-:W-:Y:S01]  /*6220*/  ISETP.GT.AND P1, PT, R2, 0x1, P0 ;  /* 0x000000010200780c */ /* 0x000fe20000724270 */
[----:B------:R-:W-:Y:S01]  /*6230*/  UMOV UR7, UR4 ;  /* 0x0000000400077c82 */ /* 0x000fe20008000000 */
[----:B------:R-:W-:Y:S01]  /*6240*/  FMNMX.FTZ R23, R153, R152, !PT ;  /* 0x0000009899177209 */ /* 0x000fe20007810000 */
[----:B------:R-:W-:Y:S01]  /*6250*/  IMAD.U32 R201, RZ, RZ, UR61 ;  /* 0x0000003dffc97e24 */ /* 0x000fe2000f8e00ff */
[----:B------:R-:W-:Y:S02]  /*6260*/  ISETP.LT.OR P1, PT, R0, 0x2, P1 ;  /* 0x000000020000780c */ /* 0x000fe40000f21670 */
[----:B------:R-:W-:Y:S02]  /*6270*/  FMNMX.FTZ R152, R156, R23, !PT ;  /* 0x000000179c987209 */ /* 0x000fe40007810000 */
[----:B------:R-:W-:-:S02]  /*6280*/  FSEL R155, R155, -INF , !P1 ;  /* 0xff8000009b9b7808 */ /* 0x000fc40004800000 */
[----:B------:R-:W-:Y:S02]  /*6290*/  FMNMX.FTZ R23, R157, R152, !PT ;  /* 0x000000989d177209 */ /* 0x000fe40007810000 */
[----:B------:R-:W-:Y:S02]  /*62a0*/  ISETP.GT.AND P1, PT, R2, RZ, P0 ;  /* 0x000000ff0200720c */ /* 0x000fe40000724270 */
[----:B------:R-:W-:Y:S02]  /*62b0*/  FMNMX.FTZ R152, R160, R23, !PT ;  /* 0x00000017a0987209 */ /* 0x000fe40007810000 */
[----:B------:R-:W-:Y:S02]  /*62c0*/  ISETP.LT.OR P1, PT, R0, 0x1, P1 ;  /* 0x000000010000780c */ /* 0x000fe40000f21670 */
[----:B------:R-:W-:Y:S02]  /*62d0*/  FMNMX.FTZ R23, R161, R152, !PT ;  /* 0x00000098a1177209 */ /* 0x000fe40007810000 */
[----:B------:R-:W-:-:S02]  /*62e0*/  ISETP.GT.AND P2, PT, R2, 0x8, P0 ;  /* 0x000000080200780c */ /* 0x000fc40000744270 */
[----:B------:R-:W-:Y:S02]  /*62f0*/  FMNMX.FTZ R152, R164, R23, !PT ;  /* 0x00000017a4987209 */ /* 0x000fe40007810000 */
[----:B------:R-:W-:Y:S02]  /*6300*/  FSEL R154, R154, -INF , !P1 ;  /* 0xff8000009a9a7808 */ /* 0x000fe40004800000 */
        /* <DEDUP_REMOVED lines=18> */
[----:B------:R-:W-:Y:S01]  /*6430*/  ISETP.GT.AND P1, PT, R2, 0x18, P0 ;  /* 0x000000180200780c */ /* 0x000fe20000724270 */
[----:B------:R-:W0:Y:S01]  /*6440*/  SHFL.BFLY PT, R23, R152, 0x2, 0x1f ;  /* 0x0c401f0098177f89 */ /* 0x000e2200000e0000 */
[----:B------:R-:W-:Y:S02]  /*6450*/  ISETP.LT.OR P3, PT, R0, 0x12, P3 ;  /* 0x000000120000780c */ /* 0x000fe40001f61670 */
[----:B------:R-:W-:Y:S02]  /*6460*/  ISETP.GT.AND P2, PT, R2, 0x19, P0 ;  /* 0x000000190200780c */ /* 0x000fe40000744270 */
[----:B------:R-:W-:-:S02]  /*6470*/  ISETP.LT.OR P1, PT, R0, 0x19, P1 ;  /* 0x000000190000780c */ /* 0x000fc40000f21670 */
[----:B------:R-:W-:Y:S02]  /*6480*/  FSEL R163, R163, -INF , !P3 ;  /* 0xff800000a3a37808 */ /* 0x000fe40005800000 */
[----:B------:R-:W-:Y:S02]  /*6490*/  ISETP.GT.AND P3, PT, R2, 0x20, P0 ;  /* 0x000000200200780c */ /* 0x000fe40000764270 */
[----:B------:R-:W-:Y:S02]  /*64a0*/  ISETP.LT.OR P2, PT, R0, 0x1a, P2 ;  /* 0x0000001a0000780c */ /* 0x000fe40001741670 */
[----:B------:R-:W-:Y:S02]  /*64b0*/  FSEL R166, R166, -INF , !P1 ;  /* 0xff800000a6a67808 */ /* 0x000fe40004800000 */
[----:B------:R-:W-:Y:S02]  /*64c0*/  ISETP.LT.OR P3, PT, R0, 0x21, P3 ;  /* 0x000000210000780c */ /* 0x000fe40001f61670 */
[----:B------:R-:W-:-:S02]  /*64d0*/  ISETP.GT.AND P1, PT, R2, 0x21, P0 ;  /* 0x000000210200780c */ /* 0x000fc40000724270 */
[----:B------:R-:W-:Y:S02]  /*64e0*/  FSEL R167, R167, -INF , !P2 ;  /* 0xff800000a7a77808 */ /* 0x000fe40005000000 */
[----:B------:R-:W-:Y:S02]  /*64f0*/  FSEL R170, R170, -INF , !P3 ;  /* 0xff800000aaaa7808 */ /* 0x000fe40005800000 */
[----:B------:R-:W-:Y:S02]  /*6500*/  ISETP.GT.AND P2, PT, R2, 0x28, P0 ;  /* 0x000000280200780c */ /* 0x000fe40000744270 */
[----:B0-----:R-:W-:Y:S02]  /*6510*/  FMNMX.FTZ R184, R152, R23, !PT ;  /* 0x0000001798b87209 */ /* 0x001fe40007810000 */
[----:B------:R-:W-:Y:S02]  /*6520*/  FMNMX.FTZ R152, R154, R3, !PT ;  /* 0x000000039a987209 */ /* 0x000fe40007810000 */
[----:B------:R-:W-:Y:S01]  /*6530*/  ISETP.LT.OR P1, PT, R0, 0x22, P1 ;  /* 0x000000220000780c */ /* 0x000fe20000f21670 */
[----:B------:R-:W0:Y:S01]  /*6540*/  SHFL.BFLY PT, R23, R184, 0x1, 0x1f ;  /* 0x0c201f00b8177f89 */ /* 0x000e2200000e0000 */
[----:B------:R-:W-:-:S02]  /*6550*/  FMNMX.FTZ R187, R155, R152, !PT ;  /* 0x000000989bbb7209 */ /* 0x000fc40007810000 */
[----:B------:R-:W-:Y:S02]  /*6560*/  ISETP.LT.OR P2, PT, R0, 0x29, P2 ;  /* 0x000000290000780c */ /* 0x000fe40001741670 */
[----:B------:R-:W-:Y:S02]  /*6570*/  FMNMX.FTZ R152, R158, R187, !PT ;  /* 0x000000bb9e987209 */ /* 0x000fe40007810000 */
[----:B------:R-:W-:Y:S02]  /*6580*/  FSEL R171, R171, -INF , !P1 ;  /* 0xff800000abab7808 */ /* 0x000fe40004800000 */
[----:B------:R-:W-:Y:S02]  /*6590*/  FMNMX.FTZ R187, R159, R152, !PT ;  /* 0x000000989fbb7209 */ /* 0x000fe40007810000 */
[----:B------:R-:W-:Y:S02]  /*65a0*/  ISETP.GT.AND P1, PT, R2, 0x29, P0 ;  /* 0x000000290200780c */ /* 0x000fe40000724270 */
[----:B------:R-:W-:-:S02]  /*65b0*/  FMNMX.FTZ R152, R162, R187, !PT ;  /* 0x000000bba2987209 */ /* 0x000fc40007810000 */
[----:B------:R-:W-:Y:S02]  /*65c0*/  FSEL R174, R174, -INF , !P2 ;  /* 0xff800000aeae7808 */ /* 0x000fe40005000000 */
[----:B------:R-:W-:Y:S02]  /*65d0*/  FMNMX.FTZ R187, R163, R152, !PT ;  /* 0x00000098a3bb7209 */ /* 0x000fe40007810000 */
[----:B------:R-:W-:Y:S02]  /*65e0*/  ISETP.GT.AND P2, PT, R2, 0x30, P0 ;  /* 0x000000300200780c */ /* 0x000fe40000744270 */
[----:B------:R-:W-:Y:S02]  /*65f0*/  FMNMX.FTZ R152, R166, R187, !PT ;  /* 0x000000bba6987209 */ /* 0x000fe40007810000 */
[----:B------:R-:W-:Y:S02]  /*6600*/  ISETP.LT.OR P1, PT, R0, 0x2a, P1 ;  /* 0x0000002a0000780c */ /* 0x000fe40000f21670 */
[----:B0-----:R-:W-:-:S02]  /*6610*/  FMNMX.FTZ R23, R184, R23, !PT ;  /* 0x00000017b8177209 */ /* 0x001fc40007810000 */
[----:B------:R-:W-:Y:S02]  /*6620*/  FMNMX.FTZ R187, R167, R152, !PT ;  /* 0x00000098a7bb7209 */ /* 0x000fe40007810000 */
[C---:B------:R-:W-:Y:S01]  /*6630*/  FSETP.NEU.FTZ.AND P3, PT, R23.reuse, -INF , PT ;  /* 0xff8000001700780b */ /* 0x040fe20003f7d000 */
[----:B------:R-:W-:Y:S01]  /*6640*/  FMUL.FTZ R184, R23, UR5 ;  /* 0x0000000517b87c20 */ /* 0x000fe20008410000 */
[----:B------:R-:W-:Y:S02]  /*6650*/  FMNMX.FTZ R152, R170, R187, !PT ;  /* 0x000000bbaa987209 */ /* 0x000fe40007810000 */
[----:B------:R-:W-:Y:S02]  /*6660*/  ISETP.LT.OR P2, PT, R0, 0x31, P2 ;  /* 0x000000310000780c */ /* 0x000fe40001741670 */
[----:B------:R-:W-:Y:S02]  /*6670*/  FSEL R200, R184, RZ, P3 ;  /* 0x000000ffb8c87208 */ /* 0x000fe40001800000 */
[----:B------:R-:W-:-:S02]  /*6680*/  FSEL R175, R175, -INF , !P1 ;  /* 0xff800000afaf7808 */ /* 0x000fc40004800000 */
[----:B------:R-:W-:Y:S01]  /*6690*/  ISETP.GT.AND P1, PT, R2, 0x31, P0 ;  /* 0x000000310200780c */ /* 0x000fe20000724270 */
[--C-:B------:R-:W-:Y:S01]  /*66a0*/  FFMA.FTZ R196, R153, UR5, -R200.reuse ;  /* 0x0000000599c47c23 */ /* 0x100fe200080108c8 */
[----:B------:R-:W-:Y:S01]  /*66b0*/  FMNMX.FTZ R153, R171, R152, !PT ;  /* 0x00000098ab997209 */ /* 0x000fe20007810000 */
[--C-:B------:R-:W-:Y:S01]  /*66c0*/  FFMA.FTZ R194, R164, UR5, -R200.reuse ;  /* 0x00000005a4c27c23 */ /* 0x100fe200080108c8 */
[----:B------:R-:W-:Y:S01]  /*66d0*/  FSEL R178, R178, -INF , !P2 ;  /* 0xff800000b2b27808 */ /* 0x000fe20005000000 */
[--C-:B------:R-:W-:Y:S01]  /*66e0*/  FFMA.FTZ R185, R185, UR5, -R200.reuse ;  /* 0x00000005b9b97c23 */ /* 0x100fe200080108c8 */
[----:B------:R-:W-:Y:S01]  /*66f0*/  FMNMX.FTZ R152, R174, R153, !PT ;  /* 0x00000099ae987209 */ /* 0x000fe20007810000 */
[--C-:B------:R-:W-:Y:S01]  /*6700*/  FFMA.FTZ R198, R156, UR5, -R200.reuse ;  /* 0x000000059cc67c23 */ /* 0x100fe200080108c8 */
[----:B------:R-:W-:Y:S01]  /*6710*/  ISETP.GT.AND P2, PT, R2, 0x38, P0 ;  /* 0x000000380200780c */ /* 0x000fe20000744270 */
[----:B------:R-:W-:Y:S01]  /*6720*/  MUFU.EX2 R196, R196 ;  /* 0x000000c400c47308 */ /* 0x000fe20000000800 */
[----:B------:R-:W-:Y:S01]  /*6730*/  ISETP.LT.OR P1, PT, R0, 0x32, P1 ;  /* 0x000000320000780c */ /* 0x000fe20000f21670 */
[--C-:B------:R-:W-:Y:S01]  /*6740*/  FFMA.FTZ R192, R160, UR5, -R200.reuse ;  /* 0x00000005a0c07c23 */ /* 0x100fe200080108c8 */
[----:B------:R-:W-:Y:S01]  /*6750*/  FMNMX.FTZ R153, R175, R152, !PT ;  /* 0x00000098af997209 */ /* 0x000fe20007810000 */
[--C-:B------:R-:W-:Y:S01]  /*6760*/  FFMA.FTZ R188, R168, UR5, -R200.reuse ;  /* 0x00000005a8bc7c23 */ /* 0x100fe200080108c8 */
[----:B------:R-:W-:Y:S01]  /*6770*/  ISETP.GT.AND P0, PT, R2, 0x39, P0 ;  /* 0x000000390200780c */ /* 0x000fe20000704270 */
[--C-:B------:R-:W-:Y:S01]  /*6780*/  FFMA.FTZ R190, R172, UR5, -R200.reuse ;  /* 0x00000005acbe7c23 */ /* 0x100fe200080108c8 */
[----:B------:R-:W-:Y:S01]  /*6790*/  ISETP.LT.OR P2, PT, R0, 0x39, P2 ;  /* 0x000000390000780c */ /* 0x000fe20001741670 */
[----:B------:R-:W-:Y:S01]  /*67a0*/  MUFU.EX2 R185, R185 ;  /* 0x000000b900b97308 */ /* 0x000fe20000000800 */
[----:B------:R-:W-:Y:S01]  /*67b0*/  FSEL R179, R179, -INF , !P1 ;  /* 0xff800000b3b37808 */ /* 0x000fe20004800000 */
[--C-:B------:R-:W-:Y:S01]  /*67c0*/  FFMA.FTZ R184, R176, UR5, -R200.reuse ;  /* 0x00000005b0b87c23 */ /* 0x100fe200080108c8 */
[----:B------:R-:W-:Y:S01]  /*67d0*/  FMNMX.FTZ R2, R178, R153, !PT ;  /* 0x00000099b2027209 */ /* 0x000fe20007810000 */
[--C-:B------:R-:W-:Y:S01]  /*67e0*/  FFMA.FTZ R153, R157, UR5, -R200.reuse ;  /* 0x000000059d997c23 */ /* 0x100fe200080108c8 */
[----:B------:R-:W-:Y:S01]  /*67f0*/  ISETP.LT.OR P0, PT, R0, 0x3a, P0 ;  /* 0x0000003a0000780c */ /* 0x000fe20000701670 */
[--C-:B------:R-:W-:Y:S01]  /*6800*/  FFMA.FTZ R186, R180, UR5, -R200.reuse ;  /* 0x00000005b4ba7c23 */ /* 0x100fe200080108c8 */
[----:B------:R-:W-:Y:S01]  /*6810*/  FSEL R182, R182, -INF , !P2 ;  /* 0xff800000b6b67808 */ /* 0x000fe20005000000 */
[----:B------:R-:W-:Y:S01]  /*6820*/  MUFU.EX2 R198, R198 ;  /* 0x000000c600c67308 */ /* 0x000fe20000000800 */
[----:B------:R-:W-:Y:S01]  /*6830*/  FMNMX.FTZ R157, R179, R2, !PT ;  /* 0x00000002b39d7209 */ /* 0x000fe20007810000 */
[----:B------:R-:W-:Y:S01]  /*6840*/  FFMA.FTZ R181, R181, UR5, -R200 ;  /* 0x00000005b5b57c23 */ /* 0x000fe200080108c8 */
[----:B------:R-:W-:-:S02]  /*6850*/  FSEL R183, R183, -INF , !P0 ;  /* 0xff800000b7b77808 */ /* 0x000fc40004000000 */
[----:B------:R-:W-:Y:S01]  /*6860*/  FMNMX.FTZ R0, R182, R157, !PT ;  /* 0x0000009db6007209 */ /* 0x000fe20007810000 */
[--C-:B------:R-:W-:Y:S01]  /*6870*/  FFMA.FTZ R157, R161, UR5, -R200.reuse ;  /* 0x00000005a19d7c23 */ /* 0x100fe200080108c8 */
[--C-:B------:R-:W-:Y:S01]  /*6880*/  FFMA.FTZ R161, R165, UR5, -R200.reuse ;  /* 0x00000005a5a17c23 */ /* 0x100fe200080108c8 */
[--C-:B------:R-:W-:Y:S01]  /*6890*/  FFMA.FTZ R165, R169, UR5, -R200.reuse ;  /* 0x00000005a9a57c23 */ /* 0x100fe200080108c8 */
[----:B------:R-:W-:Y:S01]  /*68a0*/  FMNMX.FTZ R0, R183, R0, !PT ;  /* 0x00000000b7007209 */ /* 0x000fe20007810000 */
[--C-:B------:R-:W-:Y:S01]  /*68b0*/  FFMA.FTZ R169, R173, UR5, -R200.reuse ;  /* 0x00000005ada97c23 */ /* 0x100fe200080108c8 */
[----:B------:R-:W-:Y:S01]  /*68c0*/  FFMA.FTZ R173, R177, UR5, -R200 ;  /* 0x00000005b1ad7c23 */ /* 0x000fe200080108c8 */
[----:B------:R-:W-:Y:S01]  /*68d0*/  FSEL R177, R23, RZ, P3 ;  /* 0x000000ff17b17208 */ /* 0x000fe20001800000 */
[----:B------:R-:W-:Y:S01]  /*68e0*/  MUFU.EX2 R153, R153 ;  /* 0x0000009900997308 */ /* 0x000fe20000000800 */
[----:B------:R-:W0:Y:S07]  /*68f0*/  SHFL.BFLY PT, R187, R0, 0x2, 0x1f ;  /* 0x0c401f0000bb7f89 */ /* 0x000e2e00000e0000 */
[----:B------:R-:W-:Y:S08]  /*6900*/  MUFU.EX2 R192, R192 ;  /* 0x000000c000c07308 */ /* 0x000ff00000000800 */
[----:B------:R-:W-:Y:S08]  /*6910*/  MUFU.EX2 R157, R157 ;  /* 0x0000009d009d7308 */ /* 0x000ff00000000800 */
[----:B------:R-:W-:Y:S01]  /*6920*/  MUFU.EX2 R194, R194 ;  /* 0x000000c200c27308 */ /* 0x000fe20000000800 */
[----:B0-----:R-:W-:Y:S01]  /*6930*/  FMNMX.FTZ R187, R0, R187, !PT ;  /* 0x000000bb00bb7209 */ /* 0x001fe20007810000 */
[----:B------:R-:W-:-:S04]  /*6940*/  FADD.FTZ R0, -R177, R4 ;  /* 0x00000004b1007221 */ /* 0x000fc80000010100 */
[----:B------:R-:W0:Y:S01]  /*6950*/  SHFL.BFLY PT, R152, R187, 0x1, 0x1f ;  /* 0x0c201f00bb987f89 */ /* 0x000e2200000e0000 */
[----:B------:R-:W-:Y:S01]  /*6960*/  FMUL.FTZ R0, R0, UR5 ;  /* 0x0000000500007c20 */ /* 0x000fe20008410000 */
[----:B------:R-:W-:Y:S08]  /*6970*/  MUFU.EX2 R161, R161 ;  /* 0x000000a100a17308 */ /* 0x000ff00000000800 */
[----:B------:R-:W1:Y:S08]  /*6980*/  MUFU.EX2 R0, R0 ;  /* 0x0000000000007308 */ /* 0x000e700000000800 */
[----:B------:R-:W-:Y:S01]  /*6990*/  MUFU.EX2 R188, R188 ;  /* 0x000000bc00bc7308 */ /* 0x000fe20000000800 */
[----:B0-----:R-:W-:-:S07]  /*69a0*/  FMNMX.FTZ R152, R187, R152, !PT ;  /* 0x00000098bb987209 */ /* 0x001fce0007810000 */
[----:B------:R-:W-:Y:S01]  /*69b0*/  MUFU.EX2 R165, R165 ;  /* 0x000000a500a57308 */ /* 0x000fe20000000800 */
[----:B-1----:R-:W-:Y:S01]  /*69c0*/  FFMA.FTZ R15, R0, R15, R185 ;  /* 0x0000000f000f7223 */ /* 0x002fe200000100b9 */
[C---:B------:R-:W-:Y:S01]  /*69d0*/  FSETP.NEU.FTZ.AND P0, PT, R152.reuse, -INF , PT ;  /* 0xff8000009800780b */ /* 0x040fe20003f1d000 */
[----:B------:R-:W-:Y:S02]  /*69e0*/  FMUL.FTZ R164, R152, UR5 ;  /* 0x0000000598a47c20 */ /* 0x000fe40008410000 */
[----:B------:R-:W-:Y:S01]  /*69f0*/  FADD.FTZ R15, R196, R15 ;  /* 0x0000000fc40f7221 */ /* 0x000fe20000010000 */
[----:B------:R-:W-:Y:S02]  /*6a00*/  FSEL R2, R152, RZ, P0 ;  /* 0x000000ff98027208 */ /* 0x000fe40000000000 */
[----:B------:R-:W-:Y:S01]  /*6a10*/  FSEL R164, R164, RZ, P0 ;  /* 0x000000ffa4a47208 */ /* 0x000fe20000000000 */
[----:B------:R-:W-:Y:S01]  /*6a20*/  MUFU.EX2 R190, R190 ;  /* 0x000000be00be7308 */ /* 0x000fe20000000800 */
[----:B------:R-:W-:Y:S01]  /*6a30*/  ISETP.LT.AND P0, PT, R21, UR6, PT ;  /* 0x0000000615007c0c */ /* 0x000fe2000bf01270 */
[----:B------:R-:W-:Y:S01]  /*6a40*/  FADD.FTZ R2, -R2, R3 ;  /* 0x0000000302027221 */ /* 0x000fe20000010100 */
[----:B------:R-:W-:Y:S01]  /*6a50*/  UIADD3 UR6, UR6, -0x1, URZ ;  /* 0xffffffff06067890 */ /* 0x000fe2000fffe03f */
[--C-:B------:R-:W-:Y:S01]  /*6a60*/  FFMA.FTZ R197, R154, UR5, -R164.reuse ;  /* 0x000000059ac57c23 */ /* 0x100fe200080108a4 */
[--C-:B------:R-:W-:Y:S01]  /*6a70*/  FFMA.FTZ R4, R155, UR5, -R164.reuse ;  /* 0x000000059b047c23 */ /* 0x100fe200080108a4 */
[----:B------:R-:W-:Y:S01]  /*6a80*/  FMUL.FTZ R2, R2, UR5 ;  /* 0x0000000502027c20 */ /* 0x000fe20008410000 */
[--C-:B------:R-:W-:Y:S01]  /*6a90*/  FFMA.FTZ R199, R158, UR5, -R164.reuse ;  /* 0x000000059ec77c23 */ /* 0x100fe200080108a4 */
[--C-:B------:R-:W-:Y:S01]  /*6aa0*/  FFMA.FTZ R154, R159, UR5, -R164.reuse ;  /* 0x000000059f9a7c23 */ /* 0x100fe200080108a4 */
[--C-:B------:R-:W-:Y:S01]  /*6ab0*/  FFMA.FTZ R193, R162, UR5, -R164.reuse ;  /* 0x00000005a2c17c23 */ /* 0x100fe200080108a4 */
[----:B------:R-:W-:Y:S01]  /*6ac0*/  MUFU.EX2 R197, R197 ;  /* 0x000000c500c57308 */ /* 0x000fe20000000800 */
[--C-:B------:R-:W-:Y:S01]  /*6ad0*/  FFMA.FTZ R156, R163, UR5, -R164.reuse ;  /* 0x00000005a39c7c23 */ /* 0x100fe200080108a4 */
[--C-:B------:R-:W-:Y:S01]  /*6ae0*/  FFMA.FTZ R195, R166, UR5, -R164.reuse ;  /* 0x00000005a6c37c23 */ /* 0x100fe200080108a4 */
[--C-:B------:R-:W-:Y:S01]  /*6af0*/  FFMA.FTZ R158, R167, UR5, -R164.reuse ;  /* 0x00000005a79e7c23 */ /* 0x100fe200080108a4 */
[----:B------:R-:W-:Y:S01]  /*6b00*/  FADD.FTZ R162, R198, R15 ;  /* 0x0000000fc6a27221 */ /* 0x000fe20000010000 */
[--C-:B------:R-:W-:Y:S01]  /*6b10*/  FFMA.FTZ R189, R170, UR5, -R164.reuse ;  /* 0x00000005aabd7c23 */ /* 0x100fe200080108a4 */
[--C-:B------:R-:W-:Y:S01]  /*6b20*/  FFMA.FTZ R160, R171, UR5, -R164.reuse ;  /* 0x00000005aba07c23 */ /* 0x100fe200080108a4 */
[----:B------:R-:W-:Y:S01]  /*6b30*/  FFMA.FTZ R174, R174, UR5, -R164 ;  /* 0x00000005aeae7c23 */ /* 0x000fe200080108a4 */
[----:B------:R-:W0:Y:S01]  /*6b40*/  MUFU.EX2 R2, R2 ;  /* 0x0000000200027308 */ /* 0x000e220000000800 */
[----:B------:R-:W-:Y:S01]  /*6b50*/  FADD.FTZ R15, R153, R162 ;  /* 0x000000a2990f7221 */ /* 0x000fe20000010000 */
[--C-:B------:R-:W-:Y:S01]  /*6b60*/  FFMA.FTZ R175, R175, UR5, -R164.reuse ;  /* 0x00000005afaf7c23 */ /* 0x100fe200080108a4 */
[--C-:B------:R-:W-:Y:S01]  /*6b70*/  FFMA.FTZ R178, R178, UR5, -R164.reuse ;  /* 0x00000005b2b27c23 */ /* 0x100fe200080108a4 */
[--C-:B------:R-:W-:Y:S01]  /*6b80*/  FFMA.FTZ R179, R179, UR5, -R164.reuse ;  /* 0x00000005b3b37c23 */ /* 0x100fe200080108a4 */
[----:B------:R-:W-:Y:S01]  /*6b90*/  FADD.FTZ R162, R192, R15 ;  /* 0x0000000fc0a27221 */ /* 0x000fe20000010000 */
[--C-:B------:R-:W-:Y:S01]  /*6ba0*/  FFMA.FTZ R182, R182, UR5, -R164.reuse ;  /* 0x00000005b6b67c23 */ /* 0x100fe200080108a4 */
[----:B------:R-:W-:Y:S01]  /*6bb0*/  FFMA.FTZ R164, R183, UR5, -R164 ;  /* 0x00000005b7a47c23 */ /* 0x000fe200080108a4 */
[----:B------:R-:W1:Y:S01]  /*6bc0*/  MUFU.EX2 R4, R4 ;  /* 0x0000000400047308 */ /* 0x000e620000000800 */
[----:B------:R-:W-:Y:S01]  /*6bd0*/  FADD.FTZ R15, R157, R162 ;  /* 0x000000a29d0f7221 */ /* 0x000fe20000010000 */
[----:B------:R-:W-:Y:S01]  /*6be0*/  IMAD.U32 R155, RZ, RZ, UR14 ;  /* 0x0000000eff9b7e24 */ /* 0x000fe2000f8e00ff */
[----:B------:R-:W-:-:S02]  /*6bf0*/  F2FP.F16.F32.PACK_AB R196, R196, R185 ;  /* 0x000000b9c4c4723e */ /* 0x000fc400000000ff */
[----:B------:R-:W-:Y:S01]  /*6c00*/  FADD.FTZ R162, R194, R15 ;  /* 0x0000000fc2a27221 */ /* 0x000fe20000010000 */
[----:B------:R-:W-:Y:S01]  /*6c10*/  @!P5 VIADD R155, R155, 0x30860 ;  /* 0x000308609b9bd836 */ /* 0x000fe20000000000 */
[----:B------:R-:W-:Y:S01]  /*6c20*/  F2FP.F16.F32.PACK_AB R198, R153, R198 ;  /* 0x000000c699c6723e */ /* 0x000fe200000000ff */
[----:B------:R-:W2:Y:S01]  /*6c30*/  MUFU.EX2 R199, R199 ;  /* 0x000000c700c77308 */ /* 0x000ea20000000800 */
[----:B0-----:R-:W-:Y:S01]  /*6c40*/  FFMA.FTZ R3, R2, R14, R197 ;  /* 0x0000000e02037223 */ /* 0x001fe200000100c5 */
[----:B------:R-:W-:Y:S01]  /*6c50*/  FADD.FTZ R15, R161, R162 ;  /* 0x000000a2a10f7221 */ /* 0x000fe20000010000 */
[----:B------:R-:W-:Y:S02]  /*6c60*/  @!P5 PRMT R155, RZ, 0x654, R155 ;  /* 0x00000654ff9bd816 */ /* 0x000fe4000000009b */
[----:B------:R-:W-:Y:S01]  /*6c70*/  F2FP.F16.F32.PACK_AB R192, R157, R192 ;  /* 0x000000c09dc0723e */ /* 0x000fe200000000ff */
[----:B------:R-:W-:Y:S01]  /*6c80*/  FADD.FTZ R162, R188, R15 ;  /* 0x0000000fbca27221 */ /* 0x000fe20000010000 */
[----:B------:R0:W-:Y:S01]  /*6c90*/  @!P5 SYNCS.ARRIVE.TRANS64.RED.A1T0 RZ, [R155+URZ], RZ ;  /* 0x000000ff9bffd9a7 */ /* 0x0001e2000810043f */
[----:B------:R-:W3:Y:S01]  /*6ca0*/  MUFU.EX2 R154, R154 ;  /* 0x0000009a009a7308 */ /* 0x000ee20000000800 */
[C---:B-1----:R-:W-:Y:S01]  /*6cb0*/  FADD.FTZ R14, R4.reuse, R3 ;  /* 0x00000003040e7221 */ /* 0x042fe20000010000 */
[----:B------:R-:W-:Y:S01]  /*6cc0*/  FADD.FTZ R15, R165, R162 ;  /* 0x000000a2a50f7221 */ /* 0x000fe20000010000 */
[----:B------:R-:W-:Y:S01]  /*6cd0*/  F2FP.F16.F32.PACK_AB R197, R4, R197 ;  /* 0x000000c504c5723e */ /* 0x000fe200000000ff */
[----:B------:R-:W-:Y:S01]  /*6ce0*/  IMAD.MOV.U32 R4, RZ, RZ, R23 ;  /* 0x000000ffff047224 */ /* 0x000fe200078e0017 */
[----:B------:R-:W-:Y:S01]  /*6cf0*/  F2FP.F16.F32.PACK_AB R194, R161, R194 ;  /* 0x000000c2a1c2723e */ /* 0x000fe200000000ff */
[----:B------:R-:W-:Y:S01]  /*6d00*/  FADD.FTZ R162, R190, R15 ;  /* 0x0000000fbea27221 */ /* 0x000fe20000010000 */
[----:B------:R-:W-:Y:S01]  /*6d10*/  F2FP.F16.F32.PACK_AB R188, R165, R188 ;  /* 0x000000bca5bc723e */ /* 0x000fe200000000ff */
        /* <DEDUP_REMOVED lines=26> */
[C---:B---3--:R-:W-:Y:S01]  /*6ec0*/  FADD.FTZ R3, R175.reuse, R3 ;  /* 0x00000003af037221 */ /* 0x048fe20000010000 */
[----:B------:R-:W-:-:S06]  /*6ed0*/  F2FP.F16.F32.PACK_AB R191, R175, R174 ;  /* 0x000000aeafbf723e */ /* 0x000fcc00000000ff */
[----:B------:R-:W3:Y:S01]  /*6ee0*/  MUFU.EX2 R173, R173 ;  /* 0x000000ad00ad7308 */ /* 0x000ee20000000800 */
[----:B-1----:R-:W-:-:S07]  /*6ef0*/  FADD.FTZ R14, R184, R15 ;  /* 0x0000000fb80e7221 */ /* 0x002fce0000010000 */
[----:B------:R-:W1:Y:S01]  /*6f00*/  MUFU.EX2 R179, R179 ;  /* 0x000000b300b37308 */ /* 0x000e620000000800 */
[----:B--2---:R-:W-:-:S07]  /*6f10*/  FADD.FTZ R3, R178, R3 ;  /* 0x00000003b2037221 */ /* 0x004fce0000010000 */
[----:B------:R-:W2:Y:S01]  /*6f20*/  MUFU.EX2 R186, R186 ;  /* 0x000000ba00ba7308 */ /* 0x000ea20000000800 */
[C---:B---3--:R-:W-:Y:S01]  /*6f30*/  FADD.FTZ R15, R173.reuse, R14 ;  /* 0x0000000ead0f7221 */ /* 0x048fe20000010000 */
[----:B------:R-:W-:-:S06]  /*6f40*/  F2FP.F16.F32.PACK_AB R184, R173, R184 ;  /* 0x000000b8adb8723e */ /* 0x000fcc00000000ff */
[----:B------:R-:W3:Y:S01]  /*6f50*/  MUFU.EX2 R182, R182 ;  /* 0x000000b600b67308 */ /* 0x000ee20000000800 */
[C---:B-1----:R-:W-:Y:S01]  /*6f60*/  FADD.FTZ R3, R179.reuse, R3 ;  /* 0x00000003b3037221 */ /* 0x042fe20000010000 */
[----:B------:R-:W-:-:S06]  /*6f70*/  F2FP.F16.F32.PACK_AB R185, R179, R178 ;  /* 0x000000b2b3b9723e */ /* 0x000fcc00000000ff */
[----:B------:R-:W1:Y:S01]  /*6f80*/  MUFU.EX2 R177, R181 ;  /* 0x000000b500b17308 */ /* 0x000e620000000800 */
[----:B--2---:R-:W-:-:S07]  /*6f90*/  FADD.FTZ R14, R186, R15 ;  /* 0x0000000fba0e7221 */ /* 0x004fce0000010000 */
[----:B------:R-:W2:Y:S01]  /*6fa0*/  MUFU.EX2 R164, R164 ;  /* 0x000000a400a47308 */ /* 0x000ea20000000800 */
[----:B---3--:R-:W-:Y:S01]  /*6fb0*/  FADD.FTZ R3, R182, R3 ;  /* 0x00000003b6037221 */ /* 0x008fe20000010000 */
[C---:B-1----:R-:W-:Y:S01]  /*6fc0*/  FADD.FTZ R15, R177.reuse, R14 ;  /* 0x0000000eb10f7221 */ /* 0x042fe20000010000 */
[----:B------:R-:W-:Y:S02]  /*6fd0*/  F2FP.F16.F32.PACK_AB R186, R177, R186 ;  /* 0x000000bab1ba723e */ /* 0x000fe400000000ff */
[C---:B--2---:R-:W-:Y:S01]  /*6fe0*/  FADD.FTZ R14, R164.reuse, R3 ;  /* 0x00000003a40e7221 */ /* 0x044fe20000010000 */
[----:B------:R-:W-:Y:S01]  /*6ff0*/  F2FP.F16.F32.PACK_AB R187, R164, R182 ;  /* 0x000000b6a4bb723e */ /* 0x000fe200000000ff */
[----:B------:R-:W-:Y:S01]  /*7000*/  IMAD.MOV.U32 R3, RZ, RZ, R152 ;  /* 0x000000ffff037224 */ /* 0x000fe200078e0098 */
[----:B0-----:R-:W-:Y:S06]  /*7010*/  @P0 BRA `(.L_x_1004) ;  /* 0xffffffd400dc0947 */ /* 0x001fec000383ffff */
[----:B------:R-:W-:Y:S01]  /*7020*/  IMAD.MOV.U32 R3, RZ, RZ, R152 ;  /* 0x000000ffff037224 */ /* 0x000fe200078e0098 */
[----:B------:R-:W-:-:S07]  /*7030*/  MOV R4, R23 ;  /* 0x0000001700047202 */ /* 0x000fce0000000f00 */
.L_x_987:
[----:B------:R-:W0:Y:S01]  /*7040*/  S2UR UR7, SR_CTAID.X ;  /* 0x00000000000779c3 */ /* 0x000e220000002500 */
[----:B------:R-:W-:Y:S01]  /*7050*/  ULDC UR14, c[0x0][0x448] ;  /* 0x00011200000e7ab9 */ /* 0x000fe20000000800 */
[----:B------:R-:W-:Y:S01]  /*7060*/  R2UR UR19, R17 ;  /* 0x00000000111372ca */ /* 0x000fe200000e0000 */
[----:B------:R-:W-:Y:S02]  /*7070*/  UISETP.NE.AND UP0, UPT, UR14, 0x1, UPT ;  /* 0x000000010e00788c */ /* 0x000fe4000bf05270 */
[----:B------:R-:W-:-:S09]  /*7080*/  UIADD3 UR11, -UR11, 0x1, URZ ;  /* 0x000000010b0b7890 */ /* 0x000fd2000fffe13f */
[----:B------:R-:W-:Y:S01]  /*7090*/  @UP0 ULDC UR14, c[0x0][0x44c] ;  /* 0x00011300000e0ab9 */ /* 0x000fe20000000800 */
[----:B------:R-:W-:Y:S02]  /*70a0*/  UIMAD UR11, UR19, UR10, UR11 ;  /* 0x0000000a130b72a4 */ /* 0x000fe4000f8e020b */
[----:B0-----:R-:W-:-:S03]  /*70b0*/  ULEA UR18, UR7, 0x7f, 0x7 ;  /* 0x0000007f07127891 */ /* 0x001fc6000f8e383f */
[----:B------:R-:W-:Y:S01]  /*70c0*/  ULDC UR7, c[0x0][0x9e4] ;  /* 0x0002790000077ab9 */ /* 0x000fe20000000800 */
[----:B------:R-:W-:Y:S02]  /*70d0*/  UIMAD.WIDE.U32 UR14, UR18, UR14, URZ ;  /* 0x0000000e120e72a5 */ /* 0x000fe4000f8e003f */
[----:B------:R-:W-:Y:S01]  /*70e0*/  UISETP.GE.AND UP1, UPT, UR7, 0x1, UPT ;  /* 0x000000010700788c */ /* 0x000fe2000bf26270 */
[----:B------:R-:W-:Y:S01]  /*70f0*/  UMOV UR10, UR18 ;  /* 0x00000012000a7c82 */ /* 0x000fe20008000000 */
[----:B------:R-:W-:Y:S02]  /*7100*/  @UP0 ULDC UR18, c[0x0][0x450] ;  /* 0x0001140000120ab9 */ /* 0x000fe40000000800 */
[----:B------:R-:W-:Y:S02]  /*7110*/  @UP0 USHF.R.U32.HI UR10, URZ, UR18, UR15 ;  /* 0x000000123f0a0299 */ /* 0x000fe4000801160f */
[----:B------:R-:W-:Y:S01]  /*7120*/  PLOP3.LUT P6, PT, PT, PT, UP1, 0x80, 0x0 ;  /* 0x000000000000781c */ /* 0x000fe20003fcf018 */
[----:B------:R-:W-:Y:S01]  /*7130*/  ULDC UR18, c[0x0][0x9dc] ;  /* 0x0002770000127ab9 */ /* 0x000fe20000000800 */
[----:B------:R-:W-:-:S04]  /*7140*/  UIADD3 UR10, UR11, UR10, URZ ;  /* 0x0000000a0b0a7290 */ /* 0x000fc8000fffe03f */
[----:B------:R-:W-:-:S07]  /*7150*/  UIADD3 UR18, UR10, -UR18, URZ ;  /* 0x800000120a127290 */ /* 0x000fce000fffe03f */
[----:B------:R-:W-:Y:S05]  /*7160*/  @!P6 BRA `(.L_x_1005) ;  /* 0x000000000048e947 */ /* 0x000fea0003800000 */
[----:B------:R-:W-:Y:S02]  /*7170*/  UMOV UR19, UR10 ;  /* 0x0000000a00137c82 */ /* 0x000fe40008000000 */
        /* <DEDUP_REMOVED lines=10> */
.L_x_1006:
[----:B------:R-:W-:-:S11]  /*7220*/  UISETP.NE.AND UP1, UPT, UR7, 0x1, UPT ;  /* 0x000000010700788c */ /* 0x000fd6000bf25270 */
[----:B------:R-:W-:Y:S02]  /*7230*/  @UP1 ULDC.64 UR10, c[0x0][0x9e8] ;  /* 0x00027a00000a1ab9 */ /* 0x000fe40000000a00 */
[----:B------:R-:W-:-:S04]  /*7240*/  UIMAD.WIDE.U32 UR14, UR19, UR10, URZ ;  /* 0x0000000a130e72a5 */ /* 0x000fc8000f8e003f */
[----:B------:R-:W-:-:S12]  /*7250*/  @UP1 USHF.R.U32.HI UR19, URZ, UR11, UR15 ;  /* 0x0000000b3f131299 */ /* 0x000fd8000801160f */
.L_x_1007:
[----:B------:R-:W-:-:S04]  /*7260*/  UIMAD UR7, UR19, UR7, URZ ;  /* 0x00000007130772a4 */ /* 0x000fc8000f8e023f */
[----:B------:R-:W-:-:S04]  /*7270*/  UISETP.LT.AND UP1, UPT, UR18, UR7, UPT ;  /* 0x000000071200728c */ /* 0x000fc8000bf21270 */
[----:B------:R-:W-:-:S12]  /*7280*/  USEL UR18, UR18, UR7, !UP1 ;  /* 0x0000000712127287 */ /* 0x000fd8000c800000 */
.L_x_1005:
[----:B------:R-:W-:Y:S01]  /*7290*/  UIADD3 UR18, UR18, 0x3f, URZ ;  /* 0x0000003f12127890 */ /* 0x000fe2000fffe03f */
[----:B------:R-:W-:-:S03]  /*72a0*/  R2UR UR10, R22 ;  /* 0x00000000160a72ca */ /* 0x000fc600000e0000 */
[----:B------:R-:W-:-:S04]  /*72b0*/  USHF.R.S32.HI UR7, URZ, 0x1f, UR18 ;  /* 0x0000001f3f077899 */ /* 0x000fc80008011412 */
[----:B------:R-:W-:-:S04]  /*72c0*/  ULEA.HI UR7, UR7, UR18, URZ, 0x6 ;  /* 0x0000001207077291 */ /* 0x000fc8000f8f303f */
[----:B------:R-:W-:-:S04]  /*72d0*/  USHF.R.S32.HI UR7, URZ, 0x6, UR7 ;  /* 0x000000063f077899 */ /* 0x000fc80008011407 */
[----:B------:R-:W-:-:S04]  /*72e0*/  UISETP.LT.AND UP1, UPT, UR10, UR7, UPT ;  /* 0x000000070a00728c */ /* 0x000fc8000bf21270 */
[----:B------:R-:W-:-:S04]  /*72f0*/  USEL UR10, UR10, UR7, !UP1 ;  /* 0x000000070a0a7287 */ /* 0x000fc8000c800000 */
[----:B------:R-:W-:Y:S02]  /*7300*/  UISETP.GE.AND UP1, UPT, UR6, UR10, UPT ;  /* 0x0000000a0600728c */ /* 0x000fe4000bf26270 */
[----:B------:R-:W-:-:S04]  /*7310*/  IMAD.U32 R200, RZ, RZ, UR10 ;  /* 0x0000000affc87e24 */ /* 0x000fc8000f8e00ff */
[----:B------:R-:W-:-:S13]  /*7320*/  PLOP3.LUT P0, PT, PT, PT, UP1, 0x80, 0x0 ;  /* 0x000000000000781c */ /* 0x000fda0003f0f018 */
[----:B------:R-:W-:Y:S05]  /*7330*/  @!P0 BRA `(.L_x_1008) ;  /* 0x0000001c00388947 */ /* 0x000fea0003800000 */
[----:B------:R-:W-:Y:S01]  /*7340*/  IMAD.MOV.U32 R21, RZ, RZ, R3 ;  /* 0x000000ffff157224 */ /* 0x000fe200078e0003 */
[----:B------:R-:W-:Y:S01]  /*7350*/  UMOV UR60, UR61 ;  /* 0x0000003d003c7c82 */ /* 0x000fe20008000000 */
[----:B------:R-:W-:Y:S02]  /*7360*/  IMAD.MOV.U32 R23, RZ, RZ, R4 ;  /* 0x000000ffff177224 */ /* 0x000fe400078e0004 */
[----:B------:R-:W-:Y:S01]  /*7370*/  IMAD.U32 R201, RZ, RZ, UR6 ;  /* 0x00000006ffc97e24 */ /* 0x000fe2000f8e00ff */
[----:B------:R-:W-:-:S06]  /*7380*/  UMOV UR6, UR4 ;  /* 0x0000000400067c82 */ /* 0x000fcc0008000000 */
.L_x_1017:
[----:B------:R-:W-:-:S04]  /*7390*/  UIADD3 UR4, UR6, 0x1, URZ ;  /* 0x0000000106047890 */ /* 0x000fc8000fffe03f */
[----:B------:R-:W-:-:S04]  /*73a0*/  UISETP.NE.AND UP1, UPT, UR4, 0x2, UPT ;  /* 0x000000020400788c */ /* 0x000fc8000bf25270 */
[----:B------:R-:W-:Y:S02]  /*73b0*/  USEL UR61, URZ, 0x1, UP1 ;  /* 0x000000013f3d7887 */ /* 0x000fe40008800000 */
[----:B------:R-:W-:Y:S02]  /*73c0*/  USEL UR4, UR4, URZ, UP1 ;  /* 0x0000003f04047287 */ /* 0x000fe40008800000 */
[----:B------:R-:W-:Y:S01]  /*73d0*/  ULOP3.LUT UR61, UR60, UR61, URZ, 0x3c, !UPT ;  /* 0x0000003d3c3d7292 */ /* 0x000fe2000f8e3c3f */
[----:B------:R-:W-:Y:S11]  /*73e0*/  @!P4 BRA `(.L_x_1009) ;  /* 0x000000000004c947 */ /* 0x000ff60003800000 */
[----:B------:R-:W-:Y:S01]  /*73f0*/  BPT.TRAP 0x1 ;  /* 0x000000040000795c */ /* 0x000fe20000300000 */
.L_x_1009:
[----:B------:R-:W-:Y:S01]  /*7400*/  R2UR UR5, R16 ;  /* 0x00000000100572ca */ /* 0x000fe200000e0000 */
[----:B------:R-:W-:-:S05]  /*7410*/  IMAD.U32 R3, RZ, RZ, UR61 ;  /* 0x0000003dff037e24 */ /* 0x000fca000f8e00ff */
[----:B------:R-:W-:-:S07]  /*7420*/  SHF.L.U32 R3, R3, 0x1f, RZ ;  /* 0x0000001f03037819 */ /* 0x000fce00000006ff */
[----:B------:R-:W-:-:S09]  /*7430*/  ULEA UR7, UR4, UR5, 0x3 ;  /* 0x0000000504077291 */ /* 0x000fd2000f8e183f */
[----:B------:R0:W1:Y:S01]  /*7440*/  SYNCS.PHASECHK.TRANS64.TRYWAIT P0, [UR7+0x30830], R3 ;  /* 0x03083003ff0075a7 */ /* 0x0000620008000147 */
[----:B------:R-:W-:Y:S05]  /*7450*/  @!P4 BRA `(.L_x_1010) ;  /* 0x000000000004c947 */ /* 0x000fea0003800000 */
[----:B------:R-:W-:Y:S01]  /*7460*/  BPT.TRAP 0x1 ;  /* 0x000000040000795c */ /* 0x000fe20000300000 */
.L_x_1010:
[----:B-1----:R-:W-:Y:S05]  /*7470*/  @P0 BRA `(.L_x_1011) ;  /* 0x0000000000080947 */ /* 0x002fea0003800000 */
[----:B------:R-:W1:Y:S02]  /*7480*/  SYNCS.PHASECHK.TRANS64.TRYWAIT P0, [UR7+0x30830], R3 ;  /* 0x03083003ff0075a7 */ /* 0x000e640008000147 */
[----:B-1----:R-:W-:Y:S05]  /*7490*/  @!P0 BRA `(.L_x_1012) ;  /* 0x000000cc00308947 */ /* 0x002fea0003800000 */
.L_x_1011:
[----:B------:R-:W-:Y:S01]  /*74a0*/  R2UR UR5, R19 ;  /* 0x00000000130572ca */ /* 0x000fe200000e0000 */
[----:B------:R-:W-:Y:S01]  /*74b0*/  WARPGROUP.ARRIVE ;  /* 0x00000000000079c5 */ /* 0x000fe20000000000 */
[----:B------:R-:W-:Y:S01]  /*74c0*/  R2UR UR56, R6 ;  /* 0x00000000063872ca */ /* 0x000fe200000e0000 */
[----:B------:R-:W-:Y:S01]  /*74d0*/  UMOV UR59, 0x40000040 ;  /* 0x40000040003b7882 */ /* 0x000fe20000000000 */
[----:B------:R-:W-:Y:S01]  /*74e0*/  R2UR UR57, R7 ;  /* 0x00000000073972ca */ /* 0x000fe200000e0000 */
[----:B------:R-:W-:Y:S01]  /*74f0*/  UMOV UR11, 0x40000040 ;  /* 0x40000040000b7882 */ /* 0x000fe20000000000 */
[----:B------:R-:W-:Y:S01]  /*7500*/  UMOV UR15, 0x40000040 ;  /* 0x40000040000f7882 */ /* 0x000fe20000000000 */
[----:B------:R-:W-:Y:S01]  /*7510*/  UMOV UR19, 0x40000040 ;  /* 0x4000004000137882 */ /* 0x000fe20000000000 */
[----:B------:R-:W-:Y:S01]  /*7520*/  UMOV UR23, 0x40000040 ;  /* 0x4000004000177882 */ /* 0x000fe20000000000 */
[----:B------:R-:W-:Y:S01]  /*7530*/  UMOV UR27, 0x40000040 ;  /* 0x40000040001b7882 */ /* 0x000fe20000000000 */
[----:B------:R-:W-:Y:S01]  /*7540*/  UMOV UR31, 0x40000040 ;  /* 0x40000040001f7882 */ /* 0x000fe20000000000 */
[----:B------:R-:W-:Y:S01]  /*7550*/  UMOV UR35, 0x40000040 ;  /* 0x4000004000237882 */ /* 0x000fe20000000000 */
[----:B------:R-:W-:Y:S01]  /*7560*/  UMOV UR39, 0x40000040 ;  /* 0x4000004000277882 */ /* 0x000fe20000000000 */
        /* <DEDUP_REMOVED lines=88> */
[----:B------:R-:W-:Y:S01]  /*7af0*/  FMUL.FTZ R149, R149, R0 ;  /* 0x0000000095957220 */ /* 0x000fe20000410000 */
        /* <DEDUP_REMOVED lines=73> */
[----:B------:R-:W-:Y:S01]  /*7f90*/  UIADD3 UR58, UR5, 0x606, URZ ;  /* 0x00000606053a7890 */ /* 0x000fe2000fffe03f */
        /* <DEDUP_REMOVED lines=44> */
.L_x_1013:
[----:B------:R-:W-:Y:S01]  /*8260*/  R2UR UR5, R16 ;  /* 0x00000000100572ca */ /* 0x000fe200000e0000 */
[----:B------:R-:W-:-:S05]  /*8270*/  IMAD.U32 R0, RZ, RZ, UR60 ;  /* 0x0000003cff007e24 */ /* 0x000fca000f8e00ff */
[----:B------:R-:W-:-:S07]  /*8280*/  SHF.L.U32 R0, R0, 0x1f, RZ ;  /* 0x0000001f00007819 */ /* 0x000fce00000006ff */
[----:B------:R-:W-:-:S09]  /*8290*/  ULEA UR14, UR6, UR5, 0x3 ;  /* 0x00000005060e7291 */ /* 0x000fd2000f8e183f */
[----:B------:R2:W3:Y:S01]  /*82a0*/  SYNCS.PHASECHK.TRANS64.TRYWAIT P0, [UR14+0x30850], R0 ;  /* 0x03085000ff0075a7 */ /* 0x0004e2000800014e */
[----:B------:R-:W-:Y:S05]  /*82b0*/  @!P4 BRA `(.L_x_1014) ;  /* 0x000000000004c947 */ /* 0x000fea0003800000 */
[----:B------:R-:W-:Y:S01]  /*82c0*/  BPT.TRAP 0x1 ;  /* 0x000000040000795c */ /* 0x000fe20000300000 */
.L_x_1014:
[----:B---3--:R-:W-:Y:S05]  /*82d0*/  @P0 BRA `(.L_x_1015) ;  /* 0x0000000000080947 */ /* 0x008fea0003800000 */
[----:B------:R-:W3:Y:S02]  /*82e0*/  SYNCS.PHASECHK.TRANS64.TRYWAIT P0, [UR14+0x30850], R0 ;  /* 0x03085000ff0075a7 */ /* 0x000ee4000800014e */
[----:B---3--:R-:W-:Y:S05]  /*82f0*/  @!P0 BRA `(.L_x_1016) ;  /* 0x000000bc00b08947 */ /* 0x008fea0003800000 */
.L_x_1015:
[----:B------:R-:W-:Y:S01]  /*8300*/  R2UR UR5, R16 ;  /* 0x00000000100572ca */ /* 0x000fe200000e0000 */
[----:B------:R-:W-:Y:S01]  /*8310*/  WARPGROUP.ARRIVE ;  /* 0x00000000000079c5 */ /* 0x000fe20000000000 */
[----:B------:R-:W-:Y:S01]  /*8320*/  UMOV UR11, 0x40000040 ;  /* 0x40000040000b7882 */ /* 0x000fe20000000000 */
[----:B0-2---:R-:W-:Y:S01]  /*8330*/  FMNMX.FTZ R0, R152, R23, !PT ;  /* 0x0000001798007209 */ /* 0x005fe20007810000 */
[----:B------:R-:W-:Y:S01]  /*8340*/  ULDC UR15, c[0x0][0x988] ;  /* 0x00026200000f7ab9 */ /* 0x000fe20000000800 */
[----:B------:R-:W-:Y:S01]  /*8350*/  R2UR UR18, R200 ;  /* 0x00000000c81272ca */ /* 0x000fe200000e0000 */
[----:B------:R-:W-:Y:S01]  /*8360*/  UMOV UR60, UR61 ;  /* 0x0000003d003c7c82 */ /* 0x000fe20008000000 */
[----:B-1----:R-:W-:-:S04]  /*8370*/  FMNMX.FTZ R3, R153, R0, !PT ;  /* 0x0000000099037209 */ /* 0x002fc80007810000 */
[----:B------:R-:W-:Y:S02]  /*8380*/  FMNMX.FTZ R0, R156, R3, !PT ;  /* 0x000000039c007209 */ /* 0x000fe40007810000 */
[----:B------:R-:W-:Y:S02]  /*8390*/  UIADD3 UR5, UR5, 0x400, URZ ;  /* 0x0000040005057890 */ /* 0x000fe4000fffe03f */
[----:B------:R-:W-:Y:S02]  /*83a0*/  FMNMX.FTZ R3, R157, R0, !PT ;  /* 0x000000009d037209 */ /* 0x000fe40007810000 */
[----:B------:R-:W-:Y:S02]  /*83b0*/  USHF.R.U32.HI UR5, URZ, 0x4, UR5 ;  /* 0x000000043f057899 */ /* 0x000fe40008011605 */
[----:B------:R-:W-:Y:S02]  /*83c0*/  FMNMX.FTZ R0, R160, R3, !PT ;  /* 0x00000003a0007209 */ /* 0x000fe40007810000 */
[----:B------:R-:W-:-:S02]  /*83d0*/  ULOP3.LUT UR5, UR5, 0x3fff, URZ, 0xc0, !UPT ;  /* 0x00003fff05057892 */ /* 0x000fc4000f8ec03f */
[----:B------:R-:W-:Y:S02]  /*83e0*/  FMNMX.FTZ R3, R161, R0, !PT ;  /* 0x00000000a1037209 */ /* 0x000fe40007810000 */
[----:B------:R-:W-:Y:S02]  /*83f0*/  ULOP3.LUT UR5, UR5, 0x2000000, URZ, 0xfc, !UPT ;  /* 0x0200000005057892 */ /* 0x000fe4000f8efc3f */
[----:B------:R-:W-:Y:S02]  /*8400*/  FMNMX.FTZ R0, R164, R3, !PT ;  /* 0x00000003a4007209 */ /* 0x000fe40007810000 */
[----:B------:R-:W-:Y:S02]  /*8410*/  ULEA UR6, UR6, UR5, 0xb ;  /* 0x0000000506067291 */ /* 0x000fe4000f8e583f */
[----:B------:R-:W-:Y:S01]  /*8420*/  FMNMX.FTZ R3, R165, R0, !PT ;  /* 0x00000000a5037209 */ /* 0x000fe20007810000 */
[----:B------:R-:W-:Y:S01]  /*8430*/  UMOV UR5, UR15 ;  /* 0x0000000f00057c82 */ /* 0x000fe20008000000 */
[----:B------:R-:W-:-:S02]  /*8440*/  R2UR UR15, R201 ;  /* 0x00000000c90f72ca */ /* 0x000fc400000e0000 */
[----:B------:R-:W-:Y:S01]  /*8450*/  FMNMX.FTZ R0, R168, R3, !PT ;  /* 0x00000003a8007209 */ /* 0x000fe20007810000 */
[----:B------:R-:W-:Y:S02]  /*8460*/  UMOV UR10, UR6 ;  /* 0x00000006000a7c82 */ /* 0x000fe40008000000 */
[----:B------:R-:W-:Y:S01]  /*8470*/  HGMMA.64x256x16.F32 R24, R196, gdesc[UR8].tnspB, R24, gsb0 ;  /* 0x43e00008c4187df0 */ /* 0x000fe20008000818 */
[----:B------:R-:W-:Y:S01]  /*8480*/  UIADD3 UR10, UR6, 0x80, URZ ;  /* 0x00000080060a7890 */ /* 0x000fe2000fffe03f */
[----:B------:R-:W-:Y:S01]  /*8490*/  FMNMX.FTZ R3, R169, R0, !PT ;  /* 0x00000000a9037209 */ /* 0x000fe20007810000 */
[----:B------:R-:W-:-:S03]  /*84a0*/  UMOV UR11, 0x40000040 ;  /* 0x40000040000b7882 */ /* 0x000fc60000000000 */
[----:B------:R-:W-:Y:S02]  /*84b0*/  FMNMX.FTZ R0, R172, R3, !PT ;  /* 0x00000003ac007209 */ /* 0x000fe40007810000 */
[----:B------:R-:W-:Y:S02]  /*84c0*/  UISETP.GT.AND UP1, UPT, UR15, UR18, UPT ;  /* 0x000000120f00728c */ /* 0x000fe4000bf24270 */
[----:B------:R-:W-:-:S04]  /*84d0*/  FMNMX.FTZ R3, R173, R0, !PT ;  /* 0x00000000ad037209 */ /* 0x000fc80007810000 */
[----:B------:R-:W-:Y:S02]  /*84e0*/  FMNMX.FTZ R0, R176, R3, !PT ;  /* 0x00000003b0007209 */ /* 0x000fe40007810000 */
[----:B------:R-:W-:Y:S02]  /*84f0*/  PLOP3.LUT P0, PT, PT, PT, UP1, 0x80, 0x0 ;  /* 0x000000000000781c */ /* 0x000fe40003f0f018 */
[----:B------:R-:W-:-:S04]  /*8500*/  FMNMX.FTZ R3, R177, R0, !PT ;  /* 0x00000000b1037209 */ /* 0x000fc80007810000 */
[----:B------:R-:W-:-:S04]  /*8510*/  FMNMX.FTZ R0, R180, R3, !PT ;  /* 0x00000003b4007209 */ /* 0x000fc80007810000 */
[----:B------:R-:W-:Y:S02]  /*8520*/  FMNMX.FTZ R2, R181, R0, !PT ;  /* 0x00000000b5027209 */ /* 0x000fe40007810000 */
[----:B------:R-:W-:-:S03]  /*8530*/  FMNMX.FTZ R0, R154, R21, !PT ;  /* 0x000000159a007209 */ /* 0x000fc60007810000 */
[----:B------:R-:W0:Y:S01]  /*8540*/  SHFL.BFLY PT, R3, R2, 0x2, 0x1f ;  /* 0x0c401f0002037f89 */ /* 0x000e2200000e0000 */
        /* <DEDUP_REMOVED lines=11> */
[----:B------:R-:W-:Y:S01]  /*8600*/  UMOV UR6, UR4 ;  /* 0x0000000400067c82 */ /* 0x000fe20008000000 */
[----:B------:R-:W-:Y:S02]  /*8610*/  WARPGROUP.DEPBAR.LE gsb0, 0x0 ;  /* 0x00008000000079c5 */ /* 0x000fe40000010000 */
[----:B------:R-:W-:Y:S01]  /*8620*/  WARPGROUP.ARRIVE ;  /* 0x00000000000079c5 */ /* 0x000fe20000000000 */
[----:B0-----:R-:W-:Y:S02]  /*8630*/  FMNMX.FTZ R188, R2, R3, !PT ;  /* 0x0000000302bc7209 */ /* 0x001fe40007810000 */
[----:B------:R-:W-:-:S15]  /*8640*/  FMNMX.FTZ R3, R155, R0, !PT ;  /* 0x000000009b037209 */ /* 0x000fde0007810000 */
[----:B------:R-:W-:-:S03]  /*8650*/  NOP ;  /* 0x0000000000007918 */ /* 0x000fc60000000000 */
[----:B------:R-:W-:Y:S01]  /*8660*/  HGMMA.64x256x16.F32 R24, R184, gdesc[UR8].tnspB, R24, gsb0 ;  /* 0x43e00008b8187df0 */ /* 0x000fe20008000818 */
[----:B------:R-:W-:Y:S01]  /*8670*/  FMNMX.FTZ R0, R158, R3, !PT ;  /* 0x000000039e007209 */ /* 0x000fe20007810000 */
[----:B------:R-:W0:Y:S03]  /*8680*/  SHFL.BFLY PT, R189, R188, 0x1, 0x1f ;  /* 0x0c201f00bcbd7f89 */ /* 0x000e2600000e0000 */
        /* <DEDUP_REMOVED lines=8> */
[----:B------:R-:W-:Y:S01]  /*8710*/  FMUL.FTZ R189, R4, UR5 ;  /* 0x0000000504bd7c20 */ /* 0x000fe20008410000 */
[----:B------:R-:W-:Y:S01]  /*8720*/  FMNMX.FTZ R2, R174, R3, !PT ;  /* 0x00000003ae027209 */ /* 0x000fe20007810000 */
[----:B------:R-:W-:Y:S02]  /*8730*/  FADD.FTZ R23, -R4, R23 ;  /* 0x0000001704177221 */ /* 0x000fe40000010100 */
[--C-:B------:R-:W-:Y:S01]  /*8740*/  FFMA.FTZ R198, R156, UR5, -R189.reuse ;  /* 0x000000059cc67c23 */ /* 0x100fe200080108bd */
[----:B------:R-:W-:Y:S01]  /*8750*/  FMNMX.FTZ R3, R175, R2, !PT ;  /* 0x00000002af037209 */ /* 0x000fe20007810000 */
[----:B------:R-:W-:Y:S01]  /*8760*/  FMUL.FTZ R188, R23, UR5 ;  /* 0x0000000517bc7c20 */ /* 0x000fe20008410000 */
[--C-:B------:R-:W-:Y:S01]  /*8770*/  FFMA.FTZ R23, R152, UR5, -R189.reuse ;  /* 0x0000000598177c23 */ /* 0x100fe200080108bd */
[--C-:B------:R-:W-:Y:S01]  /*8780*/  FFMA.FTZ R196, R153, UR5, -R189.reuse ;  /* 0x0000000599c47c23 */ /* 0x100fe200080108bd */
[----:B------:R-:W-:Y:S01]  /*8790*/  FMNMX.FTZ R2, R178, R3, !PT ;  /* 0x00000003b2027209 */ /* 0x000fe20007810000 */
[----:B------:R0:W-:Y:S01]  /*87a0*/  MUFU.EX2 R0, R188 ;  /* 0x000000bc00007308 */ /* 0x0001e20000000800 */
[--C-:B------:R-:W-:Y:S01]  /*87b0*/  FFMA.FTZ R153, R157, UR5, -R189.reuse ;  /* 0x000000059d997c23 */ /* 0x100fe200080108bd */
[----:B------:R-:W-:Y:S01]  /*87c0*/  FFMA.FTZ R192, R160, UR5, -R189 ;  /* 0x00000005a0c07c23 */ /* 0x000fe200080108bd */
[----:B------:R-:W-:Y:S01]  /*87d0*/  FMNMX.FTZ R3, R179, R2, !PT ;  /* 0x00000002b3037209 */ /* 0x000fe20007810000 */
[----:B------:R-:W-:-:S02]  /*87e0*/  IMAD.U32 R152, RZ, RZ, UR7 ;  /* 0x00000007ff987e24 */ /* 0x000fc4000f8e00ff */
[--C-:B------:R-:W-:Y:S01]  /*87f0*/  FFMA.FTZ R157, R161, UR5, -R189.reuse ;  /* 0x00000005a19d7c23 */ /* 0x100fe200080108bd */
[--C-:B------:R-:W-:Y:S01]  /*8800*/  FFMA.FTZ R194, R164, UR5, -R189.reuse ;  /* 0x00000005a4c27c23 */ /* 0x100fe200080108bd */
[----:B------:R-:W-:Y:S01]  /*8810*/  FMNMX.FTZ R2, R182, R3, !PT ;  /* 0x00000003b6027209 */ /* 0x000fe20007810000 */
[----:B------:R-:W1:Y:S01]  /*8820*/  MUFU.EX2 R23, R23 ;  /* 0x0000001700177308 */ /* 0x000e620000000800 */
[----:B------:R-:W-:Y:S02]  /*8830*/  @!P5 VIADD R152, R152, 0x30840 ;  /* 0x000308409898d836 */ /* 0x000fe40000000000 */
[--C-:B------:R-:W-:Y:S01]  /*8840*/  FFMA.FTZ R161, R165, UR5, -R189.reuse ;  /* 0x00000005a5a17c23 */ /* 0x100fe200080108bd */
[----:B------:R-:W-:Y:S01]  /*8850*/  FMNMX.FTZ R2, R183, R2, !PT ;  /* 0x00000002b7027209 */ /* 0x000fe20007810000 */
[--C-:B0-----:R-:W-:Y:S01]  /*8860*/  FFMA.FTZ R188, R168, UR5, -R189.reuse ;  /* 0x00000005a8bc7c23 */ /* 0x101fe200080108bd */
[--C-:B------:R-:W-:Y:S01]  /*8870*/  FFMA.FTZ R165, R169, UR5, -R189.reuse ;  /* 0x00000005a9a57c23 */ /* 0x100fe200080108bd */
[----:B------:R-:W-:Y:S01]  /*8880*/  @!P5 PRMT R152, RZ, 0x654, R152 ;  /* 0x00000654ff98d816 */ /* 0x000fe20000000098 */
[--C-:B------:R-:W-:Y:S01]  /*8890*/  FFMA.FTZ R169, R173, UR5, -R189.reuse ;  /* 0x00000005ada97c23 */ /* 0x100fe200080108bd */
[----:B------:R-:W0:Y:S01]  /*88a0*/  SHFL.BFLY PT, R3, R2, 0x2, 0x1f ;  /* 0x0c401f0002037f89 */ /* 0x000e2200000e0000 */
[----:B------:R-:W2:Y:S01]  /*88b0*/  MUFU.EX2 R196, R196 ;  /* 0x000000c400c47308 */ /* 0x000ea20000000800 */
[--C-:B------:R-:W-:Y:S01]  /*88c0*/  FFMA.FTZ R190, R172, UR5, -R189.reuse ;  /* 0x00000005acbe7c23 */ /* 0x100fe200080108bd */
[--C-:B------:R-:W-:Y:S01]  /*88d0*/  FFMA.FTZ R173, R177, UR5, -R189.reuse ;  /* 0x00000005b1ad7c23 */ /* 0x100fe200080108bd */
[----:B------:R-:W-:Y:S01]  /*88e0*/  FFMA.FTZ R181, R181, UR5, -R189 ;  /* 0x00000005b5b57c23 */ /* 0x000fe200080108bd */
[----:B------:R-:W-:-:S04]  /*88f0*/  UIADD3 UR7, UR15, -0x1, URZ ;  /* 0xffffffff0f077890 */ /* 0x000fc8000fffe03f */
[----:B------:R-:W-:Y:S01]  /*8900*/  MUFU.EX2 R198, R198 ;  /* 0x000000c600c67308 */ /* 0x000fe20000000800 */
[----:B-1----:R-:W-:Y:S01]  /*8910*/  FFMA.FTZ R15, R0, R15, R23 ;  /* 0x0000000f000f7223 */ /* 0x002fe20000010017 */
[----:B------:R-:W-:-:S06]  /*8920*/  IMAD.U32 R201, RZ, RZ, UR7 ;  /* 0x00000007ffc97e24 */ /* 0x000fcc000f8e00ff */
[----:B------:R-:W-:Y:S01]  /*8930*/  MUFU.EX2 R153, R153 ;  /* 0x0000009900997308 */ /* 0x000fe20000000800 */
[C---:B--2---:R-:W-:Y:S01]  /*8940*/  FADD.FTZ R15, R196.reuse, R15 ;  /* 0x0000000fc40f7221 */ /* 0x044fe20000010000 */
[----:B------:R-:W-:Y:S01]  /*8950*/  F2FP.F16.F32.PACK_AB R196, R196, R23 ;  /* 0x00000017c4c4723e */ /* 0x000fe200000000ff */
[----:B------:R-:W-:Y:S01]  /*8960*/  IMAD.MOV.U32 R23, RZ, RZ, R4 ;  /* 0x000000ffff177224 */ /* 0x000fe200078e0004 */
[----:B0-----:R-:W-:-:S04]  /*8970*/  FMNMX.FTZ R3, R2, R3, !PT ;  /* 0x0000000302037209 */ /* 0x001fc80007810000 */
[----:B------:R-:W-:Y:S01]  /*8980*/  MUFU.EX2 R192, R192 ;  /* 0x000000c000c07308 */ /* 0x000fe20000000800 */
[----:B------:R-:W0:Y:S07]  /*8990*/  SHFL.BFLY PT, R2, R3, 0x1, 0x1f ;  /* 0x0c201f0003027f89 */ /* 0x000e2e00000e0000 */
[----:B------:R-:W-:Y:S08]  /*89a0*/  MUFU.EX2 R157, R157 ;  /* 0x0000009d009d7308 */ /* 0x000ff00000000800 */
[----:B------:R-:W-:Y:S08]  /*89b0*/  MUFU.EX2 R194, R194 ;  /* 0x000000c200c27308 */ /* 0x000ff00000000800 */
[----:B------:R-:W-:Y:S01]  /*89c0*/  MUFU.EX2 R161, R161 ;  /* 0x000000a100a17308 */ /* 0x000fe20000000800 */
[----:B0-----:R-:W-:-:S07]  /*89d0*/  FMNMX.FTZ R3, R3, R2, !PT ;  /* 0x0000000203037209 */ /* 0x001fce0007810000 */
[----:B------:R-:W-:Y:S01]  /*89e0*/  MUFU.EX2 R188, R188 ;  /* 0x000000bc00bc7308 */ /* 0x000fe20000000800 */
[C---:B------:R-:W-:Y:S01]  /*89f0*/  FADD.FTZ R2, -R3.reuse, R21 ;  /* 0x0000001503027221 */ /* 0x040fe20000010100 */
[----:B------:R-:W-:-:S03]  /*8a00*/  FMUL.FTZ R156, R3, UR5 ;  /* 0x00000005039c7c20 */ /* 0x000fc60008410000 */
[----:B------:R-:W-:Y:S01]  /*8a10*/  FMUL.FTZ R2, R2, UR5 ;  /* 0x0000000502027c20 */ /* 0x000fe20008410000 */
[--C-:B------:R-:W-:Y:S01]  /*8a20*/  FFMA.FTZ R154, R154, UR5, -R156.reuse ;  /* 0x000000059a9a7c23 */ /* 0x100fe2000801089c */
[--C-:B------:R-:W-:Y:S01]  /*8a30*/  FFMA.FTZ R155, R155, UR5, -R156.reuse ;  /* 0x000000059b9b7c23 */ /* 0x100fe2000801089c */
[--C-:B------:R-:W-:Y:S01]  /*8a40*/  FFMA.FTZ R158, R158, UR5, -R156.reuse ;  /* 0x000000059e9e7c23 */ /* 0x100fe2000801089c */
[--C-:B------:R-:W-:Y:S01]  /*8a50*/  FFMA.FTZ R159, R159, UR5, -R156.reuse ;  /* 0x000000059f9f7c23 */ /* 0x100fe2000801089c */
[----:B------:R0:W-:Y:S01]  /*8a60*/  MUFU.EX2 R197, R154 ;  /* 0x0000009a00c57308 */ /* 0x0001e20000000800 */
        /* <DEDUP_REMOVED lines=12> */
[----:B------:R-:W-:Y:S01]  /*8b30*/  FFMA.FTZ R156, R183, UR5, -R156 ;  /* 0x00000005b79c7c23 */ /* 0x000fe2000801089c */
[----:B0-----:R-:W-:-:S02]  /*8b40*/  IMAD.U32 R154, RZ, RZ, UR14 ;  /* 0x0000000eff9a7e24 */ /* 0x001fc4000f8e00ff */
[----:B------:R-:W0:Y:S02]  /*8b50*/  MUFU.EX2 R155, R155 ;  /* 0x0000009b009b7308 */ /* 0x000e240000000800 */
[----:B------:R-:W-:-:S05]  /*8b60*/  @!P5 VIADD R154, R154, 0x30860 ;  /* 0x000308609a9ad836 */ /* 0x000fca0000000000 */
[----:B------:R-:W-:Y:S01]  /*8b70*/  @!P5 PRMT R154, RZ, 0x654, R154 ;  /* 0x00000654ff9ad816 */ /* 0x000fe2000000009a */
[----:B------:R-:W2:Y:S01]  /*8b80*/  MUFU.EX2 R199, R158 ;  /* 0x0000009e00c77308 */ /* 0x000ea20000000800 */
[----:B-1----:R-:W-:-:S07]  /*8b90*/  FFMA.FTZ R14, R2, R14, R197 ;  /* 0x0000000e020e7223 */ /* 0x002fce00000100c5 */
[----:B------:R-:W1:Y:S01]  /*8ba0*/  MUFU.EX2 R159, R159 ;  /* 0x0000009f009f7308 */ /* 0x000e620000000800 */
[C---:B0-----:R-:W-:Y:S01]  /*8bb0*/  FADD.FTZ R14, R155.reuse, R14 ;  /* 0x0000000e9b0e7221 */ /* 0x041fe20000010000 */
[----:B------:R-:W-:-:S06]  /*8bc0*/  F2FP.F16.F32.PACK_AB R197, R155, R197 ;  /* 0x000000c59bc5723e */ /* 0x000fcc00000000ff */
[----:B------:R-:W0:Y:S01]  /*8bd0*/  MUFU.EX2 R193, R162 ;  /* 0x000000a200c17308 */ /* 0x000e220000000800 */
[----:B--2---:R-:W-:-:S07]  /*8be0*/  FADD.FTZ R14, R199, R14 ;  /* 0x0000000ec70e7221 */ /* 0x004fce0000010000 */
[----:B------:R-:W2:Y:S01]  /*8bf0*/  MUFU.EX2 R163, R163 ;  /* 0x000000a300a37308 */ /* 0x000ea20000000800 */
[C---:B-1----:R-:W-:Y:S01]  /*8c00*/  FADD.FTZ R14, R159.reuse, R14 ;  /* 0x0000000e9f0e7221 */ /* 0x042fe20000010000 */
[----:B------:R-:W-:-:S06]  /*8c10*/  F2FP.F16.F32.PACK_AB R199, R159, R199 ;  /* 0x000000c79fc7723e */ /* 0x000fcc00000000ff */
[----:B------:R-:W1:Y:S01]  /*8c20*/  MUFU.EX2 R195, R166 ;  /* 0x000000a600c37308 */ /* 0x000e620000000800 */
[----:B0-----:R-:W-:-:S07]  /*8c30*/  FADD.FTZ R14, R193, R14 ;  /* 0x0000000ec10e7221 */ /* 0x001fce0000010000 */
[----:B------:R-:W0:Y:S01]  /*8c40*/  MUFU.EX2 R167, R167 ;  /* 0x000000a700a77308 */ /* 0x000e220000000800 */
[C---:B--2---:R-:W-:Y:S01]  /*8c50*/  FADD.FTZ R14, R163.reuse, R14 ;  /* 0x0000000ea30e7221 */ /* 0x044fe20000010000 */
[----:B------:R-:W-:-:S06]  /*8c60*/  F2FP.F16.F32.PACK_AB R193, R163, R193 ;  /* 0x000000c1a3c1723e */ /* 0x000fcc00000000ff */
[----:B------:R-:W-:Y:S01]  /*8c70*/  MUFU.EX2 R165, R165 ;  /* 0x000000a500a57308 */ /* 0x000fe20000000800 */
[----:B-1----:R-:W-:-:S07]  /*8c80*/  FADD.FTZ R14, R195, R14 ;  /* 0x0000000ec30e7221 */ /* 0x002fce0000010000 */
[----:B------:R-:W-:Y:S01]  /*8c90*/  MUFU.EX2 R171, R171 ;  /* 0x000000ab00ab7308 */ /* 0x000fe20000000800 */
[C---:B0-----:R-:W-:Y:S01]  /*8ca0*/  FADD.FTZ R14, R167.reuse, R14 ;  /* 0x0000000ea70e7221 */ /* 0x041fe20000010000 */
        /* <DEDUP_REMOVED lines=10> */
[----:B------:R0:W-:Y:S01]  /*8d50*/  @!P5 SYNCS.ARRIVE.TRANS64.RED.A1T0 RZ, [R152+URZ], RZ ;  /* 0x000000ff98ffd9a7 */ /* 0x0001e2000810043f */
[--C-:B------:R-:W-:Y:S01]  /*8d60*/  FFMA.FTZ R184, R176, UR5, -R189.reuse ;  /* 0x00000005b0b87c23 */ /* 0x100fe200080108bd */
[----:B------:R-:W-:-:S03]  /*8d70*/  FFMA.FTZ R186, R180, UR5, -R189 ;  /* 0x00000005b4ba7c23 */ /* 0x000fc600080108bd */
[----:B------:R-:W1:Y:S01]  /*8d80*/  MUFU.EX2 R189, R170 ;  /* 0x000000aa00bd7308 */ /* 0x000e620000000800 */
[----:B0-----:R-:W-:Y:S01]  /*8d90*/  FADD.FTZ R152, R198, R15 ;  /* 0x0000000fc6987221 */ /* 0x001fe20000010000 */
[----:B------:R0:W-:Y:S01]  /*8da0*/  @!P5 SYNCS.ARRIVE.TRANS64.RED.A1T0 RZ, [R154+URZ], RZ ;  /* 0x000000ff9affd9a7 */ /* 0x0001e2000810043f */
[C---:B------:R-:W-:Y:S02]  /*8db0*/  F2FP.F16.F32.PACK_AB R198, R153.reuse, R198 ;  /* 0x000000c699c6723e */ /* 0x040fe400000000ff */
[----:B------:R-:W-:-:S03]  /*8dc0*/  FADD.FTZ R15, R153, R152 ;  /* 0x00000098990f7221 */ /* 0x000fc60000010000 */
[----:B------:R-:W-:Y:S01]  /*8dd0*/  MUFU.EX2 R184, R184 ;  /* 0x000000b800b87308 */ /* 0x000fe20000000800 */
[----:B------:R-:W-:Y:S01]  /*8de0*/  FADD.FTZ R152, R192, R15 ;  /* 0x0000000fc0987221 */ /* 0x000fe20000010000 */
[----:B------:R-:W-:-:S03]  /*8df0*/  F2FP.F16.F32.PACK_AB R192, R157, R192 ;  /* 0x000000c09dc0723e */ /* 0x000fc600000000ff */
[----:B------:R-:W-:-:S03]  /*8e00*/  FADD.FTZ R15, R157, R152 ;  /* 0x000000989d0f7221 */ /* 0x000fc60000010000 */
[----:B------:R-:W2:Y:S01]  /*8e10*/  MUFU.EX2 R185, R178 ;  /* 0x000000b200b97308 */ /* 0x000ea20000000800 */
[----:B-1----:R-:W-:Y:S01]  /*8e20*/  FADD.FTZ R14, R189, R14 ;  /* 0x0000000ebd0e7221 */ /* 0x002fe20000010000 */
[----:B------:R-:W-:Y:S01]  /*8e30*/  F2FP.F16.F32.PACK_AB R189, R171, R189 ;  /* 0x000000bdabbd723e */ /* 0x000fe200000000ff */
[----:B------:R-:W-:Y:S01]  /*8e40*/  FADD.FTZ R152, R194, R15 ;  /* 0x0000000fc2987221 */ /* 0x000fe20000010000 */
[----:B------:R-:W-:Y:S01]  /*8e50*/  F2FP.F16.F32.PACK_AB R194, R161, R194 ;  /* 0x000000c2a1c2723e */ /* 0x000fe200000000ff */
[----:B------:R-:W-:Y:S02]  /*8e60*/  FADD.FTZ R14, R171, R14 ;  /* 0x0000000eab0e7221 */ /* 0x000fe40000010000 */
[----:B------:R-:W-:Y:S01]  /*8e70*/  FADD.FTZ R15, R161, R152 ;  /* 0x00000098a10f7221 */ /* 0x000fe20000010000 */
[----:B------:R-:W-:Y:S01]  /*8e80*/  MUFU.EX2 R186, R186 ;  /* 0x000000ba00ba7308 */ /* 0x000fe20000000800 */
[----:B------:R-:W-:Y:S01]  /*8e90*/  FADD.FTZ R14, R191, R14 ;  /* 0x0000000ebf0e7221 */ /* 0x000fe20000010000 */
[----:B------:R-:W-:Y:S01]  /*8ea0*/  F2FP.F16.F32.PACK_AB R191, R175, R191 ;  /* 0x000000bfafbf723e */ /* 0x000fe200000000ff */
[----:B------:R-:W-:Y:S01]  /*8eb0*/  FADD.FTZ R152, R188, R15 ;  /* 0x0000000fbc987221 */ /* 0x000fe20000010000 */
[----:B------:R-:W-:Y:S01]  /*8ec0*/  F2FP.F16.F32.PACK_AB R188, R165, R188 ;  /* 0x000000bca5bc723e */ /* 0x000fe200000000ff */
[----:B------:R-:W-:-:S02]  /*8ed0*/  FADD.FTZ R14, R175, R14 ;  /* 0x0000000eaf0e7221 */ /* 0x000fc40000010000 */
[----:B------:R-:W-:Y:S01]  /*8ee0*/  FADD.FTZ R15, R165, R152 ;  /* 0x00000098a50f7221 */ /* 0x000fe20000010000 */
[----:B------:R-:W1:Y:S01]  /*8ef0*/  MUFU.EX2 R187, R182 ;  /* 0x000000b600bb7308 */ /* 0x000e620000000800 */
[----:B--2---:R-:W-:Y:S01]  /*8f00*/  FADD.FTZ R14, R185, R14 ;  /* 0x0000000eb90e7221 */ /* 0x004fe20000010000 */
[----:B------:R-:W-:Y:S01]  /*8f10*/  F2FP.F16.F32.PACK_AB R185, R179, R185 ;  /* 0x000000b9b3b9723e */ /* 0x000fe200000000ff */
[----:B------:R-:W-:Y:S01]  /*8f20*/  FADD.FTZ R152, R190, R15 ;  /* 0x0000000fbe987221 */ /* 0x000fe20000010000 */
[----:B------:R-:W-:Y:S01]  /*8f30*/  F2FP.F16.F32.PACK_AB R190, R169, R190 ;  /* 0x000000bea9be723e */ /* 0x000fe200000000ff */
[----:B------:R-:W-:Y:S02]  /*8f40*/  FADD.FTZ R14, R179, R14 ;  /* 0x0000000eb30e7221 */ /* 0x000fe40000010000 */
[----:B------:R-:W-:-:S04]  /*8f50*/  FADD.FTZ R15, R169, R152 ;  /* 0x00000098a90f7221 */ /* 0x000fc80000010000 */
[----:B------:R-:W-:Y:S01]  /*8f60*/  FADD.FTZ R152, R184, R15 ;  /* 0x0000000fb8987221 */ /* 0x000fe20000010000 */
[----:B------:R-:W-:-:S03]  /*8f70*/  F2FP.F16.F32.PACK_AB R184, R173, R184 ;  /* 0x000000b8adb8723e */ /* 0x000fc600000000ff */
[----:B------:R-:W-:Y:S01]  /*8f80*/  FADD.FTZ R15, R173, R152 ;  /* 0x00000098ad0f7221 */ /* 0x000fe20000010000 */
[----:B-1----:R-:W-:Y:S01]  /*8f90*/  FADD.FTZ R14, R187, R14 ;  /* 0x0000000ebb0e7221 */ /* 0x002fe20000010000 */
[----:B------:R-:W-:Y:S02]  /*8fa0*/  F2FP.F16.F32.PACK_AB R187, R156, R187 ;  /* 0x000000bb9cbb723e */ /* 0x000fe400000000ff */
[----:B------:R-:W-:Y:S01]  /*8fb0*/  FADD.FTZ R152, R186, R15 ;  /* 0x0000000fba987221 */ /* 0x000fe20000010000 */
[C---:B------:R-:W-:Y:S01]  /*8fc0*/  F2FP.F16.F32.PACK_AB R186, R21.reuse, R186 ;  /* 0x000000ba15ba723e */ /* 0x040fe200000000ff */
[----:B------:R-:W-:Y:S02]  /*8fd0*/  FADD.FTZ R14, R156, R14 ;  /* 0x0000000e9c0e7221 */ /* 0x000fe40000010000 */
[----:B------:R-:W-:Y:S01]  /*8fe0*/  FADD.FTZ R15, R21, R152 ;  /* 0x00000098150f7221 */ /* 0x000fe20000010000 */
[----:B------:R-:W-:Y:S01]  /*8ff0*/  IMAD.MOV.U32 R21, RZ, RZ, R3 ;  /* 0x000000ffff157224 */ /* 0x000fe200078e0003 */
[----:B0-----:R-:W-:Y:S06]  /*9000*/  @P0 BRA `(.L_x_1017) ;  /* 0xffffffe000e00947 */ /* 0x001fec000383ffff */
[----:B------:R-:W-:-:S05]  /*9010*/  UMOV UR6, UR7 ;  /* 0x0000000700067c82 */ /* 0x000fca0008000000 */
.L_x_1008:
[----:B------:R-:W-:-:S13]  /*9020*/  R2UR UR7, R22 ;  /* 0x00000000160772ca */ /* 0x000fda00000e0000 */
[----:B------:R-:W-:-:S06]  /*9030*/  UISETP.GE.AND UP1, UPT, UR6, UR7, UPT ;  /* 0x000000070600728c */ /* 0x000fcc000bf26270 */
[----:B------:R-:W-:-:S13]  /*9040*/  PLOP3.LUT P0, PT, PT, PT, UP1, 0x80, 0x0 ;  /* 0x000000000000781c */ /* 0x000fda0003f0f018 */
[----:B------:R-:W-:Y:S05]  /*9050*/  @!P0 BRA `(.L_x_1018) ;  /* 0x0000002800148947 */ /* 0x000fea0003800000 */
[----:B------:R-:W-:Y:S01]  /*9060*/  IMAD.MOV.U32 R23, RZ, RZ, R3 ;  /* 0x000000ffff177224 */ /* 0x000fe200078e0003 */
[----:B------:R-:W-:Y:S01]  /*9070*/  UMOV UR7, UR4 ;  /* 0x0000000400077c82 */ /* 0x000fe20008000000 */
[----:B------:R-:W-:Y:S02]  /*9080*/  IMAD.MOV.U32 R21, RZ, RZ, R4 ;  /* 0x000000ffff157224 */ /* 0x000fe400078e0004 */
[----:B------:R-:W-:-:S07]  /*9090*/  IMAD.U32 R200, RZ, RZ, UR61 ;  /* 0x0000003dffc87e24 */ /* 0x000fce000f8e00ff */
.L_x_1035:
        /* <DEDUP_REMOVED lines=8> */
.L_x_1019:
[----:B------:R-:W-:Y:S01]  /*9120*/  R2UR UR5, R16 ;  /* 0x00000000100572ca */ /* 0x000fe200000e0000 */
[----:B------:R-:W-:-:S05]  /*9130*/  IMAD.U32 R3, RZ, RZ, UR61 ;  /* 0x0000003dff037e24 */ /* 0x000fca000f8e00ff */
[----:B------:R-:W-:-:S07]  /*9140*/  SHF.L.U32 R3, R3, 0x1f, RZ ;  /* 0x0000001f03037819 */ /* 0x000fce00000006ff */
[----:B------:R-:W-:-:S09]  /*9150*/  ULEA UR60, UR4, UR5, 0x3 ;  /* 0x00000005043c7291 */ /* 0x000fd2000f8e183f */
[----:B------:R0:W1:Y:S01]  /*9160*/  SYNCS.PHASECHK.TRANS64.TRYWAIT P0, [UR60+0x30830], R3 ;  /* 0x03083003ff0075a7 */ /* 0x000062000800017c */
[----:B------:R-:W-:Y:S05]  /*9170*/  @!P4 BRA `(.L_x_1020) ;  /* 0x000000000004c947 */ /* 0x000fea0003800000 */
[----:B------:R-:W-:Y:S01]  /*9180*/  BPT.TRAP 0x1 ;  /* 0x000000040000795c */ /* 0x000fe20000300000 */
.L_x_1020:
[----:B-1----:R-:W-:Y:S05]  /*9190*/  @P0 BRA `(.L_x_1021) ;  /* 0x0000000000080947 */ /* 0x002fea0003800000 */
[----:B------:R-:W1:Y:S02]  /*91a0*/  SYNCS.PHASECHK.TRANS64.TRYWAIT P0, [UR60+0x30830], R3 ;  /* 0x03083003ff0075a7 */ /* 0x000e64000800017c */
[----:B-1----:R-:W-:Y:S05]  /*91b0*/  @!P0 BRA `(.L_x_1022) ;  /* 0x000000b000188947 */ /* 0x002fea0003800000 */
.L_x_1021:
        /* <DEDUP_REMOVED lines=220> */
.L_x_1023:
[----:B------:R-:W-:Y:S02]  /*9f80*/  R2UR UR10, R16 ;  /* 0x00000000100a72ca */ /* 0x000fe400000e0000 */
[----:B------:R-:W-:-:S11]  /*9f90*/  R2UR UR5, R200 ;  /* 0x00000000c80572ca */ /* 0x000fd600000e0000 */
[----:B------:R-:W-:Y:S02]  /*9fa0*/  ULEA UR14, UR7, UR10, 0x3 ;  /* 0x0000000a070e7291 */ /* 0x000fe4000f8e183f */
[----:B------:R-:W-:-:S05]  /*9fb0*/  IMAD.U32 R0, RZ, RZ, UR5 ;  /* 0x00000005ff007e24 */ /* 0x000fca000f8e00ff */
[----:B------:R-:W-:-:S04]  /*9fc0*/  SHF.L.U32 R0, R0, 0x1f, RZ ;  /* 0x0000001f00007819 */ /* 0x000fc800000006ff */
[----:B------:R2:W3:Y:S01]  /*9fd0*/  SYNCS.PHASECHK.TRANS64.TRYWAIT P0, [UR14+0x30850], R0 ;  /* 0x03085000ff0075a7 */ /* 0x0004e2000800014e */
[----:B------:R-:W-:Y:S05]  /*9fe0*/  @!P4 BRA `(.L_x_1024) ;  /* 0x000000000004c947 */ /* 0x000fea0003800000 */
[----:B------:R-:W-:Y:S01]  /*9ff0*/  BPT.TRAP 0x1 ;  /* 0x000000040000795c */ /* 0x000fe20000300000 */
.L_x_1024:
[----:B---3--:R-:W-:Y:S05]  /*a000*/  @P0 BRA `(.L_x_1025) ;  /* 0x0000000000080947 */ /* 0x008fea0003800000 */
[----:B------:R-:W3:Y:S02]  /*a010*/  SYNCS.PHASECHK.TRANS64.TRYWAIT P0, [UR14+0x30850], R0 ;  /* 0x03085000ff0075a7 */ /* 0x000ee4000800014e */
[----:B---3--:R-:W-:Y:S05]  /*a020*/  @!P0 BRA `(.L_x_1026) ;  /* 0x000000a000948947 */ /* 0x008fea0003800000 */
.L_x_1025:
[----:B------:R-:W-:Y:S01]  /*a030*/  R2UR UR5, R16 ;  /* 0x00000000100572ca */ /* 0x000fe200000e0000 */
[----:B------:R-:W-:Y:S01]  /*a040*/  WARPGROUP.ARRIVE ;  /* 0x00000000000079c5 */ /* 0x000fe20000000000 */
[----:B------:R-:W-:Y:S01]  /*a050*/  UMOV UR11, 0x40000040 ;  /* 0x40000040000b7882 */ /* 0x000fe20000000000 */
[----:B------:R-:W-:Y:S01]  /*a060*/  PLOP3.LUT P0, PT, PT, PT, UP0, 0x80, 0x0 ;  /* 0x000000000000781c */ /* 0x000fe20003f0f008 */
[----:B------:R-:W-:Y:S01]  /*a070*/  ULDC UR18, c[0x0][0x2f0] ;  /* 0x0000bc0000127ab9 */ /* 0x000fe20000000800 */
[----:B------:R-:W-:Y:S01]  /*a080*/  MOV R2, R18 ;  /* 0x0000001200027202 */ /* 0x000fe20000000f00 */
[----:B------:R-:W-:Y:S01]  /*a090*/  ULDC UR19, c[0x0][0x288] ;  /* 0x0000a20000137ab9 */ /* 0x000fe20000000800 */
[----:B------:R-:W-:Y:S02]  /*a0a0*/  R2UR UR22, R17 ;  /* 0x00000000111672ca */ /* 0x000fe400000e0000 */
        /* <DEDUP_REMOVED lines=24> */
[----:B0-2---:R-:W-:Y:S01]  /*a230*/  @P0 IMAD.HI.U32 R0, R18, UR5, RZ ;  /* 0x0000000512000c27 */ /* 0x005fe2000f8e00ff */
[----:B------:R-:W-:-:S04]  /*a240*/  @UP0 ULDC UR5, c[0x0][0x450] ;  /* 0x0001140000050ab9 */ /* 0x000fc80000000800 */
[----:B------:R-:W-:Y:S01]  /*a250*/  @P0 SHF.R.U32.HI R2, RZ, UR5, R0 ;  /* 0x00000005ff020c19 */ /* 0x000fe20008011600 */
[----:B------:R-:W-:Y:S01]  /*a260*/  UIADD3 UR5, -UR7, 0x1, URZ ;  /* 0x0000000107057890 */ /* 0x000fe2000fffe13f */
[----:B------:R-:W-:-:S04]  /*a270*/  IMAD.U32 R0, RZ, RZ, UR60 ;  /* 0x0000003cff007e24 */ /* 0x000fc8000f8e00ff */
[----:B------:R-:W-:Y:S02]  /*a280*/  @!P5 VIADD R0, R0, 0x30840 ;  /* 0x000308400000d836 */ /* 0x000fe40000000000 */
[----:B-1----:R-:W-:-:S03]  /*a290*/  IMAD.U32 R4, RZ, RZ, UR5 ;  /* 0x00000005ff047e24 */ /* 0x002fc6000f8e00ff */
[----:B------:R-:W-:Y:S01]  /*a2a0*/  @!P5 PRMT R0, RZ, 0x654, R0 ;  /* 0x00000654ff00d816 */ /* 0x000fe20000000000 */
[----:B------:R-:W-:Y:S01]  /*a2b0*/  IMAD R3, R5, -0x2, R4 ;  /* 0xfffffffe05037824 */ /* 0x000fe200078e0204 */
[----:B------:R-:W-:Y:S02]  /*a2c0*/  WARPGROUP.DEPBAR.LE gsb0, 0x0 ;  /* 0x00008000000079c5 */ /* 0x000fe40000010000 */
[----:B------:R-:W-:Y:S01]  /*a2d0*/  WARPGROUP.ARRIVE ;  /* 0x00000000000079c5 */ /* 0x000fe20000000000 */
[----:B------:R-:W-:Y:S01]  /*a2e0*/  IMAD.U32 R190, RZ, RZ, UR18 ;  /* 0x00000012ffbe7e24 */ /* 0x000fe2000f8e00ff */
[----:B------:R-:W-:-:S03]  /*a2f0*/  ULDC UR18, c[0x0][0x9e0] ;  /* 0x0002780000127ab9 */ /* 0x000fc60000000800 */
[----:B------:R-:W-:Y:S01]  /*a300*/  IMAD R3, R190, UR22, R3 ;  /* 0x00000016be037c24 */ /* 0x000fe2000f8e0203 */
[----:B------:R-:W-:Y:S03]  /*a310*/  HGMMA.64x256x16.F32 R24, R184, gdesc[UR8].tnspB, R24, gsb0 ;  /* 0x43e00008b8187df0 */ /* 0x000fe60008000818 */
[----:B------:R-:W-:Y:S01]  /*a320*/  VIADD R3, R3, -UR19 ;  /* 0x8000001303037c36 */ /* 0x000fe20008000000 */
[----:B------:R-:W-:Y:S02]  /*a330*/  WARPGROUP.DEPBAR.LE gsb0, 0x0 ;  /* 0x00008000000079c5 */ /* 0x000fe40000010000 */
[----:B------:R-:W0:Y:S01]  /*a340*/  SHFL.IDX PT, R185, R2, RZ, 0x1c1f ;  /* 0x001c1fff02b97589 */ /* 0x000e2200000e0000 */
[C---:B------:R-:W-:Y:S01]  /*a350*/  VIADD R184, R3.reuse, UR18 ;  /* 0x0000001203b87c36 */ /* 0x040fe20008000000 */
[----:B------:R0:W-:Y:S01]  /*a360*/  @!P5 SYNCS.ARRIVE.TRANS64.RED.A1T0 RZ, [R0+URZ], RZ ;  /* 0x000000ff00ffd9a7 */ /* 0x0001e2000810043f */
[----:B------:R-:W-:-:S02]  /*a370*/  VIADD R186, R3, UR15 ;  /* 0x0000000f03ba7c36 */ /* 0x000fc40008000000 */
[--C-:B0-----:R-:W-:Y:S02]  /*a380*/  IMAD.IADD R0, R184, 0x1, R185.reuse ;  /* 0x00000001b8007824 */ /* 0x101fe400078e02b9 */
[----:B------:R-:W-:Y:S01]  /*a390*/  IMAD.IADD R3, R186, 0x1, R185 ;  /* 0x00000001ba037824 */ /* 0x000fe200078e02b9 */
[----:B------:R-:W-:Y:S06]  /*a3a0*/  @!P6 BRA `(.L_x_1027) ;  /* 0x00000000006ce947 */ /* 0x000fec0003800000 */
[----:B------:R-:W-:Y:S01]  /*a3b0*/  R2UR UR10, R17 ;  /* 0x00000000110a72ca */ /* 0x000fe200000e0000 */
[----:B------:R-:W-:Y:S01]  /*a3c0*/  ULDC UR5, c[0x0][0x288] ;  /* 0x0000a20000057ab9 */ /* 0x000fe20000000800 */
        /* <DEDUP_REMOVED lines=14> */
.L_x_1029:
[----:B------:R-:W-:Y:S02]  /*a4b0*/  ULDC UR5, c[0x0][0x9e4] ;  /* 0x0002790000057ab9 */ /* 0x000fe40000000800 */
[----:B------:R-:W-:-:S05]  /*a4c0*/  IMAD.U32 R187, RZ, RZ, UR5 ;  /* 0x00000005ffbb7e24 */ /* 0x000fca000f8e00ff */
[----:B------:R-:W-:-:S13]  /*a4d0*/  ISETP.NE.AND P0, PT, R187, 0x1, PT ;  /* 0x00000001bb00780c */ /* 0x000fda0003f05270 */
[----:B------:R-:W0:Y:S02]  /*a4e0*/  @P0 LDC.64 R188, c[0x0][0x9e8] ;  /* 0x00027a00ffbc0b82 */ /* 0x000e240000000a00 */
[----:B0-----:R-:W-:-:S05]  /*a4f0*/  @P0 IMAD.HI.U32 R4, R185, R188, RZ ;  /* 0x000000bcb9040227 */ /* 0x001fca00078e00ff */
[----:B------:R-:W-:-:S07]  /*a500*/  @P0 SHF.R.U32.HI R185, RZ, R189, R4 ;  /* 0x000000bdffb90219 */ /* 0x000fce0000011604 */
.L_x_1030:
[----:B------:R-:W-:Y:S05]  /*a510*/  BSYNC B0 ;  /* 0x0000000000007941 */ /* 0x000fea0003800000 */
.L_x_1028:
[----:B------:R-:W-:-:S04]  /*a520*/  IMAD R4, R185, R187, -UR7 ;  /* 0x80000007b9047e24 */ /* 0x000fc8000f8e02bb */
[----:B------:R-:W-:-:S05]  /*a530*/  IMAD R4, R5, -0x2, R4 ;  /* 0xfffffffe05047824 */ /* 0x000fca00078e0204 */
[----:B------:R-:W-:Y:S02]  /*a540*/  VIADDMNMX R0, R4, R187, R0, PT ;  /* 0x000000bb04007246 */ /* 0x000fe40003800100 */
[----:B------:R-:W-:-:S07]  /*a550*/  VIMNMX R3, R3, R4, !PT ;  /* 0x0000000403037248 */ /* 0x000fce0007fe0100 */
.L_x_1027:
[----:B------:R-:W-:Y:S01]  /*a560*/  UISETP.GT.AND UP1, UPT, UR6, -0x1, UPT ;  /* 0xffffffff0600788c */ /* 0x000fe2000bf24270 */
[----:B------:R-:W0:Y:S05]  /*a570*/  SHFL.IDX PT, R185, R2, 0x1, 0x1c1f ;  /* 0x003c1f0002b97f89 */ /* 0x000e2a00000e0000 */
[----:B------:R-:W-:-:S04]  /*a580*/  PLOP3.LUT P0, PT, PT, PT, UP1, 0x80, 0x0 ;  /* 0x000000000000781c */ /* 0x000fc80003f0f018 */
[C---:B------:R-:W-:Y:S02]  /*a590*/  ISETP.GT.AND P1, PT, R3.reuse, RZ, P0 ;  /* 0x000000ff0300720c */ /* 0x040fe40000724270 */
[C---:B------:R-:W-:Y:S02]  /*a5a0*/  ISETP.GT.AND P3, PT, R3.reuse, 0x1, P0 ;  /* 0x000000010300780c */ /* 0x040fe40000764270 */
[----:B------:R-:W-:Y:S02]  /*a5b0*/  ISETP.LT.OR P2, PT, R0, 0x1, P1 ;  /* 0x000000010000780c */ /* 0x000fe40000f41670 */
[C---:B------:R-:W-:Y:S02]  /*a5c0*/  ISETP.GT.AND P1, PT, R3.reuse, 0x8, P0 ;  /* 0x000000080300780c */ /* 0x040fe40000724270 */
[----:B------:R-:W-:Y:S02]  /*a5d0*/  FSEL R152, R152, -INF , !P2 ;  /* 0xff80000098987808 */ /* 0x000fe40005000000 */
[----:B------:R-:W-:-:S02]  /*a5e0*/  ISETP.GT.AND P2, PT, R3, 0x9, P0 ;  /* 0x000000090300780c */ /* 0x000fc40000744270 */
[C---:B------:R-:W-:Y:S02]  /*a5f0*/  ISETP.LT.OR P3, PT, R0.reuse, 0x2, P3 ;  /* 0x000000020000780c */ /* 0x040fe40001f61670 */
[----:B------:R-:W-:Y:S01]  /*a600*/  ISETP.LT.OR P1, PT, R0, 0x9, P1 ;  /* 0x000000090000780c */ /* 0x000fe20000f21670 */
[----:B0-----:R-:W-:Y:S01]  /*a610*/  IMAD.IADD R2, R186, 0x1, R185 ;  /* 0x00000001ba027824 */ /* 0x001fe200078e02b9 */
[----:B------:R-:W-:Y:S02]  /*a620*/  ISETP.LT.OR P2, PT, R0, 0xa, P2 ;  /* 0x0000000a0000780c */ /* 0x000fe40001741670 */
[----:B------:R-:W-:Y:S02]  /*a630*/  FSEL R153, R153, -INF , !P3 ;  /* 0xff80000099997808 */ /* 0x000fe40005800000 */
[----:B------:R-:W-:Y:S02]  /*a640*/  FSEL R156, R156, -INF , !P1 ;  /* 0xff8000009c9c7808 */ /* 0x000fe40004800000 */
[----:B------:R-:W-:-:S02]  /*a650*/  FSEL R157, R157, -INF , !P2 ;  /* 0xff8000009d9d7808 */ /* 0x000fc40005000000 */
[C---:B------:R-:W-:Y:S02]  /*a660*/  ISETP.GT.AND P3, PT, R3.reuse, 0x10, P0 ;  /* 0x000000100300780c */ /* 0x040fe40000764270 */
[C---:B------:R-:W-:Y:S02]  /*a670*/  ISETP.GT.AND P1, PT, R3.reuse, 0x11, P0 ;  /* 0x000000110300780c */ /* 0x040fe40000724270 */
[----:B------:R-:W-:Y:S02]  /*a680*/  ISETP.GT.AND P2, PT, R3, 0x18, P0 ;  /* 0x000000180300780c */ /* 0x000fe40000744270 */
[C---:B------:R-:W-:Y:S02]  /*a690*/  ISETP.LT.OR P3, PT, R0.reuse, 0x11, P3 ;  /* 0x000000110000780c */ /* 0x040fe40001f61670 */
[C---:B------:R-:W-:Y:S02]  /*a6a0*/  ISETP.LT.OR P1, PT, R0.reuse, 0x12, P1 ;  /* 0x000000120000780c */ /* 0x040fe40000f21670 */
[----:B------:R-:W-:-:S02]  /*a6b0*/  ISETP.LT.OR P2, PT, R0, 0x19, P2 ;  /* 0x000000190000780c */ /* 0x000fc40001741670 */
[----:B------:R-:W-:Y:S02]  /*a6c0*/  FSEL R160, R160, -INF , !P3 ;  /* 0xff800000a0a07808 */ /* 0x000fe40005800000 */
[----:B------:R-:W-:Y:S02]  /*a6d0*/  FSEL R161, R161, -INF , !P1 ;  /* 0xff800000a1a17808 */ /* 0x000fe40004800000 */
[----:B------:R-:W-:Y:S02]  /*a6e0*/  FSEL R164, R164, -INF , !P2 ;  /* 0xff800000a4a47808 */ /* 0x000fe40005000000 */
[C---:B------:R-:W-:Y:S02]  /*a6f0*/  ISETP.GT.AND P3, PT, R3.reuse, 0x19, P0 ;  /* 0x000000190300780c */ /* 0x040fe40000764270 */
[C---:B------:R-:W-:Y:S02]  /*a700*/  ISETP.GT.AND P1, PT, R3.reuse, 0x20, P0 ;  /* 0x000000200300780c */ /* 0x040fe40000724270 */
[----:B------:R-:W-:-:S02]  /*a710*/  ISETP.GT.AND P2, PT, R3, 0x21, P0 ;  /* 0x000000210300780c */ /* 0x000fc40000744270 */
[C---:B------:R-:W-:Y:S02]  /*a720*/  ISETP.LT.OR P3, PT, R0.reuse, 0x1a, P3 ;  /* 0x0000001a0000780c */ /* 0x040fe40001f61670 */
[C---:B------:R-:W-:Y:S02]  /*a730*/  ISETP.LT.OR P1, PT, R0.reuse, 0x21, P1 ;  /* 0x000000210000780c */ /* 0x040fe40000f21670 */
        /* <DEDUP_REMOVED lines=40> */
.L_x_1033:
[----:B------:R-:W-:Y:S02]  /*a9c0*/  ULDC UR5, c[0x0][0x9e4] ;  /* 0x0002790000057ab9 */ /* 0x000fe40000000800 */
[----:B------:R-:W-:-:S05]  /*a9d0*/  IMAD.U32 R184, RZ, RZ, UR5 ;  /* 0x00000005ffb87e24 */ /* 0x000fca000f8e00ff */
[----:B------:R-:W-:-:S13]  /*a9e0*/  ISETP.NE.AND P1, PT, R184, 0x1, PT ;  /* 0x00000001b800780c */ /* 0x000fda0003f25270 */
[----:B------:R-:W0:Y:S02]  /*a9f0*/  @P1 LDC.64 R186, c[0x0][0x9e8] ;  /* 0x00027a00ffba1b82 */ /* 0x000e240000000a00 */
[----:B0-----:R-:W-:-:S05]  /*aa00*/  @P1 IMAD.HI.U32 R4, R3, R186, RZ ;  /* 0x000000ba03041227 */ /* 0x001fca00078e00ff */
[----:B------:R-:W-:-:S07]  /*aa10*/  @P1 SHF.R.U32.HI R3, RZ, R187, R4 ;  /* 0x000000bbff031219 */ /* 0x000fce0000011604 */
.L_x_1034:
[----:B------:R-:W-:Y:S05]  /*aa20*/  BSYNC B0 ;  /* 0x0000000000007941 */ /* 0x000fea0003800000 */
.L_x_1032:
[----:B------:R-:W-:-:S04]  /*aa30*/  IMAD R4, R3, R184, -UR7 ;  /* 0x8000000703047e24 */ /* 0x000fc8000f8e02b8 */
[----:B------:R-:W-:-:S05]  /*aa40*/  IMAD R3, R5, -0x2, R4 ;  /* 0xfffffffe05037824 */ /* 0x000fca00078e0204 */
[----:B------:R-:W-:Y:S02]  /*aa50*/  VIADDMNMX R0, R3, R184, R0, PT ;  /* 0x000000b803007246 */ /* 0x000fe40003800100 */
[----:B------:R-:W-:-:S07]  /*aa60*/  VIMNMX R2, R2, R3, !PT ;  /* 0x0000000302027248 */ /* 0x000fce0007fe0100 */
.L_x_1031:
[----:B------:R-:W-:Y:S01]  /*aa70*/  FMNMX.FTZ R4, R152, R21, !PT ;  /* 0x0000001598047209 */ /* 0x000fe20007810000 */
[----:B------:R-:W-:Y:S01]  /*aa80*/  ULDC UR5, c[0x0][0x988] ;  /* 0x0002620000057ab9 */ /* 0x000fe20000000800 */
[----:B------:R-:W-:Y:S01]  /*aa90*/  ISETP.GT.AND P1, PT, R2, 0x1, P0 ;  /* 0x000000010200780c */ /* 0x000fe20000724270 */
[----:B------:R-:W-:Y:S01]  /*aaa0*/  IMAD.U32 R200, RZ, RZ, UR61 ;  /* 0x0000003dffc87e24 */ /* 0x000fe2000f8e00ff */
[----:B------:R-:W-:Y:S02]  /*aab0*/  FMNMX.FTZ R3, R153, R4, !PT ;  /* 0x0000000499037209 */ /* 0x000fe40007810000 */
        /* <DEDUP_REMOVED lines=10> */
[----:B------:R-:W-:Y:S02]  /*ab60*/  ISETP.GT.AND P3, PT, R2, 0x9, P0 ;  /* 0x000000090200780c */ /* 0x000fe40000764270 */
[----:B------:R-:W-:Y:S02]  /*ab70*/  FMNMX.FTZ R3, R165, R4, !PT ;  /* 0x00000004a5037209 */ /* 0x000fe40007810000 */
[----:B------:R-:W-:Y:S02]  /*ab80*/  FSEL R154, R154, -INF , !P1 ;  /* 0xff8000009a9a7808 */ /* 0x000fe40004800000 */
[----:B------:R-:W-:Y:S02]  /*ab90*/  FMNMX.FTZ R4, R168, R3, !PT ;  /* 0x00000003a8047209 */ /* 0x000fe40007810000 */
[----:B------:R-:W-:-:S02]  /*aba0*/  ISETP.LT.OR P2, PT, R0, 0x9, P2 ;  /* 0x000000090000780c */ /* 0x000fc40001741670 */
[----:B------:R-:W-:Y:S02]  /*abb0*/  FMNMX.FTZ R3, R169, R4, !PT ;  /* 0x00000004a9037209 */ /* 0x000fe40007810000 */
[----:B------:R-:W-:Y:S02]  /*abc0*/  ISETP.LT.OR P3, PT, R0, 0xa, P3 ;  /* 0x0000000a0000780c */ /* 0x000fe40001f61670 */
[----:B------:R-:W-:Y:S02]  /*abd0*/  FMNMX.FTZ R4, R172, R3, !PT ;  /* 0x00000003ac047209 */ /* 0x000fe40007810000 */
[----:B------:R-:W-:Y:S02]  /*abe0*/  FSEL R158, R158, -INF , !P2 ;  /* 0xff8000009e9e7808 */ /* 0x000fe40005000000 */
[----:B------:R-:W-:Y:S02]  /*abf0*/  FMNMX.FTZ R3, R173, R4, !PT ;  /* 0x00000004ad037209 */ /* 0x000fe40007810000 */
[----:B------:R-:W-:-:S02]  /*ac00*/  FSEL R159, R159, -INF , !P3 ;  /* 0xff8000009f9f7808 */ /* 0x000fc40005800000 */
[----:B------:R-:W-:Y:S02]  /*ac10*/  FMNMX.FTZ R4, R176, R3, !PT ;  /* 0x00000003b0047209 */ /* 0x000fe40007810000 */
[C---:B------:R-:W-:Y:S02]  /*ac20*/  ISETP.GT.AND P2, PT, R2.reuse, 0x10, P0 ;  /* 0x000000100200780c */ /* 0x040fe40000744270 */
[----:B------:R-:W-:Y:S02]  /*ac30*/  FMNMX.FTZ R3, R177, R4, !PT ;  /* 0x00000004b1037209 */ /* 0x000fe40007810000 */
[----:B------:R-:W-:Y:S02]  /*ac40*/  ISETP.GT.AND P3, PT, R2, 0x11, P0 ;  /* 0x000000110200780c */ /* 0x000fe40000764270 */
[----:B------:R-:W-:Y:S02]  /*ac50*/  FMNMX.FTZ R4, R180, R3, !PT ;  /* 0x00000003b4047209 */ /* 0x000fe40007810000 */
[----:B------:R-:W-:-:S02]  /*ac60*/  ISETP.LT.OR P2, PT, R0, 0x11, P2 ;  /* 0x000000110000780c */ /* 0x000fc40001741670 */
[----:B------:R-:W-:Y:S02]  /*ac70*/  FMNMX.FTZ R3, R181, R4, !PT ;  /* 0x00000004b5037209 */ /* 0x000fe40007810000 */
[----:B------:R-:W-:Y:S02]  /*ac80*/  ISETP.LT.OR P3, PT, R0, 0x12, P3 ;  /* 0x000000120000780c */ /* 0x000fe40001f61670 */
[----:B------:R-:W-:Y:S01]  /*ac90*/  FSEL R162, R162, -INF , !P2 ;  /* 0xff800000a2a27808 */ /* 0x000fe20005000000 */
[----:B------:R-:W0:Y:S01]  /*aca0*/  SHFL.BFLY PT, R4, R3, 0x2, 0x1f ;  /* 0x0c401f0003047f89 */ /* 0x000e2200000e0000 */
[C---:B------:R-:W-:Y:S02]  /*acb0*/  ISETP.GT.AND P1, PT, R2.reuse, 0x18, P0 ;  /* 0x000000180200780c */ /* 0x040fe40000724270 */
[----:B------:R-:W-:Y:S02]  /*acc0*/  FSEL R163, R163, -INF , !P3 ;  /* 0xff800000a3a37808 */ /* 0x000fe40005800000 */
[----:B------:R-:W-:-:S02]  /*acd0*/  ISETP.GT.AND P3, PT, R2, 0x20, P0 ;  /* 0x000000200200780c */ /* 0x000fc40000764270 */
[----:B------:R-:W-:Y:S02]  /*ace0*/  ISETP.GT.AND P2, PT, R2, 0x19, P0 ;  /* 0x000000190200780c */ /* 0x000fe40000744270 */
[C---:B------:R-:W-:Y:S02]  /*acf0*/  ISETP.LT.OR P1, PT, R0.reuse, 0x19, P1 ;  /* 0x000000190000780c */ /* 0x040fe40000f21670 */
[C---:B------:R-:W-:Y:S02]  /*ad00*/  ISETP.LT.OR P3, PT, R0.reuse, 0x21, P3 ;  /* 0x000000210000780c */ /* 0x040fe40001f61670 */
[----:B------:R-:W-:Y:S02]  /*ad10*/  ISETP.LT.OR P2, PT, R0, 0x1a, P2 ;  /* 0x0000001a0000780c */ /* 0x000fe40001741670 */
[----:B------:R-:W-:Y:S02]  /*ad20*/  FSEL R166, R166, -INF , !P1 ;  /* 0xff800000a6a67808 */ /* 0x000fe40004800000 */
[----:B------:R-:W-:-:S02]  /*ad30*/  FSEL R170, R170, -INF , !P3 ;  /* 0xff800000aaaa7808 */ /* 0x000fc40005800000 */
[C---:B------:R-:W-:Y:S02]  /*ad40*/  ISETP.GT.AND P1, PT, R2.reuse, 0x21, P0 ;  /* 0x000000210200780c */ /* 0x040fe40000724270 */
[----:B------:R-:W-:Y:S02]  /*ad50*/  FSEL R167, R167, -INF , !P2 ;  /* 0xff800000a7a77808 */ /* 0x000fe40005000000 */
[----:B------:R-:W-:Y:S02]  /*ad60*/  ISETP.GT.AND P2, PT, R2, 0x28, P0 ;  /* 0x000000280200780c */ /* 0x000fe40000744270 */
[----:B0-----:R-:W-:Y:S02]  /*ad70*/  FMNMX.FTZ R184, R3, R4, !PT ;  /* 0x0000000403b87209 */ /* 0x001fe40007810000 */
[C---:B------:R-:W-:Y:S02]  /*ad80*/  ISETP.LT.OR P1, PT, R0.reuse, 0x22, P1 ;  /* 0x000000220000780c */ /* 0x040fe40000f21670 */
[----:B------:R-:W-:Y:S01]  /*ad90*/  ISETP.LT.OR P2, PT, R0, 0x29, P2 ;  /* 0x000000290000780c */ /* 0x000fe20001741670 */
[----:B------:R-:W0:Y:S01]  /*ada0*/  SHFL.BFLY PT, R185, R184, 0x1, 0x1f ;  /* 0x0c201f00b8b97f89 */ /* 0x000e2200000e0000 */
[----:B------:R-:W-:-:S02]  /*adb0*/  FSEL R171, R171, -INF , !P1 ;  /* 0xff800000abab7808 */ /* 0x000fc40004800000 */
[----:B------:R-:W-:Y:S02]  /*adc0*/  ISETP.GT.AND P1, PT, R2, 0x29, P0 ;  /* 0x000000290200780c */ /* 0x000fe40000724270 */
[----:B------:R-:W-:Y:S02]  /*add0*/  FSEL R174, R174, -INF , !P2 ;  /* 0xff800000aeae7808 */ /* 0x000fe40005000000 */
[----:B------:R-:W-:Y:S02]  /*ade0*/  ISETP.GT.AND P2, PT, R2, 0x30, P0 ;  /* 0x000000300200780c */ /* 0x000fe40000744270 */
[C---:B------:R-:W-:Y:S02]  /*adf0*/  ISETP.LT.OR P1, PT, R0.reuse, 0x2a, P1 ;  /* 0x0000002a0000780c */ /* 0x040fe40000f21670 */
[----:B------:R-:W-:Y:S02]  /*ae00*/  ISETP.LT.OR P2, PT, R0, 0x31, P2 ;  /* 0x000000310000780c */ /* 0x000fe40001741670 */
[----:B------:R-:W-:-:S02]  /*ae10*/  FSEL R175, R175, -INF , !P1 ;  /* 0xff800000afaf7808 */ /* 0x000fc40004800000 */
[----:B------:R-:W-:Y:S02]  /*ae20*/  ISETP.GT.AND P1, PT, R2, 0x31, P0 ;  /* 0x000000310200780c */ /* 0x000fe40000724270 */
[----:B------:R-:W-:Y:S02]  /*ae30*/  FSEL R178, R178, -INF , !P2 ;  /* 0xff800000b2b27808 */ /* 0x000fe40005000000 */
[----:B------:R-:W-:Y:S02]  /*ae40*/  ISETP.GT.AND P2, PT, R2, 0x38, P0 ;  /* 0x000000380200780c */ /* 0x000fe40000744270 */
[----:B------:R-:W-:Y:S02]  /*ae50*/  ISETP.LT.OR P1, PT, R0, 0x32, P1 ;  /* 0x000000320000780c */ /* 0x000fe40000f21670 */
[----:B------:R-:W-:Y:S02]  /*ae60*/  ISETP.GT.AND P0, PT, R2, 0x39, P0 ;  /* 0x000000390200780c */ /* 0x000fe40000704270 */
[----:B0-----:R-:W-:-:S02]  /*ae70*/  FMNMX.FTZ R4, R184, R185, !PT ;  /* 0x000000b9b8047209 */ /* 0x001fc40007810000 */
[----:B------:R-:W-:Y:S02]  /*ae80*/  FMNMX.FTZ R184, R154, R23, !PT ;  /* 0x000000179ab87209 */ /* 0x000fe40007810000 */
[C---:B------:R-:W-:Y:S01]  /*ae90*/  FSETP.NEU.FTZ.AND P3, PT, R4.reuse, -INF , PT ;  /* 0xff8000000400780b */ /* 0x040fe20003f7d000 */
[----:B------:R-:W-:Y:S01]  /*aea0*/  FMUL.FTZ R185, R4, UR5 ;  /* 0x0000000504b97c20 */ /* 0x000fe20008410000 */
[----:B------:R-:W-:Y:S02]  /*aeb0*/  FMNMX.FTZ R3, R155, R184, !PT ;  /* 0x000000b89b037209 */ /* 0x000fe40007810000 */
[----:B------:R-:W-:Y:S02]  /*aec0*/  ISETP.LT.OR P2, PT, R0, 0x39, P2 ;  /* 0x000000390000780c */ /* 0x000fe40001741670 */
[----:B------:R-:W-:Y:S02]  /*aed0*/  FMNMX.FTZ R184, R158, R3, !PT ;  /* 0x000000039eb87209 */ /* 0x000fe40007810000 */
[----:B------:R-:W-:-:S02]  /*aee0*/  FSEL R187, R185, RZ, P3 ;  /* 0x000000ffb9bb7208 */ /* 0x000fc40001800000 */
[----:B------:R-:W-:Y:S02]  /*aef0*/  FMNMX.FTZ R3, R159, R184, !PT ;  /* 0x000000b89f037209 */ /* 0x000fe40007810000 */
[----:B------:R-:W-:Y:S01]  /*af00*/  FSEL R179, R179, -INF , !P1 ;  /* 0xff800000b3b37808 */ /* 0x000fe20004800000 */
[--C-:B------:R-:W-:Y:S01]  /*af10*/  FFMA.FTZ R185, R152, UR5, -R187.reuse ;  /* 0x0000000598b97c23 */ /* 0x100fe200080108bb */
[----:B------:R-:W-:Y:S01]  /*af20*/  FMNMX.FTZ R184, R162, R3, !PT ;  /* 0x00000003a2b87209 */ /* 0x000fe20007810000 */
[--C-:B------:R-:W-:Y:S01]  /*af30*/  FFMA.FTZ R194, R164, UR5, -R187.reuse ;  /* 0x00000005a4c27c23 */ /* 0x100fe200080108bb */
[----:B------:R-:W-:Y:S01]  /*af40*/  ISETP.LT.OR P0, PT, R0, 0x3a, P0 ;  /* 0x0000003a0000780c */ /* 0x000fe20000701670 */
[--C-:B------:R-:W-:Y:S01]  /*af50*/  FFMA.FTZ R196, R153, UR5, -R187.reuse ;  /* 0x0000000599c47c23 */ /* 0x100fe200080108bb */
[----:B------:R-:W-:Y:S01]  /*af60*/  FMNMX.FTZ R3, R163, R184, !PT ;  /* 0x000000b8a3037209 */ /* 0x000fe20007810000 */
[----:B------:R-:W-:Y:S01]  /*af70*/  MUFU.EX2 R185, R185 ;  /* 0x000000b900b97308 */ /* 0x000fe20000000800 */
[----:B------:R-:W-:Y:S01]  /*af80*/  FSEL R182, R182, -INF , !P2 ;  /* 0xff800000b6b67808 */ /* 0x000fe20005000000 */
[--C-:B------:R-:W-:Y:S01]  /*af90*/  FFMA.FTZ R198, R156, UR5, -R187.reuse ;  /* 0x000000059cc67c23 */ /* 0x100fe200080108bb */
[----:B------:R-:W-:Y:S01]  /*afa0*/  FMNMX.FTZ R184, R166, R3, !PT ;  /* 0x00000003a6b87209 */ /* 0x000fe20007810000 */
[--C-:B------:R-:W-:Y:S01]  /*afb0*/  FFMA.FTZ R153, R157, UR5, -R187.reuse ;  /* 0x000000059d997c23 */ /* 0x100fe200080108bb */
[----:B------:R-:W-:Y:S01]  /*afc0*/  FSEL R183, R183, -INF , !P0 ;  /* 0xff800000b7b77808 */ /* 0x000fe20004000000 */
        /* <DEDUP_REMOVED lines=15> */
[----:B------:R-:W-:Y:S01]  /*b0c0*/  R2UR UR7, R22 ;  /* 0x00000000160772ca */ /* 0x000fe200000e0000 */
[--C-:B------:R-:W-:Y:S01]  /*b0d0*/  FFMA.FTZ R186, R180, UR5, -R187.reuse ;  /* 0x00000005b4ba7c23 */ /* 0x100fe200080108bb */
[----:B------:R-:W-:Y:S01]  /*b0e0*/  FMNMX.FTZ R3, R175, R152, !PT ;  /* 0x00000098af037209 */ /* 0x000fe20007810000 */
[----:B------:R-:W-:Y:S01]  /*b0f0*/  MUFU.EX2 R153, R153 ;  /* 0x0000009900997308 */ /* 0x000fe20000000800 */
[----:B------:R-:W-:-:S02]  /*b100*/  FFMA.FTZ R181, R181, UR5, -R187 ;  /* 0x00000005b5b57c23 */ /* 0x000fc400080108bb */
[----:B------:R-:W-:-:S04]  /*b110*/  FMNMX.FTZ R2, R178, R3, !PT ;  /* 0x00000003b2027209 */ /* 0x000fc80007810000 */
[----:B------:R-:W-:Y:S01]  /*b120*/  FMNMX.FTZ R3, R179, R2, !PT ;  /* 0x00000002b3037209 */ /* 0x000fe20007810000 */
[----:B------:R-:W-:Y:S01]  /*b130*/  MUFU.EX2 R192, R192 ;  /* 0x000000c000c07308 */ /* 0x000fe20000000800 */
[----:B------:R-:W-:Y:S01]  /*b140*/  FSEL R2, R4, RZ, P3 ;  /* 0x000000ff04027208 */ /* 0x000fe20001800000 */
[----:B------:R-:W-:Y:S01]  /*b150*/  UISETP.GT.AND UP1, UPT, UR6, UR7, UPT ;  /* 0x000000070600728c */ /* 0x000fe2000bf24270 */
[----:B------:R-:W-:Y:S01]  /*b160*/  FMNMX.FTZ R0, R182, R3, !PT ;  /* 0x00000003b6007209 */ /* 0x000fe20007810000 */
[----:B------:R-:W-:Y:S02]  /*b170*/  UIADD3 UR6, UR6, -0x1, URZ ;  /* 0xffffffff06067890 */ /* 0x000fe4000fffe03f */
[----:B------:R-:W-:Y:S01]  /*b180*/  FADD.FTZ R2, -R2, R21 ;  /* 0x0000001502027221 */ /* 0x000fe20000010100 */
[----:B------:R-:W-:Y:S01]  /*b190*/  FMNMX.FTZ R0, R183, R0, !PT ;  /* 0x00000000b7007209 */ /* 0x000fe20007810000 */
[----:B------:R-:W-:Y:S01]  /*b1a0*/  MUFU.EX2 R157, R157 ;  /* 0x0000009d009d7308 */ /* 0x000fe20000000800 */
[----:B------:R-:W-:Y:S01]  /*b1b0*/  UMOV UR7, UR4 ;  /* 0x0000000400077c82 */ /* 0x000fe20008000000 */
[----:B------:R-:W-:-:S02]  /*b1c0*/  FMUL.FTZ R2, R2, UR5 ;  /* 0x0000000502027c20 */ /* 0x000fc40008410000 */
[----:B------:R-:W0:Y:S04]  /*b1d0*/  SHFL.BFLY PT, R3, R0, 0x2, 0x1f ;  /* 0x0c401f0000037f89 */ /* 0x000e2800000e0000 */
[----:B------:R-:W-:Y:S08]  /*b1e0*/  MUFU.EX2 R194, R194 ;  /* 0x000000c200c27308 */ /* 0x000ff00000000800 */
[----:B------:R-:W-:Y:S08]  /*b1f0*/  MUFU.EX2 R161, R161 ;  /* 0x000000a100a17308 */ /* 0x000ff00000000800 */
[----:B------:R-:W-:Y:S01]  /*b200*/  MUFU.EX2 R188, R188 ;  /* 0x000000bc00bc7308 */ /* 0x000fe20000000800 */
[----:B0-----:R-:W-:-:S07]  /*b210*/  FMNMX.FTZ R3, R0, R3, !PT ;  /* 0x0000000300037209 */ /* 0x001fce0007810000 */
[----:B------:R-:W-:Y:S01]  /*b220*/  MUFU.EX2 R165, R165 ;  /* 0x000000a500a57308 */ /* 0x000fe20000000800 */
[----:B------:R-:W0:Y:S07]  /*b230*/  SHFL.BFLY PT, R0, R3, 0x1, 0x1f ;  /* 0x0c201f0003007f89 */ /* 0x000e2e00000e0000 */
[----:B------:R-:W-:Y:S08]  /*b240*/  MUFU.EX2 R190, R190 ;  /* 0x000000be00be7308 */ /* 0x000ff00000000800 */
[----:B------:R-:W-:Y:S08]  /*b250*/  MUFU.EX2 R169, R169 ;  /* 0x000000a900a97308 */ /* 0x000ff00000000800 */
[----:B------:R-:W-:Y:S01]  /*b260*/  MUFU.EX2 R184, R184 ;  /* 0x000000b800b87308 */ /* 0x000fe20000000800 */
[----:B0-----:R-:W-:-:S04]  /*b270*/  FMNMX.FTZ R3, R3, R0, !PT ;  /* 0x0000000003037209 */ /* 0x001fc80007810000 */
[C---:B------:R-:W-:Y:S01]  /*b280*/  FSETP.NEU.FTZ.AND P0, PT, R3.reuse, -INF , PT ;  /* 0xff8000000300780b */ /* 0x040fe20003f1d000 */
[----:B------:R-:W-:Y:S02]  /*b290*/  FMUL.FTZ R0, R3, UR5 ;  /* 0x0000000503007c20 */ /* 0x000fe40008410000 */
[----:B------:R-:W-:Y:S03]  /*b2a0*/  MUFU.EX2 R173, R173 ;  /* 0x000000ad00ad7308 */ /* 0x000fe60000000800 */
[----:B------:R-:W-:-:S05]  /*b2b0*/  FSEL R164, R0, RZ, P0 ;  /* 0x000000ff00a47208 */ /* 0x000fca0000000000 */
[----:B------:R0:W1:Y:S01]  /*b2c0*/  MUFU.EX2 R0, R2 ;  /* 0x0000000200007308 */ /* 0x0000620000000800 */
[--C-:B------:R-:W-:Y:S01]  /*b2d0*/  FFMA.FTZ R197, R154, UR5, -R164.reuse ;  /* 0x000000059ac57c23 */ /* 0x100fe200080108a4 */
[--C-:B------:R-:W-:Y:S01]  /*b2e0*/  FFMA.FTZ R152, R155, UR5, -R164.reuse ;  /* 0x000000059b987c23 */ /* 0x100fe200080108a4 */
[--C-:B------:R-:W-:Y:S01]  /*b2f0*/  FFMA.FTZ R199, R158, UR5, -R164.reuse ;  /* 0x000000059ec77c23 */ /* 0x100fe200080108a4 */
[--C-:B------:R-:W-:Y:S01]  /*b300*/  FFMA.FTZ R154, R159, UR5, -R164.reuse ;  /* 0x000000059f9a7c23 */ /* 0x100fe200080108a4 */
[--C-:B------:R-:W-:Y:S01]  /*b310*/  FFMA.FTZ R193, R162, UR5, -R164.reuse ;  /* 0x00000005a2c17c23 */ /* 0x100fe200080108a4 */
[--C-:B------:R-:W-:Y:S01]  /*b320*/  FFMA.FTZ R156, R163, UR5, -R164.reuse ;  /* 0x00000005a39c7c23 */ /* 0x100fe200080108a4 */
[--C-:B------:R-:W-:Y:S01]  /*b330*/  FFMA.FTZ R195, R166, UR5, -R164.reuse ;  /* 0x00000005a6c37c23 */ /* 0x100fe200080108a4 */
[----:B------:R-:W-:Y:S01]  /*b340*/  MUFU.EX2 R197, R197 ;  /* 0x000000c500c57308 */ /* 0x000fe20000000800 */
[----:B0-----:R-:W-:Y:S01]  /*b350*/  FSEL R2, R3, RZ, P0 ;  /* 0x000000ff03027208 */ /* 0x001fe20000000000 */
[--C-:B------:R-:W-:Y:S01]  /*b360*/  FFMA.FTZ R158, R167, UR5, -R164.reuse ;  /* 0x00000005a79e7c23 */ /* 0x100fe200080108a4 */
[--C-:B------:R-:W-:Y:S01]  /*b370*/  FFMA.FTZ R189, R170, UR5, -R164.reuse ;  /* 0x00000005aabd7c23 */ /* 0x100fe200080108a4 */
[----:B------:R-:W-:Y:S01]  /*b380*/  FFMA.FTZ R160, R171, UR5, -R164 ;  /* 0x00000005aba07c23 */ /* 0x000fe200080108a4 */
[----:B------:R-:W-:-:S02]  /*b390*/  IMAD.U32 R155, RZ, RZ, UR14 ;  /* 0x0000000eff9b7e24 */ /* 0x000fc4000f8e00ff */
[----:B------:R-:W-:Y:S01]  /*b3a0*/  FADD.FTZ R2, -R2, R23 ;  /* 0x0000001702027221 */ /* 0x000fe20000010100 */
[--C-:B------:R-:W-:Y:S01]  /*b3b0*/  FFMA.FTZ R174, R174, UR5, -R164.reuse ;  /* 0x00000005aeae7c23 */ /* 0x100fe200080108a4 */
[----:B------:R-:W-:Y:S01]  /*b3c0*/  MUFU.EX2 R152, R152 ;  /* 0x0000009800987308 */ /* 0x000fe20000000800 */
[----:B-1----:R-:W-:Y:S01]  /*b3d0*/  FFMA.FTZ R15, R0, R15, R185 ;  /* 0x0000000f000f7223 */ /* 0x002fe200000100b9 */
[----:B------:R-:W-:Y:S01]  /*b3e0*/  FMUL.FTZ R2, R2, UR5 ;  /* 0x0000000502027c20 */ /* 0x000fe20008410000 */
[----:B------:R-:W-:Y:S01]  /*b3f0*/  @!P5 IADD3 R155, R155, 0x30860, RZ ;  /* 0x000308609b9bd810 */ /* 0x000fe20007ffe0ff */
[--C-:B------:R-:W-:Y:S01]  /*b400*/  FFMA.FTZ R175, R175, UR5, -R164.reuse ;  /* 0x00000005afaf7c23 */ /* 0x100fe200080108a4 */
[----:B------:R-:W-:Y:S01]  /*b410*/  FADD.FTZ R15, R196, R15 ;  /* 0x0000000fc40f7221 */ /* 0x000fe20000010000 */
[--C-:B------:R-:W-:Y:S01]  /*b420*/  FFMA.FTZ R178, R178, UR5, -R164.reuse ;  /* 0x00000005b2b27c23 */ /* 0x100fe200080108a4 */
[----:B------:R-:W-:Y:S01]  /*b430*/  @!P5 PRMT R155, RZ, 0x654, R155 ;  /* 0x00000654ff9bd816 */ /* 0x000fe2000000009b */
[----:B------:R-:W0:Y:S01]  /*b440*/  MUFU.EX2 R2, R2 ;  /* 0x0000000200027308 */ /* 0x000e220000000800 */
[----:B------:R-:W-:Y:S01]  /*b450*/  FADD.FTZ R162, R198, R15 ;  /* 0x0000000fc6a27221 */ /* 0x000fe20000010000 */
[--C-:B------:R-:W-:Y:S01]  /*b460*/  FFMA.FTZ R179, R179, UR5, -R164.reuse ;  /* 0x00000005b3b37c23 */ /* 0x100fe200080108a4 */
[----:B------:R1:W-:Y:S01]  /*b470*/  @!P5 SYNCS.ARRIVE.TRANS64.RED.A1T0 RZ, [R155+URZ], RZ ;  /* 0x000000ff9bffd9a7 */ /* 0x0003e2000810043f */
[----:B------:R-:W-:Y:S01]  /*b480*/  FFMA.FTZ R182, R182, UR5, -R164 ;  /* 0x00000005b6b67c23 */ /* 0x000fe200080108a4 */
[----:B------:R-:W-:Y:S01]  /*b490*/  FADD.FTZ R23, R153, R162 ;  /* 0x000000a299177221 */ /* 0x000fe20000010000 */
[----:B------:R-:W-:Y:S01]  /*b4a0*/  FFMA.FTZ R164, R183, UR5, -R164 ;  /* 0x00000005b7a47c23 */ /* 0x000fe200080108a4 */
[----:B------:R-:W-:Y:S01]  /*b4b0*/  PLOP3.LUT P0, PT, PT, PT, UP1, 0x80, 0x0 ;  /* 0x000000000000781c */ /* 0x000fe20003f0f018 */
[----:B------:R-:W2:Y:S01]  /*b4c0*/  MUFU.EX2 R199, R199 ;  /* 0x000000c700c77308 */ /* 0x000ea20000000800 */
[----:B------:R-:W-:Y:S01]  /*b4d0*/  FADD.FTZ R162, R192, R23 ;  /* 0x00000017c0a27221 */ /* 0x000fe20000010000 */
[----:B------:R-:W-:-:S02]  /*b4e0*/  F2FP.F16.F32.PACK_AB R196, R196, R185 ;  /* 0x000000b9c4c4723e */ /* 0x000fc400000000ff */
[----:B------:R-:W-:Y:S01]  /*b4f0*/  F2FP.F16.F32.PACK_AB R198, R153, R198 ;  /* 0x000000c699c6723e */ /* 0x000fe200000000ff */
[C---:B------:R-:W-:Y:S01]  /*b500*/  FADD.FTZ R23, R157.reuse, R162 ;  /* 0x000000a29d177221 */ /* 0x040fe20000010000 */
[----:B------:R-:W-:Y:S02]  /*b510*/  F2FP.F16.F32.PACK_AB R192, R157, R192 ;  /* 0x000000c09dc0723e */ /* 0x000fe400000000ff */
[----:B------:R-:W3:Y:S01]  /*b520*/  MUFU.EX2 R154, R154 ;  /* 0x0000009a009a7308 */ /* 0x000ee20000000800 */
[----:B0-----:R-:W-:Y:S01]  /*b530*/  FFMA.FTZ R15, R2, R14, R197 ;  /* 0x0000000e020f7223 */ /* 0x001fe200000100c5 */
[----:B------:R-:W-:Y:S01]  /*b540*/  FADD.FTZ R162, R194, R23 ;  /* 0x00000017c2a27221 */ /* 0x000fe20000010000 */
[C---:B------:R-:W-:Y:S02]  /*b550*/  F2FP.F16.F32.PACK_AB R194, R161.reuse, R194 ;  /* 0x000000c2a1c2723e */ /* 0x040fe400000000ff */
[C---:B------:R-:W-:Y:S01]  /*b560*/  FADD.FTZ R14, R152.reuse, R15 ;  /* 0x0000000f980e7221 */ /* 0x040fe20000010000 */
[----:B------:R-:W-:Y:S01]  /*b570*/  FADD.FTZ R23, R161, R162 ;  /* 0x000000a2a1177221 */ /* 0x000fe20000010000 */
[----:B------:R-:W-:Y:S01]  /*b580*/  F2FP.F16.F32.PACK_AB R197, R152, R197 ;  /* 0x000000c598c5723e */ /* 0x000fe200000000ff */
[----:B------:R-:W0:Y:S01]  /*b590*/  MUFU.EX2 R193, R193 ;  /* 0x000000c100c17308 */ /* 0x000e220000000800 */
[----:B--2---:R-:W-:Y:S01]  /*b5a0*/  FADD.FTZ R15, R199, R14 ;  /* 0x0000000ec70f7221 */ /* 0x004fe20000010000 */
[----:B------:R-:W-:Y:S01]  /*b5b0*/  FADD.FTZ R162, R188, R23 ;  /* 0x00000017bca27221 */ /* 0x000fe20000010000 */
[----:B------:R-:W-:-:S03]  /*b5c0*/  F2FP.F16.F32.PACK_AB R188, R165, R188 ;  /* 0x000000bca5bc723e */ /* 0x000fc600000000ff */
[----:B------:R-:W-:Y:S02]  /*b5d0*/  FADD.FTZ R23, R165, R162 ;  /* 0x000000a2a5177221 */ /* 0x000fe40000010000 */
[----:B------:R-:W2:Y:S01]  /*b5e0*/  MUFU.EX2 R156, R156 ;  /* 0x0000009c009c7308 */ /* 0x000ea20000000800 */
[----:B---3--:R-:W-:Y:S01]  /*b5f0*/  FADD.FTZ R14, R154, R15 ;  /* 0x0000000f9a0e7221 */ /* 0x008fe20000010000 */
[----:B------:R-:W-:Y:S01]  /*b600*/  FADD.FTZ R162, R190, R23 ;  /* 0x00000017bea27221 */ /* 0x000fe20000010000 */
[C---:B------:R-:W-:Y:S02]  /*b610*/  F2FP.F16.F32.PACK_AB R190, R169.reuse, R190 ;  /* 0x000000bea9be723e */ /* 0x040fe400000000ff */
[----:B------:R-:W-:Y:S01]  /*b620*/  F2FP.F16.F32.PACK_AB R199, R154, R199 ;  /* 0x000000c79ac7723e */ /* 0x000fe200000000ff */
[----:B------:R-:W-:Y:S02]  /*b630*/  FADD.FTZ R23, R169, R162 ;  /* 0x000000a2a9177221 */ /* 0x000fe40000010000 */
[----:B------:R-:W3:Y:S01]  /*b640*/  MUFU.EX2 R195, R195 ;  /* 0x000000c300c37308 */ /* 0x000ee20000000800 */
[----:B0-----:R-:W-:-:S07]  /*b650*/  FADD.FTZ R15, R193, R14 ;  /* 0x0000000ec10f7221 */ /* 0x001fce0000010000 */
[----:B------:R-:W0:Y:S01]  /*b660*/  MUFU.EX2 R158, R158 ;  /* 0x0000009e009e7308 */ /* 0x000e220000000800 */
[C---:B--2---:R-:W-:Y:S01]  /*b670*/  FADD.FTZ R14, R156.reuse, R15 ;  /* 0x0000000f9c0e7221 */ /* 0x044fe20000010000 */
[----:B------:R-:W-:-:S06]  /*b680*/  F2FP.F16.F32.PACK_AB R193, R156, R193 ;  /* 0x000000c19cc1723e */ /* 0x000fcc00000000ff */
[----:B------:R-:W2:Y:S01]  /*b690*/  MUFU.EX2 R189, R189 ;  /* 0x000000bd00bd7308 */ /* 0x000ea20000000800 */
[----:B---3--:R-:W-:-:S07]  /*b6a0*/  FADD.FTZ R15, R195, R14 ;  /* 0x0000000ec30f7221 */ /* 0x008fce0000010000 */
[----:B------:R-:W3:Y:S01]  /*b6b0*/  MUFU.EX2 R160, R160 ;  /* 0x000000a000a07308 */ /* 0x000ee20000000800 */
[C---:B0-----:R-:W-:Y:S01]  /*b6c0*/  FADD.FTZ R14, R158.reuse, R15 ;  /* 0x0000000f9e0e7221 */ /* 0x041fe20000010000 */
[----:B------:R-:W-:-:S06]  /*b6d0*/  F2FP.F16.F32.PACK_AB R195, R158, R195 ;  /* 0x000000c39ec3723e */ /* 0x000fcc00000000ff */
[----:B------:R-:W0:Y:S01]  /*b6e0*/  MUFU.EX2 R174, R174 ;  /* 0x000000ae00ae7308 */ /* 0x000e220000000800 */
[----:B--2---:R-:W-:Y:S01]  /*b6f0*/  FADD.FTZ R15, R189, R14 ;  /* 0x0000000ebd0f7221 */ /* 0x004fe20000010000 */
[----:B------:R-:W-:Y:S01]  /*b700*/  FADD.FTZ R14, R184, R23 ;  /* 0x00000017b80e7221 */ /* 0x000fe20000010000 */
[----:B------:R-:W-:-:S03]  /*b710*/  F2FP.F16.F32.PACK_AB R184, R173, R184 ;  /* 0x000000b8adb8723e */ /* 0x000fc600000000ff */
[----:B------:R-:W-:Y:S02]  /*b720*/  FADD.FTZ R23, R173, R14 ;  /* 0x0000000ead177221 */ /* 0x000fe40000010000 */
[----:B------:R-:W2:Y:S01]  /*b730*/  MUFU.EX2 R175, R175 ;  /* 0x000000af00af7308 */ /* 0x000ea20000000800 */
[C---:B---3--:R-:W-:Y:S01]  /*b740*/  FADD.FTZ R15, R160.reuse, R15 ;  /* 0x0000000fa00f7221 */ /* 0x048fe20000010000 */
[----:B------:R-:W-:-:S06]  /*b750*/  F2FP.F16.F32.PACK_AB R189, R160, R189 ;  /* 0x000000bda0bd723e */ /* 0x000fcc00000000ff */
[----:B-1----:R-:W1:Y:S01]  /*b760*/  MUFU.EX2 R155, R178 ;  /* 0x000000b2009b7308 */ /* 0x002e620000000800 */
[----:B0-----:R-:W-:-:S07]  /*b770*/  FADD.FTZ R15, R174, R15 ;  /* 0x0000000fae0f7221 */ /* 0x001fce0000010000 */
[----:B------:R-:W0:Y:S01]  /*b780*/  MUFU.EX2 R179, R179 ;  /* 0x000000b300b37308 */ /* 0x000e220000000800 */
[C---:B--2---:R-:W-:Y:S01]  /*b790*/  FADD.FTZ R14, R175.reuse, R15 ;  /* 0x0000000faf0e7221 */ /* 0x044fe20000010000 */
[----:B------:R-:W-:-:S06]  /*b7a0*/  F2FP.F16.F32.PACK_AB R191, R175, R174 ;  /* 0x000000aeafbf723e */ /* 0x000fcc00000000ff */
[----:B------:R-:W2:Y:S01]  /*b7b0*/  MUFU.EX2 R186, R186 ;  /* 0x000000ba00ba7308 */ /* 0x000ea20000000800 */
[----:B-1----:R-:W-:-:S07]  /*b7c0*/  FADD.FTZ R14, R155, R14 ;  /* 0x0000000e9b0e7221 */ /* 0x002fce0000010000 */
[----:B------:R-:W1:Y:S01]  /*b7d0*/  MUFU.EX2 R187, R182 ;  /* 0x000000b600bb7308 */ /* 0x000e620000000800 */
[C---:B0-----:R-:W-:Y:S01]  /*b7e0*/  FADD.FTZ R14, R179.reuse, R14 ;  /* 0x0000000eb30e7221 */ /* 0x041fe20000010000 */
[----:B------:R-:W-:-:S06]  /*b7f0*/  F2FP.F16.F32.PACK_AB R185, R179, R155 ;  /* 0x0000009bb3b9723e */ /* 0x000fcc00000000ff */
[----:B------:R-:W0:Y:S01]  /*b800*/  MUFU.EX2 R21, R181 ;  /* 0x000000b500157308 */ /* 0x000e220000000800 */
[----:B--2---:R-:W-:Y:S01]  /*b810*/  FADD.FTZ R162, R186, R23 ;  /* 0x00000017baa27221 */ /* 0x004fe20000010000 */
[----:B------:R-:W-:-:S06]  /*b820*/  IMAD.MOV.U32 R23, RZ, RZ, R3 ;  /* 0x000000ffff177224 */ /* 0x000fcc00078e0003 */
[----:B------:R-:W2:Y:S01]  /*b830*/  MUFU.EX2 R164, R164 ;  /* 0x000000a400a47308 */ /* 0x000ea20000000800 */
[----:B-1----:R-:W-:Y:S01]  /*b840*/  FADD.FTZ R14, R187, R14 ;  /* 0x0000000ebb0e7221 */ /* 0x002fe20000010000 */
[C---:B0-----:R-:W-:Y:S01]  /*b850*/  FADD.FTZ R15, R21.reuse, R162 ;  /* 0x000000a2150f7221 */ /* 0x041fe20000010000 */
[----:B------:R-:W-:Y:S01]  /*b860*/  F2FP.F16.F32.PACK_AB R186, R21, R186 ;  /* 0x000000ba15ba723e */ /* 0x000fe200000000ff */
[----:B------:R-:W-:Y:S02]  /*b870*/  IMAD.MOV.U32 R21, RZ, RZ, R4 ;  /* 0x000000ffff157224 */ /* 0x000fe400078e0004 */
[C---:B--2---:R-:W-:Y:S01]  /*b880*/  FADD.FTZ R14, R164.reuse, R14 ;  /* 0x0000000ea40e7221 */ /* 0x044fe20000010000 */
[----:B------:R-:W-:Y:S01]  /*b890*/  F2FP.F16.F32.PACK_AB R187, R164, R187 ;  /* 0x000000bba4bb723e */ /* 0x000fe200000000ff */
[----:B------:R-:W-:Y:S06]  /*b8a0*/  @P0 BRA `(.L_x_1035) ;  /* 0xffffffd400fc0947 */ /* 0x000fec000383ffff */
.L_x_1018:
        /* <DEDUP_REMOVED lines=131> */
.L_x_1036:
[----:B------:R-:W-:Y:S01]  /*c0e0*/  R2UR UR6, R16 ;  /* 0x00000000100672ca */ /* 0x000fe200000e0000 */
[----:B------:R-:W-:-:S05]  /*c0f0*/  IMAD.U32 R0, RZ, RZ, UR61 ;  /* 0x0000003dff007e24 */ /* 0x000fca000f8e00ff */
[----:B------:R-:W-:-:S07]  /*c100*/  SHF.L.U32 R0, R0, 0x1f, RZ ;  /* 0x0000001f00007819 */ /* 0x000fce00000006ff */
[----:B------:R-:W-:-:S09]  /*c110*/  ULEA UR7, UR4, UR6, 0x3 ;  /* 0x0000000604077291 */ /* 0x000fd2000f8e183f */
[----:B------:R0:W1:Y:S01]  /*c120*/  SYNCS.PHASECHK.TRANS64.TRYWAIT P0, [UR7+0x30850], R0 ;  /* 0x03085000ff0075a7 */ /* 0x0000620008000147 */
[----:B------:R-:W-:Y:S05]  /*c130*/  @!P4 BRA `(.L_x_1037) ;  /* 0x000000000004c947 */ /* 0x000fea0003800000 */
[----:B------:R-:W-:Y:S01]  /*c140*/  BPT.TRAP 0x1 ;  /* 0x000000040000795c */ /* 0x000fe20000300000 */
.L_x_1037:
[----:B-1----:R-:W-:Y:S05]  /*c150*/  @P0 BRA `(.L_x_1038) ;  /* 0x0000000000080947 */ /* 0x002fea0003800000 */
[----:B------:R-:W1:Y:S02]  /*c160*/  SYNCS.PHASECHK.TRANS64.TRYWAIT P0, [UR7+0x30850], R0 ;  /* 0x03085000ff0075a7 */ /* 0x000e640008000147 */
[----:B-1----:R-:W-:Y:S05]  /*c170*/  @!P0 BRA `(.L_x_1039) ;  /* 0x0000008000588947 */ /* 0x002fea0003800000 */
.L_x_1038:
[----:B------:R-:W-:Y:S01]  /*c180*/  R2UR UR6, R16 ;  /* 0x00000000100672ca */ /* 0x000fe200000e0000 */
[----:B------:R-:W-:Y:S01]  /*c190*/  WARPGROUP.ARRIVE ;  /* 0x00000000000079c5 */ /* 0x000fe20000000000 */
[----:B------:R-:W-:Y:S01]  /*c1a0*/  UMOV UR11, 0x40000040 ;  /* 0x40000040000b7882 */ /* 0x000fe20000000000 */
[----:B01----:R-:W0:Y:S01]  /*c1b0*/  SHFL.BFLY PT, R0, R15, 0x2, 0x1f ;  /* 0x0c401f000f007f89 */ /* 0x003e2200000e0000 */
[----:B------:R-:W-:Y:S02]  /*c1c0*/  IMAD.U32 R11, RZ, RZ, UR7 ;  /* 0x00000007ff0b7e24 */ /* 0x000fe4000f8e00ff */
[----:B------:R-:W-:Y:S01]  /*c1d0*/  IMAD.MOV.U32 R6, RZ, RZ, RZ ;  /* 0x000000ffff067224 */ /* 0x000fe200078e00ff */
[----:B------:R-:W1:Y:S01]  /*c1e0*/  SHFL.BFLY PT, R5, R14, 0x2, 0x1f ;  /* 0x0c401f000e057f89 */ /* 0x000e6200000e0000 */
[----:B------:R-:W-:Y:S02]  /*c1f0*/  @!P5 VIADD R11, R11, 0x30860 ;  /* 0x000308600b0bd836 */ /* 0x000fe40000000000 */
[----:B------:R-:W-:-:S03]  /*c200*/  IMAD.U32 R13, RZ, RZ, UR5 ;  /* 0x00000005ff0d7e24 */ /* 0x000fc6000f8e00ff */
[----:B------:R-:W-:Y:S01]  /*c210*/  UIADD3 UR6, UR6, 0x400, URZ ;  /* 0x0000040006067890 */ /* 0x000fe2000fffe03f */
[----:B------:R-:W-:-:S03]  /*c220*/  @!P5 PRMT R11, RZ, 0x654, R11 ;  /* 0x00000654ff0bd816 */ /* 0x000fc6000000000b */
[----:B------:R-:W-:-:S04]  /*c230*/  USHF.R.U32.HI UR6, URZ, 0x4, UR6 ;  /* 0x000000043f067899 */ /* 0x000fc80008011606 */
[----:B------:R-:W-:-:S04]  /*c240*/  ULOP3.LUT UR6, UR6, 0x3fff, URZ, 0xc0, !UPT ;  /* 0x00003fff06067892 */ /* 0x000fc8000f8ec03f */
[----:B------:R-:W-:Y:S01]  /*c250*/  ULOP3.LUT UR6, UR6, 0x2000000, URZ, 0xfc, !UPT ;  /* 0x0200000006067892 */ /* 0x000fe2000f8efc3f */
[----:B0-----:R-:W-:-:S03]  /*c260*/  FADD.FTZ R0, R0, R15 ;  /* 0x0000000f00007221 */ /* 0x001fc60000010000 */
[----:B------:R-:W-:Y:S01]  /*c270*/  ULEA UR4, UR4, UR6, 0xb ;  /* 0x0000000604047291 */ /* 0x000fe2000f8e583f */
[----:B-1----:R-:W-:-:S03]  /*c280*/  FADD.FTZ R2, R5, R14 ;  /* 0x0000000e05027221 */ /* 0x002fc60000010000 */
[----:B------:R-:W-:Y:S01]  /*c290*/  UIADD3 UR6, UR4, 0x80, URZ ;  /* 0x0000008004067890 */ /* 0x000fe2000fffe03f */
[----:B------:R-:W0:Y:S02]  /*c2a0*/  SHFL.BFLY PT, R5, R0, 0x1, 0x1f ;  /* 0x0c201f0000057f89 */ /* 0x000e2400000e0000 */
[----:B------:R-:W-:Y:S02]  /*c2b0*/  UMOV UR10, UR4 ;  /* 0x00000004000a7c82 */ /* 0x000fe40008000000 */
[----:B------:R-:W-:Y:S01]  /*c2c0*/  HGMMA.64x256x16.F32 R24, R196, gdesc[UR8].tnspB, R24, gsb0 ;  /* 0x43e00008c4187df0 */ /* 0x000fe20008000818 */
[----:B------:R-:W-:Y:S01]  /*c2d0*/  UMOV UR11, 0x40000040 ;  /* 0x40000040000b7882 */ /* 0x000fe20000000000 */
[----:B------:R-:W-:Y:S01]  /*c2e0*/  UMOV UR10, UR6 ;  /* 0x00000006000a7c82 */ /* 0x000fe20008000000 */
[----:B------:R-:W-:Y:S01]  /*c2f0*/  UIADD3 UR6, UR4, 0x100, URZ ;  /* 0x0000010004067890 */ /* 0x000fe2000fffe03f */
[----:B------:R-:W1:Y:S01]  /*c300*/  SHFL.BFLY PT, R7, R2, 0x1, 0x1f ;  /* 0x0c201f0002077f89 */ /* 0x000e6200000e0000 */
[----:B------:R-:W-:Y:S01]  /*c310*/  UIADD3 UR4, UR4, 0x180, URZ ;  /* 0x0000018004047890 */ /* 0x000fe2000fffe03f */
[----:B0-----:R-:W-:Y:S01]  /*c320*/  FADD.FTZ R10, R0, R5 ;  /* 0x00000005000a7221 */ /* 0x001fe20000010000 */
[----:B------:R-:W-:-:S02]  /*c330*/  IMAD.MOV.U32 R5, RZ, RZ, RZ ;  /* 0x000000ffff057224 */ /* 0x000fc400078e00ff */
[----:B------:R-:W-:Y:S02]  /*c340*/  IMAD.MOV.U32 R0, RZ, RZ, -0x800000 ;  /* 0xff800000ff007424 */ /* 0x000fe400078e00ff */
[----:B------:R-:W-:Y:S01]  /*c350*/  FSETP.NE.FTZ.AND P0, PT, R10, RZ, PT ;  /* 0x000000ff0a00720b */ /* 0x000fe20003f15000 */
[----:B-1----:R-:W-:Y:S01]  /*c360*/  FADD.FTZ R12, R2, R7 ;  /* 0x00000007020c7221 */ /* 0x002fe20000010000 */
[----:B------:R-:W-:Y:S02]  /*c370*/  IMAD.U32 R7, RZ, RZ, UR5 ;  /* 0x00000005ff077e24 */ /* 0x000fe4000f8e00ff */
[----:B------:R-:W-:Y:S02]  /*c380*/  IMAD.MOV.U32 R2, RZ, RZ, -0x800000 ;  /* 0xff800000ff027424 */ /* 0x000fe400078e00ff */
[----:B------:R-:W-:-:S07]  /*c390*/  FSETP.NE.FTZ.AND P1, PT, R12, RZ, PT ;  /* 0x000000ff0c00720b */ /* 0x000fce0003f35000 */
[----:B------:R-:W0:Y:S01]  /*c3a0*/  @P0 MUFU.LG2 R8, R10 ;  /* 0x0000000a00080308 */ /* 0x000e220000000c00 */
[----:B------:R-:W-:-:S07]  /*c3b0*/  @P0 FMUL.FTZ R7, R7, 0.69314718246459960938 ;  /* 0x3f31721807070820 */ /* 0x000fce0000410000 */
[----:B------:R-:W1:Y:S01]  /*c3c0*/  @P1 MUFU.LG2 R9, R12 ;  /* 0x0000000c00091308 */ /* 0x000e620000000c00 */
[----:B------:R-:W-:-:S07]  /*c3d0*/  @P1 FMUL.FTZ R13, R13, 0.69314718246459960938 ;  /* 0x3f3172180d0d1820 */ /* 0x000fce0000410000 */
        /* <DEDUP_REMOVED lines=9> */
[----:B------:R-:W-:Y:S01]  /*c470*/  HGMMA.64x256x16.F32 R24, R192, gdesc[UR8].tnspB, R24, gsb0 ;  /* 0x43e00008c0187df0 */ /* 0x000fe20008000818 */
[----:B------:R-:W-:Y:S01]  /*c480*/  UMOV UR10, UR6 ;  /* 0x00000006000a7c82 */ /* 0x000fe20008000000 */
[----:B------:R-:W-:Y:S01]  /*c490*/  UMOV UR11, 0x40000040 ;  /* 0x40000040000b7882 */ /* 0x000fe20000000000 */
[----:B------:R-:W-:Y:S02]  /*c4a0*/  WARPGROUP.DEPBAR.LE gsb0, 0x0 ;  /* 0x00008000000079c5 */ /* 0x000fe40000010000 */
[----:B------:R-:W-:-:S15]  /*c4b0*/  WARPGROUP.ARRIVE ;  /* 0x00000000000079c5 */ /* 0x000fde0000000000 */
[----:B------:R-:W-:-:S08]  /*c4c0*/  NOP ;  /* 0x0000000000007918 */ /* 0x000fd00000000000 */
        /* <DEDUP_REMOVED lines=137> */
.L_x_969:
[----:B------:R-:W-:Y:S05]  /*cd60*/  @P0 BRA `(.L_x_1040) ;  /* 0x0000002000640947 */ /* 0x000fea0003800000 */
[----:B------:R-:W2:Y:S01]  /*cd70*/  LDL R3, [R1] ;  /* 0x0000000001037983 */ /* 0x000ea20000100800 */
[----:B------:R-:W0:Y:S01]  /*cd80*/  S2UR UR12, SR_CTAID.Z ;  /* 0x00000000000c79c3 */ /* 0x000e220000002700 */
[----:B------:R-:W-:Y:S01]  /*cd90*/  ULDC.64 UR8, c[0x0][0xbd0] ;  /* 0x0002f40000087ab9 */ /* 0x000fe20000000a00 */
[----:B------:R-:W-:Y:S01]  /*cda0*/  ULDC.64 UR14, c[0x0][0x208] ;  /* 0x00008200000e7ab9 */ /* 0x000fe20000000a00 */
[----:B------:R-:W1:Y:S01]  /*cdb0*/  S2R R22, SR_CTAID.X ;  /* 0x0000000000167919 */ /* 0x000e620000002500 */
[----:B------:R-:W-:Y:S04]  /*cdc0*/  BSSY B0, `(.L_x_1041) ;  /* 0x000014d000007945 */ /* 0x000fe80003800000 */
[----:B------:R-:W3:Y:S08]  /*cdd0*/  LDC.64 R18, c[0x0][0xbd8] ;  /* 0x0002f600ff127b82 */ /* 0x000ef00000000a00 */
[----:B------:R-:W4:Y:S08]  /*cde0*/  S2UR UR11, SR_CTAID.Y ;  /* 0x00000000000b79c3 */ /* 0x000f300000002600 */
[----:B------:R-:W4:Y:S01]  /*cdf0*/  LDC R23, c[0x0][0xc50] ;  /* 0x00031400ff177b82 */ /* 0x000f220000000800 */
[----:B0-----:R-:W-:-:S07]  /*ce00*/  USHF.R.S32.HI UR10, URZ, 0x1f, UR12 ;  /* 0x0000001f3f0a7899 */ /* 0x001fce000801140c */
[----:B------:R-:W0:Y:S08]  /*ce10*/  LDC.64 R20, c[0x0][0xb40] ;  /* 0x0002d000ff147b82 */ /* 0x000e300000000a00 */
[----:B------:R-:W-:Y:S01]  /*ce20*/  BAR.SYNC.DEFER_BLOCKING 0x1, 0x100 ;  /* 0x0044000000007b1d */ /* 0x000fe20000010000 */
[----:B--2---:R-:W-:-:S05]  /*ce30*/  R2UR UR13, R3 ;  /* 0x00000000030d72ca */ /* 0x004fca00000e0000 */
[----:B------:R-:W2:Y:S08]  /*ce40*/  S2R R3, SR_TID.X ;  /* 0x0000000000037919 */ /* 0x000eb00000002100 */
[----:B------:R-:W-:Y:S02]  /*ce50*/  USHF.R.S32.HI UR7, URZ, 0x1f, UR13 ;  /* 0x0000001f3f077899 */ /* 0x000fe4000801140d */
[----:B------:R-:W-:-:S02]  /*ce60*/  UIMAD.WIDE.U32 UR4, UR13, UR8, URZ ;  /* 0x000000080d0472a5 */ /* 0x000fc4000f8e003f */
[----:B------:R-:W-:-:S04]  /*ce70*/  UIMAD UR6, UR7, UR8, URZ ;  /* 0x00000008070672a4 */ /* 0x000fc8000f8e023f */
[----:B------:R-:W-:-:S03]  /*ce80*/  UIMAD UR6, UR13, UR9, UR6 ;  /* 0x000000090d0672a4 */ /* 0x000fc6000f8e0206 */
[----:B------:R-:W-:Y:S01]  /*ce90*/  ULDC.64 UR8, c[0x0][0xb38] ;  /* 0x0002ce0000087ab9 */ /* 0x000fe20000000a00 */
[----:B------:R-:W-:Y:S02]  /*cea0*/  UIADD3 UR6, UR5, UR6, URZ ;  /* 0x0000000605067290 */ /* 0x000fe4000fffe03f */
[----:B------:R-:W-:Y:S01]  /*ceb0*/  UIMAD UR7, UR7, UR8, URZ ;  /* 0x00000008070772a4 */ /* 0x000fe2000f8e023f */
[----:B--2---:R-:W-:-:S05]  /*cec0*/  VIADD R5, R3, 0xffffff80 ;  /* 0xffffff8003057836 */ /* 0x004fca0000000000 */
[----:B------:R-:W-:-:S04]  /*ced0*/  SHF.R.S32.HI R4, RZ, 0x1f, R5 ;  /* 0x0000001fff047819 */ /* 0x000fc80000011405 */
[CC--:B------:R-:W-:Y:S02]  /*cee0*/  LEA.HI R6, R4.reuse, R5.reuse, RZ, 0x7 ;  /* 0x0000000504067211 */ /* 0x0c0fe400078f38ff */
[----:B------:R-:W-:Y:S02]  /*cef0*/  LEA.HI R11, R4, R5, RZ, 0x2 ;  /* 0x00000005040b7211 */ /* 0x000fe400078f10ff */
[----:B------:R-:W-:Y:S02]  /*cf00*/  LOP3.LUT R8, R6, 0xffffff80, RZ, 0xc0, !PT ;  /* 0xffffff8006087812 */ /* 0x000fe400078ec0ff */
[----:B------:R-:W-:-:S03]  /*cf10*/  SHF.R.S32.HI R7, RZ, 0x7, R6 ;  /* 0x00000007ff077819 */ /* 0x000fc60000011406 */
[----:B------:R-:W-:Y:S01]  /*cf20*/  IMAD.IADD R3, R5, 0x1, -R8 ;  /* 0x0000000105037824 */ /* 0x000fe200078e0a08 */
[----:B------:R-:W-:Y:S01]  /*cf30*/  LEA.HI R4, R6, R7, RZ, 0x1 ;  /* 0x0000000706047211 */ /* 0x000fe200078f08ff */
[----:B------:R-:W2:Y:S01]  /*cf40*/  LDC R8, c[0x0][0xbe8] ;  /* 0x0002fa00ff087b82 */ /* 0x000ea20000000800 */
[----:B------:R-:W-:Y:S02]  /*cf50*/  LOP3.LUT R6, R11, 0xfffffffc, RZ, 0xc0, !PT ;  /* 0xfffffffc0b067812 */ /* 0x000fe400078ec0ff */
[----:B------:R-:W-:Y:S02]  /*cf60*/  SHF.R.S32.HI R12, RZ, 0x1f, R3 ;  /* 0x0000001fff0c7819 */ /* 0x000fe40000011403 */
[----:B------:R-:W-:Y:S01]  /*cf70*/  LOP3.LUT R4, R4, 0x3fffffe, RZ, 0xc0, !PT ;  /* 0x03fffffe04047812 */ /* 0x000fe200078ec0ff */
[----:B------:R-:W-:Y:S01]  /*cf80*/  IMAD.IADD R5, R5, 0x1, -R6 ;  /* 0x0000000105057824 */ /* 0x000fe200078e0a06 */
[CC--:B------:R-:W-:Y:S02]  /*cf90*/  LEA.HI R10, R12.reuse, R3.reuse, RZ, 0x2 ;  /* 0x000000030c0a7211 */ /* 0x0c0fe400078f10ff */
[----:B------:R-:W-:Y:S01]  /*cfa0*/  LEA.HI R12, R12, R3, RZ, 0x5 ;  /* 0x000000030c0c7211 */ /* 0x000fe200078f28ff */
[----:B------:R-:W-:Y:S01]  /*cfb0*/  IMAD.IADD R6, R7, 0x1, -R4 ;  /* 0x0000000107067824 */ /* 0x000fe200078e0a04 */
[----:B------:R-:W-:-:S02]  /*cfc0*/  SHF.R.S32.HI R9, RZ, 0x2, R10 ;  /* 0x00000002ff097819 */ /* 0x000fc4000001140a */
[----:B------:R-:W-:Y:S02]  /*cfd0*/  SHF.R.S32.HI R14, RZ, 0x1f, R10 ;  /* 0x0000001fff0e7819 */ /* 0x000fe4000001140a */
[----:B------:R-:W-:Y:S02]  /*cfe0*/  LEA.HI R7, R5, R5, RZ, 0x1 ;  /* 0x0000000505077211 */ /* 0x000fe400078f08ff */
[----:B------:R-:W-:Y:S02]  /*cff0*/  LEA.HI R14, R14, R9, RZ, 0x3 ;  /* 0x000000090e0e7211 */ /* 0x000fe400078f18ff */
[----:B------:R-:W-:Y:S02]  /*d000*/  LOP3.LUT R10, R10, 0x7ffffffc, RZ, 0xc0, !PT ;  /* 0x7ffffffc0a0a7812 */ /* 0x000fe400078ec0ff */
[----:B------:R-:W-:Y:S02]  /*d010*/  LOP3.LUT R14, R14, 0xfffffff8, RZ, 0xc0, !PT ;  /* 0xfffffff80e0e7812 */ /* 0x000fe400078ec0ff */
[----:B--2---:R-:W-:-:S03]  /*d020*/  ISETP.NE.AND P0, PT, R8, 0x1, PT ;  /* 0x000000010800780c */ /* 0x004fc60003f05270 */
[----:B------:R-:W-:Y:S01]  /*d030*/  IMAD.IADD R4, R9, 0x1, -R14 ;  /* 0x0000000109047824 */ /* 0x000fe200078e0a0e */
[----:B------:R-:W-:Y:S02]  /*d040*/  LOP3.LUT R14, R7, 0x1ffffffe, RZ, 0xc0, !PT ;  /* 0x1ffffffe070e7812 */ /* 0x000fe400078ec0ff */
[----:B------:R-:W-:Y:S01]  /*d050*/  SHF.R.S32.HI R7, RZ, 0x5, R12 ;  /* 0x00000005ff077819 */ /* 0x000fe2000001140c */
[----:B---3--:R-:W-:Y:S02]  /*d060*/  IMAD R12, R18, UR10, RZ ;  /* 0x0000000a120c7c24 */ /* 0x008fe4000f8e02ff */
[----:B------:R-:W-:Y:S01]  /*d070*/  IMAD.IADD R16, R5, 0x1, -R14 ;  /* 0x0000000105107824 */ /* 0x000fe200078e0a0e */
[----:B------:R-:W-:Y:S01]  /*d080*/  LEA R7, R7, R4, 0x4 ;  /* 0x0000000407077211 */ /* 0x000fe200078e20ff */
[----:B------:R-:W-:Y:S02]  /*d090*/  IMAD.U32 R5, RZ, RZ, UR5 ;  /* 0x00000005ff057e24 */ /* 0x000fe4000f8e00ff */
[----:B------:R-:W-:Y:S01]  /*d0a0*/  IMAD.U32 R4, RZ, RZ, UR4 ;  /* 0x00000004ff047e24 */ /* 0x000fe2000f8e00ff */
[----:B------:R-:W2:Y:S01]  /*d0b0*/  @P0 LDC R14, c[0x0][0xbec] ;  /* 0x0002fb00ff0e0b82 */ /* 0x000ea20000000800 */
[----:B------:R-:W-:Y:S01]  /*d0c0*/  IMAD R9, R6, 0x40, R7 ;  /* 0x0000004006097824 */ /* 0x000fe200078e0207 */
[----:B------:R-:W-:Y:S01]  /*d0d0*/  UIMAD.WIDE.U32 UR4, UR13, UR8, URZ ;  /* 0x000000080d0472a5 */ /* 0x000fe2000f8e003f */
[----:B------:R-:W-:Y:S01]  /*d0e0*/  IMAD.U32 R5, RZ, RZ, UR6 ;  /* 0x00000006ff057e24 */ /* 0x000fe2000f8e00ff */
[----:B------:R-:W-:Y:S01]  /*d0f0*/  UIMAD UR6, UR13, UR9, UR7 ;  /* 0x000000090d0672a4 */ /* 0x000fe2000f8e0207 */
[----:B------:R-:W-:-:S02]  /*d100*/  IMAD R6, R16, 0x8, R9 ;  /* 0x0000000810067824 */ /* 0x000fc400078e0209 */
[----:B------:R-:W-:Y:S01]  /*d110*/  IMAD R16, RZ, RZ, -UR13 ;  /* 0x8000000dff107e24 */ /* 0x000fe2000f8e02ff */
[----:B------:R-:W3:Y:S01]  /*d120*/  @P0 LDC R152, c[0x0][0xbec] ;  /* 0x0002fb00ff980b82 */ /* 0x000ee20000000800 */
[----:B------:R-:W-:Y:S01]  /*d130*/  UIADD3 UR6, UR5, UR6, URZ ;  /* 0x0000000605067290 */ /* 0x000fe2000fffe03f */
[----:B-1----:R-:W-:Y:S01]  /*d140*/  IMAD R11, R22, 0x80, R6 ;  /* 0x00000080160b7824 */ /* 0x002fe200078e0206 */
[----:B------:R-:W-:Y:S01]  /*d150*/  ULDC.64 UR8, c[0x0][0xb28] ;  /* 0x0002ca0000087ab9 */ /* 0x000fe20000000a00 */
[----:B----4-:R-:W-:Y:S02]  /*d160*/  IMAD R23, R23, R16, UR11 ;  /* 0x0000000b17177e24 */ /* 0x010fe4000f8e0210 */
[----:B------:R-:W-:Y:S02]  /*d170*/  IMAD R15, R19, UR12, R12 ;  /* 0x0000000c130f7c24 */ /* 0x000fe4000f8e020c */
[----:B------:R-:W1:Y:S01]  /*d180*/  @P0 LDC R17, c[0x0][0xbf0] ;  /* 0x0002fc00ff110b82 */ /* 0x000e620000000800 */
[----:B------:R-:W-:Y:S01]  /*d190*/  IMAD.WIDE.U32 R4, R18, UR12, R4 ;  /* 0x0000000c12047c25 */ /* 0x000fe2000f8e0004 */
[----:B------:R-:W-:-:S03]  /*d1a0*/  SHF.R.S32.HI R16, RZ, 0x1f, R23 ;  /* 0x0000001fff107819 */ /* 0x000fc60000011417 */
[----:B------:R-:W-:Y:S02]  /*d1b0*/  IMAD.U32 R7, RZ, RZ, UR5 ;  /* 0x00000005ff077e24 */ /* 0x000fe4000f8e00ff */
[----:B------:R-:W-:Y:S01]  /*d1c0*/  IMAD.U32 R6, RZ, RZ, UR4 ;  /* 0x00000004ff067e24 */ /* 0x000fe2000f8e00ff */
[----:B------:R-:W4:Y:S01]  /*d1d0*/  @P0 LDC R153, c[0x0][0xbf0] ;  /* 0x0002fc00ff990b82 */ /* 0x000f220000000800 */
[----:B--2---:R-:W-:Y:S01]  /*d1e0*/  @P0 IMAD.HI.U32 R12, R11, R14, RZ ;  /* 0x0000000e0b0c0227 */ /* 0x004fe200078e00ff */
[----:B------:R-:W-:-:S03]  /*d1f0*/  ULDC.64 UR4, c[0x0][0xbe0] ;  /* 0x0002f80000047ab9 */ /* 0x000fc60000000a00 */
[----:B------:R-:W-:Y:S01]  /*d200*/  IMAD.U32 R7, RZ, RZ, UR6 ;  /* 0x00000006ff077e24 */ /* 0x000fe2000f8e00ff */
[----:B------:R-:W-:Y:S01]  /*d210*/  ULDC.64 UR6, c[0x0][0xb48] ;  /* 0x0002d20000067ab9 */ /* 0x000fe20000000a00 */
[----:B------:R-:W-:Y:S02]  /*d220*/  IMAD.IADD R5, R5, 0x1, R15 ;  /* 0x0000000105057824 */ /* 0x000fe400078e020f */
[----:B0-----:R-:W-:Y:S02]  /*d230*/  IMAD R14, R20, UR10, RZ ;  /* 0x0000000a140e7c24 */ /* 0x001fe4000f8e02ff */
[----:B---3--:R-:W-:-:S04]  /*d240*/  @P0 IMAD.HI.U32 R152, R11, R152, RZ ;  /* 0x000000980b980227 */ /* 0x008fc800078e00ff */
[----:B------:R-:W-:Y:S01]  /*d250*/  IMAD.MOV.U32 R13, RZ, RZ, R11 ;  /* 0x000000ffff0d7224 */ /* 0x000fe200078e000b */
[----:B-1----:R-:W-:Y:S01]  /*d260*/  @P0 SHF.R.U32.HI R13, RZ, R17, R12 ;  /* 0x00000011ff0d0219 */ /* 0x002fe2000001160c */
[----:B------:R-:W-:Y:S02]  /*d270*/  IMAD R17, R21, UR12, R14 ;  /* 0x0000000c15117c24 */ /* 0x000fe4000f8e020e */
[----:B------:R-:W-:-:S04]  /*d280*/  IMAD.WIDE.U32 R6, R20, UR12, R6 ;  /* 0x0000000c14067c25 */ /* 0x000fc8000f8e0006 */
[----:B------:R-:W-:Y:S01]  /*d290*/  IMAD.MOV.U32 R15, RZ, RZ, R11 ;  /* 0x000000ffff0f7224 */ /* 0x000fe200078e000b */
[----:B----4-:R-:W-:Y:S01]  /*d2a0*/  @P0 SHF.R.U32.HI R15, RZ, R153, R152 ;  /* 0x00000099ff0f0219 */ /* 0x010fe20000011698 */
[----:B------:R-:W-:Y:S02]  /*d2b0*/  IMAD R12, R16, UR4, RZ ;  /* 0x00000004100c7c24 */ /* 0x000fe4000f8e02ff */
[----:B------:R-:W-:-:S04]  /*d2c0*/  IMAD.WIDE.U32 R4, R23, UR4, R4 ;  /* 0x0000000417047c25 */ /* 0x000fc8000f8e0004 */
[----:B------:R-:W-:Y:S01]  /*d2d0*/  IMAD.IADD R7, R7, 0x1, R17 ;  /* 0x0000000107077824 */ /* 0x000fe200078e0211 */
[----:B------:R-:W-:Y:S01]  /*d2e0*/  SHF.R.S32.HI R17, RZ, 0x1f, R13 ;  /* 0x0000001fff117819 */ /* 0x000fe2000001140d */
[----:B------:R-:W-:Y:S01]  /*d2f0*/  IMAD R14, R23, UR5, R12 ;  /* 0x00000005170e7c24 */ /* 0x000fe2000f8e020c */
[----:B------:R-:W-:Y:S01]  /*d300*/  IADD3 R4, P0, R13, R4, RZ ;  /* 0x000000040d047210 */ /* 0x000fe20007f1e0ff */
[----:B------:R-:W-:Y:S01]  /*d310*/  IMAD R16, R16, UR6, RZ ;  /* 0x0000000610107c24 */ /* 0x000fe2000f8e02ff */
[----:B------:R-:W-:Y:S01]  /*d320*/  SHF.R.S32.HI R12, RZ, 0x1f, R15 ;  /* 0x0000001fff0c7819 */ /* 0x000fe2000001140f */
[----:B------:R-:W-:Y:S01]  /*d330*/  IMAD.MOV R13, RZ, RZ, -R13 ;  /* 0x000000ffff0d7224 */ /* 0x000fe200078e0a0d */
[----:B------:R-:W-:Y:S01]  /*d340*/  ULDC.64 UR4, c[0x0][0xb30] ;  /* 0x0002cc0000047ab9 */ /* 0x000fe20000000a00 */
[----:B------:R-:W-:Y:S01]  /*d350*/  IMAD R19, R23, UR7, R16 ;  /* 0x0000000717137c24 */ /* 0x000fe2000f8e0210 */
[----:B------:R-:W-:Y:S01]  /*d360*/  IADD3.X R5, R17, R5, R14, P0, !PT ;  /* 0x0000000511057210 */ /* 0x000fe200007fe40e */
[----:B------:R-:W-:-:S02]  /*d370*/  IMAD.MOV R16, RZ, RZ, -R15 ;  /* 0x000000ffff107224 */ /* 0x000fc400078e0a0f */
[----:B------:R-:W-:Y:S02]  /*d380*/  IMAD R12, R12, UR4, RZ ;  /* 0x000000040c0c7c24 */ /* 0x000fe4000f8e02ff */
[----:B------:R-:W-:Y:S02]  /*d390*/  IMAD R13, R8, R13, R11 ;  /* 0x0000000d080d7224 */ /* 0x000fe400078e020b */
        /* <DEDUP_REMOVED lines=35> */
[-C--:B------:R-:W-:Y:S01]  /*d5d0*/  ISETP.GE.OR P1, PT, R11, R8.reuse, P0 ;  /* 0x000000080b00720c */ /* 0x080fe20000726670 */
[----:B------:R-:W-:Y:S01]  /*d5e0*/  IMAD.IADD R3, R3, 0x1, -R10 ;  /* 0x0000000103037824 */ /* 0x000fe200078e0a0a */
[----:B------:R-:W1:Y:S01]  /*d5f0*/  SHFL.IDX PT, R15, R17, 0x1, 0x1c1f ;  /* 0x003c1f00110f7f89 */ /* 0x000e6200000e0000 */
[-C--:B------:R-:W-:Y:S01]  /*d600*/  ISETP.GE.OR P0, PT, R9, R8.reuse, P0 ;  /* 0x000000080900720c */ /* 0x080fe20000706670 */
[----:B------:R-:W-:Y:S01]  /*d610*/  UPRMT UR4, URZ, 0x654, UR4 ;  /* 0x000006543f047896 */ /* 0x000fe20008000004 */
[----:B------:R-:W-:Y:S01]  /*d620*/  ISETP.GE.AND P2, PT, R11, R8, PT ;  /* 0x000000080b00720c */ /* 0x000fe20003f46270 */
[----:B------:R2:W3:Y:S01]  /*d630*/  SHFL.IDX PT, R4, R6, RZ, 0x1c1f ;  /* 0x001c1fff06047589 */ /* 0x0004e200000e0000 */
[----:B------:R-:W-:-:S03]  /*d640*/  IMAD.SHL.U32 R3, R3, 0x2, RZ ;  /* 0x0000000203037824 */ /* 0x000fc600078e00ff */
[----:B------:R2:W4:Y:S03]  /*d650*/  SHFL.IDX PT, R5, R7, RZ, 0x1c1f ;  /* 0x001c1fff07057589 */ /* 0x00052600000e0000 */
[----:B------:R-:W-:Y:S01]  /*d660*/  SYNCS.ARRIVE.TRANS64.RED.A1T0 RZ, [UR4], RZ ;  /* 0x000000ffffff79a7 */ /* 0x000fe20008100404 */
[----:B0-----:R2:W-:Y:S04]  /*d670*/  @!P1 ST.E desc[UR14][R12.64], R0 ;  /* 0x000000000c009985 */ /* 0x0015e8000c10190e */
[----:B-1----:R2:W-:Y:S01]  /*d680*/  @!P0 ST.E desc[UR14][R14.64], R2 ;  /* 0x000000020e008985 */ /* 0x0025e2000c10190e */
[----:B------:R-:W-:Y:S05]  /*d690*/  @P2 BRA `(.L_x_1042) ;  /* 0x0000000800fc2947 */ /* 0x000fea0003800000 */
[C---:B--2---:R-:W-:Y:S01]  /*d6a0*/  VIADD R0, R3.reuse, 0x8 ;  /* 0x0000000803007836 */ /* 0x044fe20000000000 */
[----:B------:R-:W-:Y:S01]  /*d6b0*/  ULDC UR4, c[0x0][0xac8] ;  /* 0x0002b20000047ab9 */ /* 0x000fe20000000800 */
[C---:B------:R-:W-:Y:S01]  /*d6c0*/  VIADD R2, R3.reuse, 0x10 ;  /* 0x0000001003027836 */ /* 0x040fe20000000000 */
[C---:B------:R-:W-:Y:S01]  /*d6d0*/  ISETP.GE.AND P2, PT, R3.reuse, UR4, PT ;  /* 0x0000000403007c0c */ /* 0x040fe2000bf46270 */
[C---:B------:R-:W-:Y:S01]  /*d6e0*/  VIADD R10, R3.reuse, 0x18 ;  /* 0x00000018030a7836 */ /* 0x040fe20000000000 */
[----:B------:R-:W-:Y:S01]  /*d6f0*/  ISETP.GE.AND P3, PT, R0, UR4, PT ;  /* 0x0000000400007c0c */ /* 0x000fe2000bf66270 */
[C---:B------:R-:W-:Y:S01]  /*d700*/  VIADD R18, R3.reuse, 0x20 ;  /* 0x0000002003127836 */ /* 0x040fe20000000000 */
[----:B------:R-:W-:Y:S01]  /*d710*/  ISETP.GE.AND P4, PT, R2, UR4, PT ;  /* 0x0000000402007c0c */ /* 0x000fe2000bf86270 */
[C---:B------:R-:W-:Y:S01]  /*d720*/  VIADD R19, R3.reuse, 0x28 ;  /* 0x0000002803137836 */ /* 0x040fe20000000000 */
[----:B------:R-:W-:Y:S01]  /*d730*/  ISETP.GE.AND P5, PT, R10, UR4, PT ;  /* 0x000000040a007c0c */ /* 0x000fe2000bfa6270 */
[----:B------:R-:W-:Y:S01]  /*d740*/  ULDC.64 UR6, c[0x0][0x208] ;  /* 0x0000820000067ab9 */ /* 0x000fe20000000a00 */
[----:B------:R-:W-:Y:S01]  /*d750*/  ISETP.GE.AND P0, PT, R18, UR4, PT ;  /* 0x0000000412007c0c */ /* 0x000fe2000bf06270 */
[----:B------:R-:W-:Y:S01]  /*d760*/  VIADD R20, R3, 0x40 ;  /* 0x0000004003147836 */ /* 0x000fe20000000000 */
[----:B------:R-:W-:Y:S01]  /*d770*/  ISETP.GE.AND P1, PT, R19, UR4, PT ;  /* 0x0000000413007c0c */ /* 0x000fe2000bf26270 */
[----:B------:R-:W-:-:S02]  /*d780*/  VIADD R21, R3, 0x48 ;  /* 0x0000004803157836 */ /* 0x000fc40000000000 */
[C---:B------:R-:W-:Y:S02]  /*d790*/  VIADD R22, R3.reuse, 0x50 ;  /* 0x0000005003167836 */ /* 0x040fe40000000000 */
[----:B------:R-:W-:Y:S02]  /*d7a0*/  @!P3 LEA.HI R0, R0, R0, RZ, 0x1 ;  /* 0x000000000000b211 */ /* 0x000fe400078f08ff */
[----:B------:R-:W-:Y:S02]  /*d7b0*/  @!P4 LEA.HI R2, R2, R2, RZ, 0x1 ;  /* 0x000000020202c211 */ /* 0x000fe400078f08ff */
[----:B------:R-:W-:Y:S02]  /*d7c0*/  @!P5 LEA.HI R10, R10, R10, RZ, 0x1 ;  /* 0x0000000a0a0ad211 */ /* 0x000fe400078f08ff */
[----:B------:R-:W-:Y:S01]  /*d7d0*/  @!P3 LOP3.LUT R13, R0, 0xfffffffe, RZ, 0xc0, !PT ;  /* 0xfffffffe000db812 */ /* 0x000fe200078ec0ff */
[C---:B------:R-:W-:Y:S01]  /*d7e0*/  VIADD R0, R3.reuse, 0x30 ;  /* 0x0000003003007836 */ /* 0x040fe20000000000 */
[----:B------:R-:W-:Y:S01]  /*d7f0*/  @!P4 LOP3.LUT R15, R2, 0xfffffffe, RZ, 0xc0, !PT ;  /* 0xfffffffe020fc812 */ /* 0x000fe200078ec0ff */
[C---:B------:R-:W-:Y:S01]  /*d800*/  VIADD R2, R3.reuse, 0x38 ;  /* 0x0000003803027836 */ /* 0x040fe20000000000 */
[----:B------:R-:W-:Y:S01]  /*d810*/  @!P5 LOP3.LUT R17, R10, 0xfffffffe, RZ, 0xc0, !PT ;  /* 0xfffffffe0a11d812 */ /* 0x000fe200078ec0ff */
[----:B---34-:R-:W-:Y:S01]  /*d820*/  @!P2 IMAD.WIDE R10, R3, 0x4, R4 ;  /* 0x00000004030aa825 */ /* 0x018fe200078e0204 */
[----:B------:R-:W-:-:S02]  /*d830*/  ISETP.GE.AND P6, PT, R22, UR4, PT ;  /* 0x0000000416007c0c */ /* 0x000fc4000bfc6270 */
[----:B------:R-:W-:Y:S01]  /*d840*/  @!P0 LEA.HI R18, R18, R18, RZ, 0x1 ;  /* 0x0000001212128211 */ /* 0x000fe200078f08ff */
[--C-:B------:R-:W-:Y:S01]  /*d850*/  @!P3 IMAD.WIDE R12, R13, 0x4, R4.reuse ;  /* 0x000000040d0cb825 */ /* 0x100fe200078e0204 */
[----:B------:R0:W-:Y:S01]  /*d860*/  @!P2 ST.E.64 desc[UR6][R10.64], R24 ;  /* 0x000000180a00a985 */ /* 0x0001e2000c101b06 */
[----:B------:R-:W-:Y:S02]  /*d870*/  ISETP.GE.AND P2, PT, R0, UR4, PT ;  /* 0x0000000400007c0c */ /* 0x000fe4000bf46270 */
[--C-:B------:R-:W-:Y:S01]  /*d880*/  @!P4 IMAD.WIDE R14, R15, 0x4, R4.reuse ;  /* 0x000000040f0ec825 */ /* 0x100fe200078e0204 */
[----:B------:R1:W-:Y:S01]  /*d890*/  @!P3 ST.E.64 desc[UR6][R12.64], R28 ;  /* 0x0000001c0c00b985 */ /* 0x0003e2000c101b06 */
[----:B------:R-:W-:Y:S02]  /*d8a0*/  ISETP.GE.AND P3, PT, R2, UR4, PT ;  /* 0x0000000402007c0c */ /* 0x000fe4000bf66270 */
[----:B------:R-:W-:Y:S01]  /*d8b0*/  @!P5 IMAD.WIDE R16, R17, 0x4, R4 ;  /* 0x000000041110d825 */ /* 0x000fe200078e0204 */
[----:B------:R2:W-:Y:S01]  /*d8c0*/  @!P4 ST.E.64 desc[UR6][R14.64], R32 ;  /* 0x000000200e00c985 */ /* 0x0005e2000c101b06 */
[----:B------:R-:W-:-:S02]  /*d8d0*/  ISETP.GE.AND P4, PT, R20, UR4, PT ;  /* 0x0000000414007c0c */ /* 0x000fc4000bf86270 */
[----:B------:R-:W-:Y:S01]  /*d8e0*/  @!P1 LEA.HI R19, R19, R19, RZ, 0x1 ;  /* 0x0000001313139211 */ /* 0x000fe200078f08ff */
[----:B------:R3:W-:Y:S01]  /*d8f0*/  @!P5 ST.E.64 desc[UR6][R16.64], R36 ;  /* 0x000000241000d985 */ /* 0x0007e2000c101b06 */
[----:B------:R-:W-:Y:S01]  /*d900*/  ISETP.GE.AND P5, PT, R21, UR4, PT ;  /* 0x0000000415007c0c */ /* 0x000fe2000bfa6270 */
[C---:B0-----:R-:W-:Y:S01]  /*d910*/  VIADD R24, R3.reuse, 0x58 ;  /* 0x0000005803187836 */ /* 0x041fe20000000000 */
[----:B------:R-:W-:Y:S01]  /*d920*/  @!P0 LOP3.LUT R11, R18, 0xfffffffe, RZ, 0xc0, !PT ;  /* 0xfffffffe120b8812 */ /* 0x000fe200078ec0ff */
[----:B------:R-:W-:Y:S01]  /*d930*/  VIADD R25, R3, 0x60 ;  /* 0x0000006003197836 */ /* 0x000fe20000000000 */
[----:B------:R-:W-:Y:S02]  /*d940*/  @!P2 LEA.HI R0, R0, R0, RZ, 0x1 ;  /* 0x000000000000a211 */ /* 0x000fe400078f08ff */
[----:B-1----:R-:W-:Y:S01]  /*d950*/  @!P1 LOP3.LUT R13, R19, 0xfffffffe, RZ, 0xc0, !PT ;  /* 0xfffffffe130d9812 */ /* 0x002fe200078ec0ff */
[----:B------:R-:W-:Y:S01]  /*d960*/  @!P0 IMAD.WIDE R10, R11, 0x4, R4 ;  /* 0x000000040b0a8825 */ /* 0x000fe200078e0204 */
[----:B------:R-:W-:-:S02]  /*d970*/  @!P3 LEA.HI R2, R2, R2, RZ, 0x1 ;  /* 0x000000020202b211 */ /* 0x000fc400078f08ff */
[----:B------:R-:W-:Y:S01]  /*d980*/  @!P4 LEA.HI R20, R20, R20, RZ, 0x1 ;  /* 0x000000141414c211 */ /* 0x000fe200078f08ff */
[----:B------:R-:W-:Y:S01]  /*d990*/  @!P1 IMAD.WIDE R12, R13, 0x4, R4 ;  /* 0x000000040d0c9825 */ /* 0x000fe200078e0204 */
[----:B------:R-:W-:Y:S01]  /*d9a0*/  @!P6 LEA.HI R22, R22, R22, RZ, 0x1 ;  /* 0x000000161616e211 */ /* 0x000fe200078f08ff */
[----:B------:R0:W-:Y:S01]  /*d9b0*/  @!P0 ST.E.64 desc[UR6][R10.64], R40 ;  /* 0x000000280a008985 */ /* 0x0001e2000c101b06 */
[----:B------:R-:W-:Y:S02]  /*d9c0*/  @!P5 LEA.HI R21, R21, R21, RZ, 0x1 ;  /* 0x000000151515d211 */ /* 0x000fe400078f08ff */
[----:B--2---:R-:W-:Y:S01]  /*d9d0*/  @!P2 LOP3.LUT R15, R0, 0xfffffffe, RZ, 0xc0, !PT ;  /* 0xfffffffe000fa812 */ /* 0x004fe200078ec0ff */
[----:B------:R1:W-:Y:S01]  /*d9e0*/  @!P1 ST.E.64 desc[UR6][R12.64], R44 ;  /* 0x0000002c0c009985 */ /* 0x0003e2000c101b06 */
[----:B---3--:R-:W-:Y:S01]  /*d9f0*/  @!P3 LOP3.LUT R17, R2, 0xfffffffe, RZ, 0xc0, !PT ;  /* 0xfffffffe0211b812 */ /* 0x008fe200078ec0ff */
[C---:B------:R-:W-:Y:S01]  /*da00*/  VIADD R0, R3.reuse, 0x68 ;  /* 0x0000006803007836 */ /* 0x040fe20000000000 */
[----:B------:R-:W-:Y:S01]  /*da10*/  @!P4 LOP3.LUT R19, R20, 0xfffffffe, RZ, 0xc0, !PT ;  /* 0xfffffffe1413c812 */ /* 0x000fe200078ec0ff */
[----:B------:R-:W-:Y:S01]  /*da20*/  VIADD R20, R3, 0x78 ;  /* 0x0000007803147836 */ /* 0x000fe20000000000 */
[----:B------:R-:W-:-:S02]  /*da30*/  @!P5 LOP3.LUT R21, R21, 0xfffffffe, RZ, 0xc0, !PT ;  /* 0xfffffffe1515d812 */ /* 0x000fc400078ec0ff */
[----:B------:R-:W-:Y:S01]  /*da40*/  @!P6 LOP3.LUT R23, R22, 0xfffffffe, RZ, 0xc0, !PT ;  /* 0xfffffffe1617e812 */ /* 0x000fe200078ec0ff */
        /* <DEDUP_REMOVED lines=23> */
[----:B------:R-:W-:Y:S01]  /*dbc0*/  VIADD R24, R3, 0x90 ;  /* 0x0000009003187836 */ /* 0x000fe20000000000 */
[----:B-1----:R-:W-:Y:S01]  /*dbd0*/  @!P0 LOP3.LUT R13, R25, 0xfffffffe, RZ, 0xc0, !PT ;  /* 0xfffffffe190d8812 */ /* 0x002fe200078ec0ff */
[----:B------:R-:W-:Y:S01]  /*dbe0*/  VIADD R25, R3, 0x98 ;  /* 0x0000009803197836 */ /* 0x000fe20000000000 */
[----:B------:R-:W-:Y:S01]  /*dbf0*/  @!P2 LEA.HI R0, R0, R0, RZ, 0x1 ;  /* 0x000000000000a211 */ /* 0x000fe200078f08ff */
[----:B------:R-:W-:Y:S01]  /*dc00*/  @!P1 IMAD.WIDE R10, R11, 0x4, R4 ;  /* 0x000000040b0a9825 */ /* 0x000fe200078e0204 */
[----:B------:R-:W-:-:S02]  /*dc10*/  @!P5 LEA.HI R20, R20, R20, RZ, 0x1 ;  /* 0x000000141414d211 */ /* 0x000fc400078f08ff */
[----:B------:R-:W-:Y:S01]  /*dc20*/  @!P6 LEA.HI R2, R2, R2, RZ, 0x1 ;  /* 0x000000020202e211 */ /* 0x000fe200078f08ff */
[--C-:B------:R-:W-:Y:S01]  /*dc30*/  @!P0 IMAD.WIDE R12, R13, 0x4, R4.reuse ;  /* 0x000000040d0c8825 */ /* 0x100fe200078e0204 */
[----:B------:R-:W-:Y:S01]  /*dc40*/  @!P3 LEA.HI R22, R22, R22, RZ, 0x1 ;  /* 0x000000161616b211 */ /* 0x000fe200078f08ff */
[----:B------:R0:W-:Y:S01]  /*dc50*/  @!P1 ST.E.64 desc[UR6][R10.64], R68 ;  /* 0x000000440a009985 */ /* 0x0001e2000c101b06 */
[----:B------:R-:W-:Y:S02]  /*dc60*/  @!P4 LEA.HI R21, R21, R21, RZ, 0x1 ;  /* 0x000000151515c211 */ /* 0x000fe400078f08ff */
[----:B--2---:R-:W-:Y:S01]  /*dc70*/  @!P2 LOP3.LUT R15, R0, 0xfffffffe, RZ, 0xc0, !PT ;  /* 0xfffffffe000fa812 */ /* 0x004fe200078ec0ff */
[----:B------:R1:W-:Y:S01]  /*dc80*/  @!P0 ST.E.64 desc[UR6][R12.64], R72 ;  /* 0x000000480c008985 */ /* 0x0003e2000c101b06 */
[----:B---3--:R-:W-:Y:S01]  /*dc90*/  @!P6 LOP3.LUT R17, R2, 0xfffffffe, RZ, 0xc0, !PT ;  /* 0xfffffffe0211e812 */ /* 0x008fe200078ec0ff */
[C---:B------:R-:W-:Y:S01]  /*dca0*/  VIADD R0, R3.reuse, 0xa0 ;  /* 0x000000a003007836 */ /* 0x040fe20000000000 */
[----:B----4-:R-:W-:Y:S01]  /*dcb0*/  @!P5 LOP3.LUT R19, R20, 0xfffffffe, RZ, 0xc0, !PT ;  /* 0xfffffffe1413d812 */ /* 0x010fe200078ec0ff */
[----:B------:R-:W-:Y:S01]  /*dcc0*/  VIADD R2, R3, 0xa8 ;  /* 0x000000a803027836 */ /* 0x000fe20000000000 */
[----:B------:R-:W-:Y:S01]  /*dcd0*/  @!P4 LOP3.LUT R21, R21, 0xfffffffe, RZ, 0xc0, !PT ;  /* 0xfffffffe1515c812 */ /* 0x000fe200078ec0ff */
[C---:B------:R-:W-:Y:S01]  /*dce0*/  VIADD R20, R3.reuse, 0xb0 ;  /* 0x000000b003147836 */ /* 0x040fe20000000000 */
        /* <DEDUP_REMOVED lines=13> */
[----:B------:R-:W-:-:S02]  /*ddc0*/  @!P0 LEA.HI R24, R24, R24, RZ, 0x1 ;  /* 0x0000001818188211 */ /* 0x000fc400078f08ff */
        /* <DEDUP_REMOVED lines=8> */
[----:B0-----:R-:W-:Y:S02]  /*de50*/  @!P0 LOP3.LUT R11, R24, 0xfffffffe, RZ, 0xc0, !PT ;  /* 0xfffffffe180b8812 */ /* 0x001fe400078ec0ff */
[----:B------:R-:W-:Y:S02]  /*de60*/  @!P2 LEA.HI R0, R0, R0, RZ, 0x1 ;  /* 0x000000000000a211 */ /* 0x000fe400078f08ff */
[----:B-1----:R-:W-:Y:S01]  /*de70*/  @!P1 LOP3.LUT R13, R25, 0xfffffffe, RZ, 0xc0, !PT ;  /* 0xfffffffe190d9812 */ /* 0x002fe200078ec0ff */
[--C-:B------:R-:W-:Y:S01]  /*de80*/  @!P0 IMAD.WIDE R10, R11, 0x4, R4.reuse ;  /* 0x000000040b0a8825 */ /* 0x100fe200078e0204 */
[----:B------:R-:W-:Y:S02]  /*de90*/  @!P4 LEA.HI R20, R20, R20, RZ, 0x1 ;  /* 0x000000141414c211 */ /* 0x000fe400078f08ff */
[----:B------:R-:W-:Y:S01]  /*dea0*/  @!P3 LEA.HI R2, R2, R2, RZ, 0x1 ;  /* 0x000000020202b211 */ /* 0x000fe200078f08ff */
[--C-:B------:R-:W-:Y:S01]  /*deb0*/  @!P1 IMAD.WIDE R12, R13, 0x4, R4.reuse ;  /* 0x000000040d0c9825 */ /* 0x100fe200078e0204 */
[----:B--2---:R-:W-:Y:S01]  /*dec0*/  @!P2 LOP3.LUT R15, R0, 0xfffffffe, RZ, 0xc0, !PT ;  /* 0xfffffffe000fa812 */ /* 0x004fe200078ec0ff */
[----:B------:R0:W-:Y:S01]  /*ded0*/  @!P0 ST.E.64 desc[UR6][R10.64], R96 ;  /* 0x000000600a008985 */ /* 0x0001e2000c101b06 */
[----:B------:R-:W-:Y:S01]  /*dee0*/  @!P5 LEA.HI R21, R21, R21, RZ, 0x1 ;  /* 0x000000151515d211 */ /* 0x000fe200078f08ff */
[----:B------:R-:W-:Y:S01]  /*def0*/  VIADD R0, R3, 0xc8 ;  /* 0x000000c803007836 */ /* 0x000fe20000000000 */
[----:B---3--:R-:W-:Y:S01]  /*df00*/  @!P3 LOP3.LUT R17, R2, 0xfffffffe, RZ, 0xc0, !PT ;  /* 0xfffffffe0211b812 */ /* 0x008fe200078ec0ff */
[--C-:B------:R-:W-:Y:S01]  /*df10*/  @!P2 IMAD.WIDE R14, R15, 0x4, R4.reuse ;  /* 0x000000040f0ea825 */ /* 0x100fe200078e0204 */
[----:B------:R-:W-:Y:S01]  /*df20*/  @!P6 LEA.HI R22, R22, R22, RZ, 0x1 ;  /* 0x000000161616e211 */ /* 0x000fe200078f08ff */
[----:B------:R1:W-:Y:S01]  /*df30*/  @!P1 ST.E.64 desc[UR6][R12.64], R100 ;  /* 0x000000640c009985 */ /* 0x0003e2000c101b06 */
[----:B----4-:R-:W-:Y:S01]  /*df40*/  @!P4 LOP3.LUT R19, R20, 0xfffffffe, RZ, 0xc0, !PT ;  /* 0xfffffffe1413c812 */ /* 0x010fe200078ec0ff */
[----:B------:R-:W-:Y:S01]  /*df50*/  VIADD R2, R3, 0xd0 ;  /* 0x000000d003027836 */ /* 0x000fe20000000000 */
[----:B------:R-:W-:Y:S01]  /*df60*/  @!P5 LOP3.LUT R21, R21, 0xfffffffe, RZ, 0xc0, !PT ;  /* 0xfffffffe1515d812 */ /* 0x000fe200078ec0ff */
[----:B------:R2:W-:Y:S01]  /*df70*/  @!P2 ST.E.64 desc[UR6][R14.64], R104 ;  /* 0x000000680e00a985 */ /* 0x0005e2000c101b06 */
[----:B------:R-:W-:Y:S01]  /*df80*/  @!P6 LOP3.LUT R23, R22, 0xfffffffe, RZ, 0xc0, !PT ;  /* 0xfffffffe1617e812 */ /* 0x000fe200078ec0ff */
[----:B------:R-:W-:Y:S01]  /*df90*/  VIADD R20, R3, 0xd8 ;  /* 0x000000d803147836 */ /* 0x000fe20000000000 */
[----:B------:R-:W-:Y:S01]  /*dfa0*/  ISETP.GE.AND P0, PT, R0, UR4, PT ;  /* 0x0000000400007c0c */ /* 0x000fe2000bf06270 */
[----:B0-----:R-:W-:Y:S01]  /*dfb0*/  @!P3 IMAD.WIDE R10, R17, 0x4, R4 ;  /* 0x00000004110ab825 */ /* 0x001fe200078e0204 */
[----:B------:R-:W-:-:S02]  /*dfc0*/  ISETP.GE.AND P1, PT, R2, UR4, PT ;  /* 0x0000000402007c0c */ /* 0x000fc4000bf26270 */
[----:B------:R-:W-:Y:S01]  /*dfd0*/  ISETP.GE.AND P2, PT, R20, UR4, PT ;  /* 0x0000000414007c0c */ /* 0x000fe2000bf46270 */
[--C-:B------:R-:W-:Y:S01]  /*dfe0*/  @!P5 IMAD.WIDE R16, R21, 0x4, R4.reuse ;  /* 0x000000041510d825 */ /* 0x100fe200078e0204 */
[----:B------:R0:W-:Y:S03]  /*dff0*/  @!P3 ST.E.64 desc[UR6][R10.64], R108 ;  /* 0x0000006c0a00b985 */ /* 0x0001e6000c101b06 */
[----:B-1----:R-:W-:-:S04]  /*e000*/  @!P4 IMAD.WIDE R12, R19, 0x4, R4 ;  /* 0x00000004130cc825 */ /* 0x002fc800078e0204 */
[----:B------:R-:W-:Y:S01]  /*e010*/  @!P6 IMAD.WIDE R18, R23, 0x4, R4 ;  /* 0x000000041712e825 */ /* 0x000fe200078e0204 */
[----:B------:R1:W-:Y:S01]  /*e020*/  @!P4 ST.E.64 desc[UR6][R12.64], R112 ;  /* 0x000000700c00c985 */ /* 0x0003e2000c101b06 */
[----:B------:R-:W-:Y:S02]  /*e030*/  @!P0 LEA.HI R0, R0, R0, RZ, 0x1 ;  /* 0x0000000000008211 */ /* 0x000fe400078f08ff */
[C---:B------:R-:W-:Y:S01]  /*e040*/  VIADD R21, R3.reuse, 0xe0 ;  /* 0x000000e003157836 */ /* 0x040fe20000000000 */
[----:B------:R3:W-:Y:S01]  /*e050*/  @!P5 ST.E.64 desc[UR6][R16.64], R116 ;  /* 0x000000741000d985 */ /* 0x0007e2000c101b06 */
[C---:B--2---:R-:W-:Y:S01]  /*e060*/  VIADD R14, R3.reuse, 0xe8 ;  /* 0x000000e8030e7836 */ /* 0x044fe20000000000 */
[----:B------:R-:W-:Y:S01]  /*e070*/  @!P1 LEA.HI R2, R2, R2, RZ, 0x1 ;  /* 0x0000000202029211 */ /* 0x000fe200078f08ff */
[C---:B0-----:R-:W-:Y:S01]  /*e080*/  VIADD R11, R3.reuse, 0xf8 ;  /* 0x000000f8030b7836 */ /* 0x041fe20000000000 */
[----:B------:R0:W-:Y:S01]  /*e090*/  @!P6 ST.E.64 desc[UR6][R18.64], R120 ;  /* 0x000000781200e985 */ /* 0x0001e2000c101b06 */
[----:B------:R-:W-:Y:S01]  /*e0a0*/  VIADD R15, R3, 0xf0 ;  /* 0x000000f0030f7836 */ /* 0x000fe20000000000 */
[----:B------:R-:W-:-:S02]  /*e0b0*/  ISETP.GE.AND P3, PT, R21, UR4, PT ;  /* 0x0000000415007c0c */ /* 0x000fc4000bf66270 */
[----:B------:R-:W-:Y:S02]  /*e0c0*/  ISETP.GE.AND P6, PT, R11, UR4, PT ;  /* 0x000000040b007c0c */ /* 0x000fe4000bfc6270 */
[----:B------:R-:W-:Y:S02]  /*e0d0*/  ISETP.GE.AND P4, PT, R14, UR4, PT ;  /* 0x000000040e007c0c */ /* 0x000fe4000bf86270 */
[----:B------:R-:W-:Y:S02]  /*e0e0*/  ISETP.GE.AND P5, PT, R15, UR4, PT ;  /* 0x000000040f007c0c */ /* 0x000fe4000bfa6270 */
[----:B------:R-:W-:Y:S02]  /*e0f0*/  @!P2 LEA.HI R20, R20, R20, RZ, 0x1 ;  /* 0x000000141414a211 */ /* 0x000fe400078f08ff */
[----:B-1----:R-:W-:-:S03]  /*e100*/  @!P1 LOP3.LUT R13, R2, 0xfffffffe, RZ, 0xc0, !PT ;  /* 0xfffffffe020d9812 */ /* 0x002fc600078ec0ff */
[----:B------:R-:W-:Y:S02]  /*e110*/  @!P3 LEA.HI R21, R21, R21, RZ, 0x1 ;  /* 0x000000151515b211 */ /* 0x000fe400078f08ff */
[----:B------:R-:W-:Y:S02]  /*e120*/  @!P6 LEA.HI R12, R11, R11, RZ, 0x1 ;  /* 0x0000000b0b0ce211 */ /* 0x000fe400078f08ff */
[----:B------:R-:W-:Y:S02]  /*e130*/  @!P4 LEA.HI R14, R14, R14, RZ, 0x1 ;  /* 0x0000000e0e0ec211 */ /* 0x000fe400078f08ff */
[----:B------:R-:W-:Y:S02]  /*e140*/  @!P5 LEA.HI R10, R15, R15, RZ, 0x1 ;  /* 0x0000000f0f0ad211 */ /* 0x000fe400078f08ff */
[----:B------:R-:W-:Y:S02]  /*e150*/  @!P0 LOP3.LUT R11, R0, 0xfffffffe, RZ, 0xc0, !PT ;  /* 0xfffffffe000b8812 */ /* 0x000fe400078ec0ff */
[----:B------:R-:W-:-:S02]  /*e160*/  @!P2 LOP3.LUT R15, R20, 0xfffffffe, RZ, 0xc0, !PT ;  /* 0xfffffffe140fa812 */ /* 0x000fc400078ec0ff */
[----:B---3--:R-:W-:Y:S02]  /*e170*/  @!P3 LOP3.LUT R17, R21, 0xfffffffe, RZ, 0xc0, !PT ;  /* 0xfffffffe1511b812 */ /* 0x008fe400078ec0ff */
[----:B0-----:R-:W-:Y:S01]  /*e180*/  @!P4 LOP3.LUT R19, R14, 0xfffffffe, RZ, 0xc0, !PT ;  /* 0xfffffffe0e13c812 */ /* 0x001fe200078ec0ff */
[--C-:B------:R-:W-:Y:S01]  /*e190*/  @!P2 IMAD.WIDE R14, R15, 0x4, R4.reuse ;  /* 0x000000040f0ea825 */ /* 0x100fe200078e0204 */
[----:B------:R-:W-:Y:S02]  /*e1a0*/  @!P5 LOP3.LUT R21, R10, 0xfffffffe, RZ, 0xc0, !PT ;  /* 0xfffffffe0a15d812 */ /* 0x000fe400078ec0ff */
        /* <DEDUP_REMOVED lines=14> */
.L_x_1042:
[----:B------:R-:W-:Y:S05]  /*e290*/  BSYNC B0 ;  /* 0x0000000000007941 */ /* 0x000fea0003800000 */
.L_x_1041:
[----:B------:R-:W-:Y:S01]  /*e2a0*/  ISETP.GE.AND P0, PT, R9, R8, PT ;  /* 0x000000080900720c */ /* 0x000fe20003f06270 */
[----:B0---4-:R0:W1:Y:S04]  /*e2b0*/  SHFL.IDX PT, R5, R7, 0x1, 0x1c1f ;  /* 0x003c1f0007057f89 */ /* 0x01106800000e0000 */
[----:B---3--:R0:W3:Y:S08]  /*e2c0*/  SHFL.IDX PT, R4, R6, 0x1, 0x1c1f ;  /* 0x003c1f0006047f89 */ /* 0x0080f000000e0000 */
[----:B0-----:R-:W-:Y:S05]  /*e2d0*/  @P0 BRA `(.L_x_961) ;  /* 0x0000005c00300947 */ /* 0x001fea0003800000 */
[C---:B--2---:R-:W-:Y:S01]  /*e2e0*/  VIADD R0, R3.reuse, 0x8 ;  /* 0x0000000803007836 */ /* 0x044fe20000000000 */
[C---:B------:R-:W-:Y:S01]  /*e2f0*/  IADD3 R2, R3.reuse, 0x10, RZ ;  /* 0x0000001003027810 */ /* 0x040fe20007ffe0ff */
[----:B------:R-:W-:Y:S01]  /*e300*/  ULDC UR4, c[0x0][0xac8] ;  /* 0x0002b20000047ab9 */ /* 0x000fe20000000800 */
[C---:B------:R-:W-:Y:S01]  /*e310*/  VIADD R12, R3.reuse, 0x18 ;  /* 0x00000018030c7836 */ /* 0x040fe20000000000 */
[C---:B------:R-:W-:Y:S01]  /*e320*/  ISETP.GE.AND P0, PT, R3.reuse, UR4, PT ;  /* 0x0000000403007c0c */ /* 0x040fe2000bf06270 */
[C---:B------:R-:W-:Y:S01]  /*e330*/  VIADD R13, R3.reuse, 0x20 ;  /* 0x00000020030d7836 */ /* 0x040fe20000000000 */
[----:B------:R-:W-:Y:S01]  /*e340*/  ISETP.GE.AND P1, PT, R0, UR4, PT ;  /* 0x0000000400007c0c */ /* 0x000fe2000bf26270 */
[----:B------:R-:W-:Y:S01]  /*e350*/  ULDC.64 UR6, c[0x0][0x208] ;  /* 0x0000820000067ab9 */ /* 0x000fe20000000a00 */
[----:B------:R-:W-:Y:S01]  /*e360*/  ISETP.GE.AND P2, PT, R2, UR4, PT ;  /* 0x0000000402007c0c */ /* 0x000fe2000bf46270 */
[C---:B------:R-:W-:Y:S01]  /*e370*/  VIADD R14, R3.reuse, 0x38 ;  /* 0x00000038030e7836 */ /* 0x040fe20000000000 */
[----:B------:R-:W-:Y:S01]  /*e380*/  ISETP.GE.AND P5, PT, R12, UR4, PT ;  /* 0x000000040c007c0c */ /* 0x000fe2000bfa6270 */
[----:B------:R-:W-:Y:S01]  /*e390*/  VIADD R15, R3, 0x40 ;  /* 0x00000040030f7836 */ /* 0x000fe20000000000 */
[----:B------:R-:W-:Y:S01]  /*e3a0*/  ISETP.GE.AND P6, PT, R13, UR4, PT ;  /* 0x000000040d007c0c */ /* 0x000fe2000bfc6270 */
[----:B------:R-:W-:-:S02]  /*e3b0*/  VIADD R16, R3, 0x48 ;  /* 0x0000004803107836 */ /* 0x000fc40000000000 */
[----:B------:R-:W-:Y:S01]  /*e3c0*/  VIADD R18, R3, 0x50 ;  /* 0x0000005003127836 */ /* 0x000fe20000000000 */
[----:B------:R-:W-:Y:S01]  /*e3d0*/  ISETP.GE.AND P3, PT, R15, UR4, PT ;  /* 0x000000040f007c0c */ /* 0x000fe2000bf66270 */
[C-C-:B-1-3--:R-:W-:Y:S01]  /*e3e0*/  @!P0 IMAD.WIDE R6, R3.reuse, 0x4, R4.reuse ;  /* 0x0000000403068825 */ /* 0x14afe200078e0204 */
[----:B------:R-:W-:Y:S02]  /*e3f0*/  ISETP.GE.AND P4, PT, R16, UR4, PT ;  /* 0x0000000410007c0c */ /* 0x000fe4000bf86270 */
[----:B------:R-:W-:Y:S01]  /*e400*/  @!P1 LEA.HI R0, R0, R0, RZ, 0x1 ;  /* 0x0000000000009211 */ /* 0x000fe200078f08ff */
[C---:B------:R-:W-:Y:S01]  /*e410*/  VIADD R20, R3.reuse, 0x58 ;  /* 0x0000005803147836 */ /* 0x040fe20000000000 */
[----:B------:R-:W-:Y:S01]  /*e420*/  @!P2 LEA.HI R2, R2, R2, RZ, 0x1 ;  /* 0x000000020202a211 */ /* 0x000fe200078f08ff */
[----:B------:R0:W-:Y:S01]  /*e430*/  @!P0 ST.E.64 desc[UR6][R6.64], R26 ;  /* 0x0000001a06008985 */ /* 0x0001e2000c101b06 */
[----:B------:R-:W-:Y:S01]  /*e440*/  @!P1 LOP3.LUT R9, R0, 0xfffffffe, RZ, 0xc0, !PT ;  /* 0xfffffffe00099812 */ /* 0x000fe200078ec0ff */
[C---:B------:R-:W-:Y:S01]  /*e450*/  VIADD R0, R3.reuse, 0x28 ;  /* 0x0000002803007836 */ /* 0x040fe20000000000 */
[----:B------:R-:W-:Y:S01]  /*e460*/  @!P2 LOP3.LUT R11, R2, 0xfffffffe, RZ, 0xc0, !PT ;  /* 0xfffffffe020ba812 */ /* 0x000fe200078ec0ff */
[----:B------:R-:W-:Y:S01]  /*e470*/  VIADD R2, R3, 0x30 ;  /* 0x0000003003027836 */ /* 0x000fe20000000000 */
[----:B------:R-:W-:Y:S01]  /*e480*/  @!P5 LEA.HI R12, R12, R12, RZ, 0x1 ;  /* 0x0000000c0c0cd211 */ /* 0x000fe200078f08ff */
[----:B------:R-:W-:Y:S01]  /*e490*/  @!P1 IMAD.WIDE R8, R9, 0x4, R4 ;  /* 0x0000000409089825 */ /* 0x000fe200078e0204 */
[----:B------:R-:W-:-:S02]  /*e4a0*/  ISETP.GE.AND P0, PT, R0, UR4, PT ;  /* 0x0000000400007c0c */ /* 0x000fc4000bf06270 */
[----:B------:R-:W-:Y:S01]  /*e4b0*/  @!P6 LEA.HI R13, R13, R13, RZ, 0x1 ;  /* 0x0000000d0d0de211 */ /* 0x000fe200078f08ff */
[--C-:B------:R-:W-:Y:S01]  /*e4c0*/  @!P2 IMAD.WIDE R10, R11, 0x4, R4.reuse ;  /* 0x000000040b0aa825 */ /* 0x100fe200078e0204 */
[----:B------:R1:W-:Y:S01]  /*e4d0*/  @!P1 ST.E.64 desc[UR6][R8.64], R30 ;  /* 0x0000001e08009985 */ /* 0x0003e2000c101b06 */
[----:B------:R-:W-:Y:S02]  /*e4e0*/  ISETP.GE.AND P1, PT, R2, UR4, PT ;  /* 0x0000000402007c0c */ /* 0x000fe4000bf26270 */
[----:B0-----:R-:W-:Y:S01]  /*e4f0*/  @!P5 LOP3.LUT R7, R12, 0xfffffffe, RZ, 0xc0, !PT ;  /* 0xfffffffe0c07d812 */ /* 0x001fe200078ec0ff */
[----:B------:R0:W-:Y:S01]  /*e500*/  @!P2 ST.E.64 desc[UR6][R10.64], R34 ;  /* 0x000000220a00a985 */ /* 0x0001e2000c101b06 */
[----:B------:R-:W-:Y:S02]  /*e510*/  ISETP.GE.AND P2, PT, R14, UR4, PT ;  /* 0x000000040e007c0c */ /* 0x000fe4000bf46270 */
[----:B------:R-:W-:Y:S01]  /*e520*/  @!P4 LEA.HI R16, R16, R16, RZ, 0x1 ;  /* 0x000000101010c211 */ /* 0x000fe200078f08ff */
[----:B------:R-:W-:Y:S01]  /*e530*/  @!P5 IMAD.WIDE R6, R7, 0x4, R4 ;  /* 0x000000040706d825 */ /* 0x000fe200078e0204 */
[----:B------:R-:W-:-:S02]  /*e540*/  @!P0 LEA.HI R0, R0, R0, RZ, 0x1 ;  /* 0x0000000000008211 */ /* 0x000fc400078f08ff */
[----:B------:R-:W-:Y:S01]  /*e550*/  @!P4 LOP3.LUT R19, R16, 0xfffffffe, RZ, 0xc0, !PT ;  /* 0xfffffffe1013c812 */ /* 0x000fe200078ec0ff */
[----:B------:R-:W-:Y:S01]  /*e560*/  VIADD R16, R3, 0x70 ;  /* 0x0000007003107836 */ /* 0x000fe20000000000 */
[----:B------:R2:W-:Y:S01]  /*e570*/  @!P5 ST.E.64 desc[UR6][R6.64], R38 ;  /* 0x000000260600d985 */ /* 0x0005e2000c101b06 */
[----:B-1----:R-:W-:Y:S02]  /*e580*/  @!P6 LOP3.LUT R9, R13, 0xfffffffe, RZ, 0xc0, !PT ;  /* 0xfffffffe0d09e812 */ /* 0x002fe400078ec0ff */
[----:B------:R-:W-:Y:S02]  /*e590*/  @!P1 LEA.HI R2, R2, R2, RZ, 0x1 ;  /* 0x0000000202029211 */ /* 0x000fe400078f08ff */
[----:B------:R-:W-:Y:S01]  /*e5a0*/  @!P2 LEA.HI R14, R14, R14, RZ, 0x1 ;  /* 0x0000000e0e0ea211 */ /* 0x000fe200078f08ff */
[--C-:B------:R-:W-:Y:S01]  /*e5b0*/  @!P6 IMAD.WIDE R8, R9, 0x4, R4.reuse ;  /* 0x000000040908e825 */ /* 0x100fe200078e0204 */
[----:B0-----:R-:W-:Y:S02]  /*e5c0*/  @!P3 LEA.HI R10, R15, R15, RZ, 0x1 ;  /* 0x0000000f0f0ab211 */ /* 0x001fe400078f08ff */
[----:B------:R-:W-:Y:S01]  /*e5d0*/  @!P0 LOP3.LUT R11, R0, 0xfffffffe, RZ, 0xc0, !PT ;  /* 0xfffffffe000b8812 */ /* 0x000fe200078ec0ff */
[----:B------:R-:W-:Y:S01]  /*e5e0*/  VIADD R0, R3, 0x60 ;  /* 0x0000006003007836 */ /* 0x000fe20000000000 */
[----:B------:R-:W-:Y:S01]  /*e5f0*/  @!P1 LOP3.LUT R13, R2, 0xfffffffe, RZ, 0xc0, !PT ;  /* 0xfffffffe020d9812 */ /* 0x000fe200078ec0ff */
[----:B------:R0:W-:Y:S01]  /*e600*/  @!P6 ST.E.64 desc[UR6][R8.64], R42 ;  /* 0x0000002a0800e985 */ /* 0x0001e2000c101b06 */
[----:B------:R-:W-:Y:S01]  /*e610*/  @!P2 LOP3.LUT R15, R14, 0xfffffffe, RZ, 0xc0, !PT ;  /* 0xfffffffe0e0fa812 */ /* 0x000fe200078ec0ff */
[----:B--2---:R-:W-:Y:S01]  /*e620*/  @!P0 IMAD.WIDE R6, R11, 0x4, R4 ;  /* 0x000000040b068825 */ /* 0x004fe200078e0204 */
[----:B------:R-:W-:-:S02]  /*e630*/  @!P3 LOP3.LUT R17, R10, 0xfffffffe, RZ, 0xc0, !PT ;  /* 0xfffffffe0a11b812 */ /* 0x000fc400078ec0ff */
[----:B------:R-:W-:Y:S01]  /*e640*/  ISETP.GE.AND P5, PT, R18, UR4, PT ;  /* 0x0000000412007c0c */ /* 0x000fe2000bfa6270 */
[--C-:B------:R-:W-:Y:S01]  /*e650*/  @!P2 IMAD.WIDE R10, R15, 0x4, R4.reuse ;  /* 0x000000040f0aa825 */ /* 0x100fe200078e0204 */
[----:B------:R-:W-:Y:S01]  /*e660*/  ISETP.GE.AND P6, PT, R20, UR4, PT ;  /* 0x0000000414007c0c */ /* 0x000fe2000bfc6270 */
[----:B------:R1:W-:Y:S02]  /*e670*/  @!P0 ST.E.64 desc[UR6][R6.64], R46 ;  /* 0x0000002e06008985 */ /* 0x0003e4000c101b06 */
[----:B------:R-:W-:-:S04]  /*e680*/  @!P4 IMAD.WIDE R14, R19, 0x4, R4 ;  /* 0x00000004130ec825 */ /* 0x000fc800078e0204 */
[----:B0-----:R-:W-:-:S04]  /*e690*/  @!P1 IMAD.WIDE R8, R13, 0x4, R4 ;  /* 0x000000040d089825 */ /* 0x001fc800078e0204 */
[----:B------:R-:W-:Y:S01]  /*e6a0*/  @!P3 IMAD.WIDE R12, R17, 0x4, R4 ;  /* 0x00000004110cb825 */ /* 0x000fe200078e0204 */
[----:B------:R0:W-:Y:S01]  /*e6b0*/  @!P1 ST.E.64 desc[UR6][R8.64], R50 ;  /* 0x0000003208009985 */ /* 0x0001e2000c101b06 */
[----:B------:R-:W-:Y:S02]  /*e6c0*/  @!P5 LEA.HI R18, R18, R18, RZ, 0x1 ;  /* 0x000000121212d211 */ /* 0x000fe400078f08ff */
[C---:B------:R-:W-:Y:S01]  /*e6d0*/  VIADD R2, R3.reuse, 0x68 ;  /* 0x0000006803027836 */ /* 0x040fe20000000000 */
[----:B------:R2:W-:Y:S01]  /*e6e0*/  @!P2 ST.E.64 desc[UR6][R10.64], R54 ;  /* 0x000000360a00a985 */ /* 0x0005e2000c101b06 */
[C---:B------:R-:W-:Y:S01]  /*e6f0*/  VIADD R17, R3.reuse, 0x78 ;  /* 0x0000007803117836 */ /* 0x040fe20000000000 */
[----:B------:R-:W-:Y:S01]  /*e700*/  ISETP.GE.AND P2, PT, R16, UR4, PT ;  /* 0x0000000410007c0c */ /* 0x000fe2000bf46270 */
[----:B------:R-:W-:Y:S01]  /*e710*/  VIADD R19, R3, 0x80 ;  /* 0x0000008003137836 */ /* 0x000fe20000000000 */
[----:B------:R3:W-:Y:S01]  /*e720*/  @!P3 ST.E.64 desc[UR6][R12.64], R58 ;  /* 0x0000003a0c00b985 */ /* 0x0007e2000c101b06 */
[----:B------:R-:W-:-:S02]  /*e730*/  ISETP.GE.AND P3, PT, R2, UR4, PT ;  /* 0x0000000402007c0c */ /* 0x000fc4000bf66270 */
[----:B------:R-:W-:Y:S01]  /*e740*/  ISETP.GE.AND P1, PT, R17, UR4, PT ;  /* 0x0000000411007c0c */ /* 0x000fe2000bf26270 */
[----:B------:R4:W-:Y:S01]  /*e750*/  @!P4 ST.E.64 desc[UR6][R14.64], R62 ;  /* 0x0000003e0e00c985 */ /* 0x0009e2000c101b06 */
[----:B------:R-:W-:Y:S02]  /*e760*/  ISETP.GE.AND P4, PT, R0, UR4, PT ;  /* 0x0000000400007c0c */ /* 0x000fe4000bf86270 */
[----:B------:R-:W-:Y:S02]  /*e770*/  ISETP.GE.AND P0, PT, R19, UR4, PT ;  /* 0x0000000413007c0c */ /* 0x000fe4000bf06270 */
[----:B------:R-:W-:Y:S02]  /*e780*/  @!P6 LEA.HI R20, R20, R20, RZ, 0x1 ;  /* 0x000000141414e211 */ /* 0x000fe400078f08ff */
[----:B-1----:R-:W-:Y:S01]  /*e790*/  @!P5 LOP3.LUT R7, R18, 0xfffffffe, RZ, 0xc0, !PT ;  /* 0xfffffffe1207d812 */ /* 0x002fe200078ec0ff */
[C---:B------:R-:W-:Y:S01]  /*e7a0*/  VIADD R18, R3.reuse, 0x88 ;  /* 0x0000008803127836 */ /* 0x040fe20000000000 */
[----:B0-----:R-:W-:Y:S01]  /*e7b0*/  @!P6 LOP3.LUT R9, R20, 0xfffffffe, RZ, 0xc0, !PT ;  /* 0xfffffffe1409e812 */ /* 0x001fe200078ec0ff */
[----:B------:R-:W-:Y:S01]  /*e7c0*/  VIADD R20, R3, 0x90 ;  /* 0x0000009003147836 */ /* 0x000fe20000000000 */
[----:B------:R-:W-:Y:S01]  /*e7d0*/  @!P3 LEA.HI R2, R2, R2, RZ, 0x1 ;  /* 0x000000020202b211 */ /* 0x000fe200078f08ff */
        /* <DEDUP_REMOVED lines=13> */
[----:B------:R-:W-:-:S02]  /*e8b0*/  @!P1 LOP3.LUT R17, R17, 0xfffffffe, RZ, 0xc0, !PT ;  /* 0xfffffffe11119812 */ /* 0x000fc400078ec0ff */
[----:B------:R-:W-:Y:S02]  /*e8c0*/  @!P0 LOP3.LUT R19, R19, 0xfffffffe, RZ, 0xc0, !PT ;  /* 0xfffffffe13138812 */ /* 0x000fe400078ec0ff */
        /* <DEDUP_REMOVED lines=15> */
[----:B------:R-:W-:Y:S02]  /*e9c0*/  @!P5 LEA.HI R20, R20, R20, RZ, 0x1 ;  /* 0x000000141414d211 */ /* 0x000fe400078f08ff */
[C---:B------:R-:W-:Y:S01]  /*e9d0*/  VIADD R17, R3.reuse, 0xb0 ;  /* 0x000000b003117836 */ /* 0x040fe20000000000 */
[----:B------:R-:W-:Y:S01]  /*e9e0*/  @!P0 ST.E.64 desc[UR6][R14.64], R90 ;  /* 0x0000005a0e008985 */ /* 0x000fe2000c101b06 */
[----:B------:R-:W-:Y:S01]  /*e9f0*/  ISETP.GE.AND P0, PT, R0, UR4, PT ;  /* 0x0000000400007c0c */ /* 0x000fe2000bf06270 */
[C---:B------:R-:W-:Y:S01]  /*ea00*/  VIADD R19, R3.reuse, 0xb8 ;  /* 0x000000b803137836 */ /* 0x040fe20000000000 */
[----:B0-----:R-:W-:Y:S01]  /*ea10*/  @!P6 LOP3.LUT R7, R18, 0xfffffffe, RZ, 0xc0, !PT ;  /* 0xfffffffe1207e812 */ /* 0x001fe200078ec0ff */
[----:B------:R-:W-:Y:S01]  /*ea20*/  VIADD R18, R3, 0xc0 ;  /* 0x000000c003127836 */ /* 0x000fe20000000000 */
[----:B------:R-:W-:-:S02]  /*ea30*/  ISETP.GE.AND P2, PT, R17, UR4, PT ;  /* 0x0000000411007c0c */ /* 0x000fc4000bf46270 */
[----:B------:R-:W-:Y:S01]  /*ea40*/  ISETP.GE.AND P1, PT, R19, UR4, PT ;  /* 0x0000000413007c0c */ /* 0x000fe2000bf26270 */
[--C-:B------:R-:W-:Y:S01]  /*ea50*/  @!P6 IMAD.WIDE R6, R7, 0x4, R4.reuse ;  /* 0x000000040706e825 */ /* 0x100fe200078e0204 */
[----:B-1----:R-:W-:Y:S02]  /*ea60*/  @!P5 LOP3.LUT R9, R20, 0xfffffffe, RZ, 0xc0, !PT ;  /* 0xfffffffe1409d812 */ /* 0x002fe400078ec0ff */
[----:B------:R-:W-:Y:S01]  /*ea70*/  @!P4 LEA.HI R2, R2, R2, RZ, 0x1 ;  /* 0x000000020202c211 */ /* 0x000fe200078f08ff */
[----:B------:R-:W-:Y:S01]  /*ea80*/  VIADD R20, R3, 0xc8 ;  /* 0x000000c803147836 */ /* 0x000fe20000000000 */
[----:B------:R0:W-:Y:S01]  /*ea90*/  @!P6 ST.E.64 desc[UR6][R6.64], R94 ;  /* 0x0000005e0600e985 */ /* 0x0001e2000c101b06 */
[----:B------:R-:W-:Y:S01]  /*eaa0*/  @!P0 LEA.HI R0, R0, R0, RZ, 0x1 ;  /* 0x0000000000008211 */ /* 0x000fe200078f08ff */
[----:B------:R-:W-:Y:S01]  /*eab0*/  @!P5 IMAD.WIDE R8, R9, 0x4, R4 ;  /* 0x000000040908d825 */ /* 0x000fe200078e0204 */
[----:B------:R-:W-:Y:S02]  /*eac0*/  @!P3 LEA.HI R16, R16, R16, RZ, 0x1 ;  /* 0x000000101010b211 */ /* 0x000fe400078f08ff */
[----:B--2---:R-:W-:Y:S01]  /*ead0*/  @!P0 LOP3.LUT R11, R0, 0xfffffffe, RZ, 0xc0, !PT ;  /* 0xfffffffe000b8812 */ /* 0x004fe200078ec0ff */
[----:B------:R-:W-:Y:S01]  /*eae0*/  VIADD R0, R3, 0xd0 ;  /* 0x000000d003007836 */ /* 0x000fe20000000000 */
[----:B------:R1:W-:Y:S01]  /*eaf0*/  @!P5 ST.E.64 desc[UR6][R8.64], R98 ;  /* 0x000000620800d985 */ /* 0x0003e2000c101b06 */
[----:B------:R-:W-:-:S02]  /*eb00*/  ISETP.GE.AND P5, PT, R18, UR4, PT ;  /* 0x0000000412007c0c */ /* 0x000fc4000bfa6270 */
[----:B------:R-:W-:Y:S02]  /*eb10*/  @!P2 LEA.HI R17, R17, R17, RZ, 0x1 ;  /* 0x000000111111a211 */ /* 0x000fe400078f08ff */
[----:B------:R-:W-:Y:S01]  /*eb20*/  @!P1 LEA.HI R19, R19, R19, RZ, 0x1 ;  /* 0x0000001313139211 */ /* 0x000fe200078f08ff */
[--C-:B0-----:R-:W-:Y:S01]  /*eb30*/  @!P0 IMAD.WIDE R6, R11, 0x4, R4.reuse ;  /* 0x000000040b068825 */ /* 0x101fe200078e0204 */
[----:B------:R-:W-:Y:S02]  /*eb40*/  @!P4 LOP3.LUT R13, R2, 0xfffffffe, RZ, 0xc0, !PT ;  /* 0xfffffffe020dc812 */ /* 0x000fe400078ec0ff */
[----:B------:R-:W-:Y:S01]  /*eb50*/  @!P3 LOP3.LUT R15, R16, 0xfffffffe, RZ, 0xc0, !PT ;  /* 0xfffffffe100fb812 */ /* 0x000fe200078ec0ff */
[----:B------:R-:W-:Y:S01]  /*eb60*/  VIADD R2, R3, 0xd8 ;  /* 0x000000d803027836 */ /* 0x000fe20000000000 */
[----:B------:R-:W-:Y:S01]  /*eb70*/  @!P2 LOP3.LUT R17, R17, 0xfffffffe, RZ, 0xc0, !PT ;  /* 0xfffffffe1111a812 */ /* 0x000fe200078ec0ff */
[----:B------:R0:W-:Y:S01]  /*eb80*/  @!P0 ST.E.64 desc[UR6][R6.64], R102 ;  /* 0x0000006606008985 */ /* 0x0001e2000c101b06 */
[----:B------:R-:W-:Y:S01]  /*eb90*/  ISETP.GE.AND P6, PT, R20, UR4, PT ;  /* 0x0000000414007c0c */ /* 0x000fe2000bfc6270 */
[----:B-1----:R-:W-:Y:S01]  /*eba0*/  @!P4 IMAD.WIDE R8, R13, 0x4, R4 ;  /* 0x000000040d08c825 */ /* 0x002fe200078e0204 */
[----:B------:R-:W-:-:S02]  /*ebb0*/  @!P1 LOP3.LUT R19, R19, 0xfffffffe, RZ, 0xc0, !PT ;  /* 0xfffffffe13139812 */ /* 0x000fc400078ec0ff */
[----:B------:R-:W-:Y:S01]  /*ebc0*/  ISETP.GE.AND P0, PT, R0, UR4, PT ;  /* 0x0000000400007c0c */ /* 0x000fe2000bf06270 */
[--C-:B------:R-:W-:Y:S01]  /*ebd0*/  @!P3 IMAD.WIDE R10, R15, 0x4, R4.reuse ;  /* 0x000000040f0ab825 */ /* 0x100fe200078e0204 */
[----:B------:R1:W-:Y:S01]  /*ebe0*/  @!P4 ST.E.64 desc[UR6][R8.64], R106 ;  /* 0x0000006a0800c985 */ /* 0x0003e2000c101b06 */
[----:B------:R-:W-:Y:S02]  /*ebf0*/  @!P5 LEA.HI R18, R18, R18, RZ, 0x1 ;  /* 0x000000121212d211 */ /* 0x000fe400078f08ff */
[--C-:B------:R-:W-:Y:S01]  /*ec00*/  @!P2 IMAD.WIDE R12, R17, 0x4, R4.reuse ;  /* 0x00000004110ca825 */ /* 0x100fe200078e0204 */
[----:B------:R2:W-:Y:S03]  /*ec10*/  @!P3 ST.E.64 desc[UR6][R10.64], R110 ;  /* 0x0000006e0a00b985 */ /* 0x0005e6000c101b06 */
[----:B------:R-:W-:Y:S01]  /*ec20*/  @!P1 IMAD.WIDE R14, R19, 0x4, R4 ;  /* 0x00000004130e9825 */ /* 0x000fe200078e0204 */
[----:B------:R-:W-:Y:S01]  /*ec30*/  @!P2 ST.E.64 desc[UR6][R12.64], R114 ;  /* 0x000000720c00a985 */ /* 0x000fe2000c101b06 */
[----:B0-----:R-:W-:-:S02]  /*ec40*/  @!P5 LOP3.LUT R7, R18, 0xfffffffe, RZ, 0xc0, !PT ;  /* 0xfffffffe1207d812 */ /* 0x001fc400078ec0ff */
[C---:B------:R-:W-:Y:S01]  /*ec50*/  VIADD R16, R3.reuse, 0xe0 ;  /* 0x000000e003107836 */ /* 0x040fe20000000000 */
[----:B------:R-:W-:Y:S01]  /*ec60*/  @!P1 ST.E.64 desc[UR6][R14.64], R118 ;  /* 0x000000760e009985 */ /* 0x000fe2000c101b06 */
[C---:B------:R-:W-:Y:S01]  /*ec70*/  VIADD R17, R3.reuse, 0xe8 ;  /* 0x000000e803117836 */ /* 0x040fe20000000000 */
[----:B------:R-:W-:Y:S01]  /*ec80*/  ISETP.GE.AND P1, PT, R2, UR4, PT ;  /* 0x0000000402007c0c */ /* 0x000fe2000bf26270 */
[----:B------:R-:W-:Y:S01]  /*ec90*/  VIADD R19, R3, 0xf0 ;  /* 0x000000f003137836 */ /* 0x000fe20000000000 */
[----:B------:R-:W-:Y:S01]  /*eca0*/  ISETP.GE.AND P2, PT, R16, UR4, PT ;  /* 0x0000000410007c0c */ /* 0x000fe2000bf46270 */
[----:B------:R-:W-:Y:S01]  /*ecb0*/  @!P5 IMAD.WIDE R6, R7, 0x4, R4 ;  /* 0x000000040706d825 */ /* 0x000fe200078e0204 */
[----:B------:R-:W-:Y:S02]  /*ecc0*/  @!P6 LEA.HI R20, R20, R20, RZ, 0x1 ;  /* 0x000000141414e211 */ /* 0x000fe400078f08ff */
[----:B------:R-:W-:Y:S01]  /*ecd0*/  ISETP.GE.AND P3, PT, R17, UR4, PT ;  /* 0x0000000411007c0c */ /* 0x000fe2000bf66270 */
[----:B------:R-:W-:Y:S01]  /*ece0*/  VIADD R3, R3, 0xf8 ;  /* 0x000000f803037836 */ /* 0x000fe20000000000 */
[----:B------:R-:W-:Y:S01]  /*ecf0*/  ISETP.GE.AND P4, PT, R19, UR4, PT ;  /* 0x0000000413007c0c */ /* 0x000fe2000bf86270 */
[----:B------:R0:W-:Y:S01]  /*ed00*/  @!P5 ST.E.64 desc[UR6][R6.64], R122 ;  /* 0x0000007a0600d985 */ /* 0x0001e2000c101b06 */
[----:B------:R-:W-:-:S02]  /*ed10*/  @!P0 LEA.HI R0, R0, R0, RZ, 0x1 ;  /* 0x0000000000008211 */ /* 0x000fc400078f08ff */
[----:B-1----:R-:W-:Y:S02]  /*ed20*/  @!P6 LOP3.LUT R9, R20, 0xfffffffe, RZ, 0xc0, !PT ;  /* 0xfffffffe1409e812 */ /* 0x002fe400078ec0ff */
[----:B--2---:R-:W-:Y:S02]  /*ed30*/  @!P0 LOP3.LUT R11, R0, 0xfffffffe, RZ, 0xc0, !PT ;  /* 0xfffffffe000b8812 */ /* 0x004fe400078ec0ff */
[----:B------:R-:W-:Y:S01]  /*ed40*/  @!P1 LEA.HI R2, R2, R2, RZ, 0x1 ;  /* 0x0000000202029211 */ /* 0x000fe200078f08ff */
[--C-:B------:R-:W-:Y:S01]  /*ed50*/  @!P6 IMAD.WIDE R8, R9, 0x4, R4.reuse ;  /* 0x000000040908e825 */ /* 0x100fe200078e0204 */
[----:B------:R-:W-:Y:S02]  /*ed60*/  @!P2 LEA.HI R16, R16, R16, RZ, 0x1 ;  /* 0x000000101010a211 */ /* 0x000fe400078f08ff */
[----:B------:R-:W-:Y:S02]  /*ed70*/  @!P3 LEA.HI R17, R17, R17, RZ, 0x1 ;  /* 0x000000111111b211 */ /* 0x000fe400078f08ff */
[----:B------:R1:W-:Y:S01]  /*ed80*/  @!P6 ST.E.64 desc[UR6][R8.64], R126 ;  /* 0x0000007e0800e985 */ /* 0x0003e2000c101b06 */
[----:B0-----:R-:W-:Y:S01]  /*ed90*/  @!P0 IMAD.WIDE R6, R11, 0x4, R4 ;  /* 0x000000040b068825 */ /* 0x001fe200078e0204 */
[----:B------:R-:W-:-:S02]  /*eda0*/  @!P4 LEA.HI R19, R19, R19, RZ, 0x1 ;  /* 0x000000131313c211 */ /* 0x000fc400078f08ff */
[----:B------:R-:W-:Y:S02]  /*edb0*/  @!P1 LOP3.LUT R13, R2, 0xfffffffe, RZ, 0xc0, !PT ;  /* 0xfffffffe020d9812 */ /* 0x000fe400078ec0ff */
[----:B------:R0:W-:Y:S01]  /*edc0*/  @!P0 ST.E.64 desc[UR6][R6.64], R130 ;  /* 0x0000008206008985 */ /* 0x0001e2000c101b06 */
[----:B------:R-:W-:Y:S02]  /*edd0*/  @!P2 LOP3.LUT R15, R16, 0xfffffffe, RZ, 0xc0, !PT ;  /* 0xfffffffe100fa812 */ /* 0x000fe400078ec0ff */
[----:B------:R-:W-:Y:S02]  /*ede0*/  ISETP.GE.AND P0, PT, R3, UR4, PT ;  /* 0x0000000403007c0c */ /* 0x000fe4000bf06270 */
[----:B------:R-:W-:Y:S01]  /*edf0*/  @!P3 LOP3.LUT R17, R17, 0xfffffffe, RZ, 0xc0, !PT ;  /* 0xfffffffe1111b812 */ /* 0x000fe200078ec0ff */
[----:B------:R-:W-:Y:S01]  /*ee00*/  @!P2 IMAD.WIDE R10, R15, 0x4, R4 ;  /* 0x000000040f0aa825 */ /* 0x000fe200078e0204 */
[----:B------:R-:W-:-:S03]  /*ee10*/  @!P4 LOP3.LUT R19, R19, 0xfffffffe, RZ, 0xc0, !PT ;  /* 0xfffffffe1313c812 */ /* 0x000fc600078ec0ff */
[----:B-1----:R-:W-:-:S04]  /*ee20*/  @!P1 IMAD.WIDE R8, R13, 0x4, R4 ;  /* 0x000000040d089825 */ /* 0x002fc800078e0204 */
[--C-:B------:R-:W-:Y:S01]  /*ee30*/  @!P3 IMAD.WIDE R12, R17, 0x4, R4.reuse ;  /* 0x00000004110cb825 */ /* 0x100fe200078e0204 */
[----:B------:R0:W-:Y:S03]  /*ee40*/  @!P1 ST.E.64 desc[UR6][R8.64], R134 ;  /* 0x0000008608009985 */ /* 0x0001e6000c101b06 */
[----:B------:R-:W-:Y:S01]  /*ee50*/  @!P4 IMAD.WIDE R14, R19, 0x4, R4 ;  /* 0x00000004130ec825 */ /* 0x000fe200078e0204 */
[----:B------:R0:W-:Y:S04]  /*ee60*/  @!P2 ST.E.64 desc[UR6][R10.64], R138 ;  /* 0x0000008a0a00a985 */ /* 0x0001e8000c101b06 */
        /* <DEDUP_REMOVED lines=9> */
.L_x_1040:
        /* <DEDUP_REMOVED lines=8> */
[----:B-1----:R-:W-:Y:S02]  /*ef80*/  IMAD R3, R6, UR4, RZ ;  /* 0x0000000406037c24 */ /* 0x002fe4000f8e02ff */
[----:B------:R-:W-:-:S05]  /*ef90*/  VIADD R0, R0, 0xffffff80 ;  /* 0xffffff8000007836 */ /* 0x000fca0000000000 */
[----:B------:R-:W-:-:S13]  /*efa0*/  ISETP.GE.AND P0, PT, R0, R3, PT ;  /* 0x000000030000720c */ /* 0x000fda0003f06270 */
[----:B------:R-:W-:Y:S05]  /*efb0*/  @P0 BRA `(.L_x_961) ;  /* 0x0000004c00f80947 */ /* 0x000fea0003800000 */
[----:B------:R-:W2:Y:S01]  /*efc0*/  LDL R4, [R1] ;  /* 0x0000000001047983 */ /* 0x000ea20000100800 */
[----:B------:R-:W-:Y:S01]  /*efd0*/  ISETP.NE.AND P0, PT, R6, 0x1, PT ;  /* 0x000000010600780c */ /* 0x000fe20003f05270 */
[----:B------:R-:W-:Y:S01]  /*efe0*/  S2UR UR7, SR_CTAID.Z ;  /* 0x00000000000779c3 */ /* 0x000fe20000002700 */
[----:B------:R-:W-:Y:S01]  /*eff0*/  ULDC.64 UR8, c[0x0][0xbd0] ;  /* 0x0002f40000087ab9 */ /* 0x000fe20000000a00 */
[----:B------:R-:W-:Y:S01]  /*f000*/  IMAD.MOV.U32 R5, RZ, RZ, R0 ;  /* 0x000000ffff057224 */ /* 0x000fe200078e0000 */
[----:B------:R-:W-:-:S05]  /*f010*/  ULDC.64 UR12, c[0x0][0x208] ;  /* 0x00008200000c7ab9 */ /* 0x000fca0000000a00 */
[----:B------:R-:W0:Y:S08]  /*f020*/  LDC.64 R10, c[0x0][0xbd8] ;  /* 0x0002f600ff0a7b82 */ /* 0x000e300000000a00 */
[----:B------:R-:W1:Y:S08]  /*f030*/  @P0 LDC R7, c[0x0][0xbec] ;  /* 0x0002fb00ff070b82 */ /* 0x000e700000000800 */
[----:B------:R-:W3:Y:S08]  /*f040*/  @P0 LDC R9, c[0x0][0xbf0] ;  /* 0x0002fc00ff090b82 */ /* 0x000ef00000000800 */
[----:B------:R-:W4:Y:S08]  /*f050*/  S2UR UR10, SR_CTAID.Y ;  /* 0x00000000000a79c3 */ /* 0x000f300000002600 */
[----:B------:R-:W4:Y:S01]  /*f060*/  LDC R8, c[0x0][0xc50] ;  /* 0x00031400ff087b82 */ /* 0x000f220000000800 */
[----:B--2---:R-:W-:Y:S01]  /*f070*/  R2UR UR11, R4 ;  /* 0x00000000040b72ca */ /* 0x004fe200000e0000 */
[----:B-1----:R-:W-:-:S05]  /*f080*/  @P0 IMAD.HI.U32 R4, R0, R7, RZ ;  /* 0x0000000700040227 */ /* 0x002fca00078e00ff */
[----:B---3--:R-:W-:-:S07]  /*f090*/  @P0 SHF.R.U32.HI R5, RZ, R9, R4 ;  /* 0x00000009ff050219 */ /* 0x008fce0000011604 */
[----:B------:R-:W-:Y:S02]  /*f0a0*/  USHF.R.S32.HI UR6, URZ, 0x1f, UR11 ;  /* 0x0000001f3f067899 */ /* 0x000fe4000801140b */
[----:B------:R-:W-:Y:S01]  /*f0b0*/  IMAD R7, RZ, RZ, -UR11 ;  /* 0x8000000bff077e24 */ /* 0x000fe2000f8e02ff */
[----:B------:R-:W-:Y:S02]  /*f0c0*/  UIMAD.WIDE.U32 UR4, UR11, UR8, URZ ;  /* 0x000000080b0472a5 */ /* 0x000fe4000f8e003f */
[----:B------:R-:W-:Y:S01]  /*f0d0*/  UIMAD UR6, UR6, UR8, URZ ;  /* 0x00000008060672a4 */ /* 0x000fe2000f8e023f */
[----:B----4-:R-:W-:Y:S01]  /*f0e0*/  IMAD R9, R8, R7, UR10 ;  /* 0x0000000a08097e24 */ /* 0x010fe2000f8e0207 */
[----:B------:R-:W-:Y:S01]  /*f0f0*/  USHF.R.S32.HI UR8, URZ, 0x1f, UR7 ;  /* 0x0000001f3f087899 */ /* 0x000fe20008011407 */
[----:B------:R-:W-:Y:S01]  /*f100*/  IADD3 R7, -R5, RZ, RZ ;  /* 0x000000ff05077210 */ /* 0x000fe20007ffe1ff */
[----:B------:R-:W-:Y:S01]  /*f110*/  UIMAD UR6, UR11, UR9, UR6 ;  /* 0x000000090b0672a4 */ /* 0x000fe2000f8e0206 */
[----:B------:R-:W-:Y:S01]  /*f120*/  IMAD.U32 R3, RZ, RZ, UR5 ;  /* 0x00000005ff037e24 */ /* 0x000fe2000f8e00ff */
[----:B------:R-:W-:Y:S01]  /*f130*/  SHF.R.S32.HI R4, RZ, 0x1f, R9 ;  /* 0x0000001fff047819 */ /* 0x000fe20000011409 */
[----:B------:R-:W-:Y:S01]  /*f140*/  IMAD.U32 R2, RZ, RZ, UR4 ;  /* 0x00000004ff027e24 */ /* 0x000fe2000f8e00ff */
[----:B------:R-:W-:Y:S01]  /*f150*/  UIADD3 UR6, UR5, UR6, URZ ;  /* 0x0000000605067290 */ /* 0x000fe2000fffe03f */
[----:B0-----:R-:W-:-:S02]  /*f160*/  IMAD R12, R10, UR8, RZ ;  /* 0x000000080a0c7c24 */ /* 0x001fc4000f8e02ff */
[----:B------:R-:W-:Y:S01]  /*f170*/  ULDC.64 UR4, c[0x0][0xbe0] ;  /* 0x0002f80000047ab9 */ /* 0x000fe20000000a00 */
[----:B------:R-:W-:Y:S02]  /*f180*/  IMAD R7, R6, R7, R0 ;  /* 0x0000000706077224 */ /* 0x000fe400078e0200 */
[----:B------:R-:W-:Y:S02]  /*f190*/  IMAD.U32 R3, RZ, RZ, UR6 ;  /* 0x00000006ff037e24 */ /* 0x000fe4000f8e00ff */
[----:B------:R-:W-:Y:S01]  /*f1a0*/  IMAD R11, R11, UR7, R12 ;  /* 0x000000070b0b7c24 */ /* 0x000fe2000f8e020c */
[----:B------:R-:W-:Y:S01]  /*f1b0*/  SHF.R.S32.HI R0, RZ, 0x1f, R7 ;  /* 0x0000001fff007819 */ /* 0x000fe20000011407 */
[----:B------:R-:W-:-:S04]  /*f1c0*/  IMAD.WIDE.U32 R2, R10, UR7, R2 ;  /* 0x000000070a027c25 */ /* 0x000fc8000f8e0002 */
[----:B------:R-:W-:Y:S02]  /*f1d0*/  IMAD.IADD R3, R11, 0x1, R3 ;  /* 0x000000010b037824 */ /* 0x000fe400078e0203 */
[----:B------:R-:W-:Y:S02]  /*f1e0*/  IMAD R4, R4, UR4, RZ ;  /* 0x0000000404047c24 */ /* 0x000fe4000f8e02ff */
[----:B------:R-:W-:-:S04]  /*f1f0*/  IMAD.WIDE.U32 R2, R9, UR4, R2 ;  /* 0x0000000409027c25 */ /* 0x000fc8000f8e0002 */
[----:B------:R-:W-:Y:S01]  /*f200*/  IMAD R4, R9, UR5, R4 ;  /* 0x0000000509047c24 */ /* 0x000fe2000f8e0204 */
[----:B------:R-:W-:Y:S01]  /*f210*/  SHF.R.S32.HI R9, RZ, 0x1f, R5 ;  /* 0x0000001fff097819 */ /* 0x000fe20000011405 */
[----:B------:R-:W-:Y:S01]  /*f220*/  ULDC.64 UR4, c[0x0][0xbc8] ;  /* 0x0002f20000047ab9 */ /* 0x000fe20000000a00 */
[----:B------:R-:W-:Y:S01]  /*f230*/  IADD3 R2, P0, R5, R2, RZ ;  /* 0x0000000205027210 */ /* 0x000fe20007f1e0ff */
[----:B------:R-:W-:-:S03]  /*f240*/  IMAD R0, R0, UR4, RZ ;  /* 0x0000000400007c24 */ /* 0x000fc6000f8e02ff */
[----:B------:R-:W-:Y:S01]  /*f250*/  IADD3.X R3, R9, R3, R4, P0, !PT ;  /* 0x0000000309037210 */ /* 0x000fe200007fe404 */
[C---:B------:R-:W-:Y:S02]  /*f260*/  IMAD R5, R7.reuse, UR5, R0 ;  /* 0x0000000507057c24 */ /* 0x040fe4000f8e0200 */
[----:B------:R-:W-:Y:S01]  /*f270*/  IMAD.WIDE.U32 R2, R7, UR4, R2 ;  /* 0x0000000407027c25 */ /* 0x000fe2000f8e0002 */
[----:B------:R-:W-:-:S03]  /*f280*/  ULDC.64 UR4, c[0x0][0xba8] ;  /* 0x0002ea0000047ab9 */ /* 0x000fc60000000a00 */
[----:B------:R-:W-:Y:S01]  /*f290*/  IMAD.IADD R3, R3, 0x1, R5 ;  /* 0x0000000103037824 */ /* 0x000fe200078e0205 */
[----:B------:R-:W-:-:S04]  /*f2a0*/  LEA R4, P0, R2, UR4, 0x2 ;  /* 0x0000000402047c11 */ /* 0x000fc8000f8010ff */
[----:B------:R-:W-:Y:S01]  /*f2b0*/  LEA.HI.X R5, R2, UR5, R3, 0x2, P0 ;  /* 0x0000000502057c11 */ /* 0x000fe200080f1403 */
[----:B------:R-:W-:-:S05]  /*f2c0*/  IMAD.MOV.U32 R3, RZ, RZ, -0x800000 ;  /* 0xff800000ff037424 */ /* 0x000fca00078e00ff */
[----:B------:R4:W-:Y:S01]  /*f2d0*/  STG.E desc[UR12][R4.64], R3 ;  /* 0x0000000304007986 */ /* 0x0009e2000c10190c */
[----:B------:R-:W-:Y:S05]  /*f2e0*/  BRA `(.L_x_961) ;  /* 0x0000004c002c7947 */ /* 0x000fea0003800000 */
.L_x_959:
        /* <DEDUP_REMOVED lines=18> */
.L_x_1043:
[----:B------:R-:W-:Y:S01]  /*f410*/  ULDC UR7, c[0x0][0xc50] ;  /* 0x0003140000077ab9 */ /* 0x000fe20000000800 */
[----:B------:R-:W-:Y:S01]  /*f420*/  UMOV UR36, UR6 ;  /* 0x0000000600247c82 */ /* 0x000fe20008000000 */
[----:B------:R-:W-:-:S11]  /*f430*/  UISETP.NE.AND UP0, UPT, UR7, 0x1, UPT ;  /* 0x000000010700788c */ /* 0x000fd6000bf05270 */
[----:B------:R-:W-:Y:S01]  /*f440*/  @UP0 ULDC UR4, c[0x0][0xc54] ;  /* 0x0003150000040ab9 */ /* 0x000fe20000000800 */
[----:B------:R-:W-:Y:S01]  /*f450*/  @UP0 ULDC UR8, c[0x0][0xc58] ;  /* 0x0003160000080ab9 */ /* 0x000fe20000000800 */
[----:B------:R-:W-:-:S04]  /*f460*/  UIMAD.WIDE.U32 UR4, UR6, UR4, URZ ;  /* 0x00000004060472a5 */ /* 0x000fc8000f8e003f */
[----:B------:R-:W-:-:S12]  /*f470*/  @UP0 USHF.R.U32.HI UR36, URZ, UR8, UR5 ;  /* 0x000000083f240299 */ /* 0x000fd80008011605 */
.L_x_1044:
[----:B------:R-:W-:Y:S01]  /*f480*/  ISETP.GE.AND P0, PT, R18, RZ, PT ;  /* 0x000000ff1200720c */ /* 0x000fe20003f06270 */
[----:B------:R-:W-:Y:S01]  /*f490*/  UIADD3 UR44, -UR36, URZ, URZ ;  /* 0x0000003f242c7290 */ /* 0x000fe2000fffe13f */
[----:B------:R-:W-:Y:S02]  /*f4a0*/  IMAD.MOV.U32 R9, RZ, RZ, 0x1 ;  /* 0x00000001ff097424 */ /* 0x000fe400078e00ff */
[----:B------:R-:W-:Y:S01]  /*f4b0*/  IMAD.MOV.U32 R0, RZ, RZ, RZ ;  /* 0x000000ffff007224 */ /* 0x000fe200078e00ff */
[----:B------:R-:W-:Y:S01]  /*f4c0*/  UIMAD UR44, UR7, UR44, UR6 ;  /* 0x0000002c072c72a4 */ /* 0x000fe2000f8e0206 */
[----:B------:R-:W-:-:S07]  /*f4d0*/  IMAD.MOV.U32 R3, RZ, RZ, 0x1 ;  /* 0x00000001ff037424 */ /* 0x000fce00078e00ff */
[----:B------:R-:W-:Y:S05]  /*f4e0*/  @!P0 BRA `(.L_x_1045) ;  /* 0x0000004400e48947 */ /* 0x000fea0003800000 */
[----:B------:R-:W0:Y:S01]  /*f4f0*/  S2UR UR45, SR_CTAID.X ;  /* 0x00000000002d79c3 */ /* 0x000e220000002500 */
[----:B------:R-:W-:Y:S01]  /*f500*/  ULDC.64 UR4, c[0x0][0x418] ;  /* 0x0001060000047ab9 */ /* 0x000fe20000000a00 */
[----:B------:R-:W-:Y:S01]  /*f510*/  ULDC UR6, c[0x0][0x448] ;  /* 0x0001120000067ab9 */ /* 0x000fe20000000800 */
[----:B------:R-:W-:Y:S02]  /*f520*/  UISETP.NE.U32.AND UP0, UPT, UR4, URZ, UPT ;  /* 0x0000003f0400728c */ /* 0x000fe4000bf05070 */
[----:B------:R-:W-:Y:S02]  /*f530*/  UISETP.NE.AND UP1, UPT, UR6, 0x1, UPT ;  /* 0x000000010600788c */ /* 0x000fe4000bf25270 */
[----:B------:R-:W-:Y:S01]  /*f540*/  UISETP.NE.AND.EX UP0, UPT, UR5, URZ, UPT, UP0 ;  /* 0x0000003f0500728c */ /* 0x000fe2000bf05300 */
[----:B------:R-:W-:Y:S02]  /*f550*/  ULDC UR6, c[0x0][0x424] ;  /* 0x0001090000067ab9 */ /* 0x000fe40000000800 */
[----:B------:R-:W-:Y:S01]  /*f560*/  ULDC.64 UR4, c[0x0][0x9e0] ;  /* 0x0002780000047ab9 */ /* 0x000fe20000000a00 */
[----:B------:R-:W-:-:S02]  /*f570*/  USEL UR9, UR6, 0x1, UP0 ;  /* 0x0000000106097887 */ /* 0x000fc40008000000 */
[----:B------:R-:W-:Y:S01]  /*f580*/  UISETP.GE.AND UP0, UPT, UR5, 0x1, UPT ;  /* 0x000000010500788c */ /* 0x000fe2000bf06270 */
[----:B------:R-:W-:Y:S02]  /*f590*/  ULDC UR10, c[0x0][0x288] ;  /* 0x0000a200000a7ab9 */ /* 0x000fe40000000800 */
[----:B------:R-:W-:Y:S01]  /*f5a0*/  @UP1 ULDC UR7, c[0x0][0x44c] ;  /* 0x0001130000071ab9 */ /* 0x000fe20000000800 */
[----:B------:R-:W-:Y:S01]  /*f5b0*/  ULDC UR12, c[0x0][0x2f0] ;  /* 0x0000bc00000c7ab9 */ /* 0x000fe20000000800 */
[----:B------:R-:W-:Y:S01]  /*f5c0*/  UIADD3 UR11, -UR10, 0x1, URZ ;  /* 0x000000010a0b7890 */ /* 0x000fe2000fffe13f */
[----:B------:R-:W-:Y:S01]  /*f5d0*/  PLOP3.LUT P1, PT, PT, PT, UP0, 0x80, 0x0 ;  /* 0x000000000000781c */ /* 0x000fe20003f2f008 */
[----:B------:R-:W-:Y:S01]  /*f5e0*/  UIMAD UR13, UR9, UR12, 0x3f ;  /* 0x0000003f090d74a4 */ /* 0x000fe2000f8e020c */
[----:B------:R-:W-:Y:S01]  /*f5f0*/  @UP1 ULDC UR14, c[0x0][0x450] ;  /* 0x00011400000e1ab9 */ /* 0x000fe20000000800 */
[----:B------:R-:W-:Y:S02]  /*f600*/  UIMAD UR11, UR9, UR12, UR11 ;  /* 0x0000000c090b72a4 */ /* 0x000fe4000f8e020b */
[----:B0-----:R-:W-:-:S04]  /*f610*/  USHF.L.U32 UR45, UR45, 0x7, URZ ;  /* 0x000000072d2d7899 */ /* 0x001fc8000800063f */
[----:B------:R-:W-:-:S04]  /*f620*/  UIADD3 UR8, UR45, 0x7f, URZ ;  /* 0x0000007f2d087890 */ /* 0x000fc8000fffe03f */
[----:B------:R-:W-:-:S04]  /*f630*/  UIMAD.WIDE.U32 UR6, UR8, UR7, URZ ;  /* 0x00000007080672a5 */ /* 0x000fc8000f8e003f */
[----:B------:R-:W-:Y:S02]  /*f640*/  @UP1 USHF.R.U32.HI UR8, URZ, UR14, UR7 ;  /* 0x0000000e3f081299 */ /* 0x000fe40008011607 */
[----:B------:R-:W-:Y:S02]  /*f650*/  USHF.R.S32.HI UR7, URZ, 0x1f, UR13 ;  /* 0x0000001f3f077899 */ /* 0x000fe4000801140d */
[----:B------:R-:W-:Y:S02]  /*f660*/  UIADD3 UR6, UR11, UR8, URZ ;  /* 0x000000080b067290 */ /* 0x000fe4000fffe03f */
[----:B------:R-:W-:Y:S02]  /*f670*/  ULEA.HI UR7, UR7, UR13, URZ, 0x6 ;  /* 0x0000000d07077291 */ /* 0x000fe4000f8f303f */
[----:B------:R-:W-:Y:S02]  /*f680*/  UIADD3 UR4, UR6, UR4, URZ ;  /* 0x0000000406047290 */ /* 0x000fe4000fffe03f */
[----:B------:R-:W-:Y:S01]  /*f690*/  USHF.R.S32.HI UR43, URZ, 0x6, UR7 ;  /* 0x000000063f2b7899 */ /* 0x000fe20008011407 */
        /* <DEDUP_REMOVED lines=11> */
.L_x_1047:
[----:B------:R-:W-:-:S11]  /*f750*/  UISETP.NE.AND UP0, UPT, UR5, 0x1, UPT ;  /* 0x000000010500788c */ /* 0x000fd6000bf05270 */
[----:B------:R-:W-:Y:S02]  /*f760*/  @UP0 ULDC.64 UR14, c[0x0][0x9e8] ;  /* 0x00027a00000e0ab9 */ /* 0x000fe40000000a00 */
[----:B------:R-:W-:-:S04]  /*f770*/  UIMAD.WIDE.U32 UR6, UR8, UR14, URZ ;  /* 0x0000000e080672a5 */ /* 0x000fc8000f8e003f */
[----:B------:R-:W-:-:S12]  /*f780*/  @UP0 USHF.R.U32.HI UR8, URZ, UR15, UR7 ;  /* 0x0000000f3f080299 */ /* 0x000fd80008011607 */
.L_x_1048:
[----:B------:R-:W-:-:S04]  /*f790*/  UIMAD UR8, UR8, UR5, UR5 ;  /* 0x00000005080872a4 */ /* 0x000fc8000f8e0205 */
[----:B------:R-:W-:-:S04]  /*f7a0*/  UISETP.LT.AND UP0, UPT, UR4, UR8, UPT ;  /* 0x000000080400728c */ /* 0x000fc8000bf01270 */
[----:B------:R-:W-:-:S12]  /*f7b0*/  USEL UR4, UR4, UR8, UP0 ;  /* 0x0000000804047287 */ /* 0x000fd80008000000 */
.L_x_1046:
[----:B------:R-:W-:Y:S01]  /*f7c0*/  UIADD3 UR4, UR4, 0x3f, URZ ;  /* 0x0000003f04047890 */ /* 0x000fe2000fffe03f */
[----:B------:R-:W-:Y:S01]  /*f7d0*/  @UP1 ULDC UR6, c[0x0][0x44c] ;  /* 0x0001130000061ab9 */ /* 0x000fe20000000800 */
[----:B------:R-:W-:Y:S02]  /*f7e0*/  @UP1 ULDC UR11, c[0x0][0x450] ;  /* 0x00011400000b1ab9 */ /* 0x000fe40000000800 */
[----:B------:R-:W-:Y:S02]  /*f7f0*/  USHF.R.S32.HI UR8, URZ, 0x1f, UR4 ;  /* 0x0000001f3f087899 */ /* 0x000fe40008011404 */
[----:B------:R-:W-:Y:S02]  /*f800*/  UIMAD.WIDE.U32 UR6, UR45, UR6, URZ ;  /* 0x000000062d0672a5 */ /* 0x000fe4000f8e003f */
[----:B------:R-:W-:Y:S02]  /*f810*/  ULEA.HI UR8, UR8, UR4, URZ, 0x6 ;  /* 0x0000000408087291 */ /* 0x000fe4000f8f303f */
[----:B------:R-:W-:Y:S01]  /*f820*/  UIMAD UR9, UR9, UR12, -UR10 ;  /* 0x0000000c090972a4 */ /* 0x000fe2000f8e0a0a */
[----:B------:R-:W-:Y:S01]  /*f830*/  UMOV UR4, UR45 ;  /* 0x0000002d00047c82 */ /* 0x000fe20008000000 */
[----:B------:R-:W-:-:S02]  /*f840*/  USHF.R.S32.HI UR42, URZ, 0x6, UR8 ;  /* 0x000000063f2a7899 */ /* 0x000fc40008011408 */
[----:B------:R-:W-:Y:S02]  /*f850*/  @UP1 USHF.R.U32.HI UR4, URZ, UR11, UR7 ;  /* 0x0000000b3f041299 */ /* 0x000fe40008011607 */
[----:B------:R-:W-:Y:S02]  /*f860*/  UISETP.LT.AND UP0, UPT, UR43, UR42, UPT ;  /* 0x0000002a2b00728c */ /* 0x000fe4000bf01270 */
[----:B------:R-:W-:Y:S01]  /*f870*/  UIADD3 UR4, UR9, UR4, URZ ;  /* 0x0000000409047290 */ /* 0x000fe2000fffe03f */
[----:B------:R-:W-:Y:S01]  /*f880*/  ULDC UR8, c[0x0][0x9dc] ;  /* 0x0002770000087ab9 */ /* 0x000fe20000000800 */
        /* <DEDUP_REMOVED lines=13> */
.L_x_1050:
[----:B------:R-:W-:-:S11]  /*f960*/  UISETP.NE.AND UP0, UPT, UR5, 0x1, UPT ;  /* 0x000000010500788c */ /* 0x000fd6000bf05270 */
[----:B------:R-:W-:Y:S02]  /*f970*/  @UP0 ULDC.64 UR10, c[0x0][0x9e8] ;  /* 0x00027a00000a0ab9 */ /* 0x000fe40000000a00 */
[----:B------:R-:W-:-:S04]  /*f980*/  UIMAD.WIDE.U32 UR6, UR4, UR10, URZ ;  /* 0x0000000a040672a5 */ /* 0x000fc8000f8e003f */
[----:B------:R-:W-:-:S12]  /*f990*/  @UP0 USHF.R.U32.HI UR4, URZ, UR11, UR7 ;  /* 0x0000000b3f040299 */ /* 0x000fd80008011607 */
.L_x_1051:
[----:B------:R-:W-:-:S04]  /*f9a0*/  UIMAD UR4, UR4, UR5, URZ ;  /* 0x00000005040472a4 */ /* 0x000fc8000f8e023f */
[----:B------:R-:W-:-:S04]  /*f9b0*/  UISETP.LT.AND UP0, UPT, UR8, UR4, UPT ;  /* 0x000000040800728c */ /* 0x000fc8000bf01270 */
[----:B------:R-:W-:-:S12]  /*f9c0*/  USEL UR8, UR8, UR4, !UP0 ;  /* 0x0000000408087287 */ /* 0x000fd8000c000000 */
.L_x_1049:
        /* <DEDUP_REMOVED lines=20> */
[----:B------:R-:W-:-:S05]  /*fb10*/  IMAD.MOV R3, RZ, RZ, -R3 ;  /* 0x000000ffff037224 */ /* 0x000fca00078e0a03 */
[----:B------:R-:W-:-:S05]  /*fb20*/  R2UR UR9, R3 ;  /* 0x00000000030972ca */ /* 0x000fca00000e0000 */
[----:B------:R-:W0:Y:S08]  /*fb30*/  I2F.RP R0, UR11 ;  /* 0x0000000b00007d06 */ /* 0x000e300008209400 */
[----:B0-----:R-:W0:Y:S02]  /*fb40*/  MUFU.RCP R0, R0 ;  /* 0x0000000000007308 */ /* 0x001e240000001000 */
[----:B0-----:R-:W-:Y:S01]  /*fb50*/  VIADD R2, R0, 0xffffffe ;  /* 0x0ffffffe00027836 */ /* 0x001fe20000000000 */
[----:B------:R-:W-:Y:S01]  /*fb60*/  IABS R0, UR6 ;  /* 0x0000000600007c13 */ /* 0x000fe20008000000 */
[----:B------:R-:W-:-:S03]  /*fb70*/  ULOP3.LUT UR6, UR6, UR10, URZ, 0x3c, !UPT ;  /* 0x0000000a06067292 */ /* 0x000fc6000f8e3c3f */
[----:B------:R-:W-:Y:S01]  /*fb80*/  R2UR UR8, R0 ;  /* 0x00000000000872ca */ /* 0x000fe200000e0000 */
[----:B------:R-:W0:Y:S02]  /*fb90*/  F2I.FTZ.U32.TRUNC.NTZ R2, R2 ;  /* 0x0000000200027305 */ /* 0x000e24000021f000 */
[----:B0-----:R-:W-:-:S13]  /*fba0*/  R2UR UR5, R2 ;  /* 0x00000000020572ca */ /* 0x001fda00000e0000 */
[----:B------:R-:W-:-:S04]  /*fbb0*/  UIADD3 UR7, URZ, -UR5, URZ ;  /* 0x800000053f077290 */ /* 0x000fc8000fffe03f */
[----:B------:R-:W-:-:S04]  /*fbc0*/  UIMAD UR7, UR7, UR11, URZ ;  /* 0x0000000b070772a4 */ /* 0x000fc8000f8e023f */
[----:B------:R-:W-:-:S04]  /*fbd0*/  UIMAD.WIDE.U32 UR4, UR5, UR7, UR4 ;  /* 0x00000007050472a5 */ /* 0x000fc8000f8e0004 */
[----:B------:R-:W-:-:S04]  /*fbe0*/  UIMAD.WIDE.U32 UR4, UR5, UR8, URZ ;  /* 0x00000008050472a5 */ /* 0x000fc8000f8e003f */
[----:B------:R-:W-:-:S04]  /*fbf0*/  UIMAD UR4, UR5, UR9, UR8 ;  /* 0x00000009050472a4 */ /* 0x000fc8000f8e0208 */
[----:B------:R-:W-:-:S11]  /*fc00*/  UISETP.GT.U32.AND UP1, UPT, UR11, UR4, UPT ;  /* 0x000000040b00728c */ /* 0x000fd6000bf24070 */
[----:B------:R-:W-:Y:S02]  /*fc10*/  @!UP1 UIADD3 UR4, UR4, -UR11, URZ ;  /* 0x8000000b04049290 */ /* 0x000fe4000fffe03f */
[----:B------:R-:W-:Y:S02]  /*fc20*/  @!UP1 UIADD3 UR5, UR5, 0x1, URZ ;  /* 0x0000000105059890 */ /* 0x000fe4000fffe03f */
[----:B------:R-:W-:Y:S02]  /*fc30*/  UISETP.GE.U32.AND UP0, UPT, UR4, UR11, UPT ;  /* 0x0000000b0400728c */ /* 0x000fe4000bf06070 */
[----:B------:R-:W-:-:S09]  /*fc40*/  UISETP.GE.AND UP1, UPT, UR6, URZ, UPT ;  /* 0x0000003f0600728c */ /* 0x000fd2000bf26270 */
[----:B------:R-:W-:Y:S02]  /*fc50*/  @UP0 UIADD3 UR5, UR5, 0x1, URZ ;  /* 0x0000000105050890 */ /* 0x000fe4000fffe03f */
[----:B------:R-:W-:Y:S02]  /*fc60*/  UISETP.NE.AND UP0, UPT, UR10, URZ, UPT ;  /* 0x0000003f0a00728c */ /* 0x000fe4000bf05270 */
[----:B------:R-:W-:-:S09]  /*fc70*/  @!UP1 UIADD3 UR5, -UR5, URZ, URZ ;  /* 0x0000003f05059290 */ /* 0x000fd2000fffe13f */
[----:B------:R-:W-:-:S07]  /*fc80*/  @!UP0 ULOP3.LUT UR5, URZ, UR10, URZ, 0x33, !UPT ;  /* 0x0000000a3f058292 */ /* 0x000fce000f8e333f */
[----:B------:R-:W-:-:S05]  /*fc90*/  UMOV UR41, UR5 ;  /* 0x0000000500297c82 */ /* 0x000fca0008000000 */
.L_x_1052:
[----:B------:R-:W-:Y:S01]  /*fca0*/  UIMAD UR39, UR44, UR41, UR40 ;  /* 0x000000292c2772a4 */ /* 0x000fe2000f8e0228 */
[----:B------:R-:W-:Y:S02]  /*fcb0*/  IMAD.U32 R0, RZ, RZ, UR12 ;  /* 0x0000000cff007e24 */ /* 0x000fe4000f8e00ff */
[----:B------:R-:W-:-:S03]  /*fcc0*/  IMAD.MOV.U32 R9, RZ, RZ, 0x1 ;  /* 0x00000001ff097424 */ /* 0x000fc600078e00ff */
[----:B------:R-:W-:-:S05]  /*fcd0*/  IMAD.U32 R3, RZ, RZ, UR39 ;  /* 0x00000027ff037e24 */ /* 0x000fca000f8e00ff */
[----:B------:R-:W-:Y:S01]  /*fce0*/  VIADDMNMX R17, R3, UR41, R0, PT ;  /* 0x0000002903117c46 */ /* 0x000fe2000b800100 */
[----:B------:R-:W-:Y:S02]  /*fcf0*/  IMAD.MOV.U32 R0, RZ, RZ, RZ ;  /* 0x000000ffff007224 */ /* 0x000fe400078e00ff */
[----:B------:R-:W-:Y:S01]  /*fd00*/  IMAD.MOV.U32 R3, RZ, RZ, 0x1 ;  /* 0x00000001ff037424 */ /* 0x000fe200078e00ff */
[----:B------:R-:W-:Y:S01]  /*fd10*/  ISETP.GT.AND P0, PT, R17, UR39, PT ;  /* 0x0000002711007c0c */ /* 0x000fe2000bf04270 */
[----:B------:R0:W-:-:S12]  /*fd20*/  STL [R1+0x8], R17 ;  /* 0x0000081101007387 */ /* 0x0001d80000100800 */
[----:B0-----:R-:W-:Y:S05]  /*fd30*/  @!P0 BRA `(.L_x_1045) ;  /* 0x0000003c00d08947 */ /* 0x001fea0003800000 */
        /* <DEDUP_REMOVED lines=23> */
.L_x_1053:
        /* <DEDUP_REMOVED lines=9> */
[----:B------:R-:W-:Y:S02]  /*ff40*/  IMAD.U32 R4, RZ, RZ, UR6 ;  /* 0x00000006ff047e24 */ /* 0x000fe4000f8e00ff */
[----:B------:R-:W-:Y:S02]  /*ff50*/  IMAD.U32 R5, RZ, RZ, UR7 ;  /* 0x00000007ff057e24 */ /* 0x000fe4000f8e00ff */
[----:B------:R-:W-:Y:S02]  /*ff60*/  IMAD.U32 R6, RZ, RZ, UR8 ;  /* 0x00000008ff067e24 */ /* 0x000fe4000f8e00ff */
[----:B------:R-:W-:-:S02]  /*ff70*/  IMAD.U32 R7, RZ, RZ, UR9 ;  /* 0x00000009ff077e24 */ /* 0x000fc4000f8e00ff */
[----:B------:R-:W-:Y:S02]  /*ff80*/  IMAD.U32 R10, RZ, RZ, UR4 ;  /* 0x00000004ff0a7e24 */ /* 0x000fe4000f8e00ff */
[----:B------:R-:W-:Y:S02]  /*ff90*/  IMAD.U32 R11, RZ, RZ, UR5 ;  /* 0x00000005ff0b7e24 */ /* 0x000fe4000f8e00ff */
[----:B------:R-:W-:Y:S02]  /*ffa0*/  IMAD.MOV.U32 R8, RZ, RZ, 0x70 ;  /* 0x00000070ff087424 */ /* 0x000fe400078e00ff */
[----:B------:R-:W-:Y:S02]  /*ffb0*/  IMAD.MOV.U32 R12, RZ, RZ, 0x1 ;  /* 0x00000001ff0c7424 */ /* 0x000fe400078e00ff */
[----:B0-----:R-:W-:-:S07]  /*ffc0*/  IMAD.MOV.U32 R13, RZ, RZ, RZ ;  /* 0x000000ffff0d7224 */ /* 0x001fce00078e00ff */
[----:B------:R-:W-:-:S07]  /*ffd0*/  LEPC R20, `(.L_x_1055) ;  /* 0x000000001014794e */ /* 0x000fce0000000000 */
[----:B-1----:R-:W-:Y:S05]  /*ffe0*/  CALL.ABS.NOINC R2 ;  /* 0x0000000002007343 */ /* 0x002fea0003c00000 */
.L_x_1055:
        /* <DEDUP_REMOVED lines=15> */
.L_x_1054:
        /* <DEDUP_REMOVED lines=8> */
[----:B------:R-:W-:Y:S01]  /*10160*/  VIADD R17, R17, 0xffffffff ;  /* 0xffffffff11117836 */ /* 0x000fe20000000000 */
        /* <DEDUP_REMOVED lines=12> */
.L_x_1147:
        /* <DEDUP_REMOVED lines=8> */
.L_x_1150:
[----:B------:R-:W-:Y:S05]  /*102b0*/  @!P6 BRA `(.L_x_1057) ;  /* 0x000000040020e947 */ /* 0x000fea0003800000 */
[----:B------:R-:W-:Y:S01]  /*102c0*/  IMAD.MOV.U32 R16, RZ, RZ, R18 ;  /* 0x000000ffff107224 */ /* 0x000fe200078e0012 */
[----:B------:R-:W-:Y:S06]  /*102d0*/  @!P1 BRA `(.L_x_1059) ;  /* 0x00000000004c9947 */ /* 0x000fec0003800000 */
[----:B------:R-:W1:Y:S01]  /*102e0*/  LDC R6, c[0x0][0x43c] ;  /* 0x00010f00ff067b82 */ /* 0x000e620000000800 */
[----:B0-----:R-:W-:Y:S01]  /*102f0*/  IMAD.MOV.U32 R0, RZ, RZ, R17 ;  /* 0x000000ffff007224 */ /* 0x001fe200078e0011 */
[----:B------:R-:W-:Y:S01]  /*10300*/  ULDC.64 UR4, c[0x0][0x428] ;  /* 0x00010a0000047ab9 */ /* 0x000fe20000000a00 */
[----:B------:R-:W-:Y:S01]  /*10310*/  ULDC.64 UR6, c[0x0][0x208] ;  /* 0x0000820000067ab9 */ /* 0x000fe20000000a00 */
[----:B------:R-:W-:-:S04]  /*10320*/  IMAD R7, R19, UR4, RZ ;  /* 0x0000000413077c24 */ /* 0x000fc8000f8e02ff */
[----:B------:R-:W-:Y:S01]  /*10330*/  IMAD R7, R18, UR5, R7 ;  /* 0x0000000512077c24 */ /* 0x000fe2000f8e0207 */
[----:B-1----:R-:W-:-:S13]  /*10340*/  ISETP.NE.AND P0, PT, R6, 0x1, PT ;  /* 0x000000010600780c */ /* 0x002fda0003f05270 */
[----:B------:R-:W0:Y:S02]  /*10350*/  @P0 LDC.64 R4, c[0x0][0x440] ;  /* 0x00011000ff040b82 */ /* 0x000e240000000a00 */
[----:B0-----:R-:W-:-:S05]  /*10360*/  @P0 IMAD.HI.U32 R4, R17, R4, RZ ;  /* 0x0000000411040227 */ /* 0x001fca00078e00ff */
[----:B------:R-:W-:-:S04]  /*10370*/  @P0 SHF.R.U32.HI R0, RZ, R5, R4 ;  /* 0x00000005ff000219 */ /* 0x000fc80000011604 */
[--C-:B------:R-:W-:Y:S01]  /*10380*/  SHF.R.S32.HI R5, RZ, 0x1f, R0.reuse ;  /* 0x0000001fff057819 */ /* 0x100fe20000011400 */
[----:B------:R-:W-:-:S04]  /*10390*/  IMAD.MOV.U32 R4, RZ, RZ, R0 ;  /* 0x000000ffff047224 */ /* 0x000fc800078e0000 */
[----:B------:R-:W-:-:S04]  /*103a0*/  IMAD.WIDE.U32 R4, R18, UR4, R4 ;  /* 0x0000000412047c25 */ /* 0x000fc8000f8e0004 */
[----:B------:R-:W-:Y:S01]  /*103b0*/  IMAD.IADD R5, R5, 0x1, R7 ;  /* 0x0000000105057824 */ /* 0x000fe200078e0207 */
[----:B------:R-:W-:-:S04]  /*103c0*/  LEA R2, P0, R4, R2, 0x2 ;  /* 0x0000000204027211 */ /* 0x000fc800078010ff */
[----:B------:R-:W-:-:S05]  /*103d0*/  LEA.HI.X R3, R4, R3, R5, 0x2, P0 ;  /* 0x0000000304037211 */ /* 0x000fca00000f1405 */
[----:B------:R1:W5:Y:S01]  /*103e0*/  LDG.E R16, desc[UR6][R2.64] ;  /* 0x0000000602107981 */ /* 0x000362000c1e1900 */
[----:B------:R-:W-:-:S04]  /*103f0*/  IMAD.MOV R0, RZ, RZ, -R0 ;  /* 0x000000ffff007224 */ /* 0x000fc800078e0a00 */
[----:B------:R-:W-:-:S07]  /*10400*/  IMAD R17, R6, R0, R17 ;  /* 0x0000000006117224 */ /* 0x000fce00078e0211 */
.L_x_1059:
[----:B0-----:R-:W-:Y:S01]  /*10410*/  IMAD.MOV.U32 R0, RZ, RZ, 0x1 ;  /* 0x00000001ff007424 */ /* 0x001fe200078e00ff */
[----:B------:R-:W1:Y:S04]  /*10420*/  S2R R8, SR_TID.X ;  /* 0x0000000000087919 */ /* 0x000e680000002100 */
[----:B------:R-:W-:-:S04]  /*10430*/  SHF.L.U32 R0, R0, 0x1f, RZ ;  /* 0x0000001f00007819 */ /* 0x000fc800000006ff */
[----:B------:R-:W0:Y:S01]  /*10440*/  SYNCS.PHASECHK.TRANS64.TRYWAIT P0, [UR38+0x30840], R0 ;  /* 0x03084000ff0075a7 */ /* 0x000e220008000166 */
[----:B-1----:R-:W-:-:S04]  /*10450*/  LOP3.LUT R2, R8, 0x7f, RZ, 0xc0, !PT ;  /* 0x0000007f08027812 */ /* 0x002fc800078ec0ff */
[----:B------:R-:W-:Y:S01]  /*10460*/  ISETP.NE.AND P1, PT, R2, RZ, PT ;  /* 0x000000ff0200720c */ /* 0x000fe20003f25270 */
[----:B0-----:R-:W-:-:S12]  /*10470*/  @!P0 BRA `(.L_x_1060) ;  /* 0x0000003c00f08947 */ /* 0x001fd80003800000 */
.L_x_1151:
[----:B------:R-:W-:Y:S05]  /*10480*/  @P1 BRA `(.L_x_1061) ;  /* 0x0000000000181947 */ /* 0x000fea0003800000 */
[----:B------:R-:W1:Y:S01]  /*10490*/  S2R R2, SR_TID.X ;  /* 0x0000000000027919 */ /* 0x000e620000002100 */
[----:B0-----:R-:W-:-:S04]  /*104a0*/  IMAD.MOV.U32 R0, RZ, RZ, 0x8000 ;  /* 0x00008000ff007424 */ /* 0x001fc800078e00ff */
[----:B------:R2:W-:Y:S01]  /*104b0*/  SYNCS.ARRIVE.TRANS64 RZ, [UR38+0x30830], R0 ;  /* 0x03083000ffff79a7 */ /* 0x0005e20008000026 */
[----:B-1----:R-:W-:-:S13]  /*104c0*/  LOP3.LUT P0, RZ, R2, 0x1f, RZ, 0xc0, !PT ;  /* 0x0000001f02ff7812 */ /* 0x002fda000780c0ff */
[----:B--2---:R-:W-:Y:S05]  /*104d0*/  @!P0 BRA `(.L_x_1061) ;  /* 0x0000000000048947 */ /* 0x004fea0003800000 */
[----:B------:R-:W-:Y:S01]  /*104e0*/  BPT.TRAP 0x1 ;  /* 0x000000040000795c */ /* 0x000fe20000300000 */
.L_x_1061:
        /* <DEDUP_REMOVED lines=10> */
[----:B------:R-:W-:Y:S01]  /*10590*/  USHF.L.U32 UR11, UR11, 0x6, URZ ;  /* 0x000000060b0b7899 */ /* 0x000fe2000800063f */
        /* <DEDUP_REMOVED lines=26> */
.L_x_1057:
        /* <DEDUP_REMOVED lines=22> */
.L_x_1062:
[----:B------:R-:W1:Y:S01]  /*108a0*/  LDC R6, c[0x0][0x448] ;  /* 0x00011200ff067b82 */ /* 0x000e620000000800 */
[----:B------:R-:W2:Y:S01]  /*108b0*/  S2R R11, SR_TID.X ;  /* 0x00000000000b7919 */ /* 0x000ea20000002100 */
[----:B------:R-:W-:Y:S01]  /*108c0*/  USHF.R.S32.HI UR4, URZ, 0x1f, UR36 ;  /* 0x0000001f3f047899 */ /* 0x000fe20008011424 */
[----:B------:R-:W-:Y:S01]  /*108d0*/  ULDC.64 UR8, c[0x0][0x2d8] ;  /* 0x0000b60000087ab9 */ /* 0x000fe20000000a00 */
[----:B------:R-:W3:Y:S02]  /*108e0*/  S2R R10, SR_CTAID.Z ;  /* 0x00000000000a7919 */ /* 0x000ee40000002700 */
[----:B------:R-:W-:Y:S02]  /*108f0*/  UIMAD UR6, UR4, UR8, URZ ;  /* 0x00000008040672a4 */ /* 0x000fe4000f8e023f */
[----:B------:R-:W-:Y:S02]  /*10900*/  UIMAD.WIDE.U32 UR4, UR36, UR8, URZ ;  /* 0x00000008240472a5 */ /* 0x000fe4000f8e003f */
[----:B------:R-:W-:-:S04]  /*10910*/  UIMAD UR6, UR36, UR9, UR6 ;  /* 0x00000009240672a4 */ /* 0x000fc8000f8e0206 */
[----:B------:R-:W-:Y:S01]  /*10920*/  UIADD3 UR5, UR5, UR6, URZ ;  /* 0x0000000605057290 */ /* 0x000fe2000fffe03f */
[----:B-1----:R-:W-:Y:S02]  /*10930*/  ISETP.NE.AND P0, PT, R6, 0x1, PT ;  /* 0x000000010600780c */ /* 0x002fe40003f05270 */
[C---:B--2---:R-:W-:Y:S01]  /*10940*/  LOP3.LUT R9, R11.reuse, 0x7f, RZ, 0xc0, !PT ;  /* 0x0000007f0b097812 */ /* 0x044fe200078ec0ff */
[----:B------:R-:W-:-:S10]  /*10950*/  IMAD.SHL.U32 R3, R11, 0x10, RZ ;  /* 0x000000100b037824 */ /* 0x000fd400078e00ff */
[----:B------:R-:W1:Y:S01]  /*10960*/  @P0 LDC R5, c[0x0][0x44c] ;  /* 0x00011300ff050b82 */ /* 0x000e620000000800 */
[----:B0-----:R-:W-:Y:S01]  /*10970*/  SHF.R.U32.HI R0, RZ, 0x3, R9 ;  /* 0x00000003ff007819 */ /* 0x001fe20000011609 */
[----:B------:R-:W-:-:S03]  /*10980*/  IMAD.SHL.U32 R9, R9, 0x8, RZ ;  /* 0x0000000809097824 */ /* 0x000fc600078e00ff */
[----:B------:R-:W-:-:S03]  /*10990*/  LOP3.LUT R3, R0, 0x70, R3, 0xf8, !PT ;  /* 0x0000007000037812 */ /* 0x000fc600078ef803 */
[----:B------:R-:W0:Y:S02]  /*109a0*/  @P0 LDC R7, c[0x0][0x450] ;  /* 0x00011400ff070b82 */ /* 0x000e240000000800 */
[----:B------:R-:W-:-:S06]  /*109b0*/  VIADD R4, R3, UR45 ;  /* 0x0000002d03047c36 */ /* 0x000fcc0008000000 */
[----:B------:R-:W2:Y:S01]  /*109c0*/  LDC.64 R2, c[0x0][0x2e0] ;  /* 0x0000b800ff027b82 */ /* 0x000ea20000000a00 */
[----:B-1----:R-:W-:-:S04]  /*109d0*/  @P0 IMAD.HI.U32 R8, R4, R5, RZ ;  /* 0x0000000504080227 */ /* 0x002fc800078e00ff */
[----:B------:R-:W-:Y:S01]  /*109e0*/  IMAD.MOV.U32 R5, RZ, RZ, R4 ;  /* 0x000000ffff057224 */ /* 0x000fe200078e0004 */
[----:B0-----:R-:W-:Y:S02]  /*109f0*/  @P0 SHF.R.U32.HI R5, RZ, R7, R8 ;  /* 0x00000007ff050219 */ /* 0x001fe40000011608 */
[----:B---3--:R-:W-:-:S05]  /*10a00*/  SHF.R.S32.HI R7, RZ, 0x1f, R10 ;  /* 0x0000001fff077819 */ /* 0x008fca000001140a */
[----:B--2---:R-:W-:-:S04]  /*10a10*/  IMAD R8, R7, R2, RZ ;  /* 0x0000000207087224 */ /* 0x004fc800078e02ff */
[C---:B------:R-:W-:Y:S01]  /*10a20*/  IMAD R7, R10.reuse, R3, R8 ;  /* 0x000000030a077224 */ /* 0x040fe200078e0208 */
[----:B------:R-:W-:Y:S01]  /*10a30*/  SHF.R.S32.HI R8, RZ, 0x1f, R5 ;  /* 0x0000001fff087819 */ /* 0x000fe20000011405 */
[----:B------:R-:W-:Y:S01]  /*10a40*/  IMAD.WIDE.U32 R2, R10, R2, UR4 ;  /* 0x000000040a027e25 */ /* 0x000fe2000f8e0002 */
[----:B------:R-:W-:-:S03]  /*10a50*/  ULDC.64 UR4, c[0x0][0x2d0] ;  /* 0x0000b40000047ab9 */ /* 0x000fc60000000a00 */
[----:B------:R-:W-:Y:S02]  /*10a60*/  IMAD.IADD R3, R3, 0x1, R7 ;  /* 0x0000000103037824 */ /* 0x000fe400078e0207 */
[----:B------:R-:W-:Y:S02]  /*10a70*/  IMAD.MOV R7, RZ, RZ, -R5 ;  /* 0x000000ffff077224 */ /* 0x000fe400078e0a05 */
[----:B------:R-:W-:Y:S02]  /*10a80*/  IMAD R8, R8, UR4, RZ ;  /* 0x0000000408087c24 */ /* 0x000fe4000f8e02ff */
[----:B------:R-:W-:Y:S02]  /*10a90*/  IMAD R4, R6, R7, R4 ;  /* 0x0000000706047224 */ /* 0x000fe400078e0204 */
[C---:B------:R-:W-:Y:S02]  /*10aa0*/  IMAD R7, R5.reuse, UR5, R8 ;  /* 0x0000000505077c24 */ /* 0x040fe4000f8e0208 */
[----:B------:R-:W-:Y:S01]  /*10ab0*/  IMAD.WIDE.U32 R2, R5, UR4, R2 ;  /* 0x0000000405027c25 */ /* 0x000fe2000f8e0002 */
[----:B------:R-:W-:Y:S01]  /*10ac0*/  SHF.R.S32.HI R5, RZ, 0x1f, R4 ;  /* 0x0000001fff057819 */ /* 0x000fe20000011404 */
[----:B------:R-:W-:-:S02]  /*10ad0*/  ULDC.64 UR4, c[0x0][0x2c8] ;  /* 0x0000b20000047ab9 */ /* 0x000fc40000000a00 */
[----:B------:R-:W-:Y:S02]  /*10ae0*/  IMAD.IADD R3, R3, 0x1, R7 ;  /* 0x0000000103037824 */ /* 0x000fe400078e0207 */
[----:B------:R-:W-:Y:S02]  /*10af0*/  IMAD R5, R5, UR4, RZ ;  /* 0x0000000405057c24 */ /* 0x000fe4000f8e02ff */
[----:B------:R-:W-:-:S04]  /*10b00*/  IMAD.WIDE.U32 R2, R4, UR4, R2 ;  /* 0x0000000404027c25 */ /* 0x000fc8000f8e0002 */
[----:B------:R-:W-:Y:S01]  /*10b10*/  IMAD R5, R4, UR5, R5 ;  /* 0x0000000504057c24 */ /* 0x000fe2000f8e0205 */
[----:B------:R-:W-:Y:S02]  /*10b20*/  ULDC.64 UR4, c[0x0][0x280] ;  /* 0x0000a00000047ab9 */ /* 0x000fe40000000a00 */
[----:B------:R-:W-:Y:S01]  /*10b30*/  LEA R8, P0, R2, UR4, 0x1 ;  /* 0x0000000402087c11 */ /* 0x000fe2000f8008ff */
[----:B------:R-:W-:Y:S01]  /*10b40*/  IMAD.IADD R7, R3, 0x1, R5 ;  /* 0x0000000103077824 */ /* 0x000fe200078e0205 */
[----:B------:R-:W-:-:S04]  /*10b50*/  ULDC UR4, c[0x0][0x2b8] ;  /* 0x0000ae0000047ab9 */ /* 0x000fc80000000800 */
[----:B------:R-:W-:Y:S01]  /*10b60*/  LEA.HI.X R7, R2, UR5, R7, 0x1, P0 ;  /* 0x0000000502077c11 */ /* 0x000fe200080f0c07 */
[----:B------:R-:W-:-:S05]  /*10b70*/  IMAD.SHL.U32 R2, R11, 0x8, RZ ;  /* 0x000000080b027824 */ /* 0x000fca00078e00ff */
[C---:B------:R-:W-:Y:S02]  /*10b80*/  LOP3.LUT R3, R2.reuse, 0x1c0, RZ, 0xc0, !PT ;  /* 0x000001c002037812 */ /* 0x040fe400078ec0ff */
[----:B------:R-:W-:Y:S02]  /*10b90*/  LOP3.LUT R10, R2, 0x38, RZ, 0xc0, !PT ;  /* 0x00000038020a7812 */ /* 0x000fe400078ec0ff */
[----:B------:R-:W-:Y:S02]  /*10ba0*/  LOP3.LUT R3, R3, 0x38, R2, 0xf8, !PT ;  /* 0x0000003803037812 */ /* 0x000fe400078ef802 */
[C---:B------:R-:W-:Y:S02]  /*10bb0*/  LOP3.LUT R2, R10.reuse, 0x40, RZ, 0xfc, !PT ;  /* 0x000000400a027812 */ /* 0x040fe400078efcff */
[----:B------:R-:W-:Y:S02]  /*10bc0*/  ISETP.GE.AND P4, PT, R10, UR4, PT ;  /* 0x000000040a007c0c */ /* 0x000fe4000bf86270 */
[----:B------:R-:W-:-:S02]  /*10bd0*/  ISETP.GE.AND P2, PT, R2, UR4, PT ;  /* 0x0000000402007c0c */ /* 0x000fc4000bf46270 */
[----:B------:R-:W-:-:S04]  /*10be0*/  LOP3.LUT R2, R10, 0x80, RZ, 0xfc, !PT ;  /* 0x000000800a027812 */ /* 0x000fc800078efcff */
[----:B------:R-:W-:Y:S02]  /*10bf0*/  ISETP.GE.AND P1, PT, R2, UR4, PT ;  /* 0x0000000402007c0c */ /* 0x000fe4000bf26270 */
[----:B------:R-:W-:-:S04]  /*10c00*/  LOP3.LUT R2, R10, 0xc0, RZ, 0xfc, !PT ;  /* 0x000000c00a027812 */ /* 0x000fc800078efcff */
[----:B------:R-:W-:Y:S01]  /*10c10*/  ISETP.GE.AND P0, PT, R2, UR4, PT ;  /* 0x0000000402007c0c */ /* 0x000fe2000bf06270 */
[----:B------:R-:W-:Y:S01]  /*10c20*/  UMOV UR4, 0xffffffff ;  /* 0xffffffff00047882 */ /* 0x000fe20000000000 */
[----:B------:R-:W-:-:S04]  /*10c30*/  LOP3.LUT R2, R3, 0x38, R11, 0x78, !PT ;  /* 0x0000003803027812 */ /* 0x000fc800078e780b */
[----:B------:R-:W-:Y:S01]  /*10c40*/  LOP3.LUT R9, R2, 0x200, R9, 0xf8, !PT ;  /* 0x0000020002097812 */ /* 0x000fe200078ef809 */
[----:B------:R-:W-:Y:S06]  /*10c50*/  BRA.DIV UR4, `(.L_x_1063) ;  /* 0x0000003a04107947 */ /* 0x000fec000b800000 */
[----:B------:R-:W0:Y:S01]  /*10c60*/  SHFL.IDX PT, R2, R7, RZ, 0x181f ;  /* 0x00181fff07027589 */ /* 0x000e2200000e0000 */
[----:B------:R-:W-:Y:S01]  /*10c70*/  ULDC UR4, c[0x0][0x288] ;  /* 0x0000a20000047ab9 */ /* 0x000fe20000000800 */
[----:B------:R-:W-:Y:S01]  /*10c80*/  VIADD R0, R0, UR45 ;  /* 0x0000002d00007c36 */ /* 0x000fe20008000000 */
[----:B------:R-:W-:Y:S01]  /*10c90*/  ULDC.64 UR6, c[0x0][0x208] ;  /* 0x0000820000067ab9 */ /* 0x000fe20000000a00 */
[----:B------:R-:W1:Y:S01]  /*10ca0*/  SHFL.IDX PT, R14, R8, RZ, 0x181f ;  /* 0x00181fff080e7589 */ /* 0x000e6200000e0000 */
[----:B------:R-:W-:Y:S02]  /*10cb0*/  IMAD R6, R6, UR4, RZ ;  /* 0x0000000406067c24 */ /* 0x000fe4000f8e02ff */
[C---:B------:R-:W-:Y:S01]  /*10cc0*/  VIADD R11, R0.reuse, 0x10 ;  /* 0x00000010000b7836 */ /* 0x040fe20000000000 */
[----:B------:R-:W-:Y:S02]  /*10cd0*/  SHFL.IDX PT, R5, R7, 0x1, 0x181f ;  /* 0x00381f0007057f89 */ /* 0x000fe400000e0000 */
[----:B------:R-:W-:-:S02]  /*10ce0*/  ISETP.GE.AND P3, PT, R0, R6, PT ;  /* 0x000000060000720c */ /* 0x000fc40003f66270 */
[----:B------:R-:W2:Y:S11]  /*10cf0*/  SHFL.IDX PT, R4, R8, 0x1, 0x181f ;  /* 0x00381f0008047f89 */ /* 0x000eb600000e0000 */
[----:B------:R-:W-:Y:S01]  /*10d00*/  @!P3 LEA R21, R9, UR38, 0x1 ;  /* 0x000000260915bc11 */ /* 0x000fe2000f8e08ff */
[----:B0-----:R-:W-:-:S02]  /*10d10*/  IMAD.MOV.U32 R3, RZ, RZ, R2 ;  /* 0x000000ffff037224 */ /* 0x001fc400078e0002 */
[----:B-1----:R-:W-:Y:S02]  /*10d20*/  IMAD.MOV.U32 R2, RZ, RZ, R14 ;  /* 0x000000ffff027224 */ /* 0x002fe400078e000e */
[----:B------:R-:W-:Y:S02]  /*10d30*/  SHFL.IDX PT, R14, R8, 0x7, 0x181f ;  /* 0x00f81f00080e7f89 */ /* 0x000fe400000e0000 */
[----:B------:R-:W-:-:S05]  /*10d40*/  @!P3 IMAD.WIDE.U32 R2, R10, 0x2, R2 ;  /* 0x000000020a02b825 */ /* 0x000fca00078e0002 */
[----:B------:R-:W-:Y:S04]  /*10d50*/  @!P3 LDGSTS.E.BYPASS.LTC128B.128 [R21+0x10400], desc[UR6][R2.64], !P4 ;  /* 0x104000000215bfae */ /* 0x000fe8000e101d46 */
[----:B------:R-:W-:Y:S04]  /*10d60*/  @!P3 LDGSTS.E.BYPASS.LTC128B.128 [R21+0x14400], desc[UR6][R2.64+0x80], !P2 ;  /* 0x144000800215bfae */ /* 0x000fe8000d101d46 */
[----:B------:R-:W-:Y:S04]  /*10d70*/  @!P3 LDGSTS.E.BYPASS.LTC128B.128 [R21+0x18400], desc[UR6][R2.64+0x100], !P1 ;  /* 0x184001000215bfae */ /* 0x000fe8000c901d46 */
[----:B------:R0:W-:Y:S01]  /*10d80*/  @!P3 LDGSTS.E.BYPASS.LTC128B.128 [R21+0x1c400], desc[UR6][R2.64+0x180], !P0 ;  /* 0x1c4001800215bfae */ /* 0x0001e2000c101d46 */
[----:B------:R-:W-:-:S02]  /*10d90*/  ISETP.GE.AND P3, PT, R11, R6, PT ;  /* 0x000000060b00720c */ /* 0x000fc40003f66270 */
[----:B------:R-:W-:Y:S01]  /*10da0*/  IADD3 R11, R0, 0x20, RZ ;  /* 0x00000020000b7810 */ /* 0x000fe20007ffe0ff */
[----:B0-----:R-:W-:Y:S10]  /*10db0*/  SHFL.IDX PT, R3, R7, 0x2, 0x181f ;  /* 0x00581f0007037f89 */ /* 0x001ff400000e0000 */
[----:B--2---:R-:W-:Y:S01]  /*10dc0*/  @!P3 IMAD.WIDE.U32 R4, R10, 0x2, R4 ;  /* 0x000000020a04b825 */ /* 0x004fe200078e0004 */
[----:B------:R-:W-:Y:S01]  /*10dd0*/  @!P3 LEA R20, R9, UR38, 0x1 ;  /* 0x000000260914bc11 */ /* 0x000fe2000f8e08ff */
[----:B------:R-:W0:Y:S04]  /*10de0*/  SHFL.IDX PT, R2, R8, 0x2, 0x181f ;  /* 0x00581f0008027f89 */ /* 0x000e2800000e0000 */
[----:B------:R-:W-:Y:S04]  /*10df0*/  @!P3 LDGSTS.E.BYPASS.LTC128B.128 [R20+0x10c00], desc[UR6][R4.64], !P4 ;  /* 0x10c000000414bfae */ /* 0x000fe8000e101d46 */
[----:B------:R-:W-:Y:S04]  /*10e00*/  @!P3 LDGSTS.E.BYPASS.LTC128B.128 [R20+0x14c00], desc[UR6][R4.64+0x80], !P2 ;  /* 0x14c000800414bfae */ /* 0x000fe8000d101d46 */
[----:B------:R-:W-:Y:S04]  /*10e10*/  @!P3 LDGSTS.E.BYPASS.LTC128B.128 [R20+0x18c00], desc[UR6][R4.64+0x100], !P1 ;  /* 0x18c001000414bfae */ /* 0x000fe8000c901d46 */
[----:B------:R1:W-:Y:S01]  /*10e20*/  @!P3 LDGSTS.E.BYPASS.LTC128B.128 [R20+0x1cc00], desc[UR6][R4.64+0x180], !P0 ;  /* 0x1cc001800414bfae */ /* 0x0003e2000c101d46 */
[----:B------:R-:W-:Y:S01]  /*10e30*/  ISETP.GE.AND P3, PT, R11, R6, PT ;  /* 0x000000060b00720c */ /* 0x000fe20003f66270 */
[----:B------:R-:W-:-:S02]  /*10e40*/  VIADD R11, R0, 0x30 ;  /* 0x00000030000b7836 */ /* 0x000fc40000000000 */
[----:B-1----:R-:W-:Y:S10]  /*10e50*/  SHFL.IDX PT, R5, R7, 0x3, 0x181f ;  /* 0x00781f0007057f89 */ /* 0x002ff400000e0000 */
[----:B0-----:R-:W-:Y:S01]  /*10e60*/  @!P3 IMAD.WIDE.U32 R2, R10, 0x2, R2 ;  /* 0x000000020a02b825 */ /* 0x001fe200078e0002 */
        /* <DEDUP_REMOVED lines=32> */
[----:B------:R1:W-:Y:S04]  /*11070*/  @!P3 LDGSTS.E.BYPASS.LTC128B.128 [R20+0x12c00], desc[UR6][R4.64], !P4 ;  /* 0x12c000000414bfae */ /* 0x0003e8000e101d46 */
[----:B------:R1:W-:Y:S04]  /*11080*/  @!P3 LDGSTS.E.BYPASS.LTC128B.128 [R20+0x16c00], desc[UR6][R4.64+0x80], !P2 ;  /* 0x16c000800414bfae */ /* 0x0003e8000d101d46 */
[----:B------:R1:W-:Y:S04]  /*11090*/  @!P3 LDGSTS.E.BYPASS.LTC128B.128 [R20+0x1ac00], desc[UR6][R4.64+0x100], !P1 ;  /* 0x1ac001000414bfae */ /* 0x0003e8000c901d46 */
[----:B------:R1:W-:Y:S01]  /*110a0*/  @!P3 LDGSTS.E.BYPASS.LTC128B.128 [R20+0x1ec00], desc[UR6][R4.64+0x180], !P0 ;  /* 0x1ec001800414bfae */ /* 0x0003e2000c101d46 */
[----:B------:R-:W-:-:S03]  /*110b0*/  ISETP.GE.AND P3, PT, R11, R6, PT ;  /* 0x000000060b00720c */ /* 0x000fc60003f66270 */
[----:B------:R-:W2:Y:S10]  /*110c0*/  SHFL.IDX PT, R7, R7, 0x7, 0x181f ;  /* 0x00f81f0007077f89 */ /* 0x000eb400000e0000 */
[----:B0-----:R-:W-:Y:S01]  /*110d0*/  @!P3 IMAD.WIDE.U32 R2, R10, 0x2, R2 ;  /* 0x000000020a02b825 */ /* 0x001fe200078e0002 */
[----:B------:R-:W-:-:S05]  /*110e0*/  @!P3 LEA R21, R9, UR38, 0x1 ;  /* 0x000000260915bc11 */ /* 0x000fca000f8e08ff */
[----:B------:R1:W-:Y:S04]  /*110f0*/  @!P3 LDGSTS.E.BYPASS.LTC128B.128 [R21+0x13400], desc[UR6][R2.64], !P4 ;  /* 0x134000000215bfae */ /* 0x0003e8000e101d46 */
[----:B------:R1:W-:Y:S04]  /*11100*/  @!P3 LDGSTS.E.BYPASS.LTC128B.128 [R21+0x17400], desc[UR6][R2.64+0x80], !P2 ;  /* 0x174000800215bfae */ /* 0x0003e8000d101d46 */
[----:B------:R1:W-:Y:S04]  /*11110*/  @!P3 LDGSTS.E.BYPASS.LTC128B.128 [R21+0x1b400], desc[UR6][R2.64+0x100], !P1 ;  /* 0x1b4001000215bfae */ /* 0x0003e8000c901d46 */
[----:B--2---:R1:W-:Y:S02]  /*11120*/  @!P3 LDGSTS.E.BYPASS.LTC128B.128 [R21+0x1f400], desc[UR6][R2.64+0x180], !P0 ;  /* 0x1f4001800215bfae */ /* 0x0043e4000c101d46 */
.L_x_1168:
[----:B-1----:R-:W-:Y:S01]  /*11130*/  VIADD R3, R0, 0x70 ;  /* 0x0000007000037836 */ /* 0x002fe20000000000 */
        /* <DEDUP_REMOVED lines=15> */
.L_x_1065:
[----:B------:R-:W-:Y:S05]  /*11230*/  BSYNC B0 ;  /* 0x0000000000007941 */ /* 0x000fea0003800000 */
.L_x_1064:
[----:B------:R-:W-:Y:S01]  /*11240*/  NOP ;  /* 0x0000000000007918 */ /* 0x000fe20000000000 */
[----:B------:R-:W-:Y:S01]  /*11250*/  SYNCS.ARRIVE.TRANS64.RED.A0T1 RZ, [UR38+0x30800], RZ ;  /* 0x030800ffffff79a7 */ /* 0x000fe20008200426 */
[----:B------:R-:W-:Y:S01]  /*11260*/  IMAD.MOV.U32 R2, RZ, RZ, 0x1 ;  /* 0x00000001ff027424 */ /* 0x000fe200078e00ff */
[----:B------:R-:W-:Y:S04]  /*11270*/  ARRIVES.LDGSTSBAR.64.TRANSCNT [UR38+0x30800] ;  /* 0x03080000ff0079b0 */ /* 0x000fe80008000aa6 */
[----:B------:R-:W-:Y:S01]  /*11280*/  SHF.L.U32 R2, R2, 0x1f, RZ ;  /* 0x0000001f02027819 */ /* 0x000fe200000006ff */
[----:B------:R-:W-:Y:S01]  /*11290*/  NOP ;  /* 0x0000000000007918 */ /* 0x000fe20000000000 */
[----:B------:R-:W2:Y:S01]  /*112a0*/  LDL.LU R3, [R1+0x8] ;  /* 0x0000080001037983 */ /* 0x000ea20000300800 */
[----:B------:R-:W-:Y:S01]  /*112b0*/  SYNCS.ARRIVE.TRANS64.A1T0 RZ, [UR38+0x30800], RZ ;  /* 0x030800ffffff79a7 */ /* 0x000fe20008100026 */
[----:B------:R-:W1:Y:S01]  /*112c0*/  SYNCS.PHASECHK.TRANS64.TRYWAIT P0, [UR38+0x30820], R2 ;  /* 0x03082002ff0075a7 */ /* 0x000e620008000166 */
[----:B--2---:R-:W-:-:S05]  /*112d0*/  VIADD R0, R3, 0xfffffffe ;  /* 0xfffffffe03007836 */ /* 0x004fca0000000000 */
[----:B------:R-:W-:Y:S01]  /*112e0*/  ISETP.GE.AND P1, PT, R0, UR39, PT ;  /* 0x0000002700007c0c */ /* 0x000fe2000bf26270 */
[----:B-1----:R-:W-:-:S12]  /*112f0*/  @!P0 BRA `(.L_x_1066) ;  /* 0x0000003c002c8947 */ /* 0x002fd80003800000 */
.L_x_1169:
[----:B0-----:R-:W-:Y:S02]  /*11300*/  IMAD.MOV.U32 R9, RZ, RZ, 0x1 ;  /* 0x00000001ff097424 */ /* 0x001fe400078e00ff */
[----:B------:R-:W-:Y:S01]  /*11310*/  IMAD.MOV.U32 R8, RZ, RZ, RZ ;  /* 0x000000ffff087224 */ /* 0x000fe200078e00ff */
[----:B------:R-:W-:Y:S06]  /*11320*/  @!P1 BRA `(.L_x_1067) ;  /* 0x0000002000f09947 */ /* 0x000fec0003800000 */
[----:B------:R-:W-:Y:S01]  /*11330*/  UIADD3 UR4, UR44, 0x1, URZ ;  /* 0x000000012c047890 */ /* 0x000fe2000fffe03f */
[----:B------:R-:W0:Y:S01]  /*11340*/  S2R R4, SR_TID.X ;  /* 0x0000000000047919 */ /* 0x000e220000002100 */
[----:B------:R-:W-:Y:S01]  /*11350*/  ULOP3.LUT UR5, URZ, UR42, URZ, 0x33, !UPT ;  /* 0x0000002a3f057292 */ /* 0x000fe2000f8e333f */
[----:B------:R-:W-:Y:S01]  /*11360*/  IMAD.MOV.U32 R9, RZ, RZ, 0x1 ;  /* 0x00000001ff097424 */ /* 0x000fe200078e00ff */
[----:B------:R-:W-:-:S04]  /*11370*/  UIMAD UR4, UR4, UR41, URZ ;  /* 0x00000029040472a4 */ /* 0x000fc8000f8e023f */
[----:B-1----:R-:W-:Y:S01]  /*11380*/  IMAD.U32 R3, RZ, RZ, UR5 ;  /* 0x00000005ff037e24 */ /* 0x002fe2000f8e00ff */
[----:B------:R-:W-:Y:S01]  /*11390*/  ULOP3.LUT UR5, URZ, UR39, URZ, 0x33, !UPT ;  /* 0x000000273f057292 */ /* 0x000fe2000f8e333f */
[----:B------:R-:W-:Y:S01]  /*113a0*/  LOP3.LUT R2, RZ, UR4, RZ, 0x33, !PT ;  /* 0x00000004ff027c12 */ /* 0x000fe2000f8e33ff */
[----:B------:R-:W-:-:S03]  /*113b0*/  ULOP3.LUT UR4, URZ, UR43, URZ, 0x33, !UPT ;  /* 0x0000002b3f047292 */ /* 0x000fc6000f8e333f */
[----:B------:R-:W-:Y:S01]  /*113c0*/  VIADDMNMX R2, R2, -UR40, R3, !PT ;  /* 0x8000002802027c46 */ /* 0x000fe2000f800103 */
[----:B------:R-:W-:-:S03]  /*113d0*/  IMAD.MOV.U32 R3, RZ, RZ, 0x2 ;  /* 0x00000002ff037424 */ /* 0x000fc600078e00ff */
[----:B------:R-:W-:-:S04]  /*113e0*/  VIMNMX R2, R2, UR4, !PT ;  /* 0x0000000402027c48 */ /* 0x000fc8000ffe0100 */
[----:B------:R-:W-:-:S05]  /*113f0*/  VIADDMNMX R3, R2, R3, UR5, !PT ;  /* 0x0000000502037e46 */ /* 0x000fca000f800103 */
[----:B------:R-:W-:-:S05]  /*11400*/  VIADD R5, R3, 0xfffffffe ;  /* 0xfffffffe03057836 */ /* 0x000fca0000000000 */
[-C--:B------:R-:W-:Y:S02]  /*11410*/  ISETP.NE.AND P0, PT, R5, R2.reuse, PT ;  /* 0x000000020500720c */ /* 0x080fe40003f05270 */
[----:B------:R-:W-:Y:S02]  /*11420*/  LOP3.LUT R2, RZ, R2, RZ, 0x33, !PT ;  /* 0x00000002ff027212 */ /* 0x000fe400078e33ff */
[----:B0-----:R-:W-:Y:S01]  /*11430*/  LOP3.LUT R10, R4, 0x1f, RZ, 0xc0, !PT ;  /* 0x0000001f040a7812 */ /* 0x001fe200078ec0ff */
[----:B------:R-:W-:Y:S02]  /*11440*/  IMAD.MOV.U32 R4, RZ, RZ, R16 ;  /* 0x000000ffff047224 */ /* 0x000fe400078e0010 */
[----:B------:R-:W-:-:S05]  /*11450*/  IMAD.IADD R3, R3, 0x1, R2 ;  /* 0x0000000103037824 */ /* 0x000fca00078e0202 */
[----:B------:R-:W-:Y:S01]  /*11460*/  LOP3.LUT R12, R3, 0x1, RZ, 0xc0, !PT ;  /* 0x00000001030c7812 */ /* 0x000fe200078ec0ff */
[----:B------:R-:W-:Y:S06]  /*11470*/  @!P0 BRA `(.L_x_1068) ;  /* 0x0000001400c88947 */ /* 0x000fec0003800000 */
[----:B------:R-:W-:Y:S01]  /*11480*/  BSSY B0, `(.L_x_1068) ;  /* 0x0000171000007945 */ /* 0x000fe20003800000 */
[----:B------:R-:W-:Y:S01]  /*11490*/  IADD3 R6, R3, -R12, RZ ;  /* 0x8000000c03067210 */ /* 0x000fe20007ffe0ff */
[----:B------:R-:W-:Y:S02]  /*114a0*/  IMAD.MOV.U32 R7, RZ, RZ, 0x1 ;  /* 0x00000001ff077424 */ /* 0x000fe400078e00ff */
[----:B------:R-:W-:-:S07]  /*114b0*/  IMAD.MOV.U32 R4, RZ, RZ, R16 ;  /* 0x000000ffff047224 */ /* 0x000fce00078e0010 */
.L_x_1107:
[----:B------:R-:W2:Y:S01]  /*114c0*/  LDL R2, [R1] ;  /* 0x0000000001027983 */ /* 0x000ea20000100800 */
[----:B------:R-:W-:Y:S01]  /*114d0*/  VIADD R6, R6, 0xfffffffe ;  /* 0xfffffffe06067836 */ /* 0x000fe20000000000 */
[----:B------:R-:W-:Y:S04]  /*114e0*/  BSSY B1, `(.L_x_1069) ;  /* 0x00000b3000017945 */ /* 0x000fe80003800000 */
[----:B------:R-:W-:Y:S02]  /*114f0*/  ISETP.NE.AND P2, PT, R6, RZ, PT ;  /* 0x000000ff0600720c */ /* 0x000fe40003f45270 */
[----:B--2---:R-:W-:-:S13]  /*11500*/  ISETP.NE.AND P0, PT, R2, RZ, PT ;  /* 0x000000ff0200720c */ /* 0x004fda0003f05270 */
[----:B------:R-:W-:Y:S05]  /*11510*/  @!P0 BRA `(.L_x_1070) ;  /* 0x0000000800bc8947 */ /* 0x000fea0003800000 */
[----:B------:R-:W2:Y:S01]  /*11520*/  LDL R2, [R1+0x4] ;  /* 0x0000040001027983 */ /* 0x000ea20000100800 */
[----:B------:R-:W-:Y:S01]  /*11530*/  IMAD.MOV.U32 R9, RZ, RZ, R0 ;  /* 0x000000ffff097224 */ /* 0x000fe200078e0000 */
        /* <DEDUP_REMOVED lines=11> */
[----:B------:R-:W-:-:S03]  /*115f0*/  IMAD R4, R18, UR5, R5 ;  /* 0x0000000512047c24 */ /* 0x000fc6000f8e0205 */
[--C-:B------:R-:W-:Y:S01]  /*11600*/  SHF.R.S32.HI R3, RZ, 0x1f, R2.reuse ;  /* 0x0000001fff037819 */ /* 0x100fe20000011402 */
[--C-:B------:R-:W-:Y:S02]  /*11610*/  IMAD.MOV R5, RZ, RZ, -R2.reuse ;  /* 0x000000ffff057224 */ /* 0x100fe400078e0a02 */
[----:B------:R-:W-:Y:S01]  /*11620*/  IMAD.WIDE.U32 R2, R18, UR4, R2 ;  /* 0x0000000412027c25 */ /* 0x000fe2000f8e0002 */
[----:B------:R-:W-:-:S03]  /*11630*/  ULDC.64 UR4, c[0x0][0x418] ;  /* 0x0001060000047ab9 */ /* 0x000fc60000000a00 */
[----:B------:R-:W-:Y:S01]  /*11640*/  IMAD.IADD R3, R4, 0x1, R3 ;  /* 0x0000000104037824 */ /* 0x000fe200078e0203 */
[----:B------:R-:W-:Y:S01]  /*11650*/  LEA R4, P0, R2, UR4, 0x2 ;  /* 0x0000000402047c11 */ /* 0x000fe2000f8010ff */
[----:B------:R-:W-:-:S03]  /*11660*/  IMAD R9, R9, R5, R0 ;  /* 0x0000000509097224 */ /* 0x000fc600078e0200 */
[----:B------:R-:W-:-:S05]  /*11670*/  LEA.HI.X R5, R2, UR5, R3, 0x2, P0 ;  /* 0x0000000502057c11 */ /* 0x000fca00080f1403 */
[----:B------:R0:W5:Y:S04]  /*11680*/  LDG.E R4, desc[UR6][R4.64] ;  /* 0x0000000604047981 */ /* 0x000168000c1e1900 */
.L_x_1071:
[----:B------:R-:W1:Y:S01]  /*11690*/  S2R R2, SR_TID.X ;  /* 0x0000000000027919 */ /* 0x000e620000002100 */
[----:B------:R-:W-:Y:S01]  /*116a0*/  BSSY B2, `(.L_x_1072) ;  /* 0x0000006000027945 */ /* 0x000fe20003800000 */
[----:B-1----:R-:W-:Y:S02]  /*116b0*/  LOP3.LUT R3, R2, 0x7f, RZ, 0xc0, !PT ;  /* 0x0000007f02037812 */ /* 0x002fe400078ec0ff */
[----:B------:R-:W-:Y:S02]  /*116c0*/  SHF.L.U32 R2, R7, 0x1f, RZ ;  /* 0x0000001f07027819 */ /* 0x000fe400000006ff */
[----:B------:R-:W-:Y:S02]  /*116d0*/  ISETP.NE.AND P1, PT, R3, RZ, PT ;  /* 0x000000ff0300720c */ /* 0x000fe40003f25270 */
[----:B------:R-:W1:Y:S02]  /*116e0*/  SYNCS.PHASECHK.TRANS64.TRYWAIT P0, [UR38+0x30848], R2 ;  /* 0x03084802ff0075a7 */ /* 0x000e640008000166 */
[----:B-1----:R-:W-:Y:S09]  /*116f0*/  @!P0 BRA `(.L_x_1073) ;  /* 0x0000003800448947 */ /* 0x002ff20003800000 */
.L_x_1170:
[----:B------:R-:W-:Y:S05]  /*11700*/  BSYNC B2 ;  /* 0x0000000000027941 */ /* 0x000fea0003800000 */
.L_x_1072:
[----:B------:R-:W-:Y:S04]  /*11710*/  BSSY B2, `(.L_x_1074) ;  /* 0x0000007000027945 */ /* 0x000fe80003800000 */
[----:B------:R-:W-:Y:S05]  /*11720*/  @P1 BRA `(.L_x_1075) ;  /* 0x0000000000141947 */ /* 0x000fea0003800000 */
[----:B------:R-:W-:Y:S01]  /*11730*/  ISETP.NE.AND P0, PT, R10, RZ, PT ;  /* 0x000000ff0a00720c */ /* 0x000fe20003f05270 */
[----:B-1----:R-:W-:-:S04]  /*11740*/  IMAD.MOV.U32 R3, RZ, RZ, 0x8000 ;  /* 0x00008000ff037424 */ /* 0x002fc800078e00ff */
[----:B------:R2:W-:Y:S08]  /*11750*/  SYNCS.ARRIVE.TRANS64 RZ, [UR38+0x30838], R3 ;  /* 0x03083803ffff79a7 */ /* 0x0005f00008000026 */
[----:B--2---:R-:W-:Y:S05]  /*11760*/  @!P0 BRA `(.L_x_1075) ;  /* 0x0000000000048947 */ /* 0x004fea0003800000 */
[----:B------:R-:W-:Y:S01]  /*11770*/  BPT.TRAP 0x1 ;  /* 0x000000040000795c */ /* 0x000fe20000300000 */
.L_x_1075:
[----:B------:R-:W-:Y:S05]  /*11780*/  BSYNC B2 ;  /* 0x0000000000027941 */ /* 0x000fea0003800000 */
.L_x_1074:
[----:B------:R-:W-:Y:S01]  /*11790*/  IMAD.MOV.U32 R14, RZ, RZ, RZ ;  /* 0x000000ffff0e7224 */ /* 0x000fe200078e00ff */
[----:B------:R-:W-:Y:S01]  /*117a0*/  ULDC.64 UR4, c[0x0][0x198] ;  /* 0x0000660000047ab9 */ /* 0x000fe20000000a00 */
[----:B------:R-:W-:Y:S01]  /*117b0*/  PLOP3.LUT P0, PT, PT, PT, PT, 0x80, 0x0 ;  /* 0x000000000000781c */ /* 0x000fe20003f0f070 */
[----:B------:R-:W-:Y:S01]  /*117c0*/  UIADD3 UR4, UP0, UR4, 0x370, URZ ;  /* 0x0000037004047890 */ /* 0x000fe2000ff1e03f */
[----:B-1----:R-:W-:Y:S01]  /*117d0*/  IMAD.SHL.U32 R3, R9, 0x40, RZ ;  /* 0x0000004009037824 */ /* 0x002fe200078e00ff */
[----:B------:R-:W-:Y:S01]  /*117e0*/  R2UR UR34, R14 ;  /* 0x000000000e2272ca */ /* 0x000fe200000e0000 */
[----:B------:R-:W-:Y:S02]  /*117f0*/  UIADD3 UR32, UR38, 0x28400, URZ ;  /* 0x0002840026207890 */ /* 0x000fe4000fffe03f */
[----:B------:R-:W-:Y:S02]  /*11800*/  UIADD3 UR33, UR38, 0x30838, URZ ;  /* 0x0003083826217890 */ /* 0x000fe4000fffe03f */
[----:B------:R-:W-:Y:S01]  /*11810*/  UIADD3.X UR5, URZ, UR5, URZ, UP0, !UPT ;  /* 0x000000053f057290 */ /* 0x000fe200087fe43f */
[----:B------:R-:W-:Y:S01]  /*11820*/  UMOV UR6, 0x0 ;  /* 0x0000000000067882 */ /* 0x000fe20000000000 */
[----:B------:R-:W-:-:S10]  /*11830*/  UMOV UR7, 0x14f00000 ;  /* 0x14f0000000077882 */ /* 0x000fd40000000000 */
.L_x_1076:
[----:B------:R-:W-:-:S13]  /*11840*/  @P0 ELECT P3, URZ, PT ;  /* 0x00000000003f082f */ /* 0x000fda0003860000 */
[----:B-----5:R-:W-:Y:S02]  /*11850*/  @P3 R2UR UR37, R4 ;  /* 0x00000000042532ca */ /* 0x020fe400000e0000 */
        /* <DEDUP_REMOVED lines=11> */
.L_x_1077:
        /* <DEDUP_REMOVED lines=15> */
.L_x_1078:
        /* <DEDUP_REMOVED lines=15> */
.L_x_1079:
        /* <DEDUP_REMOVED lines=12> */
.L_x_1171:
[----:B------:R-:W-:Y:S05]  /*11bb0*/  BSYNC B2 ;  /* 0x0000000000027941 */ /* 0x000fea0003800000 */
.L_x_1080:
        /* <DEDUP_REMOVED lines=9> */
.L_x_1083:
[----:B------:R-:W-:Y:S05]  /*11c50*/  BSYNC B2 ;  /* 0x0000000000027941 */ /* 0x000fea0003800000 */
.L_x_1082:
[----:B------:R-:W-:Y:S01]  /*11c60*/  R2UR UR6, R2 ;  /* 0x00000000020672ca */ /* 0x000fe200000e0000 */
[----:B------:R-:W-:Y:S01]  /*11c70*/  ULDC.64 UR4, c[0x0][0x198] ;  /* 0x0000660000047ab9 */ /* 0x000fe20000000a00 */
[----:B------:R-:W-:Y:S01]  /*11c80*/  R2UR UR7, R3 ;  /* 0x00000000030772ca */ /* 0x000fe200000e0000 */
[----:B------:R-:W-:Y:S01]  /*11c90*/  UIADD3 UR4, UP0, UR4, 0x470, URZ ;  /* 0x0000047004047890 */ /* 0x000fe2000ff1e03f */
[----:B------:R-:W-:Y:S01]  /*11ca0*/  R2UR UR10, R14 ;  /* 0x000000000e0a72ca */ /* 0x000fe200000e0000 */
[----:B------:R-:W-:Y:S01]  /*11cb0*/  IMAD.SHL.U32 R14, R17, 0x40, RZ ;  /* 0x00000040110e7824 */ /* 0x000fe200078e00ff */
[----:B------:R-:W-:Y:S01]  /*11cc0*/  PLOP3.LUT P0, PT, PT, PT, PT, 0x80, 0x0 ;  /* 0x000000000000781c */ /* 0x000fe20003f0f070 */
[----:B------:R-:W-:Y:S02]  /*11cd0*/  UIADD3 UR8, UR38, 0x400, URZ ;  /* 0x0000040026087890 */ /* 0x000fe4000fffe03f */
[----:B------:R-:W-:Y:S02]  /*11ce0*/  UIADD3 UR9, UR38, 0x30850, URZ ;  /* 0x0003085026097890 */ /* 0x000fe4000fffe03f */
[----:B------:R-:W-:-:S12]  /*11cf0*/  UIADD3.X UR5, URZ, UR5, URZ, UP0, !UPT ;  /* 0x000000053f057290 */ /* 0x000fd800087fe43f */
.L_x_1084:
        /* <DEDUP_REMOVED lines=13> */
.L_x_1085:
        /* <DEDUP_REMOVED lines=13> */
.L_x_1086:
        /* <DEDUP_REMOVED lines=13> */
.L_x_1087:
        /* <DEDUP_REMOVED lines=10> */
.L_x_1070:
[----:B------:R-:W-:Y:S05]  /*12010*/  BSYNC B1 ;  /* 0x0000000000017941 */ /* 0x000fea0003800000 */
.L_x_1069:
        /* <DEDUP_REMOVED lines=28> */
.L_x_1090:
[----:B------:R-:W1:Y:S01]  /*121e0*/  S2R R2, SR_TID.X ;  /* 0x0000000000027919 */ /* 0x000e620000002100 */
[----:B------:R-:W-:Y:S01]  /*121f0*/  BSSY B2, `(.L_x_1091) ;  /* 0x0000006000027945 */ /* 0x000fe20003800000 */
[----:B-1----:R-:W-:Y:S02]  /*12200*/  LOP3.LUT R3, R2, 0x7f, RZ, 0xc0, !PT ;  /* 0x0000007f02037812 */ /* 0x002fe400078ec0ff */
[----:B------:R-:W-:Y:S02]  /*12210*/  SHF.L.U32 R2, R9, 0x1f, RZ ;  /* 0x0000001f09027819 */ /* 0x000fe400000006ff */
[----:B------:R-:W-:Y:S02]  /*12220*/  ISETP.NE.AND P1, PT, R3, RZ, PT ;  /* 0x000000ff0300720c */ /* 0x000fe40003f25270 */
[----:B------:R-:W1:Y:S02]  /*12230*/  SYNCS.PHASECHK.TRANS64.TRYWAIT P0, [UR38+0x30840], R2 ;  /* 0x03084002ff0075a7 */ /* 0x000e640008000166 */
[----:B-1----:R-:W-:Y:S09]  /*12240*/  @!P0 BRA `(.L_x_1092) ;  /* 0x0000002c00a08947 */ /* 0x002ff20003800000 */
.L_x_1172:
[----:B------:R-:W-:Y:S05]  /*12250*/  BSYNC B2 ;  /* 0x0000000000027941 */ /* 0x000fea0003800000 */
.L_x_1091:
[----:B------:R-:W-:Y:S04]  /*12260*/  BSSY B2, `(.L_x_1093) ;  /* 0x0000007000027945 */ /* 0x000fe80003800000 */
[----:B------:R-:W-:Y:S05]  /*12270*/  @P1 BRA `(.L_x_1094) ;  /* 0x0000000000141947 */ /* 0x000fea0003800000 */
[----:B------:R-:W-:Y:S01]  /*12280*/  ISETP.NE.AND P0, PT, R10, RZ, PT ;  /* 0x000000ff0a00720c */ /* 0x000fe20003f05270 */
[----:B-1----:R-:W-:-:S04]  /*12290*/  IMAD.MOV.U32 R2, RZ, RZ, 0x8000 ;  /* 0x00008000ff027424 */ /* 0x002fc800078e00ff */
[----:B------:R2:W-:Y:S08]  /*122a0*/  SYNCS.ARRIVE.TRANS64 RZ, [UR38+0x30830], R2 ;  /* 0x03083002ffff79a7 */ /* 0x0005f00008000026 */
[----:B--2---:R-:W-:Y:S05]  /*122b0*/  @!P0 BRA `(.L_x_1094) ;  /* 0x0000000000048947 */ /* 0x004fea0003800000 */
[----:B------:R-:W-:Y:S01]  /*122c0*/  BPT.TRAP 0x1 ;  /* 0x000000040000795c */ /* 0x000fe20000300000 */
.L_x_1094:
[----:B------:R-:W-:Y:S05]  /*122d0*/  BSYNC B2 ;  /* 0x0000000000027941 */ /* 0x000fea0003800000 */
.L_x_1093:
        /* <DEDUP_REMOVED lines=11> */
.L_x_1095:
        /* <DEDUP_REMOVED lines=14> */
.L_x_1096:
        /* <DEDUP_REMOVED lines=14> */
.L_x_1097:
        /* <DEDUP_REMOVED lines=14> */
.L_x_1098:
        /* <DEDUP_REMOVED lines=12> */
.L_x_1173:
[----:B------:R-:W-:Y:S05]  /*126f0*/  BSYNC B2 ;  /* 0x0000000000027941 */ /* 0x000fea0003800000 */
.L_x_1099:
        /* <DEDUP_REMOVED lines=9> */
.L_x_1102:
[----:B------:R-:W-:Y:S05]  /*12790*/  BSYNC B2 ;  /* 0x0000000000027941 */ /* 0x000fea0003800000 */
.L_x_1101:
        /* <DEDUP_REMOVED lines=10> */
.L_x_1103:
        /* <DEDUP_REMOVED lines=13> */
.L_x_1104:
        /* <DEDUP_REMOVED lines=13> */
.L_x_1105:
        /* <DEDUP_REMOVED lines=13> */
.L_x_1106:
        /* <DEDUP_REMOVED lines=10> */
.L_x_1089:
[----:B------:R-:W-:Y:S05]  /*12b50*/  BSYNC B1 ;  /* 0x0000000000017941 */ /* 0x000fea0003800000 */
.L_x_1088:
[----:B------:R-:W-:Y:S01]  /*12b60*/  IADD3 R0, R0, -0x2, RZ ;  /* 0xfffffffe00007810 */ /* 0x000fe20007ffe0ff */
[----:B------:R-:W-:Y:S01]  /*12b70*/  IMAD.MOV.U32 R7, RZ, RZ, R9 ;  /* 0x000000ffff077224 */ /* 0x000fe200078e0009 */
[----:B------:R-:W-:Y:S06]  /*12b80*/  @P2 BRA `(.L_x_1107) ;  /* 0xffffffe8004c2947 */ /* 0x000fec000383ffff */
[----:B------:R-:W-:Y:S05]  /*12b90*/  BSYNC B0 ;  /* 0x0000000000007941 */ /* 0x000fea0003800000 */
.L_x_1068:
[----:B------:R-:W-:Y:S01]  /*12ba0*/  ISETP.NE.AND P0, PT, R12, RZ, PT ;  /* 0x000000ff0c00720c */ /* 0x000fe20003f05270 */
[----:B------:R-:W-:-:S12]  /*12bb0*/  BSSY B0, `(.L_x_1067) ;  /* 0x00000b3000007945 */ /* 0x000fd80003800000 */
[----:B------:R-:W-:Y:S05]  /*12bc0*/  @!P0 BRA `(.L_x_1108) ;  /* 0x0000000800c48947 */ /* 0x000fea0003800000 */
[----:B------:R-:W2:Y:S01]  /*12bd0*/  LDL R2, [R1] ;  /* 0x0000000001027983 */ /* 0x000ea20000100800 */
[----:B------:R-:W-:Y:S01]  /*12be0*/  IMAD.MOV.U32 R8, RZ, RZ, 0x1 ;  /* 0x00000001ff087424 */ /* 0x000fe200078e00ff */
        /* <DEDUP_REMOVED lines=25> */
.L_x_1109:
[----:B------:R-:W1:Y:S01]  /*12d80*/  S2R R2, SR_TID.X ;  /* 0x0000000000027919 */ /* 0x000e620000002100 */
[----:B------:R-:W-:Y:S01]  /*12d90*/  BSSY B1, `(.L_x_1110) ;  /* 0x0000006000017945 */ /* 0x000fe20003800000 */
[----:B-1----:R-:W-:Y:S02]  /*12da0*/  LOP3.LUT R3, R2, 0x7f, RZ, 0xc0, !PT ;  /* 0x0000007f02037812 */ /* 0x002fe400078ec0ff */
[----:B------:R-:W-:Y:S02]  /*12db0*/  SHF.L.U32 R2, R9, 0x1f, RZ ;  /* 0x0000001f09027819 */ /* 0x000fe400000006ff */
[----:B------:R-:W-:Y:S02]  /*12dc0*/  ISETP.NE.AND P1, PT, R3, RZ, PT ;  /* 0x000000ff0300720c */ /* 0x000fe40003f25270 */
[----:B------:R-:W1:Y:S02]  /*12dd0*/  SYNCS.PHASECHK.TRANS64.TRYWAIT P0, [UR38+0x30848], R2 ;  /* 0x03084802ff0075a7 */ /* 0x000e640008000166 */
[----:B-1----:R-:W-:Y:S09]  /*12de0*/  @!P0 BRA `(.L_x_1111) ;  /* 0x0000002000e88947 */ /* 0x002ff20003800000 */
.L_x_1174:
[----:B------:R-:W-:Y:S05]  /*12df0*/  BSYNC B1 ;  /* 0x0000000000017941 */ /* 0x000fea0003800000 */
.L_x_1110:
[----:B------:R-:W-:Y:S04]  /*12e00*/  BSSY B1, `(.L_x_1112) ;  /* 0x0000007000017945 */ /* 0x000fe80003800000 */
[----:B------:R-:W-:Y:S05]  /*12e10*/  @P1 BRA `(.L_x_1113) ;  /* 0x0000000000141947 */ /* 0x000fea0003800000 */
[----:B------:R-:W-:Y:S01]  /*12e20*/  ISETP.NE.AND P0, PT, R10, RZ, PT ;  /* 0x000000ff0a00720c */ /* 0x000fe20003f05270 */
[----:B-1----:R-:W-:-:S04]  /*12e30*/  IMAD.MOV.U32 R3, RZ, RZ, 0x8000 ;  /* 0x00008000ff037424 */ /* 0x002fc800078e00ff */
[----:B------:R2:W-:Y:S08]  /*12e40*/  SYNCS.ARRIVE.TRANS64 RZ, [UR38+0x30838], R3 ;  /* 0x03083803ffff79a7 */ /* 0x0005f00008000026 */
[----:B--2---:R-:W-:Y:S05]  /*12e50*/  @!P0 BRA `(.L_x_1113) ;  /* 0x0000000000048947 */ /* 0x004fea0003800000 */
[----:B------:R-:W-:Y:S01]  /*12e60*/  BPT.TRAP 0x1 ;  /* 0x000000040000795c */ /* 0x000fe20000300000 */
.L_x_1113:
[----:B------:R-:W-:Y:S05]  /*12e70*/  BSYNC B1 ;  /* 0x0000000000017941 */ /* 0x000fea0003800000 */
.L_x_1112:
[----:B0-----:R-:W-:Y:S01]  /*12e80*/  IMAD.MOV.U32 R5, RZ, RZ, RZ ;  /* 0x000000ffff057224 */ /* 0x001fe200078e00ff */
        /* <DEDUP_REMOVED lines=10> */
.L_x_1114:
        /* <DEDUP_REMOVED lines=14> */
.L_x_1115:
        /* <DEDUP_REMOVED lines=14> */
.L_x_1116:
        /* <DEDUP_REMOVED lines=14> */
.L_x_1117:
        /* <DEDUP_REMOVED lines=11> */
.L_x_1175:
[----:B------:R-:W-:Y:S05]  /*13280*/  BSYNC B1 ;  /* 0x0000000000017941 */ /* 0x000fea0003800000 */
.L_x_1118:
        /* <DEDUP_REMOVED lines=9> */
.L_x_1121:
[----:B------:R-:W-:Y:S05]  /*13320*/  BSYNC B1 ;  /* 0x0000000000017941 */ /* 0x000fea0003800000 */
.L_x_1120:
        /* <DEDUP_REMOVED lines=10> */
.L_x_1122:
        /* <DEDUP_REMOVED lines=13> */
.L_x_1123:
        /* <DEDUP_REMOVED lines=13> */
.L_x_1124:
        /* <DEDUP_REMOVED lines=13> */
.L_x_1125:
        /* <DEDUP_REMOVED lines=8> */
[----:B------:R-:W-:Y:S01]  /*136c0*/  IMAD.MOV.U32 R17, RZ, RZ, R0 ;  /* 0x000000ffff117224 */ /* 0x000fe200078e0000 */
[----:B------:R-:W-:-:S07]  /*136d0*/  MOV R16, R4 ;  /* 0x0000000400107202 */ /* 0x000fce0000000f00 */
.L_x_1108:
[----:B------:R-:W-:Y:S05]  /*136e0*/  BSYNC B0 ;  /* 0x0000000000007941 */ /* 0x000fea0003800000 */
.L_x_1067:
[----:B------:R-:W2:Y:S01]  /*136f0*/  LDL.LU R0, [R1] ;  /* 0x0000000001007983 */ /* 0x000ea20000300800 */
[----:B------:R-:W-:Y:S01]  /*13700*/  BSSY B0, `(.L_x_1126) ;  /* 0x0000051000007945 */ /* 0x000fe20003800000 */
[----:B--2---:R-:W-:-:S13]  /*13710*/  ISETP.NE.AND P0, PT, R0, RZ, PT ;  /* 0x000000ff0000720c */ /* 0x004fda0003f05270 */
[----:B------:R-:W-:Y:S05]  /*13720*/  @!P0 BRA `(.L_x_1127) ;  /* 0x0000000400388947 */ /* 0x000fea0003800000 */
[----:B------:R-:W0:Y:S01]  /*13730*/  S2R R0, SR_TID.X ;  /* 0x0000000000007919 */ /* 0x000e220000002100 */
[----:B-1----:R-:W-:Y:S01]  /*13740*/  LEA R3, R8, UR38, 0x3 ;  /* 0x0000002608037c11 */ /* 0x002fe2000f8e18ff */
[----:B------:R-:W-:Y:S01]  /*13750*/  BSSY B1, `(.L_x_1128) ;  /* 0x0000006000017945 */ /* 0x000fe20003800000 */
[----:B0-----:R-:W-:Y:S02]  /*13760*/  LOP3.LUT R2, R0, 0x7f, RZ, 0xc0, !PT ;  /* 0x0000007f00027812 */ /* 0x001fe400078ec0ff */
[----:B------:R-:W-:Y:S02]  /*13770*/  SHF.L.U32 R0, R9, 0x1f, RZ ;  /* 0x0000001f09007819 */ /* 0x000fe400000006ff */
[----:B------:R-:W-:Y:S02]  /*13780*/  ISETP.NE.AND P1, PT, R2, RZ, PT ;  /* 0x000000ff0200720c */ /* 0x000fe40003f25270 */
[----:B------:R-:W0:Y:S02]  /*13790*/  SYNCS.PHASECHK.TRANS64.TRYWAIT P0, [R3+URZ+0x30860], R0 ;  /* 0x03086000030075a7 */ /* 0x000e24000800017f */
[----:B0-----:R-:W-:Y:S09]  /*137a0*/  @!P0 BRA `(.L_x_1129) ;  /* 0x0000001800a88947 */ /* 0x001ff20003800000 */
.L_x_1176:
[----:B------:R-:W-:Y:S05]  /*137b0*/  BSYNC B1 ;  /* 0x0000000000017941 */ /* 0x000fea0003800000 */
.L_x_1128:
[----:B------:R-:W-:Y:S04]  /*137c0*/  BSSY B1, `(.L_x_1130) ;  /* 0x0000008000017945 */ /* 0x000fe80003800000 */
[----:B------:R-:W-:Y:S05]  /*137d0*/  @P1 BRA `(.L_x_1131) ;  /* 0x0000000000181947 */ /* 0x000fea0003800000 */
[----:B------:R-:W1:Y:S01]  /*137e0*/  S2R R2, SR_TID.X ;  /* 0x0000000000027919 */ /* 0x000e620000002100 */
[----:B0-----:R-:W-:-:S04]  /*137f0*/  IMAD.MOV.U32 R0, RZ, RZ, 0x8000 ;  /* 0x00008000ff007424 */ /* 0x001fc800078e00ff */
[----:B------:R2:W-:Y:S01]  /*13800*/  SYNCS.ARRIVE.TRANS64 RZ, [R3+URZ+0x30850], R0 ;  /* 0x0308500003ff79a7 */ /* 0x0005e2000800003f */
[----:B-1----:R-:W-:-:S13]  /*13810*/  LOP3.LUT P0, RZ, R2, 0x1f, RZ, 0xc0, !PT ;  /* 0x0000001f02ff7812 */ /* 0x002fda000780c0ff */
[----:B--2---:R-:W-:Y:S05]  /*13820*/  @!P0 BRA `(.L_x_1131) ;  /* 0x0000000000048947 */ /* 0x004fea0003800000 */
[----:B------:R-:W-:Y:S01]  /*13830*/  BPT.TRAP 0x1 ;  /* 0x000000040000795c */ /* 0x000fe20000300000 */
.L_x_1131:
[----:B------:R-:W-:Y:S05]  /*13840*/  BSYNC B1 ;  /* 0x0000000000017941 */ /* 0x000fea0003800000 */
.L_x_1130:
[----:B------:R-:W-:Y:S01]  /*13850*/  R2UR UR4, R8 ;  /* 0x00000000080472ca */ /* 0x000fe200000e0000 */
[----:B------:R-:W-:Y:S01]  /*13860*/  ULDC.64 UR6, c[0x0][0x198] ;  /* 0x0000660000067ab9 */ /* 0x000fe20000000a00 */
[----:B------:R-:W-:Y:S01]  /*13870*/  R2UR UR9, R3 ;  /* 0x00000000030972ca */ /* 0x000fe200000e0000 */
[----:B------:R-:W-:Y:S01]  /*13880*/  UIADD3 UR6, UP0, UR6, 0x470, URZ ;  /* 0x0000047006067890 */ /* 0x000fe2000ff1e03f */
[----:B------:R-:W-:Y:S01]  /*13890*/  PLOP3.LUT P0, PT, PT, PT, PT, 0x80, 0x0 ;  /* 0x000000000000781c */ /* 0x000fe20003f0f070 */
[----:B------:R-:W-:Y:S01]  /*138a0*/  IMAD.SHL.U32 R17, R17, 0x40, RZ ;  /* 0x0000004011117824 */ /* 0x000fe200078e00ff */
[----:B------:R-:W-:Y:S01]  /*138b0*/  UMOV UR14, 0x0 ;  /* 0x00000000000e7882 */ /* 0x000fe20000000000 */
[----:B------:R-:W-:Y:S01]  /*138c0*/  UIADD3.X UR7, URZ, UR7, URZ, UP0, !UPT ;  /* 0x000000073f077290 */ /* 0x000fe200087fe43f */
[----:B------:R-:W-:Y:S01]  /*138d0*/  UMOV UR15, 0x14f00000 ;  /* 0x14f00000000f7882 */ /* 0x000fe20000000000 */
[----:B------:R-:W-:-:S04]  /*138e0*/  UMOV UR10, URZ ;  /* 0x0000003f000a7c82 */ /* 0x000fc80008000000 */
[----:B------:R-:W-:Y:S02]  /*138f0*/  ULEA UR4, UR4, UR38, 0xf ;  /* 0x0000002604047291 */ /* 0x000fe4000f8e783f */
[----:B------:R-:W-:Y:S02]  /*13900*/  UIADD3 UR9, UR9, 0x30850, URZ ;  /* 0x0003085009097890 */ /* 0x000fe4000fffe03f */
[----:B------:R-:W-:-:S12]  /*13910*/  UIADD3 UR8, UR4, 0x400, URZ ;  /* 0x0000040004087890 */ /* 0x000fd8000fffe03f */
.L_x_1132:
        /* <DEDUP_REMOVED lines=8> */
[----:B------:R-:W-:Y:S01]  /*139a0*/  PLOP3.LUT P0, PT, PT, PT, PT, 0x80, 0x0 ;  /* 0x000000000000781c */ /* 0x000fe20003f0f070 */
[----:B------:R-:W-:Y:S01]  /*139b0*/  UIADD3 UR8, UR4, 0x2400, URZ ;  /* 0x0000240004087890 */ /* 0x000fe2000fffe03f */
[----:B------:R-:W-:Y:S01]  /*139c0*/  UMOV UR14, 0x0 ;  /* 0x00000000000e7882 */ /* 0x000fe20000000000 */
[----:B------:R-:W-:Y:S01]  /*139d0*/  UMOV UR15, 0x14f00000 ;  /* 0x14f00000000f7882 */ /* 0x000fe20000000000 */
[----:B------:R-:W-:-:S09]  /*139e0*/  UMOV UR10, 0x40 ;  /* 0x00000040000a7882 */ /* 0x000fd20000000000 */
.L_x_1133:
        /* <DEDUP_REMOVED lines=13> */
.L_x_1134:
        /* <DEDUP_REMOVED lines=10> */
[----:B------:R-:W-:Y:S02]  /*13b60*/  UMOV UR5, 0x14f00000 ;  /* 0x14f0000000057882 */ /* 0x000fe40000000000 */
[----:B------:R-:W-:Y:S01]  /*13b70*/  UMOV UR4, 0x0 ;  /* 0x0000000000047882 */ /* 0x000fe20000000000 */
[----:B------:R-:W-:-:S08]  /*13b80*/  UMOV UR10, 0xc0 ;  /* 0x000000c0000a7882 */ /* 0x000fd00000000000 */
.L_x_1135:
        /* <DEDUP_REMOVED lines=8> */
.L_x_1127:
[----:B------:R-:W-:Y:S05]  /*13c10*/  BSYNC B0 ;  /* 0x0000000000007941 */ /* 0x000fea0003800000 */
.L_x_1126:
[----:B0-----:R-:W-:Y:S02]  /*13c20*/  VIADD R0, R8, 0x1 ;  /* 0x0000000108007836 */ /* 0x001fe40000000000 */
[----:B-1----:R-:W-:-:S03]  /*13c30*/  IMAD.MOV.U32 R3, RZ, RZ, RZ ;  /* 0x000000ffff037224 */ /* 0x002fc600078e00ff */
[----:B------:R-:W-:-:S04]  /*13c40*/  ISETP.NE.AND P0, PT, R0, 0x2, PT ;  /* 0x000000020000780c */ /* 0x000fc80003f05270 */
[----:B------:R-:W-:Y:S02]  /*13c50*/  SEL R2, RZ, 0x1, P0 ;  /* 0x00000001ff027807 */ /* 0x000fe40000000000 */
[----:B------:R-:W-:Y:S02]  /*13c60*/  SEL R0, R0, RZ, P0 ;  /* 0x000000ff00007207 */ /* 0x000fe40000000000 */
[----:B------:R-:W-:-:S07]  /*13c70*/  LOP3.LUT R9, R9, R2, RZ, 0x3c, !PT ;  /* 0x0000000209097212 */ /* 0x000fce00078e3cff */
.L_x_1045:
[----:B------:R-:W0:Y:S01]  /*13c80*/  S2R R5, SR_CgaCtaId ;  /* 0x0000000000057919 */ /* 0x000e220000008800 */
[----:B------:R-:W-:Y:S02]  /*13c90*/  MOV R2, 0x400 ;  /* 0x0000040000027802 */ /* 0x000fe40000000f00 */
[----:B------:R-:W-:Y:S02]  /*13ca0*/  SHF.L.U32 R3, R3, 0x1f, RZ ;  /* 0x0000001f03037819 */ /* 0x000fe400000006ff */
[----:B0-----:R-:W-:-:S04]  /*13cb0*/  LEA R2, R5, R2, 0x18 ;  /* 0x0000000205027211 */ /* 0x001fc800078ec0ff */
[----:B------:R-:W0:Y:S02]  /*13cc0*/  SYNCS.PHASECHK.TRANS64.TRYWAIT P0, [R2+URZ+0x30820], R3 ;  /* 0x03082003020075a7 */ /* 0x000e24000800017f */
[----:B0-----:R-:W-:Y:S05]  /*13cd0*/  @!P0 BRA `(.L_x_1136) ;  /* 0x0000001400708947 */ /* 0x001fea0003800000 */
.L_x_1177:
[----:B------:R-:W-:-:S03]  /*13ce0*/  UMOV UR4, 0xffffffff ;  /* 0xffffffff00047882 */ /* 0x000fc60000000000 */
[----:B------:R-:W-:Y:S05]  /*13cf0*/  BRA.DIV UR4, `(.L_x_1137) ;  /* 0x00000016047c7947 */ /* 0x000fea000b800000 */
[----:B0-----:R-:W0:Y:S02]  /*13d00*/  S2R R3, SR_TID.X ;  /* 0x0000000000037919 */ /* 0x001e240000002100 */
[----:B0-----:R-:W-:-:S04]  /*13d10*/  SHF.R.U32.HI R3, RZ, 0x5, R3 ;  /* 0x00000005ff037819 */ /* 0x001fc80000011603 */
[----:B------:R-:W-:-:S05]  /*13d20*/  LOP3.LUT R3, R3, 0x3, RZ, 0xc0, !PT ;  /* 0x0000000303037812 */ /* 0x000fca00078ec0ff */
[----:B------:R0:W1:Y:S02]  /*13d30*/  SHFL.IDX PT, R14, R3, RZ, 0x1f ;  /* 0x00001fff030e7589 */ /* 0x00006400000e0000 */
.L_x_1180:
[----:B-1----:R-:W-:-:S13]  /*13d40*/  ISETP.NE.AND P0, PT, R14, RZ, PT ;  /* 0x000000ff0e00720c */ /* 0x002fda0003f05270 */
[----:B------:R-:W-:Y:S05]  /*13d50*/  @P0 BRA `(.L_x_961) ;  /* 0x0000000000900947 */ /* 0x000fea0003800000 */
[----:B------:R-:W-:-:S03]  /*13d60*/  UMOV UR4, 0xffffffff ;  /* 0xffffffff00047882 */ /* 0x000fc60000000000 */
[----:B------:R-:W-:Y:S05]  /*13d70*/  BRA.DIV UR4, `(.L_x_1138) ;  /* 0x0000001604907947 */ /* 0x000fea000b800000 */
[----:B------:R-:W-:-:S13]  /*13d80*/  ELECT P6, URZ, PT ;  /* 0x00000000003f782f */ /* 0x000fda00038c0000 */
.L_x_1183:
[----:B------:R-:W-:Y:S05]  /*13d90*/  @!P6 BRA `(.L_x_961) ;  /* 0x000000000080e947 */ /* 0x000fea0003800000 */
[----:B0-----:R-:W2:Y:S02]  /*13da0*/  LDL R3, [R1+0xc] ;  /* 0x00000c0001037983 */ /* 0x001ea40000100800 */
[----:B--2---:R-:W-:-:S13]  /*13db0*/  R2UR UR4, R3 ;  /* 0x00000000030472ca */ /* 0x004fda00000e0000 */
[----:B------:R-:W-:-:S06]  /*13dc0*/  ULOP3.LUT UR4, UR4, 0x2, URZ, 0xfc, !UPT ;  /* 0x0000000204047892 */ /* 0x000fcc000f8efc3f */
[----:B------:R-:W-:-:S05]  /*13dd0*/  IMAD.U32 R3, RZ, RZ, UR4 ;  /* 0x00000004ff037e24 */ /* 0x000fca000f8e00ff */
[----:B------:R-:W-:-:S13]  /*13de0*/  ISETP.NE.AND P2, PT, R3, 0x3, PT ;  /* 0x000000030300780c */ /* 0x000fda0003f45270 */
[----:B------:R-:W-:Y:S05]  /*13df0*/  @!P2 BRA `(.L_x_1139) ;  /* 0x000000000004a947 */ /* 0x000fea0003800000 */
[----:B------:R-:W-:Y:S01]  /*13e00*/  BPT.TRAP 0x1 ;  /* 0x000000040000795c */ /* 0x000fe20000300000 */
.L_x_1139:
[----:B------:R-:W-:Y:S01]  /*13e10*/  VIADD R7, R2, 0x30840 ;  /* 0x0003084002077836 */ /* 0x000fe20000000000 */
[----:B------:R-:W-:Y:S01]  /*13e20*/  SHF.L.U32 R5, R9, 0x1f, RZ ;  /* 0x0000001f09057819 */ /* 0x000fe200000006ff */
[C---:B------:R-:W-:Y:S02]  /*13e30*/  VIADD R3, R0.reuse, 0x1 ;  /* 0x0000000100037836 */ /* 0x040fe40000000000 */
[----:B------:R-:W-:-:S03]  /*13e40*/  IMAD R6, R0, 0x8, R7 ;  /* 0x0000000800067824 */ /* 0x000fc600078e0207 */
[C---:B------:R-:W-:Y:S01]  /*13e50*/  ISETP.NE.AND P1, PT, R3.reuse, 0x2, PT ;  /* 0x000000020300780c */ /* 0x040fe20003f25270 */
[----:B------:R-:W0:Y:S03]  /*13e60*/  SYNCS.PHASECHK.TRANS64.TRYWAIT P0, [R6+URZ], R5 ;  /* 0x00000005060075a7 */ /* 0x000e26000800017f */
[----:B------:R-:W-:Y:S02]  /*13e70*/  SEL R4, RZ, 0x1, P1 ;  /* 0x00000001ff047807 */ /* 0x000fe40000800000 */
[----:B------:R-:W-:Y:S02]  /*13e80*/  SEL R8, R3, RZ, P1 ;  /* 0x000000ff03087207 */ /* 0x000fe40000800000 */
[----:B------:R-:W-:-:S03]  /*13e90*/  LOP3.LUT R4, R9, R4, RZ, 0x3c, !PT ;  /* 0x0000000409047212 */ /* 0x000fc600078e3cff */
[----:B------:R-:W-:Y:S01]  /*13ea0*/  IMAD R3, R8, 0x8, R7 ;  /* 0x0000000808037824 */ /* 0x000fe200078e0207 */
[----:B------:R-:W-:Y:S01]  /*13eb0*/  SHF.L.U32 R4, R4, 0x1f, RZ ;  /* 0x0000001f04047819 */ /* 0x000fe200000006ff */
[----:B0-----:R-:W-:Y:S06]  /*13ec0*/  @!P0 BRA `(.L_x_1140) ;  /* 0x00000014005c8947 */ /* 0x001fec0003800000 */
.L_x_1184:
[----:B------:R-:W1:Y:S02]  /*13ed0*/  SYNCS.PHASECHK.TRANS64.TRYWAIT P0, [R3+URZ], R4 ;  /* 0x00000004030075a7 */ /* 0x000e64000800017f */
[----:B-1----:R-:W-:Y:S05]  /*13ee0*/  @!P0 BRA `(.L_x_1141) ;  /* 0x0000001400688947 */ /* 0x002fea0003800000 */
.L_x_1185:
[----:B------:R-:W-:Y:S05]  /*13ef0*/  @!P2 BRA `(.L_x_1142) ;  /* 0x000000000004a947 */ /* 0x000fea0003800000 */
[----:B------:R-:W-:Y:S01]  /*13f00*/  BPT.TRAP 0x1 ;  /* 0x000000040000795c */ /* 0x000fe20000300000 */
.L_x_1142:
[----:B-1----:R-:W-:-:S04]  /*13f10*/  VIADD R3, R2, 0x30860 ;  /* 0x0003086002037836 */ /* 0x002fc80000000000 */
[----:B------:R-:W-:-:S04]  /*13f20*/  IMAD R0, R0, 0x8, R3 ;  /* 0x0000000800007824 */ /* 0x000fc800078e0203 */
[----:B------:R-:W1:Y:S02]  /*13f30*/  SYNCS.PHASECHK.TRANS64.TRYWAIT P0, [R0+URZ], R5 ;  /* 0x00000005000075a7 */ /* 0x000e64000800017f */
[----:B-1----:R-:W-:Y:S05]  /*13f40*/  @!P0 BRA `(.L_x_1143) ;  /* 0x0000001400648947 */ /* 0x002fea0003800000 */
.L_x_1186:
[----:B------:R-:W-:-:S07]  /*13f50*/  IMAD R3, R8, 0x8, R3 ;  /* 0x0000000808037824 */ /* 0x000fce00078e0203 */
.L_x_1144:
[----:B--2---:R2:W3:Y:S02]  /*13f60*/  SYNCS.PHASECHK.TRANS64.TRYWAIT P0, [R3+URZ], R4 ;  /* 0x00000004030075a7 */ /* 0x0044e4000800017f */
[----:B---3--:R-:W-:Y:S05]  /*13f70*/  @!P0 NANOSLEEP.SYNCS 0x989680 ;  /* 0x009896800000895d */ /* 0x008fea0003900000 */
[----:B------:R-:W3:Y:S02]  /*13f80*/  @!P0 SYNCS.PHASECHK.TRANS64 P0, [R3+URZ], R4 ;  /* 0x00000004030085a7 */ /* 0x000ee4000800007f */
[----:B---3--:R-:W-:Y:S05]  /*13f90*/  @!P0 BRA `(.L_x_1144) ;  /* 0xfffffffc00f08947 */ /* 0x008fea000383ffff */
.L_x_961:
[----:B------:R-:W-:Y:S05]  /*13fa0*/  BSYNC B6 ;  /* 0x0000000000067941 */ /* 0x000fea0003800000 */
.L_x_958:
[----:B------:R-:W-:Y:S05]  /*13fb0*/  EXIT ;  /* 0x000000000000794d */ /* 0x000fea0003800000 */
.L_x_971:
[----:B------:R-:W-:-:S13]  /*13fc0*/  R2UR UR4, R16 ;  /* 0x00000000100472ca */ /* 0x000fda00000e0000 */
[----:B0-----:R-:W-:-:S04]  /*13fd0*/  IMAD.U32 R3, RZ, RZ, UR4 ;  /* 0x00000004ff037e24 */ /* 0x001fc8000f8e00ff */
[----:B------:R0:W1:Y:S03]  /*13fe0*/  SYNCS.PHASECHK.TRANS64.TRYWAIT P0, [R3+URZ+0x30800], R0 ;  /* 0x03080000030075a7 */ /* 0x000066000800017f */
[----:B-1----:R-:W-:Y:S05]  /*13ff0*/  @!P0 NANOSLEEP.SYNCS 0x989680 ;  /* 0x009896800000895d */ /* 0x002fea0003900000 */
[----:B------:R-:W1:Y:S02]  /*14000*/  @!P0 SYNCS.PHASECHK.TRANS64 P0, [R3+URZ+0x30800], R0 ;  /* 0x03080000030085a7 */ /* 0x000e64000800007f */
[----:B-1----:R-:W-:Y:S05]  /*14010*/  @!P0 BRA `(.L_x_971) ;  /* 0xfffffffc00e88947 */ /* 0x002fea000383ffff */
[----:B------:R-:W-:Y:S05]  /*14020*/  BRA `(.L_x_1145) ;  /* 0xfffffed8007c7947 */ /* 0x000fea000383ffff */
.L_x_975:
[----:B------:R-:W-:-:S13]  /*14030*/  R2UR UR4, R16 ;  /* 0x00000000100472ca */ /* 0x000fda00000e0000 */
[----:B0-----:R-:W-:-:S04]  /*14040*/  IMAD.U32 R3, RZ, RZ, UR4 ;  /* 0x00000004ff037e24 */ /* 0x001fc8000f8e00ff */
[----:B------:R0:W2:Y:S03]  /*14050*/  SYNCS.PHASECHK.TRANS64.TRYWAIT P0, [R3+URZ+0x30830], R0 ;  /* 0x03083000030075a7 */ /* 0x0000a6000800017f */
[----:B--2---:R-:W-:Y:S05]  /*14060*/  @!P0 NANOSLEEP.SYNCS 0x989680 ;  /* 0x009896800000895d */ /* 0x004fea0003900000 */
[----:B------:R-:W2:Y:S02]  /*14070*/  @!P0 SYNCS.PHASECHK.TRANS64 P0, [R3+URZ+0x30830], R0 ;  /* 0x03083000030085a7 */ /* 0x000ea4000800007f */
[----:B--2---:R-:W-:Y:S05]  /*14080*/  @!P0 BRA `(.L_x_975) ;  /* 0xfffffffc00e88947 */ /* 0x004fea000383ffff */
[----:B------:R-:W-:Y:S05]  /*14090*/  BRA `(.L_x_974) ;  /* 0xfffffed800b07947 */ /* 0x000fea000383ffff */
.L_x_991:
[----:B-1----:R-:W-:-:S04]  /*140a0*/  IMAD.U32 R152, RZ, RZ, UR60 ;  /* 0x0000003cff987e24 */ /* 0x002fc8000f8e00ff */
[----:B------:R1:W2:Y:S03]  /*140b0*/  SYNCS.PHASECHK.TRANS64.TRYWAIT P0, [R152+URZ+0x30830], R23 ;  /* 0x03083017980075a7 */ /* 0x0002a6000800017f */
[----:B--2---:R-:W-:Y:S05]  /*140c0*/  @!P0 NANOSLEEP.SYNCS 0x989680 ;  /* 0x009896800000895d */ /* 0x004fea0003900000 */
[----:B------:R-:W2:Y:S02]  /*140d0*/  @!P0 SYNCS.PHASECHK.TRANS64 P0, [R152+URZ+0x30830], R23 ;  /* 0x03083017980085a7 */ /* 0x000ea4000800007f */
[----:B--2---:R-:W-:Y:S05]  /*140e0*/  @!P0 BRA `(.L_x_991) ;  /* 0xfffffffc00ec8947 */ /* 0x004fea000383ffff */
[----:B------:R-:W-:Y:S05]  /*140f0*/  BRA `(.L_x_990) ;  /* 0xffffff0400ec7947 */ /* 0x000fea000383ffff */
.L_x_995:
[----:B-1----:R-:W-:-:S04]  /*14100*/  IMAD.U32 R23, RZ, RZ, UR14 ;  /* 0x0000000eff177e24 */ /* 0x002fc8000f8e00ff */
[----:B------:R1:W2:Y:S03]  /*14110*/  SYNCS.PHASECHK.TRANS64.TRYWAIT P0, [R23+URZ+0x30850], R0 ;  /* 0x03085000170075a7 */ /* 0x0002a6000800017f */
[----:B--2---:R-:W-:Y:S05]  /*14120*/  @!P0 NANOSLEEP.SYNCS 0x989680 ;  /* 0x009896800000895d */ /* 0x004fea0003900000 */
[----:B------:R-:W2:Y:S02]  /*14130*/  @!P0 SYNCS.PHASECHK.TRANS64 P0, [R23+URZ+0x30850], R0 ;  /* 0x03085000170085a7 */ /* 0x000ea4000800007f */
[----:B--2---:R-:W-:Y:S05]  /*14140*/  @!P0 BRA `(.L_x_995) ;  /* 0xfffffffc00ec8947 */ /* 0x004fea000383ffff */
[----:B------:R-:W-:Y:S05]  /*14150*/  BRA `(.L_x_994) ;  /* 0xffffff14008c7947 */ /* 0x000fea000383ffff */
.L_x_1012:
[----:B-1----:R-:W-:-:S04]  /*14160*/  IMAD.U32 R4, RZ, RZ, UR7 ;  /* 0x00000007ff047e24 */ /* 0x002fc8000f8e00ff */
[----:B------:R1:W2:Y:S03]  /*14170*/  SYNCS.PHASECHK.TRANS64.TRYWAIT P0, [R4+URZ+0x30830], R3 ;  /* 0x03083003040075a7 */ /* 0x0002a6000800017f */
[----:B--2---:R-:W-:Y:S05]  /*14180*/  @!P0 NANOSLEEP.SYNCS 0x989680 ;  /* 0x009896800000895d */ /* 0x004fea0003900000 */
[----:B------:R-:W2:Y:S02]  /*14190*/  @!P0 SYNCS.PHASECHK.TRANS64 P0, [R4+URZ+0x30830], R3 ;  /* 0x03083003040085a7 */ /* 0x000ea4000800007f */
[----:B--2---:R-:W-:Y:S05]  /*141a0*/  @!P0 BRA `(.L_x_1012) ;  /* 0xfffffffc00ec8947 */ /* 0x004fea000383ffff */
[----:B------:R-:W-:Y:S05]  /*141b0*/  BRA `(.L_x_1011) ;  /* 0xffffff3000b87947 */ /* 0x000fea000383ffff */
.L_x_1016:
[----:B01----:R-:W-:-:S04]  /*141c0*/  MOV R3, UR14 ;  /* 0x0000000e00037c02 */ /* 0x003fc80008000f00 */
[----:B------:R0:W1:Y:S03]  /*141d0*/  SYNCS.PHASECHK.TRANS64.TRYWAIT P0, [R3+URZ+0x30850], R0 ;  /* 0x03085000030075a7 */ /* 0x000066000800017f */
[----:B-1----:R-:W-:Y:S05]  /*141e0*/  @!P0 NANOSLEEP.SYNCS 0x989680 ;  /* 0x009896800000895d */ /* 0x002fea0003900000 */
[----:B------:R-:W1:Y:S02]  /*141f0*/  @!P0 SYNCS.PHASECHK.TRANS64 P0, [R3+URZ+0x30850], R0 ;  /* 0x03085000030085a7 */ /* 0x000e64000800007f */
[----:B-1----:R-:W-:Y:S05]  /*14200*/  @!P0 BRA `(.L_x_1016) ;  /* 0xfffffffc00ec8947 */ /* 0x002fea000383ffff */
[----:B------:R-:W-:Y:S05]  /*14210*/  BRA `(.L_x_1015) ;  /* 0xffffff4000387947 */ /* 0x000fea000383ffff */
.L_x_1022:
[----:B-1----:R-:W-:-:S04]  /*14220*/  IMAD.U32 R4, RZ, RZ, UR60 ;  /* 0x0000003cff047e24 */ /* 0x002fc8000f8e00ff */
[----:B------:R1:W2:Y:S03]  /*14230*/  SYNCS.PHASECHK.TRANS64.TRYWAIT P0, [R4+URZ+0x30830], R3 ;  /* 0x03083003040075a7 */ /* 0x0002a6000800017f */
[----:B--2---:R-:W-:Y:S05]  /*14240*/  @!P0 NANOSLEEP.SYNCS 0x989680 ;  /* 0x009896800000895d */ /* 0x004fea0003900000 */
[----:B------:R-:W2:Y:S02]  /*14250*/  @!P0 SYNCS.PHASECHK.TRANS64 P0, [R4+URZ+0x30830], R3 ;  /* 0x03083003040085a7 */ /* 0x000ea4000800007f */
[----:B--2---:R-:W-:Y:S05]  /*14260*/  @!P0 BRA `(.L_x_1022) ;  /* 0xfffffffc00ec8947 */ /* 0x004fea000383ffff */
[----:B------:R-:W-:Y:S05]  /*14270*/  BRA `(.L_x_1021) ;  /* 0xffffff4c00d07947 */ /* 0x000fea000383ffff */
.L_x_1026:
[----:B01----:R-:W-:-:S04]  /*14280*/  IMAD.U32 R3, RZ, RZ, UR14 ;  /* 0x0000000eff037e24 */ /* 0x003fc8000f8e00ff */
[----:B------:R0:W1:Y:S03]  /*14290*/  SYNCS.PHASECHK.TRANS64.TRYWAIT P0, [R3+URZ+0x30850], R0 ;  /* 0x03085000030075a7 */ /* 0x000066000800017f */
[----:B-1----:R-:W-:Y:S05]  /*142a0*/  @!P0 NANOSLEEP.SYNCS 0x989680 ;  /* 0x009896800000895d */ /* 0x002fea0003900000 */
[----:B------:R-:W1:Y:S02]  /*142b0*/  @!P0 SYNCS.PHASECHK.TRANS64 P0, [R3+URZ+0x30850], R0 ;  /* 0x03085000030085a7 */ /* 0x000e64000800007f */
[----:B-1----:R-:W-:Y:S05]  /*142c0*/  @!P0 BRA `(.L_x_1026) ;  /* 0xfffffffc00ec8947 */ /* 0x002fea000383ffff */
[----:B------:R-:W-:Y:S05]  /*142d0*/  BRA `(.L_x_1025) ;  /* 0xffffff5c00547947 */ /* 0x000fea000383ffff */
.L_x_1039:
[----:B-1----:R-:W-:-:S04]  /*142e0*/  IMAD.U32 R5, RZ, RZ, UR7 ;  /* 0x00000007ff057e24 */ /* 0x002fc8000f8e00ff */
[----:B------:R1:W2:Y:S03]  /*142f0*/  SYNCS.PHASECHK.TRANS64.TRYWAIT P0, [R5+URZ+0x30850], R0 ;  /* 0x03085000050075a7 */ /* 0x0002a6000800017f */
[----:B--2---:R-:W-:Y:S05]  /*14300*/  @!P0 NANOSLEEP.SYNCS 0x989680 ;  /* 0x009896800000895d */ /* 0x004fea0003900000 */
[----:B------:R-:W2:Y:S02]  /*14310*/  @!P0 SYNCS.PHASECHK.TRANS64 P0, [R5+URZ+0x30850], R0 ;  /* 0x03085000050085a7 */ /* 0x000ea4000800007f */
[----:B--2---:R-:W-:Y:S05]  /*14320*/  @!P0 BRA `(.L_x_1039) ;  /* 0xfffffffc00ec8947 */ /* 0x004fea000383ffff */
[----:B------:R-:W-:Y:S05]  /*14330*/  BRA `(.L_x_1038) ;  /* 0xffffff7c00907947 */ /* 0x000fea000383ffff */
.L_x_1056:
[----:B------:R-:W-:Y:S02]  /*14340*/  IMAD.MOV.U32 R13, RZ, RZ, R0 ;  /* 0x000000ffff0d7224 */ /* 0x000fe400078e0000 */
[----:B------:R-:W-:Y:S02]  /*14350*/  IMAD.MOV.U32 R12, RZ, RZ, RZ ;  /* 0x000000ffff0c7224 */ /* 0x000fe400078e00ff */
[----:B------:R-:W-:Y:S02]  /*14360*/  IMAD.MOV.U32 R11, RZ, RZ, 0x1f ;  /* 0x0000001fff0b7424 */ /* 0x000fe400078e00ff */
[----:B------:R-:W-:-:S07]  /*14370*/  IMAD.MOV.U32 R15, RZ, RZ, -0x1 ;  /* 0xffffffffff0f7424 */ /* 0x000fce00078e00ff */
[----:B------:R-:W-:Y:S05]  /*14380*/  WARPSYNC.COLLECTIVE R15, `(.L_x_1146) ;  /* 0x000000000f087348 */ /* 0x000fea0003c00000 */
[----:B------:R0:W1:Y:S02]  /*14390*/  SHFL.IDX P6, R14, R13, R12, R11 ;  /* 0x0000000c0d0e7389 */ /* 0x00006400000c000b */
[----:B01----:R-:W-:Y:S01]  /*143a0*/  ENDCOLLECTIVE ;  /* 0x000000000000791b */ /* 0x003fe20003800000 */
.L_x_1146:
[----:B------:R-:W-:Y:S05]  /*143b0*/  BRA `(.L_x_1147) ;  /* 0xffffffbc009c7947 */ /* 0x000fea000383ffff */
.L_x_1058:
[----:B------:R-:W-:Y:S01]  /*143c0*/  BSSY B0, `(.L_x_1148) ;  /* 0x0000006000007945 */ /* 0x000fe20003800000 */
[----:B------:R-:W-:-:S07]  /*143d0*/  IMAD.MOV.U32 R15, RZ, RZ, -0x1 ;  /* 0xffffffffff0f7424 */ /* 0x000fce00078e00ff */
[----:B0-----:R-:W-:Y:S05]  /*143e0*/  WARPSYNC.COLLECTIVE R15, `(.L_x_1149) ;  /* 0x000000000f0c7348 */ /* 0x001fea0003c00000 */
[----:B------:R-:W-:Y:S02]  /*143f0*/  ELECT P6, UR62, PT ;  /* 0x00000000003e782f */ /* 0x000fe400038c0000 */
[----:B------:R-:W-:Y:S01]  /*14400*/  MOV R14, UR62 ;  /* 0x0000003e000e7c02 */ /* 0x000fe20008000f00 */
[----:B0-----:R-:W-:Y:S10]  /*14410*/  ENDCOLLECTIVE ;  /* 0x000000000000791b */ /* 0x001ff40003800000 */
.L_x_1149:
[----:B------:R-:W-:Y:S05]  /*14420*/  BSYNC B0 ;  /* 0x0000000000007941 */ /* 0x000fea0003800000 */
.L_x_1148:
[----:B------:R-:W-:Y:S05]  /*14430*/  BRA `(.L_x_1150) ;  /* 0xffffffbc009c7947 */ /* 0x000fea000383ffff */
.L_x_1060:
[----:B0-----:R-:W-:-:S04]  /*14440*/  IMAD.U32 R3, RZ, RZ, UR38 ;  /* 0x00000026ff037e24 */ /* 0x001fc8000f8e00ff */
[----:B------:R0:W1:Y:S03]  /*14450*/  SYNCS.PHASECHK.TRANS64.TRYWAIT P0, [R3+URZ+0x30840], R0 ;  /* 0x03084000030075a7 */ /* 0x000066000800017f */
[----:B-1----:R-:W-:Y:S05]  /*14460*/  @!P0 NANOSLEEP.SYNCS 0x989680 ;  /* 0x009896800000895d */ /* 0x002fea0003900000 */
[----:B------:R-:W1:Y:S02]  /*14470*/  @!P0 SYNCS.PHASECHK.TRANS64 P0, [R3+URZ+0x30840], R0 ;  /* 0x03084000030085a7 */ /* 0x000e64000800007f */
[----:B-1----:R-:W-:Y:S05]  /*14480*/  @!P0 BRA `(.L_x_1060) ;  /* 0xfffffffc00ec8947 */ /* 0x002fea000383ffff */
[----:B------:R-:W-:Y:S05]  /*14490*/  BRA `(.L_x_1151) ;  /* 0xffffffbc00f87947 */ /* 0x000fea000383ffff */
.L_x_1063:
[----:B------:R-:W-:Y:S02]  /*144a0*/  IMAD.MOV.U32 R13, RZ, RZ, R7 ;  /* 0x000000ffff0d7224 */ /* 0x000fe400078e0007 */
[----:B------:R-:W-:Y:S02]  /*144b0*/  IMAD.MOV.U32 R12, RZ, RZ, RZ ;  /* 0x000000ffff0c7224 */ /* 0x000fe400078e00ff */
[----:B------:R-:W-:Y:S02]  /*144c0*/  IMAD.MOV.U32 R11, RZ, RZ, 0x181f ;  /* 0x0000181fff0b7424 */ /* 0x000fe400078e00ff */
[----:B------:R-:W-:Y:S02]  /*144d0*/  IMAD.MOV.U32 R15, RZ, RZ, -0x1 ;  /* 0xffffffffff0f7424 */ /* 0x000fe400078e00ff */
[----:B------:R-:W-:-:S07]  /*144e0*/  VIADD R0, R0, UR45 ;  /* 0x0000002d00007c36 */ /* 0x000fce0008000000 */
[----:B------:R-:W-:Y:S05]  /*144f0*/  WARPSYNC.COLLECTIVE R15, `(.L_x_1152) ;  /* 0x000000000f087348 */ /* 0x000fea0003c00000 */
[----:B------:R0:W1:Y:S02]  /*14500*/  SHFL.IDX P6, R14, R13, R12, R11 ;  /* 0x0000000c0d0e7389 */ /* 0x00006400000c000b */
[----:B01----:R-:W-:Y:S01]  /*14510*/  ENDCOLLECTIVE ;  /* 0x000000000000791b */ /* 0x003fe20003800000 */
.L_x_1152:
[----:B------:R-:W-:Y:S02]  /*14520*/  VIADD R5, R0, 0x10 ;  /* 0x0000001000057836 */ /* 0x000fe40000000000 */
[----:B------:R-:W-:Y:S02]  /*14530*/  IMAD.MOV.U32 R13, RZ, RZ, R8 ;  /* 0x000000ffff0d7224 */ /* 0x000fe400078e0008 */
[----:B------:R-:W-:-:S07]  /*14540*/  IMAD.MOV.U32 R2, RZ, RZ, R14 ;  /* 0x000000ffff027224 */ /* 0x000fce00078e000e */
[----:B------:R-:W-:Y:S05]  /*14550*/  WARPSYNC.COLLECTIVE R15, `(.L_x_1153) ;  /* 0x000000000f087348 */ /* 0x000fea0003c00000 */
[----:B------:R0:W1:Y:S02]  /*14560*/  SHFL.IDX P6, R14, R13, R12, R11 ;  /* 0x0000000c0d0e7389 */ /* 0x00006400000c000b */
[----:B01----:R-:W-:Y:S01]  /*14570*/  ENDCOLLECTIVE ;  /* 0x000000000000791b */ /* 0x003fe20003800000 */
.L_x_1153:
[----:B------:R-:W-:Y:S01]  /*14580*/  ULDC UR4, c[0x0][0x288] ;  /* 0x0000a20000047ab9 */ /* 0x000fe20000000800 */
[----:B------:R-:W-:Y:S01]  /*14590*/  IMAD.MOV.U32 R3, RZ, RZ, R2 ;  /* 0x000000ffff037224 */ /* 0x000fe200078e0002 */
[----:B------:R-:W-:Y:S01]  /*145a0*/  ULDC.64 UR6, c[0x0][0x208] ;  /* 0x0000820000067ab9 */ /* 0x000fe20000000a00 */
[----:B------:R-:W-:-:S05]  /*145b0*/  IMAD R6, R6, UR4, RZ ;  /* 0x0000000406067c24 */ /* 0x000fca000f8e02ff */
[----:B------:R-:W-:Y:S01]  /*145c0*/  ISETP.GE.AND P3, PT, R0, R6, PT ;  /* 0x000000060000720c */ /* 0x000fe20003f66270 */
[----:B------:R-:W-:Y:S02]  /*145d0*/  IMAD.MOV.U32 R13, RZ, RZ, R7 ;  /* 0x000000ffff0d7224 */ /* 0x000fe400078e0007 */
[----:B------:R-:W-:-:S10]  /*145e0*/  IMAD.MOV.U32 R12, RZ, RZ, 0x1 ;  /* 0x00000001ff0c7424 */ /* 0x000fd400078e00ff */
[----:B------:R-:W-:Y:S02]  /*145f0*/  @!P3 LEA R21, R9, UR38, 0x1 ;  /* 0x000000260915bc11 */ /* 0x000fe4000f8e08ff */
        /* <DEDUP_REMOVED lines=13> */
.L_x_1154:
[----:B------:R-:W-:Y:S01]  /*146d0*/  VIADD R3, R0, 0x20 ;  /* 0x0000002000037836 */ /* 0x000fe20000000000 */
[----:B------:R-:W-:Y:S01]  /*146e0*/  @!P3 LEA R20, R9, UR38, 0x1 ;  /* 0x000000260914bc11 */ /* 0x000fe2000f8e08ff */
[----:B------:R-:W-:Y:S02]  /*146f0*/  IMAD.MOV.U32 R13, RZ, RZ, R8 ;  /* 0x000000ffff0d7224 */ /* 0x000fe400078e0008 */
[----:B------:R-:W-:-:S07]  /*14700*/  IMAD.MOV.U32 R5, RZ, RZ, R14 ;  /* 0x000000ffff057224 */ /* 0x000fce00078e000e */
[----:B------:R-:W-:Y:S05]  /*14710*/  WARPSYNC.COLLECTIVE R15, `(.L_x_1155) ;  /* 0x000000000f087348 */ /* 0x000fea0003c00000 */
[----:B------:R0:W1:Y:S02]  /*14720*/  SHFL.IDX P6, R14, R13, R12, R11 ;  /* 0x0000000c0d0e7389 */ /* 0x00006400000c000b */
[----:B01----:R-:W-:Y:S01]  /*14730*/  ENDCOLLECTIVE ;  /* 0x000000000000791b */ /* 0x003fe20003800000 */
.L_x_1155:
[----:B------:R-:W-:Y:S01]  /*14740*/  ULDC.64 UR4, c[0x0][0x208] ;  /* 0x0000820000047ab9 */ /* 0x000fe20000000a00 */
[----:B------:R-:W-:Y:S02]  /*14750*/  IMAD.MOV.U32 R13, RZ, RZ, R7 ;  /* 0x000000ffff0d7224 */ /* 0x000fe400078e0007 */
[----:B------:R-:W-:Y:S02]  /*14760*/  IMAD.MOV.U32 R12, RZ, RZ, 0x2 ;  /* 0x00000002ff0c7424 */ /* 0x000fe400078e00ff */
[----:B------:R-:W-:-:S04]  /*14770*/  IMAD.MOV.U32 R4, RZ, RZ, R14 ;  /* 0x000000ffff047224 */ /* 0x000fc800078e000e */
        /* <DEDUP_REMOVED lines=12> */
.L_x_1156:
[----:B------:R-:W-:Y:S01]  /*14840*/  VIADD R5, R0, 0x30 ;  /* 0x0000003000057836 */ /* 0x000fe20000000000 */
[----:B------:R-:W-:Y:S01]  /*14850*/  @!P3 LEA R21, R9, UR38, 0x1 ;  /* 0x000000260915bc11 */ /* 0x000fe2000f8e08ff */
[----:B------:R-:W-:Y:S02]  /*14860*/  IMAD.MOV.U32 R13, RZ, RZ, R8 ;  /* 0x000000ffff0d7224 */ /* 0x000fe400078e0008 */
[----:B------:R-:W-:-:S07]  /*14870*/  IMAD.MOV.U32 R3, RZ, RZ, R14 ;  /* 0x000000ffff037224 */ /* 0x000fce00078e000e */
[----:B------:R-:W-:Y:S05]  /*14880*/  WARPSYNC.COLLECTIVE R15, `(.L_x_1157) ;  /* 0x000000000f087348 */ /* 0x000fea0003c00000 */
[----:B------:R0:W1:Y:S02]  /*14890*/  SHFL.IDX P6, R14, R13, R12, R11 ;  /* 0x0000000c0d0e7389 */ /* 0x00006400000c000b */
[----:B01----:R-:W-:Y:S01]  /*148a0*/  ENDCOLLECTIVE ;  /* 0x000000000000791b */ /* 0x003fe20003800000 */
.L_x_1157:
        /* <DEDUP_REMOVED lines=16> */
.L_x_1158:
[----:B------:R-:W-:Y:S01]  /*149b0*/  VIADD R3, R0, 0x40 ;  /* 0x0000004000037836 */ /* 0x000fe20000000000 */
[----:B------:R-:W-:Y:S01]  /*149c0*/  @!P3 LEA R20, R9, UR38, 0x1 ;  /* 0x000000260914bc11 */ /* 0x000fe2000f8e08ff */
[----:B------:R-:W-:Y:S02]  /*149d0*/  IMAD.MOV.U32 R13, RZ, RZ, R8 ;  /* 0x000000ffff0d7224 */ /* 0x000fe400078e0008 */
[----:B------:R-:W-:-:S07]  /*149e0*/  IMAD.MOV.U32 R5, RZ, RZ, R14 ;  /* 0x000000ffff057224 */ /* 0x000fce00078e000e */
[----:B------:R-:W-:Y:S05]  /*149f0*/  WARPSYNC.COLLECTIVE R15, `(.L_x_1159) ;  /* 0x000000000f087348 */ /* 0x000fea0003c00000 */
[----:B------:R0:W1:Y:S02]  /*14a00*/  SHFL.IDX P6, R14, R13, R12, R11 ;  /* 0x0000000c0d0e7389 */ /* 0x00006400000c000b */
[----:B01----:R-:W-:Y:S01]  /*14a10*/  ENDCOLLECTIVE ;  /* 0x000000000000791b */ /* 0x003fe20003800000 */
.L_x_1159:
        /* <DEDUP_REMOVED lines=16> */
.L_x_1160:
[----:B------:R-:W-:Y:S01]  /*14b20*/  VIADD R5, R0, 0x50 ;  /* 0x0000005000057836 */ /* 0x000fe20000000000 */
[----:B------:R-:W-:Y:S01]  /*14b30*/  @!P3 LEA R21, R9, UR38, 0x1 ;  /* 0x000000260915bc11 */ /* 0x000fe2000f8e08ff */
[----:B------:R-:W-:Y:S02]  /*14b40*/  IMAD.MOV.U32 R13, RZ, RZ, R8 ;  /* 0x000000ffff0d7224 */ /* 0x000fe400078e0008 */
[----:B------:R-:W-:-:S07]  /*14b50*/  IMAD.MOV.U32 R3, RZ, RZ, R14 ;  /* 0x000000ffff037224 */ /* 0x000fce00078e000e */
[----:B------:R-:W-:Y:S05]  /*14b60*/  WARPSYNC.COLLECTIVE R15, `(.L_x_1161) ;  /* 0x000000000f087348 */ /* 0x000fea0003c00000 */
[----:B------:R0:W1:Y:S02]  /*14b70*/  SHFL.IDX P6, R14, R13, R12, R11 ;  /* 0x0000000c0d0e7389 */ /* 0x00006400000c000b */
[----:B01----:R-:W-:Y:S01]  /*14b80*/  ENDCOLLECTIVE ;  /* 0x000000000000791b */ /* 0x003fe20003800000 */
.L_x_1161:
        /* <DEDUP_REMOVED lines=16> */
.L_x_1162:
[----:B------:R-:W-:Y:S01]  /*14c90*/  VIADD R3, R0, 0x60 ;  /* 0x0000006000037836 */ /* 0x000fe20000000000 */
[----:B------:R-:W-:Y:S01]  /*14ca0*/  @!P3 LEA R20, R9, UR38, 0x1 ;  /* 0x000000260914bc11 */ /* 0x000fe2000f8e08ff */
[----:B------:R-:W-:Y:S02]  /*14cb0*/  IMAD.MOV.U32 R13, RZ, RZ, R8 ;  /* 0x000000ffff0d7224 */ /* 0x000fe400078e0008 */
[----:B------:R-:W-:-:S07]  /*14cc0*/  IMAD.MOV.U32 R5, RZ, RZ, R14 ;  /* 0x000000ffff057224 */ /* 0x000fce00078e000e */
[----:B------:R-:W-:Y:S05]  /*14cd0*/  WARPSYNC.COLLECTIVE R15, `(.L_x_1163) ;  /* 0x000000000f087348 */ /* 0x000fea0003c00000 */
[----:B------:R0:W1:Y:S02]  /*14ce0*/  SHFL.IDX P6, R14, R13, R12, R11 ;  /* 0x0000000c0d0e7389 */ /* 0x00006400000c000b */
[----:B01----:R-:W-:Y:S01]  /*14cf0*/  ENDCOLLECTIVE ;  /* 0x000000000000791b */ /* 0x003fe20003800000 */
.L_x_1163:
        /* <DEDUP_REMOVED lines=16> */
.L_x_1164:
[----:B------:R-:W-:Y:S01]  /*14e00*/  @!P3 LEA R21, R9, UR38, 0x1 ;  /* 0x000000260915bc11 */ /* 0x000fe2000f8e08ff */
[----:B------:R-:W-:Y:S02]  /*14e10*/  IMAD.MOV.U32 R13, RZ, RZ, R8 ;  /* 0x000000ffff0d7224 */ /* 0x000fe400078e0008 */
[----:B------:R-:W-:-:S07]  /*14e20*/  IMAD.MOV.U32 R3, RZ, RZ, R14 ;  /* 0x000000ffff037224 */ /* 0x000fce00078e000e */
[----:B------:R-:W-:Y:S05]  /*14e30*/  WARPSYNC.COLLECTIVE R15, `(.L_x_1165) ;  /* 0x000000000f087348 */ /* 0x000fea0003c00000 */
[----:B------:R0:W1:Y:S02]  /*14e40*/  SHFL.IDX P6, R14, R13, R12, R11 ;  /* 0x0000000c0d0e7389 */ /* 0x00006400000c000b */
[----:B01----:R-:W-:Y:S01]  /*14e50*/  ENDCOLLECTIVE ;  /* 0x000000000000791b */ /* 0x003fe20003800000 */
.L_x_1165:
        /* <DEDUP_REMOVED lines=15> */
.L_x_1166:
[----:B------:R-:W-:Y:S02]  /*14f50*/  IMAD.MOV.U32 R13, RZ, RZ, R8 ;  /* 0x000000ffff0d7224 */ /* 0x000fe400078e0008 */
[----:B------:R-:W-:-:S07]  /*14f60*/  IMAD.MOV.U32 R7, RZ, RZ, R14 ;  /* 0x000000ffff077224 */ /* 0x000fce00078e000e */
[----:B------:R-:W-:Y:S05]  /*14f70*/  WARPSYNC.COLLECTIVE R15, `(.L_x_1167) ;  /* 0x000000000f087348 */ /* 0x000fea0003c00000 */
[----:B------:R0:W1:Y:S02]  /*14f80*/  SHFL.IDX P6, R14, R13, R12, R11 ;  /* 0x0000000c0d0e7389 */ /* 0x00006400000c000b */
[----:B01----:R-:W-:Y:S01]  /*14f90*/  ENDCOLLECTIVE ;  /* 0x000000000000791b */ /* 0x003fe20003800000 */
.L_x_1167:
[----:B------:R-:W-:Y:S05]  /*14fa0*/  BRA `(.L_x_1168) ;  /* 0xffffffc000607947 */ /* 0x000fea000383ffff */
.L_x_1066:
[----:B-1----:R-:W-:-:S04]  /*14fb0*/  IMAD.U32 R3, RZ, RZ, UR38 ;  /* 0x00000026ff037e24 */ /* 0x002fc8000f8e00ff */
[----:B------:R1:W2:Y:S03]  /*14fc0*/  SYNCS.PHASECHK.TRANS64.TRYWAIT P0, [R3+URZ+0x30820], R2 ;  /* 0x03082002030075a7 */ /* 0x0002a6000800017f */
[----:B--2---:R-:W-:Y:S05]  /*14fd0*/  @!P0 NANOSLEEP.SYNCS 0x989680 ;  /* 0x009896800000895d */ /* 0x004fea0003900000 */
[----:B------:R-:W2:Y:S02]  /*14fe0*/  @!P0 SYNCS.PHASECHK.TRANS64 P0, [R3+URZ+0x30820], R2 ;  /* 0x03082002030085a7 */ /* 0x000ea4000800007f */
[----:B--2---:R-:W-:Y:S05]  /*14ff0*/  @!P0 BRA `(.L_x_1066) ;  /* 0xfffffffc00ec8947 */ /* 0x004fea000383ffff */
[----:B------:R-:W-:Y:S05]  /*15000*/  BRA `(.L_x_1169) ;  /* 0xffffffc000bc7947 */ /* 0x000fea000383ffff */
.L_x_1073:
[----:B-1----:R-:W-:-:S04]  /*15010*/  IMAD.U32 R3, RZ, RZ, UR38 ;  /* 0x00000026ff037e24 */ /* 0x002fc8000f8e00ff */
[----:B------:R1:W2:Y:S03]  /*15020*/  SYNCS.PHASECHK.TRANS64.TRYWAIT P0, [R3+URZ+0x30848], R2 ;  /* 0x03084802030075a7 */ /* 0x0002a6000800017f */
[----:B--2---:R-:W-:Y:S05]  /*15030*/  @!P0 NANOSLEEP.SYNCS 0x989680 ;  /* 0x009896800000895d */ /* 0x004fea0003900000 */
[----:B------:R-:W2:Y:S02]  /*15040*/  @!P0 SYNCS.PHASECHK.TRANS64 P0, [R3+URZ+0x30848], R2 ;  /* 0x03084802030085a7 */ /* 0x000ea4000800007f */
[----:B--2---:R-:W-:Y:S05]  /*15050*/  @!P0 BRA `(.L_x_1073) ;  /* 0xfffffffc00ec8947 */ /* 0x004fea000383ffff */
[----:B------:R-:W-:Y:S05]  /*15060*/  BRA `(.L_x_1170) ;  /* 0xffffffc400a47947 */ /* 0x000fea000383ffff */
.L_x_1081:
[----:B0-----:R-:W-:-:S04]  /*15070*/  IMAD.U32 R3, RZ, RZ, UR38 ;  /* 0x00000026ff037e24 */ /* 0x001fc8000f8e00ff */
[----:B------:R0:W1:Y:S03]  /*15080*/  SYNCS.PHASECHK.TRANS64.TRYWAIT P0, [R3+URZ+0x30860], R2 ;  /* 0x03086002030075a7 */ /* 0x000066000800017f */
[----:B-1----:R-:W-:Y:S05]  /*15090*/  @!P0 NANOSLEEP.SYNCS 0x989680 ;  /* 0x009896800000895d */ /* 0x002fea0003900000 */
[----:B------:R-:W1:Y:S02]  /*150a0*/  @!P0 SYNCS.PHASECHK.TRANS64 P0, [R3+URZ+0x30860], R2 ;  /* 0x03086002030085a7 */ /* 0x000e64000800007f */
[----:B-1----:R-:W-:Y:S05]  /*150b0*/  @!P0 BRA `(.L_x_1081) ;  /* 0xfffffffc00ec8947 */ /* 0x002fea000383ffff */
[----:B------:R-:W-:Y:S05]  /*150c0*/  BRA `(.L_x_1171) ;  /* 0xffffffc800b87947 */ /* 0x000fea000383ffff */
.L_x_1092:
[----:B-1----:R-:W-:-:S04]  /*150d0*/  IMAD.U32 R3, RZ, RZ, UR38 ;  /* 0x00000026ff037e24 */ /* 0x002fc8000f8e00ff */
[----:B------:R1:W2:Y:S03]  /*150e0*/  SYNCS.PHASECHK.TRANS64.TRYWAIT P0, [R3+URZ+0x30840], R2 ;  /* 0x03084002030075a7 */ /* 0x0002a6000800017f */
[----:B--2---:R-:W-:Y:S05]  /*150f0*/  @!P0 NANOSLEEP.SYNCS 0x989680 ;  /* 0x009896800000895d */ /* 0x004fea0003900000 */
[----:B------:R-:W2:Y:S02]  /*15100*/  @!P0 SYNCS.PHASECHK.TRANS64 P0, [R3+URZ+0x30840], R2 ;  /* 0x03084002030085a7 */ /* 0x000ea4000800007f */
[----:B--2---:R-:W-:Y:S05]  /*15110*/  @!P0 BRA `(.L_x_1092) ;  /* 0xfffffffc00ec8947 */ /* 0x004fea000383ffff */
[----:B------:R-:W-:Y:S05]  /*15120*/  BRA `(.L_x_1172) ;  /* 0xffffffd000487947 */ /* 0x000fea000383ffff */
.L_x_1100:
[----:B0-----:R-:W-:-:S04]  /*15130*/  IMAD.U32 R3, RZ, RZ, UR38 ;  /* 0x00000026ff037e24 */ /* 0x001fc8000f8e00ff */
[----:B------:R0:W1:Y:S03]  /*15140*/  SYNCS.PHASECHK.TRANS64.TRYWAIT P0, [R3+URZ+0x30868], R2 ;  /* 0x03086802030075a7 */ /* 0x000066000800017f */
[----:B-1----:R-:W-:Y:S05]  /*15150*/  @!P0 NANOSLEEP.SYNCS 0x989680 ;  /* 0x009896800000895d */ /* 0x002fea0003900000 */
[----:B------:R-:W1:Y:S02]  /*15160*/  @!P0 SYNCS.PHASECHK.TRANS64 P0, [R3+URZ+0x30868], R2 ;  /* 0x03086802030085a7 */ /* 0x000e64000800007f */
[----:B-1----:R-:W-:Y:S05]  /*15170*/  @!P0 BRA `(.L_x_1100) ;  /* 0xfffffffc00ec8947 */ /* 0x002fea000383ffff */
[----:B------:R-:W-:Y:S05]  /*15180*/  BRA `(.L_x_1173) ;  /* 0xffffffd400587947 */ /* 0x000fea000383ffff */
.L_x_1111:
[----:B-1----:R-:W-:-:S04]  /*15190*/  IMAD.U32 R3, RZ, RZ, UR38 ;  /* 0x00000026ff037e24 */ /* 0x002fc8000f8e00ff */
[----:B------:R1:W2:Y:S03]  /*151a0*/  SYNCS.PHASECHK.TRANS64.TRYWAIT P0, [R3+URZ+0x30848], R2 ;  /* 0x03084802030075a7 */ /* 0x0002a6000800017f */
[----:B--2---:R-:W-:Y:S05]  /*151b0*/  @!P0 NANOSLEEP.SYNCS 0x989680 ;  /* 0x009896800000895d */ /* 0x004fea0003900000 */
[----:B------:R-:W2:Y:S02]  /*151c0*/  @!P0 SYNCS.PHASECHK.TRANS64 P0, [R3+URZ+0x30848], R2 ;  /* 0x03084802030085a7 */ /* 0x000ea4000800007f */
[----:B--2---:R-:W-:Y:S05]  /*151d0*/  @!P0 BRA `(.L_x_1111) ;  /* 0xfffffffc00ec8947 */ /* 0x004fea000383ffff */
[----:B------:R-:W-:Y:S05]  /*151e0*/  BRA `(.L_x_1174) ;  /* 0xffffffdc00007947 */ /* 0x000fea000383ffff */
.L_x_1119:
[----:B0-----:R-:W-:-:S04]  /*151f0*/  IMAD.U32 R3, RZ, RZ, UR38 ;  /* 0x00000026ff037e24 */ /* 0x001fc8000f8e00ff */
[----:B------:R0:W1:Y:S03]  /*15200*/  SYNCS.PHASECHK.TRANS64.TRYWAIT P0, [R3+URZ+0x30860], R2 ;  /* 0x03086002030075a7 */ /* 0x000066000800017f */
[----:B-1----:R-:W-:Y:S05]  /*15210*/  @!P0 NANOSLEEP.SYNCS 0x989680 ;  /* 0x009896800000895d */ /* 0x002fea0003900000 */
[----:B------:R-:W1:Y:S02]  /*15220*/  @!P0 SYNCS.PHASECHK.TRANS64 P0, [R3+URZ+0x30860], R2 ;  /* 0x03086002030085a7 */ /* 0x000e64000800007f */
[----:B-1----:R-:W-:Y:S05]  /*15230*/  @!P0 BRA `(.L_x_1119) ;  /* 0xfffffffc00ec8947 */ /* 0x002fea000383ffff */
[----:B------:R-:W-:Y:S05]  /*15240*/  BRA `(.L_x_1175) ;  /* 0xffffffe0000c7947 */ /* 0x000fea000383ffff */
.L_x_1129:
[----:B0-----:R0:W1:Y:S02]  /*15250*/  SYNCS.PHASECHK.TRANS64.TRYWAIT P0, [R3+URZ+0x30860], R0 ;  /* 0x03086000030075a7 */ /* 0x001064000800017f */
[----:B-1----:R-:W-:Y:S05]  /*15260*/  @!P0 NANOSLEEP.SYNCS 0x989680 ;  /* 0x009896800000895d */ /* 0x002fea0003900000 */
[----:B------:R-:W1:Y:S02]  /*15270*/  @!P0 SYNCS.PHASECHK.TRANS64 P0, [R3+URZ+0x30860], R0 ;  /* 0x03086000030085a7 */ /* 0x000e64000800007f */
[----:B-1----:R-:W-:Y:S05]  /*15280*/  @!P0 BRA `(.L_x_1129) ;  /* 0xfffffffc00f08947 */ /* 0x002fea000383ffff */
[----:B------:R-:W-:Y:S05]  /*15290*/  BRA `(.L_x_1176) ;  /* 0xffffffe400447947 */ /* 0x000fea000383ffff */
.L_x_1136:
[----:B0-----:R0:W1:Y:S02]  /*152a0*/  SYNCS.PHASECHK.TRANS64.TRYWAIT P0, [R2+URZ+0x30820], R3 ;  /* 0x03082003020075a7 */ /* 0x001064000800017f */
[----:B-1----:R-:W-:Y:S05]  /*152b0*/  @!P0 NANOSLEEP.SYNCS 0x989680 ;  /* 0x009896800000895d */ /* 0x002fea0003900000 */
[----:B------:R-:W1:Y:S02]  /*152c0*/  @!P0 SYNCS.PHASECHK.TRANS64 P0, [R2+URZ+0x30820], R3 ;  /* 0x03082003020085a7 */ /* 0x000e64000800007f */
[----:B-1----:R-:W-:Y:S05]  /*152d0*/  @!P0 BRA `(.L_x_1136) ;  /* 0xfffffffc00f08947 */ /* 0x002fea000383ffff */
[----:B------:R-:W-:Y:S05]  /*152e0*/  BRA `(.L_x_1177) ;  /* 0xffffffe8007c7947 */ /* 0x000fea000383ffff */
.L_x_1137:
        /* <DEDUP_REMOVED lines=11> */
.L_x_1179:
[----:B------:R-:W-:Y:S05]  /*153a0*/  BSYNC B0 ;  /* 0x0000000000007941 */ /* 0x000fea0003800000 */
.L_x_1178:
[----:B------:R-:W-:Y:S05]  /*153b0*/  BRA `(.L_x_1180) ;  /* 0xffffffe800607947 */ /* 0x000fea000383ffff */
.L_x_1138:
[----:B------:R-:W-:Y:S01]  /*153c0*/  BSSY B0, `(.L_x_1181) ;  /* 0x0000006000007945 */ /* 0x000fe20003800000 */
[----:B------:R-:W-:-:S07]  /*153d0*/  IMAD.MOV.U32 R15, RZ, RZ, -0x1 ;  /* 0xffffffffff0f7424 */ /* 0x000fce00078e00ff */
[----:B0-----:R-:W-:Y:S05]  /*153e0*/  WARPSYNC.COLLECTIVE R15, `(.L_x_1182) ;  /* 0x000000000f0c7348 */ /* 0x001fea0003c00000 */
[----:B------:R-:W-:Y:S02]  /*153f0*/  ELECT P6, UR62, PT ;  /* 0x00000000003e782f */ /* 0x000fe400038c0000 */
[----:B------:R-:W-:Y:S01]  /*15400*/  MOV R14, UR62 ;  /* 0x0000003e000e7c02 */ /* 0x000fe20008000f00 */
[----:B0-----:R-:W-:Y:S10]  /*15410*/  ENDCOLLECTIVE ;  /* 0x000000000000791b */ /* 0x001ff40003800000 */
.L_x_1182:
[----:B------:R-:W-:Y:S05]  /*15420*/  BSYNC B0 ;  /* 0x0000000000007941 */ /* 0x000fea0003800000 */
.L_x_1181:
[----:B------:R-:W-:Y:S05]  /*15430*/  BRA `(.L_x_1183) ;  /* 0xffffffe800547947 */ /* 0x000fea000383ffff */
.L_x_1140:
[----:B0-----:R0:W1:Y:S02]  /*15440*/  SYNCS.PHASECHK.TRANS64.TRYWAIT P0, [R6+URZ], R5 ;  /* 0x00000005060075a7 */ /* 0x001064000800017f */
[----:B-1----:R-:W-:Y:S05]  /*15450*/  @!P0 NANOSLEEP.SYNCS 0x989680 ;  /* 0x009896800000895d */ /* 0x002fea0003900000 */
[----:B------:R-:W1:Y:S02]  /*15460*/  @!P0 SYNCS.PHASECHK.TRANS64 P0, [R6+URZ], R5 ;  /* 0x00000005060085a7 */ /* 0x000e64000800007f */
[----:B-1----:R-:W-:Y:S05]  /*15470*/  @!P0 BRA `(.L_x_1140) ;  /* 0xfffffffc00f08947 */ /* 0x002fea000383ffff */
[----:B------:R-:W-:Y:S05]  /*15480*/  BRA `(.L_x_1184) ;  /* 0xffffffe800907947 */ /* 0x000fea000383ffff */
.L_x_1141:
[----:B-1----:R1:W2:Y:S02]  /*15490*/  SYNCS.PHASECHK.TRANS64.TRYWAIT P0, [R3+URZ], R4 ;  /* 0x00000004030075a7 */ /* 0x0022a4000800017f */
[----:B--2---:R-:W-:Y:S05]  /*154a0*/  @!P0 NANOSLEEP.SYNCS 0x989680 ;  /* 0x009896800000895d */ /* 0x004fea0003900000 */
[----:B------:R-:W2:Y:S02]  /*154b0*/  @!P0 SYNCS.PHASECHK.TRANS64 P0, [R3+URZ], R4 ;  /* 0x00000004030085a7 */ /* 0x000ea4000800007f */
[----:B--2---:R-:W-:Y:S05]  /*154c0*/  @!P0 BRA `(.L_x_1141) ;  /* 0xfffffffc00f08947 */ /* 0x004fea000383ffff */
[----:B------:R-:W-:Y:S05]  /*154d0*/  BRA `(.L_x_1185) ;  /* 0xffffffe800847947 */ /* 0x000fea000383ffff */
.L_x_1143:
[----:B-1----:R1:W2:Y:S02]  /*154e0*/  SYNCS.PHASECHK.TRANS64.TRYWAIT P0, [R0+URZ], R5 ;  /* 0x00000005000075a7 */ /* 0x0022a4000800017f */
[----:B--2---:R-:W-:Y:S05]  /*154f0*/  @!P0 NANOSLEEP.SYNCS 0x989680 ;  /* 0x009896800000895d */ /* 0x004fea0003900000 */
[----:B------:R-:W2:Y:S02]  /*15500*/  @!P0 SYNCS.PHASECHK.TRANS64 P0, [R0+URZ], R5 ;  /* 0x00000005000085a7 */ /* 0x000ea4000800007f */
[----:B--2---:R-:W-:Y:S05]  /*15510*/  @!P0 BRA `(.L_x_1143) ;  /* 0xfffffffc00f08947 */ /* 0x004fea000383ffff */
[----:B------:R-:W-:Y:S05]  /*15520*/  BRA `(.L_x_1186) ;  /* 0xffffffe800887947 */ /* 0x000fea000383ffff */
.L_x_1187:
        /* <DEDUP_REMOVED lines=13> */
.L_x_3203:


//--------------------- .text._ZN7cutlass13device_kernelIN5flash11enable_sm90INS1_16FlashAttnFwdSm90INS1_25CollectiveMainloopFwdSm90ILi2EN4cute5tupleIJNS5_1CILi1EEES8_S8_EEENS6_IJNS7_ILi128EEENS7_ILi64EEENS7_ILi256EEEEEELi256ENS_6half_tEfNS_4arch4Sm90ELb0ELb1ELb0ELb1ELb0ELb0ELb0ELb1ELb1ELb1ELb1ELb0EEENS1_21CollectiveEpilogueFwdINS6_IJSA_SC_SB_EEES9_SE_SG_Li256ELb1ELb1ELb1ELb0EEENS1_36VarlenDynamicPersistentTileSchedulerILi128ELi64ELi256ELi128ELb1ELb1ELb1ELb1ELb0ELb1EEEEEEEEEvNT_6ParamsE --------------------------
	.section	.text._ZN7cutlass13device_kernelIN5flash11enable_sm90INS1_16FlashAttnFwdSm90INS1_25CollectiveMainloopFwdSm90ILi2EN4cute5tupleIJNS5_1CILi1EEES8_S8_EEENS6_IJNS7_ILi128EEENS7_ILi64EEENS7_ILi256EEEEEELi256ENS_6half_tEfNS_4arch4Sm90ELb0ELb1ELb0ELb1ELb0ELb0ELb0ELb1ELb1ELb1ELb1ELb0EEENS1_21CollectiveEpilogueFwdINS6_IJSA_SC_SB_EEES9_SE_SG_Li256ELb1ELb1ELb1ELb0EEENS1_36VarlenDynamicPersistentTileSchedulerILi128ELi64ELi256ELi128ELb1ELb1ELb1ELb1ELb0ELb1EEEEEEEEEvNT_6ParamsE,"ax",@progbits
	.align	128
.text._ZN7cutlass13device_kernelIN5flash11enable_sm90INS1_16FlashAttnFwdSm90INS1_25CollectiveMainloopFwdSm90ILi2EN4cute5tupleIJNS5_1CILi1EEES8_S8_EEENS6_IJNS7_ILi128EEENS7_ILi64EEENS7_ILi256EEEEEELi256ENS_6half_tEfNS_4arch4Sm90ELb0ELb1ELb0ELb1ELb0ELb0ELb0ELb1ELb1ELb1ELb1ELb0EEENS1_21CollectiveEpilogueFwdINS6_IJSA_SC_SB_EEES9_SE_SG_Li256ELb1ELb1ELb1ELb0EEENS1_36VarlenDynamicPersistentTileSchedulerILi128ELi64ELi256ELi128ELb1ELb1ELb1ELb1ELb0ELb1EEEEEEEEEvNT_6ParamsE:
        .type           _ZN7cutlass13device_kernelIN5flash11enable_sm90INS1_16FlashAttnFwdSm90INS1_25CollectiveMainloopFwdSm90ILi2EN4cute5tupleIJNS5_1CILi1EEES8_S8_EEENS6_IJNS7_ILi128EEENS7_ILi64EEENS7_ILi256EEEEEELi256ENS_6half_tEfNS_4arch4Sm90ELb0ELb1ELb0ELb1ELb0ELb0ELb0ELb1ELb1ELb1ELb1ELb0EEENS1_21CollectiveEpilogueFwdINS6_IJSA_SC_SB_EEES9_SE_SG_Li256ELb1ELb1ELb1ELb0EEENS1_36VarlenDynamicPersistentTileSchedulerILi128ELi64ELi256ELi128ELb1ELb1ELb1ELb1ELb0ELb1EEEEEEEEEvNT_6ParamsE,@function
        .size           _ZN7cutlass13device_kernelIN5flash11enable_sm90INS1_16FlashAttnFwdSm90INS1_25CollectiveMainloopFwdSm90ILi2EN4cute5tupleIJNS5_1CILi1EEES8_S8_EEENS6_IJNS7_ILi128EEENS7_ILi64EEENS7_ILi256EEEEEELi256ENS_6half_tEfNS_4arch4Sm90ELb0ELb1ELb0ELb1ELb0ELb0ELb0ELb1ELb1ELb1ELb1ELb0EEENS1_21CollectiveEpilogueFwdINS6_IJSA_SC_SB_EEES9_SE_SG_Li256ELb1ELb1ELb1ELb0EEENS1_36VarlenDynamicPersistentTileSchedulerILi128ELi64ELi256ELi128ELb1ELb1ELb1ELb1ELb0ELb1EEEEEEEEEvNT_6ParamsE,(.L_x_3204 - _ZN7cutlass13device_kernelIN5flash11enable_sm90INS1_16FlashAttnFwdSm90INS1_25CollectiveMainloopFwdSm90ILi2EN4cute5tupleIJNS5_1CILi1EEES8_S8_EEENS6_IJNS7_ILi128EEENS7_ILi64EEENS7_ILi256EEEEEELi256ENS_6half_tEfNS_4arch4Sm90ELb0ELb1ELb0ELb1ELb0ELb0ELb0ELb1ELb1ELb1ELb1ELb0EEENS1_21CollectiveEpilogueFwdINS6_IJSA_SC_SB_EEES9_SE_SG_Li256ELb1ELb1ELb1ELb0EEENS1_36VarlenDynamicPersistentTileSchedulerILi128ELi64ELi256ELi128ELb1ELb1ELb1ELb1ELb0ELb1EEEEEEEEEvNT_6ParamsE)
        .other          _ZN7cutlass13device_kernelIN5flash11enable_sm90INS1_16FlashAttnFwdSm90INS1_25CollectiveMainloopFwdSm90ILi2EN4cute5tupleIJNS5_1CILi1EEES8_S8_EEENS6_IJNS7_ILi128EEENS7_ILi64EEENS7_ILi256EEEEEELi256ENS_6half_tEfNS_4arch4Sm90ELb0ELb1ELb0ELb1ELb0ELb0ELb0ELb1ELb1ELb1ELb1ELb0EEENS1_21CollectiveEpilogueFwdINS6_IJSA_SC_SB_EEES9_SE_SG_Li256ELb1ELb1ELb1ELb0EEENS1_36VarlenDynamicPersistentTileSchedulerILi128ELi64ELi256ELi128ELb1ELb1ELb1ELb1ELb0ELb1EEEEEEEEEvNT_6ParamsE,@"STO_CUDA_ENTRY STV_DEFAULT"
_ZN7cutlass13device_kernelIN5flash11enable_sm90INS1_16FlashAttnFwdSm90INS1_25CollectiveMainloopFwdSm90ILi2EN4cute5tupleIJNS5_1CILi1EEES8_S8_EEENS6_IJNS7_ILi128EEENS7_ILi64EEENS7_ILi256EEEEEELi256ENS_6half_tEfNS_4arch4Sm90ELb0ELb1ELb0ELb1ELb0ELb0ELb0ELb1ELb1ELb1ELb1ELb0EEENS1_21CollectiveEpilogueFwdINS6_IJSA_SC_SB_EEES9_SE_SG_Li256ELb1ELb1ELb1ELb0EEENS1_36VarlenDynamicPersistentTileSchedulerILi128ELi64ELi256ELi128ELb1ELb1ELb1ELb1ELb0ELb1EEEEEEEEEvNT_6ParamsE:
        /* <DEDUP_REMOVED lines=18> */
.L_x_1189:
[----:B------:R-:W-:Y:S05]  /*0120*/  BSYNC B0 ;  /* 0x0000000000007941 */ /* 0x000fea0003800000 */
.L_x_1188:
        /* <DEDUP_REMOVED lines=41> */
.L_x_1190:
        /* <DEDUP_REMOVED lines=22> */
.L_x_1191:
        /* <DEDUP_REMOVED lines=18> */
.L_x_1192:
        /* <DEDUP_REMOVED lines=22> */
.L_x_1193:
        /* <DEDUP_REMOVED lines=22> */
.L_x_1194:
        /* <DEDUP_REMOVED lines=8> */
.L_x_1196:
        /* <DEDUP_REMOVED lines=16> */
[----:B------:R-:W-:Y:S01]  /*0a80*/  R2UR UR5, R9 ;  /* 0x00000000090572ca */ /* 0x000fe200000e0000 */
[----:B------:R-:W-:Y:S01]  /*0a90*/  UMOV UR38, URZ ;  /* 0x0000003f00267c82 */ /* 0x000fe20008000000 */
[----:B------:R-:W-:Y:S01]  /*0aa0*/  R2UR UR7, R10 ;  /* 0x000000000a0772ca */ /* 0x000fe200000e0000 */
[----:B------:R-:W-:Y:S01]  /*0ab0*/  UMOV UR36, URZ ;  /* 0x0000003f00247c82 */ /* 0x000fe20008000000 */
[----:B------:R-:W-:Y:S02]  /*0ac0*/  SHF.R.S32.HI R3, RZ, 0x1f, R6 ;  /* 0x0000001fff037819 */ /* 0x000fe40000011406 */
[----:B------:R-:W-:Y:S02]  /*0ad0*/  R2UR UR6, R11 ;  /* 0x000000000b0672ca */ /* 0x000fe400000e0000 */
[----:B0-----:R-:W-:-:S02]  /*0ae0*/  LEA.HI R2, R3, R6, RZ, 0x5 ;  /* 0x0000000603027211 */ /* 0x001fc400078f28ff */
[----:B------:R-:W-:-:S03]  /*0af0*/  LEA.HI R4, R3, R6, RZ, 0x2 ;  /* 0x0000000603047211 */ /* 0x000fc600078f10ff */
[----:B------:R-:W-:Y:S01]  /*0b00*/  IMAD.SHL.U32 R7, R2, 0x20, RZ ;  /* 0x0000002002077824 */ /* 0x000fe200078e00ff */
[----:B------:R-:W-:-:S05]  /*0b10*/  LOP3.LUT R13, R4, 0xfffffffc, RZ, 0xc0, !PT ;  /* 0xfffffffc040d7812 */ /* 0x000fca00078ec0ff */
[----:B------:R-:W-:Y:S01]  /*0b20*/  IMAD.IADD R13, R6, 0x1, -R13 ;  /* 0x00000001060d7824 */ /* 0x000fe200078e0a0d */
[----:B--2---:R-:W-:Y:S02]  /*0b30*/  R2UR UR4, R0 ;  /* 0x00000000000472ca */ /* 0x004fe400000e0000 */
[CC--:B------:R-:W-:Y:S02]  /*0b40*/  LEA.HI R0, R3.reuse, R6.reuse, RZ, 0x7 ;  /* 0x0000000603007211 */ /* 0x0c0fe400078f38ff */
[----:B------:R-:W-:Y:S02]  /*0b50*/  LEA.HI R3, R3, R6, RZ, 0x4 ;  /* 0x0000000603037211 */ /* 0x000fe400078f20ff */
[----:B------:R-:W-:Y:S02]  /*0b60*/  LOP3.LUT R233, R0, 0xffffff80, RZ, 0xc0, !PT ;  /* 0xffffff8000e97812 */ /* 0x000fe400078ec0ff */
[----:B------:R-:W-:Y:S02]  /*0b70*/  SHF.R.S32.HI R2, RZ, 0x4, R3 ;  /* 0x00000004ff027819 */ /* 0x000fe40000011403 */
[C---:B------:R-:W-:Y:S01]  /*0b80*/  LOP3.LUT R5, R3.reuse, 0x3fffff0, RZ, 0xc0, !PT ;  /* 0x03fffff003057812 */ /* 0x040fe200078ec0ff */
[C---:B------:R-:W-:Y:S01]  /*0b90*/  IMAD.IADD R233, R6.reuse, 0x1, -R233 ;  /* 0x0000000106e97824 */ /* 0x040fe200078e0ae9 */
[----:B------:R-:W-:Y:S01]  /*0ba0*/  LEA.HI R4, R3, R2, RZ, 0x1 ;  /* 0x0000000203047211 */ /* 0x000fe200078f08ff */
[----:B------:R-:W-:Y:S01]  /*0bb0*/  ULOP3.LUT UR8, UR4, 0x1, URZ, 0xfc, !UPT ;  /* 0x0000000104087892 */ /* 0x000fe2000f8efc3f */
[----:B------:R-:W-:Y:S01]  /*0bc0*/  SHF.R.S32.HI R3, RZ, 0x7, R0 ;  /* 0x00000007ff037819 */ /* 0x000fe20000011400 */
[----:B------:R-:W-:Y:S01]  /*0bd0*/  IMAD.IADD R5, R6, 0x1, -R5 ;  /* 0x0000000106057824 */ /* 0x000fe200078e0a05 */
[----:B------:R-:W-:Y:S01]  /*0be0*/  SHF.R.S32.HI R8, RZ, 0x1f, R233 ;  /* 0x0000001fff087819 */ /* 0x000fe200000114e9 */
[----:B------:R-:W-:Y:S01]  /*0bf0*/  UMOV UR4, URZ ;  /* 0x0000003f00047c82 */ /* 0x000fe20008000000 */
[----:B------:R-:W-:Y:S01]  /*0c00*/  LOP3.LUT R6, R7, 0xfffffc00, RZ, 0xc0, !PT ;  /* 0xfffffc0007067812 */ /* 0x000fe200078ec0ff */
[----:B------:R-:W-:Y:S01]  /*0c10*/  IMAD.U32 R232, RZ, RZ, UR4 ;  /* 0x00000004ffe87e24 */ /* 0x000fe2000f8e00ff */
[----:B------:R-:W-:-:S02]  /*0c20*/  LEA.HI R9, R8, R233, RZ, 0x2 ;  /* 0x000000e908097211 */ /* 0x000fc400078f10ff */
[----:B------:R-:W-:Y:S01]  /*0c30*/  LEA.HI R0, R0, R3, RZ, 0x1 ;  /* 0x0000000300007211 */ /* 0x000fe200078f08ff */
[----:B------:R-:W-:Y:S01]  /*0c40*/  IMAD R6, R5, 0x40, R6 ;  /* 0x0000004005067824 */ /* 0x000fe200078e0206 */
[--C-:B------:R-:W-:Y:S02]  /*0c50*/  SHF.R.S32.HI R10, RZ, 0x2, R9.reuse ;  /* 0x00000002ff0a7819 */ /* 0x100fe40000011409 */
[----:B------:R-:W-:Y:S02]  /*0c60*/  SHF.R.S32.HI R11, RZ, 0x1f, R9 ;  /* 0x0000001fff0b7819 */ /* 0x000fe40000011409 */
[----:B------:R-:W-:Y:S02]  /*0c70*/  LOP3.LUT R7, R4, 0x1ffffffe, RZ, 0xc0, !PT ;  /* 0x1ffffffe04077812 */ /* 0x000fe400078ec0ff */
[----:B------:R-:W-:Y:S02]  /*0c80*/  LEA.HI R11, R11, R10, RZ, 0x3 ;  /* 0x0000000a0b0b7211 */ /* 0x000fe400078f18ff */
[----:B------:R-:W-:Y:S01]  /*0c90*/  LEA.HI R8, R8, R233, RZ, 0x5 ;  /* 0x000000e908087211 */ /* 0x000fe200078f28ff */
[----:B------:R-:W-:Y:S01]  /*0ca0*/  IMAD.IADD R7, R2, 0x1, -R7 ;  /* 0x0000000102077824 */ /* 0x000fe200078e0a07 */
[----:B------:R-:W-:-:S02]  /*0cb0*/  LOP3.LUT R11, R11, 0xfffffff8, RZ, 0xc0, !PT ;  /* 0xfffffff80b0b7812 */ /* 0x000fc400078ec0ff */
[----:B------:R-:W-:Y:S02]  /*0cc0*/  LOP3.LUT R0, R0, 0x3fffffe, RZ, 0xc0, !PT ;  /* 0x03fffffe00007812 */ /* 0x000fe400078ec0ff */
[----:B------:R-:W-:Y:S01]  /*0cd0*/  LOP3.LUT R4, R9, 0x7ffffffc, RZ, 0xc0, !PT ;  /* 0x7ffffffc09047812 */ /* 0x000fe200078ec0ff */
[----:B------:R-:W-:Y:S01]  /*0ce0*/  IMAD.IADD R11, R10, 0x1, -R11 ;  /* 0x000000010a0b7824 */ /* 0x000fe200078e0a0b */
[----:B------:R-:W-:Y:S01]  /*0cf0*/  SHF.R.S32.HI R8, RZ, 0x5, R8 ;  /* 0x00000005ff087819 */ /* 0x000fe20000011408 */
[----:B------:R-:W-:Y:S01]  /*0d00*/  IMAD.IADD R0, R3, 0x1, -R0 ;  /* 0x0000000103007824 */ /* 0x000fe200078e0a00 */
[----:B------:R-:W-:Y:S01]  /*0d10*/  LEA.HI R2, R13, R13, RZ, 0x1 ;  /* 0x0000000d0d027211 */ /* 0x000fe200078f08ff */
[----:B------:R-:W-:Y:S02]  /*0d20*/  IMAD.IADD R4, R233, 0x1, -R4 ;  /* 0x00000001e9047824 */ /* 0x000fe400078e0a04 */
[----:B------:R-:W-:Y:S01]  /*0d30*/  IMAD R3, R7, 0x8, R6 ;  /* 0x0000000807037824 */ /* 0x000fe200078e0206 */
[----:B------:R-:W-:Y:S01]  /*0d40*/  LOP3.LUT R2, R2, 0x1ffffffe, RZ, 0xc0, !PT ;  /* 0x1ffffffe02027812 */ /* 0x000fe200078ec0ff */
[----:B------:R-:W-:-:S02]  /*0d50*/  IMAD R11, R8, 0x10, R11 ;  /* 0x00000010080b7824 */ /* 0x000fc400078e020b */
[----:B------:R-:W-:Y:S01]  /*0d60*/  IMAD.SHL.U32 R16, R4, 0x2, RZ ;  /* 0x0000000204107824 */ /* 0x000fe200078e00ff */
[----:B------:R0:W-:Y:S01]  /*0d70*/  STL [R1+0x60], R3 ;  /* 0x0000600301007387 */ /* 0x0001e20000100800 */
[----:B------:R-:W-:Y:S02]  /*0d80*/  IMAD R0, R0, 0x40, R11 ;  /* 0x0000004000007824 */ /* 0x000fe400078e020b */
[C---:B------:R-:W-:Y:S01]  /*0d90*/  VIADD R229, R16.reuse, 0x8 ;  /* 0x0000000810e57836 */ /* 0x040fe20000000000 */
[----:B------:R-:W-:Y:S01]  /*0da0*/  SHF.R.S32.HI R4, RZ, 0x1f, R16 ;  /* 0x0000001fff047819 */ /* 0x000fe20000011410 */
[C---:B------:R-:W-:Y:S01]  /*0db0*/  VIADD R228, R16.reuse, 0x10 ;  /* 0x0000001010e47836 */ /* 0x040fe20000000000 */
[----:B------:R-:W-:Y:S01]  /*0dc0*/  STL [R1+0x5c], R0 ;  /* 0x00005c0001007387 */ /* 0x000fe20000100800 */
[C---:B------:R-:W-:Y:S01]  /*0dd0*/  VIADD R227, R16.reuse, 0x18 ;  /* 0x0000001810e37836 */ /* 0x040fe20000000000 */
[----:B------:R-:W-:Y:S01]  /*0de0*/  SHF.R.S32.HI R4, RZ, 0x1f, R229 ;  /* 0x0000001fff047819 */ /* 0x000fe200000114e5 */
[----:B------:R-:W-:-:S02]  /*0df0*/  VIADD R226, R16, 0x20 ;  /* 0x0000002010e27836 */ /* 0x000fc40000000000 */
[----:B0-----:R-:W-:Y:S01]  /*0e00*/  IMAD.U32 R3, RZ, RZ, UR8 ;  /* 0x00000008ff037e24 */ /* 0x001fe2000f8e00ff */
[----:B------:R-:W-:Y:S01]  /*0e10*/  SHF.R.S32.HI R5, RZ, 0x1f, R227 ;  /* 0x0000001fff057819 */ /* 0x000fe200000114e3 */
[C---:B------:R-:W-:Y:S01]  /*0e20*/  VIADD R225, R16.reuse, 0x28 ;  /* 0x0000002810e17836 */ /* 0x040fe20000000000 */
[----:B------:R-:W-:Y:S01]  /*0e30*/  SHF.R.S32.HI R4, RZ, 0x1f, R226 ;  /* 0x0000001fff047819 */ /* 0x000fe200000114e2 */
[C---:B------:R-:W-:Y:S01]  /*0e40*/  VIADD R224, R16.reuse, 0x30 ;  /* 0x0000003010e07836 */ /* 0x040fe20000000000 */
[----:B------:R0:W-:Y:S01]  /*0e50*/  STL [R1+0x64], R3 ;  /* 0x0000640301007387 */ /* 0x0001e20000100800 */
[C---:B------:R-:W-:Y:S02]  /*0e60*/  VIADD R223, R16.reuse, 0x38 ;  /* 0x0000003810df7836 */ /* 0x040fe40000000000 */
[C---:B------:R-:W-:Y:S01]  /*0e70*/  VIADD R222, R16.reuse, 0x40 ;  /* 0x0000004010de7836 */ /* 0x040fe20000000000 */
[----:B------:R-:W-:Y:S01]  /*0e80*/  SHF.R.S32.HI R5, RZ, 0x1f, R224 ;  /* 0x0000001fff057819 */ /* 0x000fe200000114e0 */
[C---:B------:R-:W-:Y:S01]  /*0e90*/  VIADD R221, R16.reuse, 0x48 ;  /* 0x0000004810dd7836 */ /* 0x040fe20000000000 */
[----:B------:R-:W-:Y:S01]  /*0ea0*/  SHF.R.S32.HI R4, RZ, 0x1f, R223 ;  /* 0x0000001fff047819 */ /* 0x000fe200000114df */
[----:B------:R-:W-:-:S02]  /*0eb0*/  VIADD R220, R16, 0x50 ;  /* 0x0000005010dc7836 */ /* 0x000fc40000000000 */
[C---:B------:R-:W-:Y:S01]  /*0ec0*/  VIADD R219, R16.reuse, 0x58 ;  /* 0x0000005810db7836 */ /* 0x040fe20000000000 */
[----:B0-----:R-:W-:Y:S01]  /*0ed0*/  SHF.R.S32.HI R3, RZ, 0x1f, R228 ;  /* 0x0000001fff037819 */ /* 0x001fe200000114e4 */
        /* <DEDUP_REMOVED lines=32> */
[----:B------:R-:W-:Y:S01]  /*10e0*/  IMAD.IADD R2, R13, 0x1, -R2 ;  /* 0x000000010d027824 */ /* 0x000fe200078e0a02 */
[----:B------:R-:W-:Y:S01]  /*10f0*/  SHF.R.S32.HI R3, RZ, 0x1f, R207 ;  /* 0x0000001fff037819 */ /* 0x000fe200000114cf */
[----:B------:R-:W-:Y:S01]  /*1100*/  VIADD R200, R16, 0xe0 ;  /* 0x000000e010c87836 */ /* 0x000fe20000000000 */
[----:B------:R-:W-:Y:S01]  /*1110*/  SHF.R.S32.HI R237, RZ, 0x1f, R206 ;  /* 0x0000001fffed7819 */ /* 0x000fe200000114ce */
[----:B------:R-:W-:Y:S01]  /*1120*/  IMAD R19, R2, 0x8, R0 ;  /* 0x0000000802137824 */ /* 0x000fe200078e0200 */
[----:B------:R-:W-:-:S02]  /*1130*/  SHF.R.S32.HI R236, RZ, 0x1f, R205 ;  /* 0x0000001fffec7819 */ /* 0x000fc400000114cd */
[----:B------:R-:W-:Y:S02]  /*1140*/  SHF.R.S32.HI R235, RZ, 0x1f, R204 ;  /* 0x0000001fffeb7819 */ /* 0x000fe400000114cc */
[----:B------:R-:W-:-:S07]  /*1150*/  SHF.R.S32.HI R234, RZ, 0x1f, R203 ;  /* 0x0000001fffea7819 */ /* 0x000fce00000114cb */
.L_x_1300:
[----:B------:R-:W-:Y:S01]  /*1160*/  ULDC.64 UR8, c[0x0][0xa28] ;  /* 0x00028a0000087ab9 */ /* 0x000fe20000000a00 */
[----:B------:R-:W-:Y:S01]  /*1170*/  ULDC.64 UR12, c[0x0][0x208] ;  /* 0x00008200000c7ab9 */ /* 0x000fe20000000a00 */
[----:B------:R-:W-:-:S04]  /*1180*/  UISETP.NE.U32.AND UP0, UPT, UR8, URZ, UPT ;  /* 0x0000003f0800728c */ /* 0x000fc8000bf05070 */
[----:B------:R-:W-:-:S03]  /*1190*/  UISETP.NE.AND.EX UP0, UPT, UR9, URZ, UPT, UP0 ;  /* 0x0000003f0900728c */ /* 0x000fc6000bf05300 */
[----:B------:R-:W-:Y:S02]  /*11a0*/  ULDC.64 UR8, c[0x0][0xa18] ;  /* 0x0002860000087ab9 */ /* 0x000fe40000000a00 */
[----:B------:R-:W-:Y:S01]  /*11b0*/  UISETP.NE.U32.AND UP1, UPT, UR8, URZ, UPT ;  /* 0x0000003f0800728c */ /* 0x000fe2000bf25070 */
[----:B------:R-:W-:-:S03]  /*11c0*/  PLOP3.LUT P0, PT, PT, PT, UP0, 0x80, 0x0 ;  /* 0x000000000000781c */ /* 0x000fc60003f0f008 */
[----:B------:R-:W-:-:S03]  /*11d0*/  UISETP.NE.AND.EX UP1, UPT, UR9, URZ, UPT, UP1 ;  /* 0x0000003f0900728c */ /* 0x000fc6000bf25310 */
[----:B------:R-:W-:Y:S02]  /*11e0*/  @UP0 ULDC.64 UR8, c[0x0][0xa28] ;  /* 0x00028a0000080ab9 */ /* 0x000fe40000000a00 */
[----:B------:R-:W-:Y:S01]  /*11f0*/  @UP0 UIMAD.WIDE UR8, UR6, 0x4, UR8 ;  /* 0x00000004060808a5 */ /* 0x000fe2000f8e0208 */
[----:B------:R-:W-:-:S05]  /*1200*/  PLOP3.LUT P2, PT, PT, PT, UP1, 0x80, 0x0 ;  /* 0x000000000000781c */ /* 0x000fca0003f4f018 */
[----:B------:R-:W-:Y:S01]  /*1210*/  @UP1 ULDC.64 UR10, c[0x0][0xa18] ;  /* 0x00028600000a1ab9 */ /* 0x000fe20000000a00 */
[----:B01-3--:R-:W-:Y:S02]  /*1220*/  IMAD.U32 R2, RZ, RZ, UR8 ;  /* 0x00000008ff027e24 */ /* 0x00bfe4000f8e00ff */
[----:B------:R-:W-:Y:S01]  /*1230*/  IMAD.U32 R3, RZ, RZ, UR9 ;  /* 0x00000009ff037e24 */ /* 0x000fe2000f8e00ff */
[----:B------:R-:W-:Y:S02]  /*1240*/  @UP1 UIMAD.WIDE UR8, UR6, 0x4, UR10 ;  /* 0x00000004060818a5 */ /* 0x000fe4000f8e020a */
[----:B------:R-:W-:Y:S02]  /*1250*/  ULOP3.LUT UR4, UR7, 0xff0000, URZ, 0xc0, !UPT ;  /* 0x00ff000007047892 */ /* 0x000fe4000f8ec03f */
[----:B--2---:R-:W2:Y:S01]  /*1260*/  @P0 LDG.E R2, desc[UR12][R2.64] ;  /* 0x0000000c02020981 */ /* 0x004ea2000c1e1900 */
[----:B------:R-:W-:Y:S01]  /*1270*/  ULDC UR10, c[0x0][0x2f0] ;  /* 0x0000bc00000a7ab9 */ /* 0x000fe20000000800 */
[----:B------:R-:W-:-:S02]  /*1280*/  IMAD.U32 R4, RZ, RZ, UR8 ;  /* 0x00000008ff047e24 */ /* 0x000fc4000f8e00ff */
[----:B------:R-:W-:Y:S01]  /*1290*/  IMAD.U32 R5, RZ, RZ, UR9 ;  /* 0x00000009ff057e24 */ /* 0x000fe2000f8e00ff */
[----:B------:R-:W-:-:S04]  /*12a0*/  ULDC.64 UR8, c[0x0][0x418] ;  /* 0x0001060000087ab9 */ /* 0x000fc80000000a00 */
[----:B------:R-:W3:Y:S01]  /*12b0*/  @P2 LDG.E R4, desc[UR12][R4.64] ;  /* 0x0000000c04042981 */ /* 0x000ee2000c1e1900 */
[----:B------:R-:W-:Y:S02]  /*12c0*/  UISETP.NE.U32.AND UP0, UPT, UR8, URZ, UPT ;  /* 0x0000003f0800728c */ /* 0x000fe4000bf05070 */
[----:B------:R-:W-:Y:S02]  /*12d0*/  ULOP3.LUT UR8, UR7, 0xff000000, URZ, 0xc0, !UPT ;  /* 0xff00000007087892 */ /* 0x000fe4000f8ec03f */
[----:B------:R-:W-:Y:S01]  /*12e0*/  UISETP.NE.AND.EX UP0, UPT, UR9, URZ, UPT, UP0 ;  /* 0x0000003f0900728c */ /* 0x000fe2000bf05300 */
[----:B------:R-:W-:Y:S02]  /*12f0*/  ULDC.64 UR12, c[0x0][0xa20] ;  /* 0x00028800000c7ab9 */ /* 0x000fe40000000a00 */
[----:B------:R-:W-:Y:S01]  /*1300*/  ULDC UR9, c[0x0][0x424] ;  /* 0x0001090000097ab9 */ /* 0x000fe20000000800 */
[----:B------:R-:W-:Y:S01]  /*1310*/  ULOP3.LUT UR7, UR7, 0xffff, URZ, 0xc0, !UPT ;  /* 0x0000ffff07077892 */ /* 0x000fe2000f8ec03f */
[----:B------:R-:W-:Y:S01]  /*1320*/  ISETP.NE.U32.AND P1, PT, RZ, UR12, PT ;  /* 0x0000000cff007c0c */ /* 0x000fe2000bf25070 */
[----:B------:R-:W-:-:S02]  /*1330*/  USHF.R.U32.HI UR8, URZ, 0x8, UR8 ;  /* 0x000000083f087899 */ /* 0x000fc40008011608 */
[----:B------:R-:W-:Y:S01]  /*1340*/  USEL UR9, UR9, 0x1, UP0 ;  /* 0x0000000109097887 */ /* 0x000fe20008000000 */
[----:B------:R-:W-:Y:S01]  /*1350*/  ISETP.NE.AND.EX P1, PT, RZ, UR13, PT, P1 ;  /* 0x0000000dff007c0c */ /* 0x000fe2000bf25310 */
[----:B------:R-:W-:Y:S01]  /*1360*/  UMOV UR60, URZ ;  /* 0x0000003f003c7c82 */ /* 0x000fe20008000000 */
[----:B------:R-:W-:Y:S01]  /*1370*/  ULDC UR39, c[0x0][0x288] ;  /* 0x0000a20000277ab9 */ /* 0x000fe20000000800 */
[----:B------:R-:W-:Y:S01]  /*1380*/  ULEA.HI UR4, UR4, UR8, URZ, 0x10 ;  /* 0x0000000804047291 */ /* 0x000fe2000f8f803f */
[----:B------:R-:W-:Y:S01]  /*1390*/  IMAD.U32 R202, RZ, RZ, UR7 ;  /* 0x00000007ffca7e24 */ /* 0x000fe2000f8e00ff */
[----:B------:R-:W-:Y:S01]  /*13a0*/  UIMAD UR10, UR9, UR10, URZ ;  /* 0x0000000a090a72a4 */ /* 0x000fe2000f8e023f */
[----:B--2---:R-:W-:Y:S02]  /*13b0*/  @P0 R2UR UR60, R2 ;  /* 0x00000000023c02ca */ /* 0x004fe400000e0000 */
[----:B---3--:R-:W-:Y:S01]  /*13c0*/  @P2 R2UR UR39, R4 ;  /* 0x00000000042722ca */ /* 0x008fe200000e0000 */
[----:B----45:R-:W-:-:S14]  /*13d0*/  @P2 BRA `(.L_x_1197) ;  /* 0x0000000000382947 */ /* 0x030fdc0003800000 */
[----:B------:R-:W-:Y:S02]  /*13e0*/  ULDC.64 UR8, c[0x0][0xa00] ;  /* 0x0002800000087ab9 */ /* 0x000fe40000000a00 */
[----:B------:R-:W-:-:S04]  /*13f0*/  ISETP.NE.U32.AND P0, PT, RZ, UR8, PT ;  /* 0x00000008ff007c0c */ /* 0x000fc8000bf05070 */
[----:B------:R-:W-:-:S13]  /*1400*/  ISETP.NE.AND.EX P0, PT, RZ, UR9, PT, P0 ;  /* 0x00000009ff007c0c */ /* 0x000fda000bf05300 */
[----:B------:R-:W-:Y:S05]  /*1410*/  @!P0 BRA `(.L_x_1197) ;  /* 0x0000000000288947 */ /* 0x000fea0003800000 */
[----:B------:R-:W-:Y:S01]  /*1420*/  ULDC.64 UR8, c[0x0][0xa00] ;  /* 0x0002800000087ab9 */ /* 0x000fe20000000a00 */
[----:B------:R-:W-:Y:S01]  /*1430*/  ULDC.64 UR12, c[0x0][0x208] ;  /* 0x00008200000c7ab9 */ /* 0x000fe20000000a00 */
        /* <DEDUP_REMOVED lines=8> */
.L_x_1197:
[----:B------:R-:W-:Y:S01]  /*14c0*/  IMAD.U32 R231, RZ, RZ, UR6 ;  /* 0x00000006ffe77e24 */ /* 0x000fe2000f8e00ff */
[----:B------:R-:W-:Y:S06]  /*14d0*/  @!P1 BRA `(.L_x_1198) ;  /* 0x0000000000209947 */ /* 0x000fec0003800000 */
[----:B------:R-:W-:Y:S01]  /*14e0*/  ULDC.64 UR8, c[0x0][0xa20] ;  /* 0x0002880000087ab9 */ /* 0x000fe20000000a00 */
[----:B------:R-:W-:Y:S01]  /*14f0*/  ULDC.64 UR10, c[0x0][0x208] ;  /* 0x00008200000a7ab9 */ /* 0x000fe20000000a00 */
[----:B------:R-:W-:-:S06]  /*1500*/  UIMAD.WIDE UR6, UR6, 0x4, UR8 ;  /* 0x00000004060678a5 */ /* 0x000fcc000f8e0208 */
[----:B------:R-:W-:Y:S02]  /*1510*/  IMAD.U32 R2, RZ, RZ, UR6 ;  /* 0x00000006ff027e24 */ /* 0x000fe4000f8e00ff */
[----:B------:R-:W-:-:S05]  /*1520*/  IMAD.U32 R3, RZ, RZ, UR7 ;  /* 0x00000007ff037e24 */ /* 0x000fca000f8e00ff */
[----:B------:R-:W2:Y:S02]  /*1530*/  LDG.E R2, desc[UR10][R2.64] ;  /* 0x0000000a02027981 */ /* 0x000ea4000c1e1900 */
[----:B--2---:R-:W-:Y:S01]  /*1540*/  R2UR UR10, R2 ;  /* 0x00000000020a72ca */ /* 0x004fe200000e0000 */
[----:B------:R-:W-:-:S14]  /*1550*/  BRA `(.L_x_1199) ;  /* 0x0000000000387947 */ /* 0x000fdc0003800000 */
.L_x_1198:
        /* <DEDUP_REMOVED lines=14> */
.L_x_1199:
[----:B------:R-:W-:Y:S01]  /*1640*/  ULDC UR6, c[0x0][0x448] ;  /* 0x0001120000067ab9 */ /* 0x000fe20000000800 */
[----:B------:R-:W-:Y:S02]  /*1650*/  USHF.L.U32 UR61, UR5, 0x7, URZ ;  /* 0x00000007053d7899 */ /* 0x000fe4000800063f */
[----:B------:R-:W-:Y:S02]  /*1660*/  UISETP.NE.AND UP0, UPT, UR6, 0x1, UPT ;  /* 0x000000010600788c */ /* 0x000fe4000bf05270 */
[----:B------:R-:W-:Y:S01]  /*1670*/  UIADD3 UR5, UR61, 0x7f, URZ ;  /* 0x0000007f3d057890 */ /* 0x000fe2000fffe03f */
[----:B------:R-:W-:Y:S01]  /*1680*/  ULDC.64 UR6, c[0x0][0x9e0] ;  /* 0x0002780000067ab9 */ /* 0x000fe20000000a00 */
[----:B------:R-:W-:Y:S02]  /*1690*/  UIADD3 UR60, -UR60, UR10, URZ ;  /* 0x0000000a3c3c7290 */ /* 0x000fe4000fffe13f */
[----:B------:R-:W-:Y:S02]  /*16a0*/  UISETP.GE.AND UP1, UPT, UR7, 0x1, UPT ;  /* 0x000000010700788c */ /* 0x000fe4000bf26270 */
[----:B------:R-:W-:-:S03]  /*16b0*/  UIADD3 UR10, UR60, 0x1, -UR39 ;  /* 0x000000013c0a7890 */ /* 0x000fc6000fffe827 */
[----:B------:R-:W-:Y:S01]  /*16c0*/  @UP0 ULDC UR8, c[0x0][0x44c] ;  /* 0x0001130000080ab9 */ /* 0x000fe20000000800 */
[----:B------:R-:W-:Y:S01]  /*16d0*/  @UP0 ULDC UR11, c[0x0][0x450] ;  /* 0x00011400000b0ab9 */ /* 0x000fe20000000800 */
[----:B------:R-:W-:Y:S01]  /*16e0*/  UIMAD.WIDE.U32 UR8, UR5, UR8, URZ ;  /* 0x00000008050872a5 */ /* 0x000fe2000f8e003f */
[----:B------:R-:W-:-:S03]  /*16f0*/  PLOP3.LUT P1, PT, PT, PT, UP1, 0x80, 0x0 ;  /* 0x000000000000781c */ /* 0x000fc60003f2f018 */
[----:B------:R-:W-:-:S04]  /*1700*/  @UP0 USHF.R.U32.HI UR5, URZ, UR11, UR9 ;  /* 0x0000000b3f050299 */ /* 0x000fc80008011609 */
[----:B------:R-:W-:-:S04]  /*1710*/  UIADD3 UR10, UR10, UR5, URZ ;  /* 0x000000050a0a7290 */ /* 0x000fc8000fffe03f */
[----:B------:R-:W-:Y:S02]  /*1720*/  UIADD3 UR6, UR10, UR6, URZ ;  /* 0x000000060a067290 */ /* 0x000fe4000fffe03f */
[----:B------:R-:W-:Y:S10]  /*1730*/  @!P1 BRA `(.L_x_1200) ;  /* 0x0000000000449947 */ /* 0x000ff40003800000 */
        /* <DEDUP_REMOVED lines=10> */
.L_x_1201:
[----:B------:R-:W-:-:S11]  /*17e0*/  UISETP.NE.AND UP1, UPT, UR7, 0x1, UPT ;  /* 0x000000010700788c */ /* 0x000fd6000bf25270 */
[----:B------:R-:W-:Y:S02]  /*17f0*/  @UP1 ULDC.64 UR10, c[0x0][0x9e8] ;  /* 0x00027a00000a1ab9 */ /* 0x000fe40000000a00 */
[----:B------:R-:W-:-:S04]  /*1800*/  UIMAD.WIDE.U32 UR8, UR5, UR10, URZ ;  /* 0x0000000a050872a5 */ /* 0x000fc8000f8e003f */
[----:B------:R-:W-:-:S12]  /*1810*/  @UP1 USHF.R.U32.HI UR5, URZ, UR11, UR9 ;  /* 0x0000000b3f051299 */ /* 0x000fd80008011609 */
.L_x_1202:
[----:B------:R-:W-:-:S04]  /*1820*/  UIMAD UR5, UR5, UR7, UR7 ;  /* 0x00000007050572a4 */ /* 0x000fc8000f8e0207 */
[----:B------:R-:W-:-:S04]  /*1830*/  UISETP.LT.AND UP1, UPT, UR6, UR5, UPT ;  /* 0x000000050600728c */ /* 0x000fc8000bf21270 */
[----:B------:R-:W-:-:S12]  /*1840*/  USEL UR6, UR6, UR5, UP1 ;  /* 0x0000000506067287 */ /* 0x000fd80008800000 */
.L_x_1200:
[----:B------:R-:W-:Y:S02]  /*1850*/  UIADD3 UR5, UR60, 0x3f, URZ ;  /* 0x0000003f3c057890 */ /* 0x000fe4000fffe03f */
[----:B------:R-:W-:Y:S02]  /*1860*/  UIADD3 UR10, UR6, 0x3f, URZ ;  /* 0x0000003f060a7890 */ /* 0x000fe4000fffe03f */
[----:B------:R-:W-:Y:S02]  /*1870*/  USHF.R.S32.HI UR6, URZ, 0x1f, UR5 ;  /* 0x0000001f3f067899 */ /* 0x000fe40008011405 */
[----:B------:R-:W-:Y:S01]  /*1880*/  USHF.R.S32.HI UR11, URZ, 0x1f, UR10 ;  /* 0x0000001f3f0b7899 */ /* 0x000fe2000801140a */
[----:B------:R-:W-:Y:S01]  /*1890*/  @UP0 ULDC UR8, c[0x0][0x44c] ;  /* 0x0001130000080ab9 */ /* 0x000fe20000000800 */
[----:B------:R-:W-:Y:S02]  /*18a0*/  ULEA.HI UR6, UR6, UR5, URZ, 0x6 ;  /* 0x0000000506067291 */ /* 0x000fe4000f8f303f */
[----:B------:R-:W-:-:S02]  /*18b0*/  UIMAD.WIDE.U32 UR8, UR61, UR8, URZ ;  /* 0x000000083d0872a5 */ /* 0x000fc4000f8e003f */
[----:B------:R-:W-:Y:S01]  /*18c0*/  ULEA.HI UR11, UR11, UR10, URZ, 0x6 ;  /* 0x0000000a0b0b7291 */ /* 0x000fe2000f8f303f */
[----:B------:R-:W-:Y:S01]  /*18d0*/  @UP0 ULDC UR13, c[0x0][0x450] ;  /* 0x00011400000d0ab9 */ /* 0x000fe20000000800 */
[----:B------:R-:W-:Y:S01]  /*18e0*/  UMOV UR12, UR61 ;  /* 0x0000003d000c7c82 */ /* 0x000fe20008000000 */
[----:B------:R-:W-:Y:S02]  /*18f0*/  UIADD3 UR52, UR60, -UR39, URZ ;  /* 0x800000273c347290 */ /* 0x000fe4000fffe03f */
[----:B------:R-:W-:Y:S02]  /*1900*/  USHF.R.S32.HI UR6, URZ, 0x6, UR6 ;  /* 0x000000063f067899 */ /* 0x000fe40008011406 */
[----:B------:R-:W-:Y:S02]  /*1910*/  USHF.R.S32.HI UR11, URZ, 0x6, UR11 ;  /* 0x000000063f0b7899 */ /* 0x000fe4000801140b */
[----:B------:R-:W-:Y:S02]  /*1920*/  @UP0 USHF.R.U32.HI UR12, URZ, UR13, UR9 ;  /* 0x0000000d3f0c0299 */ /* 0x000fe40008011609 */
[----:B------:R-:W-:-:S02]  /*1930*/  UISETP.LT.AND UP0, UPT, UR6, UR11, UPT ;  /* 0x0000000b0600728c */ /* 0x000fc4000bf01270 */
        /* <DEDUP_REMOVED lines=15> */
.L_x_1204:
[----:B------:R-:W-:-:S11]  /*1a30*/  UISETP.NE.AND UP0, UPT, UR7, 0x1, UPT ;  /* 0x000000010700788c */ /* 0x000fd6000bf05270 */
[----:B------:R-:W-:Y:S02]  /*1a40*/  @UP0 ULDC.64 UR12, c[0x0][0x9e8] ;  /* 0x00027a00000c0ab9 */ /* 0x000fe40000000a00 */
[----:B------:R-:W-:-:S04]  /*1a50*/  UIMAD.WIDE.U32 UR8, UR5, UR12, URZ ;  /* 0x0000000c050872a5 */ /* 0x000fc8000f8e003f */
[----:B------:R-:W-:-:S12]  /*1a60*/  @UP0 USHF.R.U32.HI UR5, URZ, UR13, UR9 ;  /* 0x0000000d3f050299 */ /* 0x000fd80008011609 */
.L_x_1205:
[----:B------:R-:W-:-:S04]  /*1a70*/  UIMAD UR5, UR5, UR7, URZ ;  /* 0x00000007050572a4 */ /* 0x000fc8000f8e023f */
[----:B------:R-:W-:-:S04]  /*1a80*/  UISETP.LT.AND UP0, UPT, UR10, UR5, UPT ;  /* 0x000000050a00728c */ /* 0x000fc8000bf01270 */
[----:B------:R-:W-:-:S12]  /*1a90*/  USEL UR10, UR10, UR5, !UP0 ;  /* 0x000000050a0a7287 */ /* 0x000fd8000c000000 */
.L_x_1203:
[----:B------:R-:W-:Y:S02]  /*1aa0*/  USHF.R.S32.HI UR5, URZ, 0x1f, UR10 ;  /* 0x0000001f3f057899 */ /* 0x000fe4000801140a */
[----:B------:R-:W-:Y:S02]  /*1ab0*/  ULOP3.LUT UR7, UR4, 0xff, URZ, 0xc0, !UPT ;  /* 0x000000ff04077892 */ /* 0x000fe4000f8ec03f */
[----:B------:R-:W-:-:S04]  /*1ac0*/  ULEA.HI UR5, UR5, UR10, URZ, 0x6 ;  /* 0x0000000a05057291 */ /* 0x000fc8000f8f303f */
[----:B------:R-:W-:Y:S01]  /*1ad0*/  USHF.R.S32.HI UR5, URZ, 0x6, UR5 ;  /* 0x000000063f057899 */ /* 0x000fe20008011405 */
[----:B------:R-:W-:-:S03]  /*1ae0*/  IMAD.U32 R201, RZ, RZ, UR7 ;  /* 0x00000007ffc97e24 */ /* 0x000fc6000f8e00ff */
[----:B------:R-:W-:-:S04]  /*1af0*/  UISETP.LT.AND UP0, UPT, URZ, UR5, UPT ;  /* 0x000000053f00728c */ /* 0x000fc8000bf01270 */
[----:B------:R-:W-:Y:S02]  /*1b00*/  USEL UR10, URZ, UR5, !UP0 ;  /* 0x000000053f0a7287 */ /* 0x000fe4000c000000 */
[----:B------:R-:W-:Y:S02]  /*1b10*/  USHF.R.U32.HI UR5, URZ, 0x10, UR4 ;  /* 0x000000103f057899 */ /* 0x000fe40008011604 */
[----:B------:R-:W-:Y:S01]  /*1b20*/  UISETP.GT.AND UP0, UPT, UR6, UR10, UPT ;  /* 0x0000000a0600728c */ /* 0x000fe2000bf04270 */
[----:B------:R-:W-:-:S03]  /*1b30*/  UMOV UR4, URZ ;  /* 0x0000003f00047c82 */ /* 0x000fc60008000000 */
[----:B------:R-:W-:Y:S02]  /*1b40*/  IMAD.U32 R23, RZ, RZ, UR5 ;  /* 0x00000005ff177e24 */ /* 0x000fe4000f8e00ff */
[----:B------:R-:W-:-:S13]  /*1b50*/  PLOP3.LUT P0, PT, PT, PT, UP0, 0x80, 0x0 ;  /* 0x000000000000781c */ /* 0x000fda0003f0f008 */
[----:B------:R-:W-:Y:S05]  /*1b60*/  @!P0 BRA `(.L_x_1206) ;  /* 0x0000000000988947 */ /* 0x000fea0003800000 */
[----:B------:R-:W-:Y:S01]  /*1b70*/  R2UR UR5, R23 ;  /* 0x00000000170572ca */ /* 0x000fe200000e0000 */
[----:B------:R-:W-:-:S12]  /*1b80*/  ULDC UR4, c[0x0][0x9f0] ;  /* 0x00027c0000047ab9 */ /* 0x000fd80000000800 */
[----:B------:R-:W-:-:S04]  /*1b90*/  UISETP.NE.AND UP0, UPT, UR5, URZ, UPT ;  /* 0x0000003f0500728c */ /* 0x000fc8000bf05270 */
[----:B------:R-:W-:-:S04]  /*1ba0*/  USEL UR11, UR5, UR4, UP0 ;  /* 0x00000004050b7287 */ /* 0x000fc80008000000 */
[----:B------:R-:W-:Y:S02]  /*1bb0*/  UIADD3 UR4, UR11, -0x1, UR6 ;  /* 0xffffffff0b047890 */ /* 0x000fe4000fffe006 */
[----:B------:R-:W-:Y:S02]  /*1bc0*/  IMAD.U32 R3, RZ, RZ, UR11 ;  /* 0x0000000bff037e24 */ /* 0x000fe4000f8e00ff */
[----:B------:R-:W-:-:S03]  /*1bd0*/  UIADD3 UR7, -UR10, UR4, URZ ;  /* 0x000000040a077290 */ /* 0x000fc6000fffe13f */
[-C--:B------:R-:W-:Y:S01]  /*1be0*/  IABS R0, R3.reuse ;  /* 0x0000000300007213 */ /* 0x080fe20000000000 */
[----:B------:R-:W-:Y:S01]  /*1bf0*/  UMOV UR4, URZ ;  /* 0x0000003f00047c82 */ /* 0x000fe20008000000 */
[----:B------:R-:W-:Y:S01]  /*1c00*/  IABS R5, R3 ;  /* 0x0000000300057213 */ /* 0x000fe20000000000 */
[----:B------:R-:W-:Y:S01]  /*1c10*/  IMAD.U32 R4, RZ, RZ, UR7 ;  /* 0x00000007ff047e24 */ /* 0x000fe2000f8e00ff */
[----:B------:R-:W-:Y:S01]  /*1c20*/  R2UR UR12, R0 ;  /* 0x00000000000c72ca */ /* 0x000fe200000e0000 */
[----:B------:R-:W-:-:S03]  /*1c30*/  ULOP3.LUT UR7, UR7, UR11, URZ, 0x3c, !UPT ;  /* 0x0000000b07077292 */ /* 0x000fc6000f8e3c3f */
[----:B------:R-:W-:-:S05]  /*1c40*/  IABS R4, R4 ;  /* 0x0000000400047213 */ /* 0x000fca0000000000 */
[----:B------:R-:W-:-:S04]  /*1c50*/  IMAD.MOV.U32 R3, RZ, RZ, R4 ;  /* 0x000000ffff037224 */ /* 0x000fc800078e0004 */
[----:B------:R-:W0:Y:S01]  /*1c60*/  I2F.RP R0, UR12 ;  /* 0x0000000c00007d06 */ /* 0x000e220008209400 */
[----:B------:R-:W-:-:S07]  /*1c70*/  R2UR UR9, R3 ;  /* 0x00000000030972ca */ /* 0x000fce00000e0000 */
[----:B0-----:R-:W0:Y:S02]  /*1c80*/  MUFU.RCP R0, R0 ;  /* 0x0000000000007308 */ /* 0x001e240000001000 */
        /* <DEDUP_REMOVED lines=20> */
.L_x_1206:
[----:B------:R-:W-:Y:S01]  /*1dd0*/  R2UR UR5, R201 ;  /* 0x00000000c90572ca */ /* 0x000fe200000e0000 */
[----:B------:R-:W-:Y:S01]  /*1de0*/  IMAD.U32 R152, RZ, RZ, UR6 ;  /* 0x00000006ff987e24 */ /* 0x000fe2000f8e00ff */
[----:B------:R-:W-:Y:S01]  /*1df0*/  PLOP3.LUT P0, PT, PT, PT, PT, 0x80, 0x0 ;  /* 0x000000000000781c */ /* 0x000fe20003f0f070 */
[----:B------:R-:W-:Y:S01]  /*1e00*/  IMAD.U32 R3, RZ, RZ, UR4 ;  /* 0x00000004ff037e24 */ /* 0x000fe2000f8e00ff */
[----:B------:R-:W-:Y:S01]  /*1e10*/  CS2R R150, SRZ ;  /* 0x0000000000967805 */ /* 0x000fe2000001ff00 */
[----:B------:R-:W-:Y:S01]  /*1e20*/  IMAD.MOV.U32 R0, RZ, RZ, RZ ;  /* 0x000000ffff007224 */ /* 0x000fe200078e00ff */
[----:B------:R-:W-:Y:S01]  /*1e30*/  CS2R R148, SRZ ;  /* 0x0000000000947805 */ /* 0x000fe2000001ff00 */
[----:B------:R-:W-:Y:S01]  /*1e40*/  IMAD.MOV.U32 R2, RZ, RZ, RZ ;  /* 0x000000ffff027224 */ /* 0x000fe200078e00ff */
[----:B------:R-:W-:Y:S02]  /*1e50*/  CS2R R146, SRZ ;  /* 0x0000000000927805 */ /* 0x000fe4000001ff00 */
[----:B------:R-:W-:-:S02]  /*1e60*/  CS2R R144, SRZ ;  /* 0x0000000000907805 */ /* 0x000fc4000001ff00 */
[----:B------:R-:W-:Y:S02]  /*1e70*/  CS2R R142, SRZ ;  /* 0x00000000008e7805 */ /* 0x000fe4000001ff00 */
[----:B------:R-:W-:Y:S02]  /*1e80*/  CS2R R140, SRZ ;  /* 0x00000000008c7805 */ /* 0x000fe4000001ff00 */
[----:B------:R-:W-:Y:S01]  /*1e90*/  CS2R R138, SRZ ;  /* 0x00000000008a7805 */ /* 0x000fe2000001ff00 */
[----:B------:R-:W-:Y:S01]  /*1ea0*/  UIMAD UR5, UR5, UR4, UR10 ;  /* 0x00000004050572a4 */ /* 0x000fe2000f8e020a */
[----:B------:R-:W-:Y:S02]  /*1eb0*/  CS2R R136, SRZ ;  /* 0x0000000000887805 */ /* 0x000fe4000001ff00 */
[----:B------:R-:W-:Y:S02]  /*1ec0*/  CS2R R134, SRZ ;  /* 0x0000000000867805 */ /* 0x000fe4000001ff00 */
[----:B------:R-:W-:-:S02]  /*1ed0*/  CS2R R132, SRZ ;  /* 0x0000000000847805 */ /* 0x000fc4000001ff00 */
[----:B------:R-:W-:Y:S02]  /*1ee0*/  CS2R R130, SRZ ;  /* 0x0000000000827805 */ /* 0x000fe4000001ff00 */
[----:B------:R-:W-:Y:S02]  /*1ef0*/  CS2R R128, SRZ ;  /* 0x0000000000807805 */ /* 0x000fe4000001ff00 */
[----:B------:R-:W-:Y:S01]  /*1f00*/  VIADDMNMX R152, R3, UR5, R152, PT ;  /* 0x0000000503987c46 */ /* 0x000fe2000b800198 */
[----:B------:R-:W-:Y:S01]  /*1f10*/  IMAD.U32 R22, RZ, RZ, UR5 ;  /* 0x00000005ff167e24 */ /* 0x000fe2000f8e00ff */
[----:B------:R-:W-:Y:S02]  /*1f20*/  CS2R R126, SRZ ;  /* 0x00000000007e7805 */ /* 0x000fe4000001ff00 */
[----:B------:R-:W-:Y:S02]  /*1f30*/  CS2R R124, SRZ ;  /* 0x00000000007c7805 */ /* 0x000fe4000001ff00 */
[----:B------:R-:W-:-:S02]  /*1f40*/  ISETP.GT.AND P1, PT, R152, UR5, PT ;  /* 0x0000000598007c0c */ /* 0x000fc4000bf24270 */
        /* <DEDUP_REMOVED lines=87> */
.L_x_1208:
[----:B------:R-:W2:Y:S01]  /*24c0*/  LDL R2, [R1+0x64] ;  /* 0x0000640001027983 */ /* 0x000ea20000100800 */
[----:B------:R-:W-:-:S13]  /*24d0*/  R2UR UR6, R232 ;  /* 0x00000000e80672ca */ /* 0x000fda00000e0000 */
[----:B------:R-:W-:-:S04]  /*24e0*/  ULEA.HI UR4, UR6, UR6, URZ, 0x1 ;  /* 0x0000000606047291 */ /* 0x000fc8000f8f083f */
[----:B------:R-:W-:-:S04]  /*24f0*/  ULOP3.LUT UR4, UR4, 0xfffffffe, URZ, 0xc0, !UPT ;  /* 0xfffffffe04047892 */ /* 0x000fc8000f8ec03f */
[----:B------:R-:W-:-:S06]  /*2500*/  UIADD3 UR4, UR6, -UR4, URZ ;  /* 0x8000000406047290 */ /* 0x000fcc000fffe03f */
[----:B------:R-:W-:-:S05]  /*2510*/  IMAD.U32 R0, RZ, RZ, UR4 ;  /* 0x00000004ff007e24 */ /* 0x000fca000f8e00ff */
[----:B------:R-:W-:-:S04]  /*2520*/  SHF.L.U32 R0, R0, 0x1f, RZ ;  /* 0x0000001f00007819 */ /* 0x000fc800000006ff */
[----:B------:R-:W0:Y:S01]  /*2530*/  SYNCS.PHASECHK.TRANS64.TRYWAIT P1, [UR37+0x30800], R0 ;  /* 0x03080000ff0075a7 */ /* 0x000e220008020165 */
[----:B--2---:R-:W-:-:S13]  /*2540*/  R2UR UR5, R2 ;  /* 0x00000000020572ca */ /* 0x004fda00000e0000 */
[----:B------:R-:W-:-:S05]  /*2550*/  IMAD.U32 R2, RZ, RZ, UR5 ;  /* 0x00000005ff027e24 */ /* 0x000fca000f8e00ff */
[----:B------:R-:W-:Y:S01]  /*2560*/  ISETP.NE.AND P0, PT, R2, 0x3, PT ;  /* 0x000000030200780c */ /* 0x000fe20003f05270 */
[----:B0-----:R-:W-:-:S12]  /*2570*/  @!P1 BRA `(.L_x_1209) ;  /* 0x0000017400a49947 */ /* 0x001fd80003800000 */
.L_x_1446:
[----:B------:R-:W-:Y:S05]  /*2580*/  @!P0 BRA `(.L_x_1210) ;  /* 0x0000000000048947 */ /* 0x000fea0003800000 */
[----:B------:R-:W-:Y:S01]  /*2590*/  BPT.TRAP 0x1 ;  /* 0x000000040000795c */ /* 0x000fe20000300000 */
.L_x_1210:
[----:B0-----:R-:W-:Y:S02]  /*25a0*/  IMAD.U32 R3, RZ, RZ, UR36 ;  /* 0x00000024ff037e24 */ /* 0x001fe4000f8e00ff */
[----:B------:R-:W-:-:S03]  /*25b0*/  IMAD.U32 R0, RZ, RZ, UR38 ;  /* 0x00000026ff007e24 */ /* 0x000fc6000f8e00ff */
[----:B------:R-:W-:Y:S02]  /*25c0*/  LEA R3, R3, UR37, 0x3 ;  /* 0x0000002503037c11 */ /* 0x000fe4000f8e18ff */
[----:B------:R-:W-:-:S04]  /*25d0*/  SHF.L.U32 R0, R0, 0x1f, RZ ;  /* 0x0000001f00007819 */ /* 0x000fc800000006ff */
[----:B------:R0:W1:Y:S01]  /*25e0*/  SYNCS.PHASECHK.TRANS64.TRYWAIT P2, [R3+URZ+0x30830], R0 ;  /* 0x03083000030075a7 */ /* 0x000062000804017f */
[----:B------:R-:W-:Y:S05]  /*25f0*/  @!P0 BRA `(.L_x_1211) ;  /* 0x0000000000048947 */ /* 0x000fea0003800000 */
[----:B------:R-:W-:Y:S01]  /*2600*/  BPT.TRAP 0x1 ;  /* 0x000000040000795c */ /* 0x000fe20000300000 */
.L_x_1211:
[----:B------:R-:W2:Y:S02]  /*2610*/  S2R R2, SR_TID.X ;  /* 0x0000000000027919 */ /* 0x000ea40000002100 */
[----:B--2---:R-:W-:-:S04]  /*2620*/  LOP3.LUT R2, R2, 0x7f, RZ, 0xc0, !PT ;  /* 0x0000007f02027812 */ /* 0x004fc800078ec0ff */
[----:B------:R-:W-:Y:S01]  /*2630*/  ISETP.NE.AND P1, PT, R2, RZ, PT ;  /* 0x000000ff0200720c */ /* 0x000fe20003f25270 */
[----:B-1----:R-:W-:-:S12]  /*2640*/  @P2 BRA `(.L_x_1212) ;  /* 0x0000000000082947 */ /* 0x002fd80003800000 */
[----:B------:R-:W1:Y:S02]  /*2650*/  SYNCS.PHASECHK.TRANS64.TRYWAIT P2, [R3+URZ+0x30830], R0 ;  /* 0x03083000030075a7 */ /* 0x000e64000804017f */
[----:B-1----:R-:W-:Y:S05]  /*2660*/  @!P2 BRA `(.L_x_1213) ;  /* 0x000001740080a947 */ /* 0x002fea0003800000 */
.L_x_1212:
[----:B------:R-:W-:Y:S05]  /*2670*/  WARPSYNC.ALL ;  /* 0x0000000000007948 */ /* 0x000fea0003800000 */
[----:B------:R-:W-:Y:S01]  /*2680*/  UIADD3 UR4, UR37, 0x20400, URZ ;  /* 0x0002040025047890 */ /* 0x000fe2000fffe03f */
[----:B------:R-:W-:Y:S01]  /*2690*/  WARPGROUP.ARRIVE ;  /* 0x00000000000079c5 */ /* 0x000fe20000000000 */
[----:B------:R-:W-:Y:S01]  /*26a0*/  UMOV UR9, 0x40000040 ;  /* 0x4000004000097882 */ /* 0x000fe20000000000 */
[----:B------:R-:W-:Y:S01]  /*26b0*/  UMOV UR11, 0x40000040 ;  /* 0x40000040000b7882 */ /* 0x000fe20000000000 */
[----:B------:R-:W-:Y:S01]  /*26c0*/  USHF.R.U32.HI UR4, URZ, 0x4, UR4 ;  /* 0x000000043f047899 */ /* 0x000fe20008011604 */
[----:B------:R-:W-:Y:S01]  /*26d0*/  IMAD.U32 R15, RZ, RZ, UR9 ;  /* 0x00000009ff0f7e24 */ /* 0x000fe2000f8e00ff */
[----:B------:R-:W-:Y:S01]  /*26e0*/  UMOV UR13, 0x40000040 ;  /* 0x40000040000d7882 */ /* 0x000fe20000000000 */
[----:B------:R-:W-:Y:S01]  /*26f0*/  UMOV UR15, 0x40000040 ;  /* 0x40000040000f7882 */ /* 0x000fe20000000000 */
[----:B------:R-:W-:Y:S01]  /*2700*/  ULOP3.LUT UR4, UR4, 0x3fff, URZ, 0xc0, !UPT ;  /* 0x00003fff04047892 */ /* 0x000fe2000f8ec03f */
[----:B01----:R-:W-:Y:S01]  /*2710*/  VIADD R0, R19, UR61 ;  /* 0x0000003d13007c36 */ /* 0x003fe20008000000 */
[----:B------:R-:W-:Y:S01]  /*2720*/  UMOV UR17, 0x40000040 ;  /* 0x4000004000117882 */ /* 0x000fe20000000000 */
[----:B------:R-:W-:Y:S01]  /*2730*/  UMOV UR19, 0x40000040 ;  /* 0x4000004000137882 */ /* 0x000fe20000000000 */
[----:B------:R-:W-:Y:S01]  /*2740*/  ULOP3.LUT UR5, UR4, 0x10000, URZ, 0xfc, !UPT ;  /* 0x0001000004057892 */ /* 0x000fe2000f8efc3f */
[----:B------:R-:W-:Y:S01]  /*2750*/  IMAD.MOV.U32 R2, RZ, RZ, R0 ;  /* 0x000000ffff027224 */ /* 0x000fe200078e0000 */
[----:B------:R-:W-:Y:S01]  /*2760*/  ULOP3.LUT UR4, UR40, 0x10000, URZ, 0xfc, !UPT ;  /* 0x0001000028047892 */ /* 0x000fe2000f8efc3f */
[----:B------:R-:W-:Y:S01]  /*2770*/  LEA R17, R152, 0xffffffc0, 0x6 ;  /* 0xffffffc098117811 */ /* 0x000fe200078e30ff */
[----:B------:R-:W-:Y:S01]  /*2780*/  UMOV UR21, 0x40000040 ;  /* 0x4000004000157882 */ /* 0x000fe20000000000 */
[----:B------:R-:W-:Y:S01]  /*2790*/  UMOV UR23, 0x40000040 ;  /* 0x4000004000177882 */ /* 0x000fe20000000000 */
[----:B------:R-:W-:Y:S01]  /*27a0*/  IMAD.U32 R18, RZ, RZ, UR5 ;  /* 0x00000005ff127e24 */ /* 0x000fe2000f8e00ff */
[----:B------:R-:W-:-:S02]  /*27b0*/  ULEA UR5, UR36, UR5, 0xb ;  /* 0x0000000524057291 */ /* 0x000fc4000f8e583f */
[----:B------:R-:W-:Y:S01]  /*27c0*/  UMOV UR8, UR4 ;  /* 0x0000000400087c82 */ /* 0x000fe20008000000 */
[----:B------:R-:W-:Y:S01]  /*27d0*/  UIADD3 UR6, UR4, 0x2, URZ ;  /* 0x0000000204067890 */ /* 0x000fe2000fffe03f */
[----:B------:R-:W-:Y:S01]  /*27e0*/  IMAD.U32 R14, RZ, RZ, UR8 ;  /* 0x00000008ff0e7e24 */ /* 0x000fe2000f8e00ff */
[----:B------:R-:W-:Y:S02]  /*27f0*/  UIADD3 UR7, UR5, 0x2, URZ ;  /* 0x0000000205077890 */ /* 0x000fe4000fffe03f */
[----:B------:R-:W-:Y:S01]  /*2800*/  UMOV UR10, UR5 ;  /* 0x00000005000a7c82 */ /* 0x000fe20008000000 */
[----:B------:R-:W-:Y:S01]  /*2810*/  UIADD3 UR12, UR4, 0x404, URZ ;  /* 0x00000404040c7890 */ /* 0x000fe2000fffe03f */
[----:B------:R-:W-:Y:S01]  /*2820*/  HGMMA.64x64x16.F32 R24, gdesc[UR8], RZ, !UPT, gsb0 ;  /* 0x00e00000081879f0 */ /* 0x000fe2000c0008ff */
        /* <DEDUP_REMOVED lines=8> */
[----:B------:R-:W-:-:S02]  /*28b0*/  UIADD3 UR14, UR5, 0x204, URZ ;  /* 0x00000204050e7890 */ /* 0x000fc4000fffe03f */
[----:B------:R-:W-:Y:S02]  /*28c0*/  UIADD3 UR16, UR4, 0x406, URZ ;  /* 0x0000040604107890 */ /* 0x000fe4000fffe03f */
[----:B------:R-:W-:Y:S02]  /*28d0*/  UIADD3 UR18, UR5, 0x206, URZ ;  /* 0x0000020605127890 */ /* 0x000fe4000fffe03f */
[----:B------:R-:W-:Y:S02]  /*28e0*/  UIADD3 UR20, UR4, 0x800, URZ ;  /* 0x0000080004147890 */ /* 0x000fe4000fffe03f */
[----:B------:R-:W-:Y:S02]  /*28f0*/  UIADD3 UR22, UR5, 0x400, URZ ;  /* 0x0000040005167890 */ /* 0x000fe4000fffe03f */
[----:B------:R-:W-:Y:S02]  /*2900*/  UIADD3 UR24, UR4, 0x802, URZ ;  /* 0x0000080204187890 */ /* 0x000fe4000fffe03f */
[----:B------:R-:W-:Y:S01]  /*2910*/  UIADD3 UR26, UR5, 0x402, URZ ;  /* 0x00000402051a7890 */ /* 0x000fe2000fffe03f */
[----:B------:R-:W-:Y:S01]  /*2920*/  UMOV UR25, 0x40000040 ;  /* 0x4000004000197882 */ /* 0x000fe20000000000 */
[----:B------:R-:W-:Y:S01]  /*2930*/  UMOV UR27, 0x40000040 ;  /* 0x40000040001b7882 */ /* 0x000fe20000000000 */
[----:B------:R-:W-:-:S02]  /*2940*/  UIADD3 UR28, UR4, 0x804, URZ ;  /* 0x00000804041c7890 */ /* 0x000fc4000fffe03f */
[----:B------:R-:W-:Y:S01]  /*2950*/  UIADD3 UR30, UR5, 0x404, URZ ;  /* 0x00000404051e7890 */ /* 0x000fe2000fffe03f */
[----:B------:R-:W-:Y:S01]  /*2960*/  UMOV UR29, 0x40000040 ;  /* 0x40000040001d7882 */ /* 0x000fe20000000000 */
[----:B------:R-:W-:Y:S01]  /*2970*/  UMOV UR31, 0x40000040 ;  /* 0x40000040001f7882 */ /* 0x000fe20000000000 */
[----:B------:R-:W-:Y:S02]  /*2980*/  UIADD3 UR32, UR4, 0x806, URZ ;  /* 0x0000080604207890 */ /* 0x000fe4000fffe03f */
[----:B------:R-:W-:Y:S01]  /*2990*/  UIADD3 UR34, UR5, 0x406, URZ ;  /* 0x0000040605227890 */ /* 0x000fe2000fffe03f */
[----:B------:R-:W-:Y:S01]  /*29a0*/  UMOV UR33, 0x40000040 ;  /* 0x4000004000217882 */ /* 0x000fe20000000000 */
[----:B------:R-:W-:Y:S01]  /*29b0*/  UMOV UR35, 0x40000040 ;  /* 0x4000004000237882 */ /* 0x000fe20000000000 */
        /* <DEDUP_REMOVED lines=16> */
[----:B------:R-:W-:-:S02]  /*2ac0*/  WARPGROUP.DEPBAR.LE gsb0, 0x0 ;  /* 0x00008000000079c5 */ /* 0x000fc40000010000 */
[----:B------:R-:W-:-:S06]  /*2ad0*/  WARPGROUP.ARRIVE ;  /* 0x00000000000079c5 */ /* 0x000fcc0000000000 */
[----:B------:R-:W-:Y:S01]  /*2ae0*/  HGMMA.64x64x16.F32 R24, gdesc[UR8], R24, gsb0 ;  /* 0x00e00000081879f0 */ /* 0x000fe20008000818 */
        /* <DEDUP_REMOVED lines=8> */
[----:B------:R-:W-:Y:S02]  /*2b70*/  WARPGROUP.DEPBAR.LE gsb0, 0x0 ;  /* 0x00008000000079c5 */ /* 0x000fe40000010000 */
        /* <DEDUP_REMOVED lines=17> */
[----:B------:R-:W-:Y:S01]  /*2c90*/  IMAD.U32 R6, RZ, RZ, UR8 ;  /* 0x00000008ff067e24 */ /* 0x000fe2000f8e00ff */
[----:B------:R-:W-:Y:S01]  /*2ca0*/  ULDC.64 UR6, c[0x0][0x9e0] ;  /* 0x0002780000067ab9 */ /* 0x000fe20000000a00 */
[----:B------:R-:W-:Y:S01]  /*2cb0*/  IMAD.U32 R7, RZ, RZ, UR9 ;  /* 0x00000009ff077e24 */ /* 0x000fe2000f8e00ff */
[----:B------:R-:W-:Y:S01]  /*2cc0*/  UISETP.GE.AND UP1, UPT, UR7, 0x1, UPT ;  /* 0x000000010700788c */ /* 0x000fe2000bf26270 */
[----:B------:R-:W-:Y:S02]  /*2cd0*/  WARPGROUP.DEPBAR.LE gsb0, 0x0 ;  /* 0x00008000000079c5 */ /* 0x000fe40000010000 */
[----:B------:R-:W-:-:S06]  /*2ce0*/  WARPGROUP.ARRIVE ;  /* 0x00000000000079c5 */ /* 0x000fcc0000000000 */
[----:B------:R-:W-:Y:S01]  /*2cf0*/  HGMMA.64x64x16.F32 R24, gdesc[UR8], R24, gsb0 ;  /* 0x00e00000081879f0 */ /* 0x000fe20008000818 */
[----:B------:R-:W-:Y:S02]  /*2d00*/  UIADD3 UR8, UR4, 0x402, URZ ;  /* 0x0000040204087890 */ /* 0x000fe4000fffe03f */
[----:B------:R-:W-:Y:S01]  /*2d10*/  UIADD3 UR10, UR5, 0x202, URZ ;  /* 0x00000202050a7890 */ /* 0x000fe2000fffe03f */
[----:B------:R-:W-:Y:S01]  /*2d20*/  UMOV UR9, 0x40000040 ;  /* 0x4000004000097882 */ /* 0x000fe20000000000 */
[----:B------:R-:W-:Y:S01]  /*2d30*/  UMOV UR11, 0x40000040 ;  /* 0x40000040000b7882 */ /* 0x000fe20000000000 */
[----:B------:R-:W-:Y:S02]  /*2d40*/  ULDC UR4, c[0x0][0x448] ;  /* 0x0001120000047ab9 */ /* 0x000fe40000000800 */
[----:B------:R-:W-:-:S06]  /*2d50*/  UISETP.NE.AND UP0, UPT, UR4, 0x1, UPT ;  /* 0x000000010400788c */ /* 0x000fcc000bf05270 */
[----:B------:R-:W-:Y:S02]  /*2d60*/  PLOP3.LUT P2, PT, PT, PT, UP0, 0x80, 0x0 ;  /* 0x000000000000781c */ /* 0x000fe40003f4f008 */
[----:B------:R-:W-:-:S03]  /*2d70*/  PLOP3.LUT P3, PT, PT, PT, UP0, 0x80, 0x0 ;  /* 0x000000000000781c */ /* 0x000fc60003f6f008 */
[----:B------:R-:W-:-:S08]  /*2d80*/  @UP0 ULDC UR4, c[0x0][0x44c] ;  /* 0x0001130000040ab9 */ /* 0x000fd00000000800 */
[----:B------:R-:W-:Y:S01]  /*2d90*/  @P2 IMAD.HI.U32 R4, R0, UR4, RZ ;  /* 0x0000000400042c27 */ /* 0x000fe2000f8e00ff */
[----:B------:R-:W-:Y:S01]  /*2da0*/  @UP0 ULDC UR4, c[0x0][0x450] ;  /* 0x0001140000040ab9 */ /* 0x000fe20000000800 */
[----:B------:R-:W-:Y:S02]  /*2db0*/  PLOP3.LUT P2, PT, PT, PT, UP1, 0x40, 0x0 ;  /* 0x000000000000781c */ /* 0x000fe40003f4e818 */
[----:B------:R-:W-:Y:S01]  /*2dc0*/  @!P1 VIADD R0, R3, 0x30840 ;  /* 0x0003084003009836 */ /* 0x000fe20000000000 */
[----:B------:R-:W-:Y:S01]  /*2dd0*/  @P3 SHF.R.U32.HI R2, RZ, UR4, R4 ;  /* 0x00000004ff023c19 */ /* 0x000fe20008011604 */
[----:B------:R-:W-:-:S03]  /*2de0*/  IMAD.MOV.U32 R3, RZ, RZ, -0x40 ;  /* 0xffffffc0ff037424 */ /* 0x000fc600078e00ff */
[----:B------:R-:W-:Y:S01]  /*2df0*/  @!P1 PRMT R0, RZ, 0x654, R0 ;  /* 0x00000654ff009816 */ /* 0x000fe20000000000 */
[----:B------:R-:W0:Y:S01]  /*2e00*/  SHFL.IDX PT, R5, R2, RZ, 0x1c1f ;  /* 0x001c1fff02057589 */ /* 0x000e2200000e0000 */
[----:B------:R-:W-:Y:S02]  /*2e10*/  IMAD R21, R152, R3, 0x40 ;  /* 0x0000004098157424 */ /* 0x000fe400078e0203 */
[----:B------:R-:W-:-:S03]  /*2e20*/  IMAD.U32 R3, RZ, RZ, UR39 ;  /* 0x00000027ff037e24 */ /* 0x000fc6000f8e00ff */
[----:B------:R-:W-:Y:S01]  /*2e30*/  IADD3 R20, -R16, UR60, R21 ;  /* 0x0000003c10147c10 */ /* 0x000fe2000fffe115 */
        /* <DEDUP_REMOVED lines=8> */
[----:B------:R-:W-:Y:S01]  /*2ec0*/  HGMMA.64x64x16.F32 R24, gdesc[UR16], R24, gsb0 ;  /* 0x00e00000101879f0 */ /* 0x000fe20008000818 */
[----:B------:R-:W-:Y:S02]  /*2ed0*/  ULDC UR18, c[0x0][0x9dc] ;  /* 0x0002770000127ab9 */ /* 0x000fe40000000800 */
[----:B------:R-:W-:Y:S01]  /*2ee0*/  ULOP3.LUT UR4, URZ, UR18, URZ, 0x33, !UPT ;  /* 0x000000123f047292 */ /* 0x000fe2000f8e333f */
        /* <DEDUP_REMOVED lines=25> */
[----:B------:R1:W-:Y:S02]  /*3080*/  @!P1 SYNCS.ARRIVE.TRANS64.RED.A1T0 RZ, [R0+URZ], RZ ;  /* 0x000000ff00ff99a7 */ /* 0x0003e4000810043f */
[----:B-1----:R-:W-:-:S04]  /*3090*/  IADD3 R0, -R16, 0x1, R21 ;  /* 0x0000000110007810 */ /* 0x002fc80007ffe115 */
[----:B------:R-:W-:-:S05]  /*30a0*/  IADD3 R0, -R3, UR60, R0 ;  /* 0x0000003c03007c10 */ /* 0x000fca000fffe100 */
[C---:B------:R-:W-:Y:S02]  /*30b0*/  VIADD R57, R0.reuse, UR6 ;  /* 0x0000000600397c36 */ /* 0x040fe40008000000 */
[----:B------:R-:W-:-:S03]  /*30c0*/  VIADD R56, R0, UR4 ;  /* 0x0000000400387c36 */ /* 0x000fc60008000000 */
[----:B0-----:R-:W-:Y:S01]  /*30d0*/  VIADDMNMX R0, R5, R57, R20, PT ;  /* 0x0000003905007246 */ /* 0x001fe20003800114 */
[----:B------:R-:W-:Y:S01]  /*30e0*/  IMAD.IADD R3, R56, 0x1, R5 ;  /* 0x0000000138037824 */ /* 0x000fe200078e0205 */
[----:B------:R-:W-:Y:S06]  /*30f0*/  @P2 BRA `(.L_x_1214) ;  /* 0x00000000005c2947 */ /* 0x000fec0003800000 */
[----:B------:R-:W-:Y:S01]  /*3100*/  IMAD.U32 R4, RZ, RZ, UR39 ;  /* 0x00000027ff047e24 */ /* 0x000fe2000f8e00ff */
[----:B------:R-:W-:Y:S04]  /*3110*/  BSSY B0, `(.L_x_1215) ;  /* 0x0000011000007945 */ /* 0x000fe80003800000 */
[----:B------:R-:W-:-:S04]  /*3120*/  IADD3 R4, -R4, UR60, R5 ;  /* 0x0000003c04047c10 */ /* 0x000fc8000fffe105 */
[----:B------:R-:W-:-:S13]  /*3130*/  ISETP.GT.AND P2, PT, R4, -0x1, PT ;  /* 0xffffffff0400780c */ /* 0x000fda0003f44270 */
[----:B------:R-:W-:Y:S05]  /*3140*/  @P2 BRA `(.L_x_1216) ;  /* 0x0000000000202947 */ /* 0x000fea0003800000 */
[----:B------:R-:W-:Y:S01]  /*3150*/  UISETP.NE.AND UP2, UPT, UR7, 0x1, UPT ;  /* 0x000000010700788c */ /* 0x000fe2000bf45270 */
[----:B------:R-:W-:-:S05]  /*3160*/  LOP3.LUT R4, RZ, R4, RZ, 0x33, !PT ;  /* 0x00000004ff047212 */ /* 0x000fca00078e33ff */
[----:B------:R-:W-:-:S05]  /*3170*/  PLOP3.LUT P2, PT, PT, PT, UP2, 0x80, 0x0 ;  /* 0x000000000000781c */ /* 0x000fca0003f4f028 */
[----:B------:R-:W-:-:S08]  /*3180*/  @UP2 ULDC.64 UR4, c[0x0][0x9e8] ;  /* 0x00027a0000042ab9 */ /* 0x000fd00000000a00 */
[----:B------:R-:W-:-:S05]  /*3190*/  @P2 IMAD.HI.U32 R5, R4, UR4, RZ ;  /* 0x0000000404052c27 */ /* 0x000fca000f8e00ff */
[----:B------:R-:W-:-:S04]  /*31a0*/  @P2 SHF.R.U32.HI R4, RZ, UR5, R5 ;  /* 0x00000005ff042c19 */ /* 0x000fc80008011605 */
[----:B------:R-:W-:Y:S01]  /*31b0*/  LOP3.LUT R4, RZ, R4, RZ, 0x33, !PT ;  /* 0x00000004ff047212 */ /* 0x000fe200078e33ff */
[----:B------:R-:W-:Y:S06]  /*31c0*/  BRA `(.L_x_1217) ;  /* 0x0000000000147947 */ /* 0x000fec0003800000 */
.L_x_1216:
[----:B------:R-:W-:-:S06]  /*31d0*/  UISETP.NE.AND UP2, UPT, UR7, 0x1, UPT ;  /* 0x000000010700788c */ /* 0x000fcc000bf45270 */
[----:B------:R-:W-:-:S05]  /*31e0*/  PLOP3.LUT P2, PT, PT, PT, UP2, 0x80, 0x0 ;  /* 0x000000000000781c */ /* 0x000fca0003f4f028 */
[----:B------:R-:W-:-:S08]  /*31f0*/  @UP2 ULDC.64 UR4, c[0x0][0x9e8] ;  /* 0x00027a0000042ab9 */ /* 0x000fd00000000a00 */
[----:B------:R-:W-:-:S05]  /*3200*/  @P2 IMAD.HI.U32 R5, R4, UR4, RZ ;  /* 0x0000000404052c27 */ /* 0x000fca000f8e00ff */
[----:B------:R-:W-:-:S07]  /*3210*/  @P2 SHF.R.U32.HI R4, RZ, UR5, R5 ;  /* 0x00000005ff042c19 */ /* 0x000fce0008011605 */
.L_x_1217:
[----:B------:R-:W-:Y:S05]  /*3220*/  BSYNC B0 ;  /* 0x0000000000007941 */ /* 0x000fea0003800000 */
.L_x_1215:
[----:B------:R-:W-:-:S04]  /*3230*/  IMAD R5, R4, UR7, -R17 ;  /* 0x0000000704057c24 */ /* 0x000fc8000f8e0a11 */
[----:B------:R-:W-:-:S05]  /*3240*/  IMAD.IADD R5, R5, 0x1, -R16 ;  /* 0x0000000105057824 */ /* 0x000fca00078e0a10 */
[----:B------:R-:W-:Y:S02]  /*3250*/  VIMNMX R3, R3, R5, !PT ;  /* 0x0000000503037248 */ /* 0x000fe40007fe0100 */
[----:B------:R-:W-:-:S07]  /*3260*/  VIADDMNMX R0, R5, UR7, R0, PT ;  /* 0x0000000705007c46 */ /* 0x000fce000b800100 */
.L_x_1214:
[C---:B------:R-:W-:Y:S01]  /*3270*/  ISETP.GE.AND P2, PT, R21.reuse, 0x2, PT ;  /* 0x000000021500780c */ /* 0x040fe20003f46270 */
[----:B------:R-:W0:Y:S01]  /*3280*/  SHFL.IDX PT, R5, R2, 0x1, 0x1c1f ;  /* 0x003c1f0002057f89 */ /* 0x000e2200000e0000 */
[----:B------:R-:W-:Y:S02]  /*3290*/  ISETP.GE.AND P6, PT, R21, 0xa, PT ;  /* 0x0000000a1500780c */ /* 0x000fe40003fc6270 */
[----:B------:R-:W-:Y:S02]  /*32a0*/  ISETP.GT.AND P4, PT, R3, 0x1, !P2 ;  /* 0x000000010300780c */ /* 0x000fe40005784270 */
[----:B------:R-:W-:Y:S02]  /*32b0*/  ISETP.GE.AND P3, PT, R21, 0x9, PT ;  /* 0x000000091500780c */ /* 0x000fe40003f66270 */
[----:B------:R-:W-:Y:S02]  /*32c0*/  ISETP.LT.OR P4, PT, R0, 0x2, P4 ;  /* 0x000000020000780c */ /* 0x000fe40002781670 */
[----:B------:R-:W-:-:S02]  /*32d0*/  ISETP.GT.AND P5, PT, R3, 0x8, !P3 ;  /* 0x000000080300780c */ /* 0x000fc40005fa4270 */
[----:B------:R-:W-:Y:S02]  /*32e0*/  FSEL R58, R25, -INF , !P4 ;  /* 0xff800000193a7808 */ /* 0x000fe40006000000 */
[----:B------:R-:W-:Y:S02]  /*32f0*/  ISETP.GT.AND P4, PT, R3, 0x9, !P6 ;  /* 0x000000090300780c */ /* 0x000fe40007784270 */
[----:B------:R-:W-:Y:S02]  /*3300*/  P2R R25, PR, RZ, 0x40 ;  /* 0x00000040ff197803 */ /* 0x000fe40000000000 */
[----:B------:R-:W-:Y:S02]  /*3310*/  ISETP.LT.OR P4, PT, R0, 0xa, P4 ;  /* 0x0000000a0000780c */ /* 0x000fe40002781670 */
[----:B------:R-:W-:Y:S02]  /*3320*/  ISETP.GE.AND P6, PT, R21, 0x11, PT ;  /* 0x000000111500780c */ /* 0x000fe40003fc6270 */
[----:B------:R-:W-:-:S02]  /*3330*/  FSEL R60, R29, -INF , !P4 ;  /* 0xff8000001d3c7808 */ /* 0x000fc40006000000 */
[----:B------:R-:W-:Y:S02]  /*3340*/  ISETP.LT.OR P5, PT, R0, 0x9, P5 ;  /* 0x000000090000780c */ /* 0x000fe40002fa1670 */
[----:B------:R-:W-:Y:S02]  /*3350*/  ISETP.GT.AND P4, PT, R3, 0x10, !P6 ;  /* 0x000000100300780c */ /* 0x000fe40007784270 */
[----:B------:R-:W-:Y:S02]  /*3360*/  FSEL R28, R28, -INF , !P5 ;  /* 0xff8000001c1c7808 */ /* 0x000fe40006800000 */
[----:B------:R-:W-:Y:S02]  /*3370*/  ISETP.LT.OR P4, PT, R0, 0x11, P4 ;  /* 0x000000110000780c */ /* 0x000fe40002781670 */
[----:B------:R-:W-:Y:S02]  /*3380*/  ISETP.GE.AND P5, PT, R21, 0x12, PT ;  /* 0x000000121500780c */ /* 0x000fe40003fa6270 */
[----:B------:R-:W-:-:S02]  /*3390*/  FSEL R32, R32, -INF , !P4 ;  /* 0xff80000020207808 */ /* 0x000fc40006000000 */
[----:B------:R-:W-:Y:S02]  /*33a0*/  ISETP.GT.AND P4, PT, R3, 0x11, !P5 ;  /* 0x000000110300780c */ /* 0x000fe40006f84270 */
[----:B------:R-:W-:Y:S02]  /*33b0*/  P2R R59, PR, RZ, 0x20 ;  /* 0x00000020ff3b7803 */ /* 0x000fe40000000000 */
[----:B------:R-:W-:Y:S02]  /*33c0*/  ISETP.LT.OR P4, PT, R0, 0x12, P4 ;  /* 0x000000120000780c */ /* 0x000fe40002781670 */
[----:B------:R-:W-:Y:S02]  /*33d0*/  ISETP.GE.AND P5, PT, R21, 0x19, PT ;  /* 0x000000191500780c */ /* 0x000fe40003fa6270 */
[----:B------:R-:W-:Y:S02]  /*33e0*/  FSEL R62, R33, -INF , !P4 ;  /* 0xff800000213e7808 */ /* 0x000fe40006000000 */
[----:B------:R-:W-:-:S02]  /*33f0*/  ISETP.GT.AND P4, PT, R3, 0x18, !P5 ;  /* 0x000000180300780c */ /* 0x000fc40006f84270 */
[----:B------:R-:W-:Y:S02]  /*3400*/  P2R R33, PR, RZ, 0x20 ;  /* 0x00000020ff217803 */ /* 0x000fe40000000000 */
[----:B------:R-:W-:Y:S02]  /*3410*/  ISETP.LT.OR P4, PT, R0, 0x19, P4 ;  /* 0x000000190000780c */ /* 0x000fe40002781670 */
[----:B------:R-:W-:Y:S02]  /*3420*/  ISETP.GE.AND P5, PT, R21, 0x1a, PT ;  /* 0x0000001a1500780c */ /* 0x000fe40003fa6270 */
[----:B------:R-:W-:Y:S02]  /*3430*/  FSEL R36, R36, -INF , !P4 ;  /* 0xff80000024247808 */ /* 0x000fe40006000000 */
[----:B------:R-:W-:Y:S02]  /*3440*/  ISETP.GT.AND P4, PT, R3, 0x19, !P5 ;  /* 0x000000190300780c */ /* 0x000fe40006f84270 */
[----:B------:R-:W-:-:S02]  /*3450*/  P2R R61, PR, RZ, 0x20 ;  /* 0x00000020ff3d7803 */ /* 0x000fc40000000000 */
[C---:B------:R-:W-:Y:S02]  /*3460*/  ISETP.LT.OR P4, PT, R0.reuse, 0x1a, P4 ;  /* 0x0000001a0000780c */ /* 0x040fe40002781670 */
[----:B------:R-:W-:Y:S02]  /*3470*/  ISETP.GE.AND P5, PT, R21, 0x21, PT ;  /* 0x000000211500780c */ /* 0x000fe40003fa6270 */
[----:B------:R-:W-:Y:S02]  /*3480*/  FSEL R64, R37, -INF , !P4 ;  /* 0xff80000025407808 */ /* 0x000fe40006000000 */
[----:B------:R-:W-:Y:S02]  /*3490*/  ISETP.GT.AND P4, PT, R3, 0x20, !P5 ;  /* 0x000000200300780c */ /* 0x000fe40006f84270 */
[----:B------:R-:W-:Y:S02]  /*34a0*/  P2R R37, PR, RZ, 0x20 ;  /* 0x00000020ff257803 */ /* 0x000fe40000000000 */
[----:B------:R-:W-:-:S02]  /*34b0*/  ISETP.LT.OR P4, PT, R0, 0x21, P4 ;  /* 0x000000210000780c */ /* 0x000fc40002781670 */
[----:B------:R-:W-:Y:S02]  /*34c0*/  ISETP.GE.AND P5, PT, R21, 0x22, PT ;  /* 0x000000221500780c */ /* 0x000fe40003fa6270 */
[----:B------:R-:W-:Y:S02]  /*34d0*/  FSEL R40, R40, -INF , !P4 ;  /* 0xff80000028287808 */ /* 0x000fe40006000000 */
[----:B------:R-:W-:Y:S02]  /*34e0*/  ISETP.GT.AND P4, PT, R3, 0x21, !P5 ;  /* 0x000000210300780c */ /* 0x000fe40006f84270 */
[----:B------:R-:W-:Y:S02]  /*34f0*/  P2R R63, PR, RZ, 0x20 ;  /* 0x00000020ff3f7803 */ /* 0x000fe40000000000 */
[----:B------:R-:W-:Y:S02]  /*3500*/  ISETP.LT.OR P4, PT, R0, 0x22, P4 ;  /* 0x000000220000780c */ /* 0x000fe40002781670 */
[----:B------:R-:W-:-:S02]  /*3510*/  ISETP.GE.AND P5, PT, R21, 0x29, PT ;  /* 0x000000291500780c */ /* 0x000fc40003fa6270 */
[----:B------:R-:W-:Y:S02]  /*3520*/  FSEL R66, R41, -INF , !P4 ;  /* 0xff80000029427808 */ /* 0x000fe40006000000 */
[----:B------:R-:W-:Y:S02]  /*3530*/  ISETP.GT.AND P4, PT, R3, 0x28, !P5 ;  /* 0x000000280300780c */ /* 0x000fe40006f84270 */
[----:B------:R-:W-:Y:S02]  /*3540*/  P2R R41, PR, RZ, 0x20 ;  /* 0x00000020ff297803 */ /* 0x000fe40000000000 */
        /* <DEDUP_REMOVED lines=11> */
[----:B------:R-:W-:Y:S02]  /*3600*/  P2R R29, PR, RZ, 0x40 ;  /* 0x00000040ff1d7803 */ /* 0x000fe40000000000 */
[----:B------:R-:W-:Y:S02]  /*3610*/  FSEL R48, R48, -INF , !P4 ;  /* 0xff80000030307808 */ /* 0x000fe40006000000 */
[----:B------:R-:W-:-:S04]  /*3620*/  ISETP.GE.AND P4, PT, R21, 0x32, PT ;  /* 0x000000321500780c */ /* 0x000fc80003f86270 */
[----:B------:R-:W-:-:S04]  /*3630*/  ISETP.GT.AND P5, PT, R3, 0x31, !P4 ;  /* 0x000000310300780c */ /* 0x000fc800067a4270 */
[----:B------:R-:W-:-:S04]  /*3640*/  ISETP.LT.OR P5, PT, R0, 0x32, P5 ;  /* 0x000000320000780c */ /* 0x000fc80002fa1670 */
[----:B------:R-:W-:Y:S02]  /*3650*/  FSEL R70, R49, -INF , !P5 ;  /* 0xff80000031467808 */ /* 0x000fe40006800000 */
[----:B------:R-:W-:-:S04]  /*3660*/  ISETP.GE.AND P5, PT, R21, 0x39, PT ;  /* 0x000000391500780c */ /* 0x000fc80003fa6270 */
[----:B------:R-:W-:-:S04]  /*3670*/  ISETP.GT.AND P6, PT, R3, 0x38, !P5 ;  /* 0x000000380300780c */ /* 0x000fc80006fc4270 */
[----:B------:R-:W-:-:S04]  /*3680*/  ISETP.LT.OR P6, PT, R0, 0x39, P6 ;  /* 0x000000390000780c */ /* 0x000fc800037c1670 */
[----:B------:R-:W-:Y:S02]  /*3690*/  FSEL R52, R52, -INF , !P6 ;  /* 0xff80000034347808 */ /* 0x000fe40007000000 */
[----:B------:R-:W-:-:S04]  /*36a0*/  ISETP.GE.AND P6, PT, R21, 0x1, PT ;  /* 0x000000011500780c */ /* 0x000fc80003fc6270 */
[----:B------:R-:W-:Y:S02]  /*36b0*/  P2R R4, PR, RZ, 0x40 ;  /* 0x00000040ff047803 */ /* 0x000fe40000000000 */
[----:B------:R-:W-:-:S04]  /*36c0*/  ISETP.GT.AND P6, PT, R3, RZ, !P6 ;  /* 0x000000ff0300720c */ /* 0x000fc800077c4270 */
[----:B------:R-:W-:-:S04]  /*36d0*/  ISETP.LT.OR P6, PT, R0, 0x1, P6 ;  /* 0x000000010000780c */ /* 0x000fc800037c1670 */
[----:B------:R-:W-:Y:S02]  /*36e0*/  FSEL R24, R24, -INF , !P6 ;  /* 0xff80000018187808 */ /* 0x000fe40007000000 */
[----:B------:R-:W-:-:S04]  /*36f0*/  ISETP.GE.AND P6, PT, R21, 0x3a, PT ;  /* 0x0000003a1500780c */ /* 0x000fc80003fc6270 */
[----:B------:R-:W-:Y:S02]  /*3700*/  P2R R21, PR, RZ, 0x40 ;  /* 0x00000040ff157803 */ /* 0x000fe40000000000 */
[----:B------:R-:W-:Y:S01]  /*3710*/  ISETP.GT.AND P6, PT, R3, 0x39, !P6 ;  /* 0x000000390300780c */ /* 0x000fe200077c4270 */
[----:B0-----:R-:W-:-:S03]  /*3720*/  IMAD.IADD R3, R56, 0x1, R5 ;  /* 0x0000000138037824 */ /* 0x001fc600078e0205 */
[----:B------:R-:W-:Y:S02]  /*3730*/  ISETP.LT.OR P6, PT, R0, 0x3a, P6 ;  /* 0x0000003a0000780c */ /* 0x000fe400037c1670 */
[----:B------:R-:W-:Y:S02]  /*3740*/  VIADDMNMX R0, R5, R57, R20, PT ;  /* 0x0000003905007246 */ /* 0x000fe40003800114 */
[----:B------:R-:W-:Y:S02]  /*3750*/  FSEL R72, R53, -INF , !P6 ;  /* 0xff80000035487808 */ /* 0x000fe40007000000 */
[----:B------:R-:W-:-:S13]  /*3760*/  PLOP3.LUT P6, PT, PT, PT, UP1, 0x40, 0x0 ;  /* 0x000000000000781c */ /* 0x000fda0003fce818 */
[----:B------:R-:W-:Y:S05]  /*3770*/  @P6 BRA `(.L_x_1218) ;  /* 0x0000000000646947 */ /* 0x000fea0003800000 */
        /* <DEDUP_REMOVED lines=9> */
[----:B------:R-:W-:Y:S01]  /*3810*/  @P6 IMAD.HI.U32 R5, R2, UR4, RZ ;  /* 0x0000000402056c27 */ /* 0x000fe2000f8e00ff */
[----:B------:R-:W-:-:S13]  /*3820*/  PLOP3.LUT P6, PT, PT, PT, UP2, 0x80, 0x0 ;  /* 0x000000000000781c */ /* 0x000fda0003fcf028 */
[----:B------:R-:W-:-:S04]  /*3830*/  @P6 SHF.R.U32.HI R2, RZ, UR5, R5 ;  /* 0x00000005ff026c19 */ /* 0x000fc80008011605 */
[----:B------:R-:W-:Y:S01]  /*3840*/  LOP3.LUT R2, RZ, R2, RZ, 0x33, !PT ;  /* 0x00000002ff027212 */ /* 0x000fe200078e33ff */
[----:B------:R-:W-:Y:S06]  /*3850*/  BRA `(.L_x_1221) ;  /* 0x0000000000187947 */ /* 0x000fec0003800000 */
.L_x_1220:
[----:B------:R-:W-:-:S06]  /*3860*/  UISETP.NE.AND UP2, UPT, UR7, 0x1, UPT ;  /* 0x000000010700788c */ /* 0x000fcc000bf45270 */
[----:B------:R-:W-:-:S05]  /*3870*/  PLOP3.LUT P6, PT, PT, PT, UP2, 0x80, 0x0 ;  /* 0x000000000000781c */ /* 0x000fca0003fcf028 */
[----:B------:R-:W-:-:S08]  /*3880*/  @UP2 ULDC.64 UR4, c[0x0][0x9e8] ;  /* 0x00027a0000042ab9 */ /* 0x000fd00000000a00 */
[----:B------:R-:W-:Y:S01]  /*3890*/  @P6 IMAD.HI.U32 R5, R2, UR4, RZ ;  /* 0x0000000402056c27 */ /* 0x000fe2000f8e00ff */
[----:B------:R-:W-:-:S13]  /*38a0*/  PLOP3.LUT P6, PT, PT, PT, UP2, 0x80, 0x0 ;  /* 0x000000000000781c */ /* 0x000fda0003fcf028 */
[----:B------:R-:W-:-:S07]  /*38b0*/  @P6 SHF.R.U32.HI R2, RZ, UR5, R5 ;  /* 0x00000005ff026c19 */ /* 0x000fce0008011605 */
.L_x_1221:
[----:B------:R-:W-:Y:S05]  /*38c0*/  BSYNC B0 ;  /* 0x0000000000007941 */ /* 0x000fea0003800000 */
.L_x_1219:
[----:B------:R-:W-:-:S04]  /*38d0*/  IMAD R5, R2, UR7, -R17 ;  /* 0x0000000702057c24 */ /* 0x000fc8000f8e0a11 */
[----:B------:R-:W-:-:S05]  /*38e0*/  IMAD.IADD R5, R5, 0x1, -R16 ;  /* 0x0000000105057824 */ /* 0x000fca00078e0a10 */
[----:B------:R-:W-:Y:S02]  /*38f0*/  VIMNMX R3, R3, R5, !PT ;  /* 0x0000000503037248 */ /* 0x000fe40007fe0100 */
[----:B------:R-:W-:-:S07]  /*3900*/  VIADDMNMX R0, R5, UR7, R0, PT ;  /* 0x0000000705007c46 */ /* 0x000fce000b800100 */
.L_x_1218:
[----:B------:R-:W-:Y:S01]  /*3910*/  ISETP.GT.AND P2, PT, R3, 0x1, !P2 ;  /* 0x000000010300780c */ /* 0x000fe20005744270 */
[----:B------:R-:W-:Y:S01]  /*3920*/  ULDC UR5, c[0x0][0x988] ;  /* 0x0002620000057ab9 */ /* 0x000fe20000000800 */
[----:B------:R-:W-:Y:S01]  /*3930*/  FMNMX.FTZ R2, R24, R58, !PT ;  /* 0x0000003a18027209 */ /* 0x000fe20007810000 */
[----:B------:R-:W-:Y:S01]  /*3940*/  @UP0 ULDC UR10, c[0x0][0x44c] ;  /* 0x00011300000a0ab9 */ /* 0x000fe20000000800 */
[----:B------:R-:W-:Y:S01]  /*3950*/  ISETP.LT.OR P2, PT, R0, 0x2, P2 ;  /* 0x000000020000780c */ /* 0x000fe20001741670 */
[----:B------:R-:W-:Y:S01]  /*3960*/  UIMAD.WIDE.U32 UR10, UR61, UR10, URZ ;  /* 0x0000000a3d0a72a5 */ /* 0x000fe2000f8e003f */
[----:B------:R-:W-:Y:S01]  /*3970*/  FMNMX.FTZ R2, R28, R2, !PT ;  /* 0x000000021c027209 */ /* 0x000fe20007810000 */
[----:B------:R-:W-:Y:S01]  /*3980*/  @UP0 ULDC UR14, c[0x0][0x450] ;  /* 0x00011400000e0ab9 */ /* 0x000fe20000000800 */
[----:B------:R-:W-:Y:S01]  /*3990*/  FSEL R27, R27, -INF , !P2 ;  /* 0xff8000001b1b7808 */ /* 0x000fe20005000000 */
[----:B------:R-:W-:Y:S01]  /*39a0*/  UMOV UR4, UR61 ;  /* 0x0000003d00047c82 */ /* 0x000fe20008000000 */
[----:B------:R-:W-:Y:S01]  /*39b0*/  ISETP.NE.AND P2, PT, R25, RZ, PT ;  /* 0x000000ff1900720c */ /* 0x000fe20003f45270 */
[----:B------:R-:W-:Y:S01]  /*39c0*/  @UP0 USHF.R.U32.HI UR4, URZ, UR14, UR11 ;  /* 0x0000000e3f040299 */ /* 0x000fe2000801160b */
[----:B------:R-:W-:-:S02]  /*39d0*/  FMNMX.FTZ R2, R60, R2, !PT ;  /* 0x000000023c027209 */ /* 0x000fc40007810000 */
[----:B------:R-:W-:Y:S01]  /*39e0*/  ISETP.GT.AND P2, PT, R3, 0x9, !P2 ;  /* 0x000000090300780c */ /* 0x000fe20005744270 */
[----:B------:R-:W-:Y:S01]  /*39f0*/  UIADD3 UR52, UR52, UR4, URZ ;  /* 0x0000000434347290 */ /* 0x000fe2000fffe03f */
[----:B------:R-:W-:Y:S02]  /*3a00*/  FMNMX.FTZ R2, R32, R2, !PT ;  /* 0x0000000220027209 */ /* 0x000fe40007810000 */
[----:B------:R-:W-:Y:S01]  /*3a10*/  ISETP.LT.OR P2, PT, R0, 0xa, P2 ;  /* 0x0000000a0000780c */ /* 0x000fe20001741670 */
[----:B------:R-:W-:Y:S01]  /*3a20*/  UIADD3 UR6, UR52, UR6, URZ ;  /* 0x0000000634067290 */ /* 0x000fe2000fffe03f */
[----:B------:R-:W-:Y:S02]  /*3a30*/  FMNMX.FTZ R2, R62, R2, !PT ;  /* 0x000000023e027209 */ /* 0x000fe40007810000 */
[----:B------:R-:W-:Y:S02]  /*3a40*/  FSEL R31, R31, -INF , !P2 ;  /* 0xff8000001f1f7808 */ /* 0x000fe40005000000 */
[----:B------:R-:W-:-:S02]  /*3a50*/  ISETP.NE.AND P2, PT, R29, RZ, PT ;  /* 0x000000ff1d00720c */ /* 0x000fc40003f45270 */
[----:B------:R-:W-:Y:S02]  /*3a60*/  FMNMX.FTZ R2, R36, R2, !PT ;  /* 0x0000000224027209 */ /* 0x000fe40007810000 */
[----:B------:R-:W-:Y:S02]  /*3a70*/  ISETP.GT.AND P2, PT, R3, 0x10, !P2 ;  /* 0x000000100300780c */ /* 0x000fe40005744270 */
[----:B------:R-:W-:Y:S02]  /*3a80*/  FMNMX.FTZ R2, R64, R2, !PT ;  /* 0x0000000240027209 */ /* 0x000fe40007810000 */
[----:B------:R-:W-:Y:S02]  /*3a90*/  ISETP.LT.OR P2, PT, R0, 0x11, P2 ;  /* 0x000000110000780c */ /* 0x000fe40001741670 */
[----:B------:R-:W-:Y:S02]  /*3aa0*/  FMNMX.FTZ R2, R40, R2, !PT ;  /* 0x0000000228027209 */ /* 0x000fe40007810000 */
[----:B------:R-:W-:-:S02]  /*3ab0*/  FSEL R34, R34, -INF , !P2 ;  /* 0xff80000022227808 */ /* 0x000fc40005000000 */
[----:B------:R-:W-:Y:S02]  /*3ac0*/  ISETP.NE.AND P2, PT, R59, RZ, PT ;  /* 0x000000ff3b00720c */ /* 0x000fe40003f45270 */
[----:B------:R-:W-:Y:S02]  /*3ad0*/  FMNMX.FTZ R2, R66, R2, !PT ;  /* 0x0000000242027209 */ /* 0x000fe40007810000 */
[----:B------:R-:W-:Y:S02]  /*3ae0*/  ISETP.GT.AND P2, PT, R3, 0x11, !P2 ;  /* 0x000000110300780c */ /* 0x000fe40005744270 */
[----:B------:R-:W-:Y:S02]  /*3af0*/  FMNMX.FTZ R2, R44, R2, !PT ;  /* 0x000000022c027209 */ /* 0x000fe40007810000 */
[----:B------:R-:W-:Y:S02]  /*3b00*/  ISETP.LT.OR P2, PT, R0, 0x12, P2 ;  /* 0x000000120000780c */ /* 0x000fe40001741670 */
[----:B------:R-:W-:-:S02]  /*3b10*/  FMNMX.FTZ R2, R68, R2, !PT ;  /* 0x0000000244027209 */ /* 0x000fc40007810000 */
[----:B------:R-:W-:Y:S02]  /*3b20*/  FSEL R35, R35, -INF , !P2 ;  /* 0xff80000023237808 */ /* 0x000fe40005000000 */
[----:B------:R-:W-:Y:S02]  /*3b30*/  ISETP.NE.AND P2, PT, R33, RZ, PT ;  /* 0x000000ff2100720c */ /* 0x000fe40003f45270 */
[----:B------:R-:W-:Y:S02]  /*3b40*/  FMNMX.FTZ R2, R48, R2, !PT ;  /* 0x0000000230027209 */ /* 0x000fe40007810000 */
[----:B------:R-:W-:Y:S02]  /*3b50*/  ISETP.GT.AND P2, PT, R3, 0x18, !P2 ;  /* 0x000000180300780c */ /* 0x000fe40005744270 */
[----:B------:R-:W-:Y:S02]  /*3b60*/  FMNMX.FTZ R2, R70, R2, !PT ;  /* 0x0000000246027209 */ /* 0x000fe40007810000 */
[----:B------:R-:W-:-:S02]  /*3b70*/  ISETP.LT.OR P2, PT, R0, 0x19, P2 ;  /* 0x000000190000780c */ /* 0x000fc40001741670 */
[----:B------:R-:W-:Y:S02]  /*3b80*/  ISETP.GT.AND P3, PT, R3, 0x8, !P3 ;  /* 0x000000080300780c */ /* 0x000fe40005f64270 */
[----:B------:R-:W-:Y:S02]  /*3b90*/  FSEL R38, R38, -INF , !P2 ;  /* 0xff80000026267808 */ /* 0x000fe40005000000 */
[----:B------:R-:W-:Y:S02]  /*3ba0*/  ISETP.NE.AND P2, PT, R61, RZ, PT ;  /* 0x000000ff3d00720c */ /* 0x000fe40003f45270 */
[----:B------:R-:W-:Y:S02]  /*3bb0*/  FMNMX.FTZ R2, R52, R2, !PT ;  /* 0x0000000234027209 */ /* 0x000fe40007810000 */
[----:B------:R-:W-:Y:S02]  /*3bc0*/  ISETP.GT.AND P2, PT, R3, 0x19, !P2 ;  /* 0x000000190300780c */ /* 0x000fe40005744270 */
[----:B------:R-:W-:-:S02]  /*3bd0*/  ISETP.LT.OR P3, PT, R0, 0x9, P3 ;  /* 0x000000090000780c */ /* 0x000fc40001f61670 */
[----:B------:R-:W-:Y:S02]  /*3be0*/  ISETP.LT.OR P2, PT, R0, 0x1a, P2 ;  /* 0x0000001a0000780c */ /* 0x000fe40001741670 */
[----:B------:R-:W-:Y:S02]  /*3bf0*/  FMNMX.FTZ R17, R72, R2, !PT ;  /* 0x0000000248117209 */ /* 0x000fe40007810000 */
[----:B------:R-:W-:Y:S02]  /*3c00*/  FSEL R39, R39, -INF , !P2 ;  /* 0xff80000027277808 */ /* 0x000fe40005000000 */
[----:B------:R-:W-:Y:S01]  /*3c10*/  ISETP.NE.AND P2, PT, R37, RZ, PT ;  /* 0x000000ff2500720c */ /* 0x000fe20003f45270 */
[----:B------:R-:W0:Y:S01]  /*3c20*/  SHFL.BFLY PT, R2, R17, 0x2, 0x1f ;  /* 0x0c401f0011027f89 */ /* 0x000e2200000e0000 */
[----:B------:R-:W-:Y:S02]  /*3c30*/  FSEL R30, R30, -INF , !P3 ;  /* 0xff8000001e1e7808 */ /* 0x000fe40005800000 */
[----:B------:R-:W-:-:S02]  /*3c40*/  ISETP.GT.AND P2, PT, R3, 0x20, !P2 ;  /* 0x000000200300780c */ /* 0x000fc40005744270 */
[----:B------:R-:W-:Y:S02]  /*3c50*/  ISETP.NE.AND P3, PT, R41, RZ, PT ;  /* 0x000000ff2900720c */ /* 0x000fe40003f65270 */
[----:B------:R-:W-:Y:S02]  /*3c60*/  ISETP.LT.OR P2, PT, R0, 0x21, P2 ;  /* 0x000000210000780c */ /* 0x000fe40001741670 */
[----:B------:R-:W-:Y:S02]  /*3c70*/  ISETP.NE.AND P6, PT, R4, RZ, PT ;  /* 0x000000ff0400720c */ /* 0x000fe40003fc5270 */
[----:B------:R-:W-:Y:S02]  /*3c80*/  FSEL R42, R42, -INF , !P2 ;  /* 0xff8000002a2a7808 */ /* 0x000fe40005000000 */
[----:B------:R-:W-:Y:S02]  /*3c90*/  ISETP.NE.AND P2, PT, R63, RZ, PT ;  /* 0x000000ff3f00720c */ /* 0x000fe40003f45270 */
[----:B------:R-:W-:-:S02]  /*3ca0*/  ISETP.GT.AND P4, PT, R3, 0x31, !P4 ;  /* 0x000000310300780c */ /* 0x000fc40006784270 */
[C---:B------:R-:W-:Y:S02]  /*3cb0*/  ISETP.GT.AND P2, PT, R3.reuse, 0x21, !P2 ;  /* 0x000000210300780c */ /* 0x040fe40005744270 */
[----:B------:R-:W-:Y:S02]  /*3cc0*/  ISETP.GT.AND P5, PT, R3, 0x38, !P5 ;  /* 0x000000380300780c */ /* 0x000fe40006fa4270 */
[C---:B------:R-:W-:Y:S02]  /*3cd0*/  ISETP.LT.OR P2, PT, R0.reuse, 0x22, P2 ;  /* 0x000000220000780c */ /* 0x040fe40001741670 */
[----:B------:R-:W-:Y:S02]  /*3ce0*/  ISETP.LT.OR P4, PT, R0, 0x32, P4 ;  /* 0x000000320000780c */ /* 0x000fe40002781670 */
[----:B------:R-:W-:Y:S02]  /*3cf0*/  FSEL R43, R43, -INF , !P2 ;  /* 0xff8000002b2b7808 */ /* 0x000fe40005000000 */
[----:B------:R-:W-:-:S02]  /*3d00*/  ISETP.GT.AND P2, PT, R3, 0x28, !P3 ;  /* 0x000000280300780c */ /* 0x000fc40005f44270 */
[----:B0-----:R-:W-:Y:S02]  /*3d10*/  FMNMX.FTZ R20, R17, R2, !PT ;  /* 0x0000000211147209 */ /* 0x001fe40007810000 */
[----:B------:R-:W-:Y:S02]  /*3d20*/  ISETP.LT.OR P2, PT, R0, 0x29, P2 ;  /* 0x000000290000780c */ /* 0x000fe40001741670 */
[----:B------:R-:W-:Y:S02]  /*3d30*/  ISETP.NE.AND P3, PT, R45, RZ, PT ;  /* 0x000000ff2d00720c */ /* 0x000fe40003f65270 */
[----:B------:R-:W-:Y:S02]  /*3d40*/  FSEL R46, R46, -INF , !P2 ;  /* 0xff8000002e2e7808 */ /* 0x000fe40005000000 */
[----:B------:R-:W-:Y:S02]  /*3d50*/  ISETP.GT.AND P2, PT, R3, RZ, !P6 ;  /* 0x000000ff0300720c */ /* 0x000fe40007744270 */
[----:B------:R-:W-:-:S02]  /*3d60*/  ISETP.NE.AND P6, PT, R21, RZ, PT ;  /* 0x000000ff1500720c */ /* 0x000fc40003fc5270 */
[----:B------:R-:W-:Y:S01]  /*3d70*/  ISETP.LT.OR P2, PT, R0, 0x1, P2 ;  /* 0x000000010000780c */ /* 0x000fe20001741670 */
[----:B------:R-:W0:Y:S01]  /*3d80*/  SHFL.BFLY PT, R21, R20, 0x1, 0x1f ;  /* 0x0c201f0014157f89 */ /* 0x000e2200000e0000 */
[----:B------:R-:W-:Y:S02]  /*3d90*/  ISETP.GT.AND P3, PT, R3, 0x30, !P3 ;  /* 0x000000300300780c */ /* 0x000fe40005f64270 */
[----:B------:R-:W-:Y:S02]  /*3da0*/  FSEL R26, R26, -INF , !P2 ;  /* 0xff8000001a1a7808 */ /* 0x000fe40005000000 */
[----:B------:R-:W-:Y:S02]  /*3db0*/  ISETP.NE.AND P2, PT, R65, RZ, PT ;  /* 0x000000ff4100720c */ /* 0x000fe40003f45270 */
[----:B------:R-:W-:Y:S02]  /*3dc0*/  FMNMX.FTZ R5, R26, R27, !PT ;  /* 0x0000001b1a057209 */ /* 0x000fe40007810000 */
[----:B------:R-:W-:-:S02]  /*3dd0*/  ISETP.GT.AND P2, PT, R3, 0x29, !P2 ;  /* 0x000000290300780c */ /* 0x000fc40005744270 */
[----:B------:R-:W-:Y:S02]  /*3de0*/  FMNMX.FTZ R2, R30, R5, !PT ;  /* 0x000000051e027209 */ /* 0x000fe40007810000 */
[----:B------:R-:W-:Y:S02]  /*3df0*/  ISETP.LT.OR P2, PT, R0, 0x2a, P2 ;  /* 0x0000002a0000780c */ /* 0x000fe40001741670 */
[----:B------:R-:W-:Y:S02]  /*3e00*/  FMNMX.FTZ R5, R31, R2, !PT ;  /* 0x000000021f057209 */ /* 0x000fe40007810000 */
[----:B------:R-:W-:Y:S02]  /*3e10*/  FSEL R47, R47, -INF , !P2 ;  /* 0xff8000002f2f7808 */ /* 0x000fe40005000000 */
[----:B------:R-:W-:Y:S02]  /*3e20*/  FMNMX.FTZ R2, R34, R5, !PT ;  /* 0x0000000522027209 */ /* 0x000fe40007810000 */
[----:B------:R-:W-:-:S02]  /*3e30*/  ISETP.LT.OR P3, PT, R0, 0x31, P3 ;  /* 0x000000310000780c */ /* 0x000fc40001f61670 */
[----:B------:R-:W-:Y:S02]  /*3e40*/  FMNMX.FTZ R5, R35, R2, !PT ;  /* 0x0000000223057209 */ /* 0x000fe40007810000 */
[----:B0-----:R-:W-:Y:S02]  /*3e50*/  FMNMX.FTZ R4, R20, R21, !PT ;  /* 0x0000001514047209 */ /* 0x001fe40007810000 */
[----:B------:R-:W-:Y:S02]  /*3e60*/  FMNMX.FTZ R2, R38, R5, !PT ;  /* 0x0000000526027209 */ /* 0x000fe40007810000 */
[C---:B------:R-:W-:Y:S01]  /*3e70*/  FSETP.NEU.FTZ.AND P2, PT, R4.reuse, -INF , PT ;  /* 0xff8000000400780b */ /* 0x040fe20003f5d000 */
[----:B------:R-:W-:Y:S01]  /*3e80*/  FMUL.FTZ R17, R4, UR5 ;  /* 0x0000000504117c20 */ /* 0x000fe20008410000 */
[----:B------:R-:W-:Y:S02]  /*3e90*/  FMNMX.FTZ R5, R39, R2, !PT ;  /* 0x0000000227057209 */ /* 0x000fe40007810000 */
[----:B------:R-:W-:-:S02]  /*3ea0*/  FSEL R50, R50, -INF , !P3 ;  /* 0xff80000032327808 */ /* 0x000fc40005800000 */
[----:B------:R-:W-:Y:S02]  /*3eb0*/  FMNMX.FTZ R2, R42, R5, !PT ;  /* 0x000000052a027209 */ /* 0x000fe40007810000 */
[----:B------:R-:W-:Y:S02]  /*3ec0*/  FSEL R17, R17, RZ, P2 ;  /* 0x000000ff11117208 */ /* 0x000fe40001000000 */
[----:B------:R-:W-:Y:S02]  /*3ed0*/  FMNMX.FTZ R5, R43, R2, !PT ;  /* 0x000000022b057209 */ /* 0x000fe40007810000 */
[----:B------:R-:W-:Y:S01]  /*3ee0*/  ISETP.GT.AND P2, PT, R3, 0x39, !P6 ;  /* 0x000000390300780c */ /* 0x000fe20007744270 */
        /* <DEDUP_REMOVED lines=14> */
[----:B------:R-:W0:Y:S01]  /*3fd0*/  MUFU.EX2 R5, R5 ;  /* 0x0000000500057308 */ /* 0x000e220000000800 */
[----:B------:R-:W-:Y:S01]  /*3fe0*/  FMNMX.FTZ R3, R51, R2, !PT ;  /* 0x0000000233037209 */ /* 0x000fe20007810000 */
[--C-:B------:R-:W-:Y:S01]  /*3ff0*/  FFMA.FTZ R2, R28, UR5, -R17.reuse ;  /* 0x000000051c027c23 */ /* 0x100fe20008010811 */
[----:B------:R-:W-:Y:S01]  /*4000*/  FSEL R55, R55, -INF , !P2 ;  /* 0xff80000037377808 */ /* 0x000fe20005000000 */
[--C-:B------:R-:W-:Y:S01]  /*4010*/  FFMA.FTZ R28, R36, UR5, -R17.reuse ;  /* 0x00000005241c7c23 */ /* 0x100fe20008010811 */
[----:B------:R-:W-:Y:S01]  /*4020*/  FMNMX.FTZ R0, R54, R3, !PT ;  /* 0x0000000336007209 */ /* 0x000fe20007810000 */
[--C-:B------:R-:W-:Y:S01]  /*4030*/  FFMA.FTZ R29, R64, UR5, -R17.reuse ;  /* 0x00000005401d7c23 */ /* 0x100fe20008010811 */
[--C-:B------:R-:W-:Y:S01]  /*4040*/  FFMA.FTZ R36, R44, UR5, -R17.reuse ;  /* 0x000000052c247c23 */ /* 0x100fe20008010811 */
[----:B------:R1:W-:Y:S01]  /*4050*/  MUFU.EX2 R198, R2 ;  /* 0x0000000200c67308 */ /* 0x0003e20000000800 */
[----:B------:R-:W-:Y:S01]  /*4060*/  FMNMX.FTZ R0, R55, R0, !PT ;  /* 0x0000000037007209 */ /* 0x000fe20007810000 */
[--C-:B------:R-:W-:Y:S01]  /*4070*/  FFMA.FTZ R37, R68, UR5, -R17.reuse ;  /* 0x0000000544257c23 */ /* 0x100fe20008010811 */
[--C-:B------:R-:W-:Y:S01]  /*4080*/  FFMA.FTZ R40, R48, UR5, -R17.reuse ;  /* 0x0000000530287c23 */ /* 0x100fe20008010811 */
[----:B------:R-:W-:-:S02]  /*4090*/  FFMA.FTZ R41, R70, UR5, -R17 ;  /* 0x0000000546297c23 */ /* 0x000fc40008010811 */
[----:B------:R-:W1:Y:S02]  /*40a0*/  SHFL.BFLY PT, R3, R0, 0x2, 0x1f ;  /* 0x0c401f0000037f89 */ /* 0x000e6400000e0000 */
[----:B------:R-:W-:Y:S01]  /*40b0*/  MUFU.EX2 R21, R21 ;  /* 0x0000001500157308 */ /* 0x000fe20000000800 */
[----:B0-----:R-:W-:-:S07]  /*40c0*/  F2FP.F16.F32.PACK_AB R196, R5, R20 ;  /* 0x0000001405c4723e */ /* 0x001fce00000000ff */
[----:B------:R-:W-:Y:S08]  /*40d0*/  MUFU.EX2 R24, R24 ;  /* 0x0000001800187308 */ /* 0x000ff00000000800 */
[----:B------:R-:W0:Y:S01]  /*40e0*/  MUFU.EX2 R25, R25 ;  /* 0x0000001900197308 */ /* 0x000e220000000800 */
[----:B-1----:R-:W-:Y:S01]  /*40f0*/  FMNMX.FTZ R2, R0, R3, !PT ;  /* 0x0000000300027209 */ /* 0x002fe20007810000 */
[----:B------:R-:W-:-:S06]  /*4100*/  FFMA.FTZ R0, R66, UR5, -R17 ;  /* 0x0000000542007c23 */ /* 0x000fcc0008010811 */
[----:B------:R-:W-:Y:S01]  /*4110*/  MUFU.EX2 R28, R28 ;  /* 0x0000001c001c7308 */ /* 0x000fe20000000800 */
[----:B------:R-:W1:Y:S07]  /*4120*/  SHFL.BFLY PT, R3, R2, 0x1, 0x1f ;  /* 0x0c201f0002037f89 */ /* 0x000e6e00000e0000 */
[----:B------:R2:W-:Y:S01]  /*4130*/  MUFU.EX2 R33, R0 ;  /* 0x0000000000217308 */ /* 0x0005e20000000800 */
[----:B0-----:R-:W-:-:S07]  /*4140*/  F2FP.F16.F32.PACK_AB R192, R25, R24 ;  /* 0x0000001819c0723e */ /* 0x001fce00000000ff */
[----:B------:R-:W0:Y:S08]  /*4150*/  MUFU.EX2 R29, R29 ;  /* 0x0000001d001d7308 */ /* 0x000e300000000800 */
[----:B------:R-:W3:Y:S01]  /*4160*/  MUFU.EX2 R32, R32 ;  /* 0x0000002000207308 */ /* 0x000ee20000000800 */
[----:B-1----:R-:W-:Y:S01]  /*4170*/  FMNMX.FTZ R3, R2, R3, !PT ;  /* 0x0000000302037209 */ /* 0x002fe20007810000 */
[--C-:B------:R-:W-:Y:S01]  /*4180*/  FFMA.FTZ R2, R52, UR5, -R17.reuse ;  /* 0x0000000534027c23 */ /* 0x100fe20008010811 */
[----:B------:R-:W-:-:S02]  /*4190*/  FFMA.FTZ R17, R72, UR5, -R17 ;  /* 0x0000000548117c23 */ /* 0x000fc40008010811 */
[C---:B------:R-:W-:Y:S01]  /*41a0*/  FSETP.NEU.FTZ.AND P2, PT, R3.reuse, -INF , PT ;  /* 0xff8000000300780b */ /* 0x040fe20003f5d000 */
[----:B--2---:R-:W-:Y:S02]  /*41b0*/  FMUL.FTZ R0, R3, UR5 ;  /* 0x0000000503007c20 */ /* 0x004fe40008410000 */
[----:B------:R1:W-:Y:S01]  /*41c0*/  MUFU.EX2 R45, R17 ;  /* 0x00000011002d7308 */ /* 0x0003e20000000800 */
[----:B0-----:R-:W-:Y:S02]  /*41d0*/  F2FP.F16.F32.PACK_AB R194, R29, R28 ;  /* 0x0000001c1dc2723e */ /* 0x001fe400000000ff */
[----:B------:R-:W-:Y:S02]  /*41e0*/  FSEL R0, R0, RZ, P2 ;  /* 0x000000ff00007208 */ /* 0x000fe40001000000 */
[----:B------:R-:W-:-:S03]  /*41f0*/  PLOP3.LUT P2, PT, PT, PT, UP1, 0x40, 0x0 ;  /* 0x000000000000781c */ /* 0x000fc60003f4e818 */
[----:B------:R-:W-:Y:S01]  /*4200*/  MUFU.EX2 R36, R36 ;  /* 0x0000002400247308 */ /* 0x000fe20000000800 */
[--C-:B------:R-:W-:Y:S01]  /*4210*/  FFMA.FTZ R26, R26, UR5, -R0.reuse ;  /* 0x000000051a1a7c23 */ /* 0x100fe20008010800 */
[--C-:B------:R-:W-:Y:S01]  /*4220*/  FFMA.FTZ R27, R27, UR5, -R0.reuse ;  /* 0x000000051b1b7c23 */ /* 0x100fe20008010800 */
[----:B-1----:R-:W-:Y:S01]  /*4230*/  FADD.FTZ R17, R20, R5 ;  /* 0x0000000514117221 */ /* 0x002fe20000010000 */
[--C-:B------:R-:W-:Y:S01]  /*4240*/  FFMA.FTZ R30, R30, UR5, -R0.reuse ;  /* 0x000000051e1e7c23 */ /* 0x100fe20008010800 */
[--C-:B------:R-:W-:Y:S01]  /*4250*/  FFMA.FTZ R31, R31, UR5, -R0.reuse ;  /* 0x000000051f1f7c23 */ /* 0x100fe20008010800 */
[--C-:B------:R-:W-:Y:S01]  /*4260*/  FFMA.FTZ R34, R34, UR5, -R0.reuse ;  /* 0x0000000522227c23 */ /* 0x100fe20008010800 */
[----:B------:R-:W-:Y:S01]  /*4270*/  FADD.FTZ R44, R198, R17 ;  /* 0x00000011c62c7221 */ /* 0x000fe20000010000 */
        /* <DEDUP_REMOVED lines=8> */
[----:B------:R-:W0:Y:S01]  /*4300*/  MUFU.EX2 R27, R27 ;  /* 0x0000001b001b7308 */ /* 0x000e220000000800 */
[--C-:B------:R-:W-:Y:S01]  /*4310*/  FFMA.FTZ R46, R46, UR5, -R0.reuse ;  /* 0x000000052e2e7c23 */ /* 0x100fe20008010800 */
[----:B------:R-:W-:Y:S01]  /*4320*/  FFMA.FTZ R47, R47, UR5, -R0 ;  /* 0x000000052f2f7c23 */ /* 0x000fe20008010800 */
[----:B------:R-:W-:Y:S01]  /*4330*/  FADD.FTZ R17, R25, R44 ;  /* 0x0000002c19117221 */ /* 0x000fe20000010000 */
[--C-:B------:R-:W-:Y:S01]  /*4340*/  FFMA.FTZ R50, R50, UR5, -R0.reuse ;  /* 0x0000000532327c23 */ /* 0x100fe20008010800 */
[--C-:B------:R-:W-:Y:S01]  /*4350*/  FFMA.FTZ R51, R51, UR5, -R0.reuse ;  /* 0x0000000533337c23 */ /* 0x100fe20008010800 */
[--C-:B------:R-:W-:Y:S01]  /*4360*/  FFMA.FTZ R54, R54, UR5, -R0.reuse ;  /* 0x0000000536367c23 */ /* 0x100fe20008010800 */
[----:B------:R-:W-:Y:S01]  /*4370*/  FADD.FTZ R44, R28, R17 ;  /* 0x000000111c2c7221 */ /* 0x000fe20000010000 */
[----:B------:R-:W1:Y:S01]  /*4380*/  MUFU.EX2 R30, R30 ;  /* 0x0000001e001e7308 */ /* 0x000e620000000800 */
[----:B------:R-:W-:Y:S01]  /*4390*/  FFMA.FTZ R0, R55, UR5, -R0 ;  /* 0x0000000537007c23 */ /* 0x000fe20008010800 */
[----:B------:R-:W-:Y:S01]  /*43a0*/  F2FP.F16.F32.PACK_AB R198, R21, R198 ;  /* 0x000000c615c6723e */ /* 0x000fe200000000ff */
[----:B------:R-:W-:Y:S01]  /*43b0*/  FADD.FTZ R49, R29, R44 ;  /* 0x0000002c1d317221 */ /* 0x000fe20000010000 */
[----:B---3--:R-:W-:-:S03]  /*43c0*/  F2FP.F16.F32.PACK_AB R188, R33, R32 ;  /* 0x0000002021bc723e */ /* 0x008fc600000000ff */
[----:B------:R-:W-:Y:S01]  /*43d0*/  FADD.FTZ R48, R32, R49 ;  /* 0x0000003120307221 */ /* 0x000fe20000010000 */
[----:B------:R-:W2:Y:S01]  /*43e0*/  MUFU.EX2 R31, R31 ;  /* 0x0000001f001f7308 */ /* 0x000ea20000000800 */
[----:B0-----:R-:W-:Y:S01]  /*43f0*/  FADD.FTZ R17, R26, R27 ;  /* 0x0000001b1a117221 */ /* 0x001fe20000010000 */
[----:B------:R-:W-:Y:S01]  /*4400*/  F2FP.F16.F32.PACK_AB R197, R27, R26 ;  /* 0x0000001a1bc5723e */ /* 0x000fe200000000ff */
[----:B------:R-:W-:-:S04]  /*4410*/  FADD.FTZ R49, R33, R48 ;  /* 0x0000003021317221 */ /* 0x000fc80000010000 */
[----:B------:R-:W-:Y:S01]  /*4420*/  FADD.FTZ R48, R36, R49 ;  /* 0x0000003124307221 */ /* 0x000fe20000010000 */
        /* <DEDUP_REMOVED lines=10> */
[----:B------:R-:W1:Y:S01]  /*44d0*/  MUFU.EX2 R39, R39 ;  /* 0x0000002700277308 */ /* 0x000e620000000800 */
[----:B--2---:R-:W-:-:S07]  /*44e0*/  FADD.FTZ R20, R38, R5 ;  /* 0x0000000526147221 */ /* 0x004fce0000010000 */
[----:B------:R-:W2:Y:S01]  /*44f0*/  MUFU.EX2 R40, R40 ;  /* 0x0000002800287308 */ /* 0x000ea20000000800 */
[C---:B0-----:R-:W-:Y:S01]  /*4500*/  FADD.FTZ R17, R37.reuse, R48 ;  /* 0x0000003025117221 */ /* 0x041fe20000010000 */
[----:B------:R-:W-:-:S06]  /*4510*/  F2FP.F16.F32.PACK_AB R190, R37, R36 ;  /* 0x0000002425be723e */ /* 0x000fcc00000000ff */
[----:B------:R-:W0:Y:S01]  /*4520*/  MUFU.EX2 R42, R42 ;  /* 0x0000002a002a7308 */ /* 0x000e220000000800 */
[C---:B-1----:R-:W-:Y:S01]  /*4530*/  FADD.FTZ R5, R39.reuse, R20 ;  /* 0x0000001427057221 */ /* 0x042fe20000010000 */
[----:B------:R-:W-:-:S06]  /*4540*/  F2FP.F16.F32.PACK_AB R195, R39, R38 ;  /* 0x0000002627c3723e */ /* 0x000fcc00000000ff */
[----:B------:R-:W1:Y:S01]  /*4550*/  MUFU.EX2 R41, R41 ;  /* 0x0000002900297308 */ /* 0x000e620000000800 */
[----:B--2---:R-:W-:-:S07]  /*4560*/  FADD.FTZ R24, R40, R17 ;  /* 0x0000001128187221 */ /* 0x004fce0000010000 */
[----:B------:R-:W2:Y:S01]  /*4570*/  MUFU.EX2 R43, R43 ;  /* 0x0000002b002b7308 */ /* 0x000ea20000000800 */
[----:B0-----:R-:W-:-:S07]  /*4580*/  FADD.FTZ R20, R42, R5 ;  /* 0x000000052a147221 */ /* 0x001fce0000010000 */
[----:B------:R-:W0:Y:S01]  /*4590*/  MUFU.EX2 R2, R2 ;  /* 0x0000000200027308 */ /* 0x000e220000000800 */
[C---:B-1----:R-:W-:Y:S01]  /*45a0*/  FADD.FTZ R17, R41.reuse, R24 ;  /* 0x0000001829117221 */ /* 0x042fe20000010000 */
[----:B------:R-:W-:-:S06]  /*45b0*/  F2FP.F16.F32.PACK_AB R184, R41, R40 ;  /* 0x0000002829b8723e */ /* 0x000fcc00000000ff */
[----:B------:R-:W1:Y:S01]  /*45c0*/  MUFU.EX2 R46, R46 ;  /* 0x0000002e002e7308 */ /* 0x000e620000000800 */
[C---:B--2---:R-:W-:Y:S01]  /*45d0*/  FADD.FTZ R5, R43.reuse, R20 ;  /* 0x000000142b057221 */ /* 0x044fe20000010000 */
[----:B------:R-:W-:Y:S01]  /*45e0*/  F2FP.F16.F32.PACK_AB R189, R43, R42 ;  /* 0x0000002a2bbd723e */ /* 0x000fe200000000ff */
[----:B------:R-:W-:-:S05]  /*45f0*/  VIADD R20, R152, 0xfffffffe ;  /* 0xfffffffe98147836 */ /* 0x000fca0000000000 */
[----:B------:R-:W2:Y:S01]  /*4600*/  MUFU.EX2 R47, R47 ;  /* 0x0000002f002f7308 */ /* 0x000ea20000000800 */
[----:B0-----:R-:W-:Y:S01]  /*4610*/  FADD.FTZ R24, R2, R17 ;  /* 0x0000001102187221 */ /* 0x001fe20000010000 */
[----:B------:R-:W-:-:S03]  /*4620*/  F2FP.F16.F32.PACK_AB R186, R45, R2 ;  /* 0x000000022dba723e */ /* 0x000fc600000000ff */
[----:B------:R-:W-:-:S03]  /*4630*/  FADD.FTZ R17, R45, R24 ;  /* 0x000000182d117221 */ /* 0x000fc60000010000 */
[----:B------:R-:W0:Y:S01]  /*4640*/  MUFU.EX2 R50, R50 ;  /* 0x0000003200327308 */ /* 0x000e220000000800 */
[----:B-1----:R-:W-:-:S07]  /*4650*/  FADD.FTZ R2, R46, R5 ;  /* 0x000000052e027221 */ /* 0x002fce0000010000 */
[----:B------:R-:W1:Y:S01]  /*4660*/  MUFU.EX2 R51, R51 ;  /* 0x0000003300337308 */ /* 0x000e620000000800 */
[C---:B--2---:R-:W-:Y:S01]  /*4670*/  FADD.FTZ R5, R47.reuse, R2 ;  /* 0x000000022f057221 */ /* 0x044fe20000010000 */
[----:B------:R-:W-:-:S06]  /*4680*/  F2FP.F16.F32.PACK_AB R191, R47, R46 ;  /* 0x0000002e2fbf723e */ /* 0x000fcc00000000ff */
[----:B------:R-:W2:Y:S01]  /*4690*/  MUFU.EX2 R54, R54 ;  /* 0x0000003600367308 */ /* 0x000ea20000000800 */
[----:B0-----:R-:W-:-:S07]  /*46a0*/  FADD.FTZ R2, R50, R5 ;  /* 0x0000000532027221 */ /* 0x001fce0000010000 */
[----:B------:R2:W0:Y:S01]  /*46b0*/  MUFU.EX2 R187, R0 ;  /* 0x0000000000bb7308 */ /* 0x0004220000000800 */
[C---:B-1----:R-:W-:Y:S01]  /*46c0*/  FADD.FTZ R5, R51.reuse, R2 ;  /* 0x0000000233057221 */ /* 0x042fe20000010000 */
[----:B------:R-:W-:-:S03]  /*46d0*/  F2FP.F16.F32.PACK_AB R185, R51, R50 ;  /* 0x0000003233b9723e */ /* 0x000fc600000000ff */
[----:B--2---:R-:W-:-:S04]  /*46e0*/  FADD.FTZ R0, R54, R5 ;  /* 0x0000000536007221 */ /* 0x004fc80000010000 */
[C---:B0-----:R-:W-:Y:S01]  /*46f0*/  FADD.FTZ R5, R187.reuse, R0 ;  /* 0x00000000bb057221 */ /* 0x041fe20000010000 */
[----:B------:R-:W-:Y:S01]  /*4700*/  F2FP.F16.F32.PACK_AB R187, R187, R54 ;  /* 0x00000036bbbb723e */ /* 0x000fe200000000ff */
[----:B------:R-:W-:Y:S06]  /*4710*/  @P2 BRA `(.L_x_1222) ;  /* 0x0000000000442947 */ /* 0x000fec0003800000 */
        /* <DEDUP_REMOVED lines=10> */
.L_x_1223:
[----:B------:R-:W-:-:S11]  /*47c0*/  UISETP.NE.AND UP2, UPT, UR7, 0x1, UPT ;  /* 0x000000010700788c */ /* 0x000fd6000bf45270 */
[----:B------:R-:W-:Y:S02]  /*47d0*/  @UP2 ULDC.64 UR10, c[0x0][0x9e8] ;  /* 0x00027a00000a2ab9 */ /* 0x000fe40000000a00 */
[----:B------:R-:W-:-:S04]  /*47e0*/  UIMAD.WIDE.U32 UR14, UR4, UR10, URZ ;  /* 0x0000000a040e72a5 */ /* 0x000fc8000f8e003f */
[----:B------:R-:W-:-:S12]  /*47f0*/  @UP2 USHF.R.U32.HI UR4, URZ, UR11, UR15 ;  /* 0x0000000b3f042299 */ /* 0x000fd8000801160f */
.L_x_1224:
[----:B------:R-:W-:-:S04]  /*4800*/  UIMAD UR4, UR4, UR7, UR7 ;  /* 0x00000007040472a4 */ /* 0x000fc8000f8e0207 */
[----:B------:R-:W-:-:S04]  /*4810*/  UISETP.LT.AND UP2, UPT, UR6, UR4, UPT ;  /* 0x000000040600728c */ /* 0x000fc8000bf41270 */
[----:B------:R-:W-:-:S12]  /*4820*/  USEL UR6, UR6, UR4, UP2 ;  /* 0x0000000406067287 */ /* 0x000fd80009000000 */
.L_x_1222:
[----:B------:R-:W-:Y:S01]  /*4830*/  R2UR UR7, R22 ;  /* 0x00000000160772ca */ /* 0x000fe200000e0000 */
[----:B------:R-:W-:Y:S01]  /*4840*/  USHF.R.S32.HI UR4, URZ, 0x1f, UR6 ;  /* 0x0000001f3f047899 */ /* 0x000fe20008011406 */
[----:B------:R-:W-:Y:S01]  /*4850*/  IMAD.MOV.U32 R0, RZ, RZ, 0x3f800000 ;  /* 0x3f800000ff007424 */ /* 0x000fe200078e00ff */
[----:B------:R-:W-:Y:S01]  /*4860*/  CS2R R150, SRZ ;  /* 0x0000000000967805 */ /* 0x000fe2000001ff00 */
[----:B------:R-:W-:Y:S01]  /*4870*/  IMAD.MOV.U32 R2, RZ, RZ, 0x3f800000 ;  /* 0x3f800000ff027424 */ /* 0x000fe200078e00ff */
[----:B------:R-:W-:Y:S01]  /*4880*/  ULEA.HI UR4, UR4, UR6, URZ, 0x6 ;  /* 0x0000000604047291 */ /* 0x000fe2000f8f303f */
[----:B------:R-:W-:Y:S02]  /*4890*/  CS2R R148, SRZ ;  /* 0x0000000000947805 */ /* 0x000fe4000001ff00 */
[----:B------:R-:W-:Y:S02]  /*48a0*/  CS2R R146, SRZ ;  /* 0x0000000000927805 */ /* 0x000fe4000001ff00 */
[----:B------:R-:W-:Y:S01]  /*48b0*/  CS2R R144, SRZ ;  /* 0x0000000000907805 */ /* 0x000fe2000001ff00 */
[----:B------:R-:W-:Y:S01]  /*48c0*/  USHF.R.S32.HI UR4, URZ, 0x6, UR4 ;  /* 0x000000063f047899 */ /* 0x000fe20008011404 */
[----:B------:R-:W-:-:S02]  /*48d0*/  CS2R R142, SRZ ;  /* 0x00000000008e7805 */ /* 0x000fc4000001ff00 */
[----:B------:R-:W-:Y:S02]  /*48e0*/  CS2R R140, SRZ ;  /* 0x00000000008c7805 */ /* 0x000fe4000001ff00 */
[----:B------:R-:W-:Y:S01]  /*48f0*/  CS2R R138, SRZ ;  /* 0x00000000008a7805 */ /* 0x000fe2000001ff00 */
[----:B------:R-:W-:Y:S01]  /*4900*/  UISETP.LT.AND UP2, UPT, UR7, UR4, UPT ;  /* 0x000000040700728c */ /* 0x000fe2000bf41270 */
[----:B------:R-:W-:Y:S02]  /*4910*/  CS2R R136, SRZ ;  /* 0x0000000000887805 */ /* 0x000fe4000001ff00 */
[----:B------:R-:W-:Y:S02]  /*4920*/  CS2R R134, SRZ ;  /* 0x0000000000867805 */ /* 0x000fe4000001ff00 */
[----:B------:R-:W-:Y:S01]  /*4930*/  CS2R R132, SRZ ;  /* 0x0000000000847805 */ /* 0x000fe2000001ff00 */
[----:B------:R-:W-:Y:S01]  /*4940*/  USEL UR58, UR7, UR4, !UP2 ;  /* 0x00000004073a7287 */ /* 0x000fe2000d000000 */
[----:B------:R-:W-:-:S02]  /*4950*/  CS2R R130, SRZ ;  /* 0x0000000000827805 */ /* 0x000fc4000001ff00 */
[----:B------:R-:W-:Y:S02]  /*4960*/  CS2R R128, SRZ ;  /* 0x0000000000807805 */ /* 0x000fe4000001ff00 */
[----:B------:R-:W-:Y:S02]  /*4970*/  CS2R R126, SRZ ;  /* 0x00000000007e7805 */ /* 0x000fe4000001ff00 */
[----:B------:R-:W-:Y:S02]  /*4980*/  CS2R R124, SRZ ;  /* 0x00000000007c7805 */ /* 0x000fe4000001ff00 */
[----:B------:R-:W-:Y:S02]  /*4990*/  CS2R R122, SRZ ;  /* 0x00000000007a7805 */ /* 0x000fe4000001ff00 */
[----:B------:R-:W-:Y:S02]  /*49a0*/  ISETP.GE.AND P2, PT, R20, UR58, PT ;  /* 0x0000003a14007c0c */ /* 0x000fe4000bf46270 */
        /* <DEDUP_REMOVED lines=49> */
[----:B------:R-:W-:Y:S06]  /*4cc0*/  @!P2 BRA `(.L_x_1225) ;  /* 0x0000002400f0a947 */ /* 0x000fec0003800000 */
[----:B------:R-:W-:Y:S01]  /*4cd0*/  IMAD.MOV.U32 R0, RZ, RZ, 0x3f800000 ;  /* 0x3f800000ff007424 */ /* 0x000fe200078e00ff */
[----:B------:R-:W-:Y:S01]  /*4ce0*/  ULDC UR59, c[0x0][0x9e4] ;  /* 0x00027900003b7ab9 */ /* 0x000fe20000000800 */
[----:B------:R-:W-:-:S07]  /*4cf0*/  IMAD.MOV.U32 R151, RZ, RZ, RZ ;  /* 0x000000ffff977224 */ /* 0x000fce00078e00ff */
.L_x_1242:
[----:B------:R-:W-:-:S04]  /*4d00*/  UIADD3 UR4, UR36, 0x1, URZ ;  /* 0x0000000124047890 */ /* 0x000fc8000fffe03f */
[----:B------:R-:W-:-:S04]  /*4d10*/  UISETP.NE.AND UP2, UPT, UR4, 0x2, UPT ;  /* 0x000000020400788c */ /* 0x000fc8000bf45270 */
[----:B------:R-:W-:Y:S02]  /*4d20*/  USEL UR7, URZ, 0x1, UP2 ;  /* 0x000000013f077887 */ /* 0x000fe40009000000 */
[----:B------:R-:W-:Y:S02]  /*4d30*/  USEL UR4, UR4, URZ, UP2 ;  /* 0x0000003f04047287 */ /* 0x000fe40009000000 */
[----:B------:R-:W-:Y:S01]  /*4d40*/  ULOP3.LUT UR7, UR38, UR7, URZ, 0x3c, !UPT ;  /* 0x0000000726077292 */ /* 0x000fe2000f8e3c3f */
[----:B------:R-:W-:Y:S11]  /*4d50*/  @!P0 BRA `(.L_x_1226) ;  /* 0x0000000000048947 */ /* 0x000ff60003800000 */
[----:B------:R-:W-:Y:S01]  /*4d60*/  BPT.TRAP 0x1 ;  /* 0x000000040000795c */ /* 0x000fe20000300000 */
.L_x_1226:
[----:B------:R-:W-:Y:S01]  /*4d70*/  ULEA UR6, UR4, UR37, 0x3 ;  /* 0x0000002504067291 */ /* 0x000fe2000f8e183f */
[----:B------:R-:W-:-:S05]  /*4d80*/  IMAD.U32 R21, RZ, RZ, UR7 ;  /* 0x00000007ff157e24 */ /* 0x000fca000f8e00ff */
[----:B------:R-:W-:-:S04]  /*4d90*/  SHF.L.U32 R21, R21, 0x1f, RZ ;  /* 0x0000001f15157819 */ /* 0x000fc800000006ff */
[----:B------:R0:W1:Y:S01]  /*4da0*/  SYNCS.PHASECHK.TRANS64.TRYWAIT P2, [UR6+0x30830], R21 ;  /* 0x03083015ff0075a7 */ /* 0x0000620008040146 */
[----:B------:R-:W-:Y:S05]  /*4db0*/  @!P0 BRA `(.L_x_1227) ;  /* 0x0000000000048947 */ /* 0x000fea0003800000 */
[----:B------:R-:W-:Y:S01]  /*4dc0*/  BPT.TRAP 0x1 ;  /* 0x000000040000795c */ /* 0x000fe20000300000 */
.L_x_1227:
[-C--:B------:R-:W-:Y:S01]  /*4dd0*/  FMUL.FTZ R24, R24, R2.reuse ;  /* 0x0000000218187220 */ /* 0x080fe20000410000 */
[----:B------:R-:W-:Y:S01]  /*4de0*/  FMUL.FTZ R25, R25, R2 ;  /* 0x0000000219197220 */ /* 0x000fe20000410000 */
[----:B-1----:R-:W-:Y:S06]  /*4df0*/  @P2 BRA `(.L_x_1228) ;  /* 0x0000000000082947 */ /* 0x002fec0003800000 */
[----:B------:R-:W1:Y:S02]  /*4e00*/  SYNCS.PHASECHK.TRANS64.TRYWAIT P2, [UR6+0x30830], R21 ;  /* 0x03083015ff0075a7 */ /* 0x000e640008040146 */
[----:B-1----:R-:W-:Y:S05]  /*4e10*/  @!P2 BRA `(.L_x_1229) ;  /* 0x0000014c00a8a947 */ /* 0x002fea0003800000 */
.L_x_1228:
[----:B------:R-:W-:Y:S01]  /*4e20*/  R2UR UR5, R18 ;  /* 0x00000000120572ca */ /* 0x000fe200000e0000 */
[----:B-1----:R-:W-:Y:S01]  /*4e30*/  WARPGROUP.ARRIVE ;  /* 0x00000000000079c5 */ /* 0x002fe20000000000 */
        /* <DEDUP_REMOVED lines=171> */
[----:B------:R-:W-:-:S09]  /*58f0*/  WARPGROUP.ARRIVE ;  /* 0x00000000000079c5 */ /* 0x000fd20000000000 */
        /* <DEDUP_REMOVED lines=8> */
[----:B------:R-:W-:Y:S01]  /*5980*/  UIADD3 UR54, UR5, 0x606, URZ ;  /* 0x0000060605367890 */ /* 0x000fe2000fffe03f */
[----:B------:R-:W-:Y:S01]  /*5990*/  UMOV UR52, UR56 ;  /* 0x0000003800347c82 */ /* 0x000fe20008000000 */
[----:B------:R-:W-:Y:S01]  /*59a0*/  UMOV UR53, UR57 ;  /* 0x0000003900357c82 */ /* 0x000fe20008000000 */
        /* <DEDUP_REMOVED lines=37> */
.L_x_1230:
[----:B------:R-:W-:Y:S01]  /*5c00*/  ULEA UR10, UR36, UR37, 0x3 ;  /* 0x00000025240a7291 */ /* 0x000fe2000f8e183f */
[----:B------:R-:W-:-:S05]  /*5c10*/  IMAD.U32 R0, RZ, RZ, UR38 ;  /* 0x00000026ff007e24 */ /* 0x000fca000f8e00ff */
[----:B------:R-:W-:-:S04]  /*5c20*/  SHF.L.U32 R0, R0, 0x1f, RZ ;  /* 0x0000001f00007819 */ /* 0x000fc800000006ff */
[----:B------:R1:W2:Y:S01]  /*5c30*/  SYNCS.PHASECHK.TRANS64.TRYWAIT P2, [UR10+0x30850], R0 ;  /* 0x03085000ff0075a7 */ /* 0x0002a2000804014a */
[----:B------:R-:W-:Y:S05]  /*5c40*/  @!P0 BRA `(.L_x_1231) ;  /* 0x0000000000048947 */ /* 0x000fea0003800000 */
[----:B------:R-:W-:Y:S01]  /*5c50*/  BPT.TRAP 0x1 ;  /* 0x000000040000795c */ /* 0x000fe20000300000 */
.L_x_1231:
[----:B--2---:R-:W-:Y:S05]  /*5c60*/  @P2 BRA `(.L_x_1232) ;  /* 0x0000000000082947 */ /* 0x004fea0003800000 */
[----:B------:R-:W2:Y:S02]  /*5c70*/  SYNCS.PHASECHK.TRANS64.TRYWAIT P2, [UR10+0x30850], R0 ;  /* 0x03085000ff0075a7 */ /* 0x000ea4000804014a */
[----:B--2---:R-:W-:Y:S05]  /*5c80*/  @!P2 BRA `(.L_x_1233) ;  /* 0x000001400024a947 */ /* 0x004fea0003800000 */
.L_x_1232:
[----:B------:R-:W-:Y:S01]  /*5c90*/  UIADD3 UR5, UR37, 0x400, URZ ;  /* 0x0000040025057890 */ /* 0x000fe2000fffe03f */
[----:B------:R-:W-:Y:S01]  /*5ca0*/  WARPGROUP.ARRIVE ;  /* 0x00000000000079c5 */ /* 0x000fe20000000000 */
[----:B------:R-:W-:Y:S01]  /*5cb0*/  UMOV UR15, 0x40000040 ;  /* 0x40000040000f7882 */ /* 0x000fe20000000000 */
[----:B------:R-:W-:Y:S01]  /*5cc0*/  PLOP3.LUT P2, PT, PT, PT, UP0, 0x80, 0x0 ;  /* 0x000000000000781c */ /* 0x000fe20003f4f008 */
[----:B------:R-:W-:Y:S01]  /*5cd0*/  USHF.R.U32.HI UR5, URZ, 0x4, UR5 ;  /* 0x000000043f057899 */ /* 0x000fe20008011605 */
[----:B------:R-:W-:Y:S01]  /*5ce0*/  PLOP3.LUT P3, PT, PT, PT, UP0, 0x80, 0x0 ;  /* 0x000000000000781c */ /* 0x000fe20003f6f008 */
[----:B-12---:R-:W-:Y:S01]  /*5cf0*/  IMAD.U32 R0, RZ, RZ, UR6 ;  /* 0x00000006ff007e24 */ /* 0x006fe2000f8e00ff */
[----:B------:R-:W-:Y:S01]  /*5d00*/  ULDC UR11, c[0x0][0x9dc] ;  /* 0x00027700000b7ab9 */ /* 0x000fe20000000800 */
[----:B------:R-:W-:Y:S02]  /*5d10*/  ULOP3.LUT UR5, UR5, 0x3fff, URZ, 0xc0, !UPT ;  /* 0x00003fff05057892 */ /* 0x000fe4000f8ec03f */
[----:B------:R-:W-:Y:S01]  /*5d20*/  @!P1 VIADD R0, R0, 0x30840 ;  /* 0x0003084000009836 */ /* 0x000fe20000000000 */
[----:B------:R-:W-:Y:S01]  /*5d30*/  UMOV UR18, UR11 ;  /* 0x0000000b00127c82 */ /* 0x000fe20008000000 */
[----:B------:R-:W-:Y:S01]  /*5d40*/  ULOP3.LUT UR5, UR5, 0x2000000, URZ, 0xfc, !UPT ;  /* 0x0200000005057892 */ /* 0x000fe2000f8efc3f */
[----:B------:R-:W-:-:S02]  /*5d50*/  ULDC UR6, c[0x0][0x9e0] ;  /* 0x0002780000067ab9 */ /* 0x000fc40000000800 */
[----:B------:R-:W-:Y:S01]  /*5d60*/  @!P1 PRMT R0, RZ, 0x654, R0 ;  /* 0x00000654ff009816 */ /* 0x000fe20000000000 */
[----:B------:R-:W-:-:S07]  /*5d70*/  ULEA UR5, UR36, UR5, 0xb ;  /* 0x0000000524057291 */ /* 0x000fce000f8e583f */
        /* <DEDUP_REMOVED lines=16> */
[----:B------:R-:W-:Y:S01]  /*5e80*/  @UP0 ULDC UR5, c[0x0][0x44c] ;  /* 0x0001130000050ab9 */ /* 0x000fe20000000800 */
[----:B------:R-:W-:Y:S02]  /*5e90*/  WARPGROUP.DEPBAR.LE gsb0, 0x0 ;  /* 0x00008000000079c5 */ /* 0x000fe40000010000 */
[----:B------:R-:W-:Y:S01]  /*5ea0*/  WARPGROUP.ARRIVE ;  /* 0x00000000000079c5 */ /* 0x000fe20000000000 */
[----:B------:R-:W-:-:S04]  /*5eb0*/  VIADD R188, R19, UR61 ;  /* 0x0000003d13bc7c36 */ /* 0x000fc80008000000 */
[----:B------:R-:W-:-:S15]  /*5ec0*/  @P2 IMAD.HI.U32 R2, R188, UR5, RZ ;  /* 0x00000005bc022c27 */ /* 0x000fde000f8e00ff */
[----:B------:R-:W-:-:S01]  /*5ed0*/  NOP ;  /* 0x0000000000007918 */ /* 0x000fc20000000000 */
[----:B------:R-:W-:Y:S01]  /*5ee0*/  HGMMA.64x256x16.F32 R24, R184, gdesc[UR12].tnspB, R24, gsb0 ;  /* 0x43e0000cb8187df0 */ /* 0x000fe20008000818 */
[----:B------:R-:W-:Y:S01]  /*5ef0*/  @UP0 ULDC UR5, c[0x0][0x450] ;  /* 0x0001140000050ab9 */ /* 0x000fe20000000800 */
[----:B------:R-:W-:Y:S02]  /*5f00*/  PLOP3.LUT P2, PT, PT, PT, UP1, 0x40, 0x0 ;  /* 0x000000000000781c */ /* 0x000fe40003f4e818 */
[----:B------:R-:W-:Y:S01]  /*5f10*/  @P3 SHF.R.U32.HI R188, RZ, UR5, R2 ;  /* 0x00000005ffbc3c19 */ /* 0x000fe20008011602 */
[----:B------:R-:W-:Y:S01]  /*5f20*/  IMAD.U32 R2, RZ, RZ, UR39 ;  /* 0x00000027ff027e24 */ /* 0x000fe2000f8e00ff */
[----:B------:R-:W-:-:S03]  /*5f30*/  ULOP3.LUT UR5, URZ, UR18, URZ, 0x33, !UPT ;  /* 0x000000123f057292 */ /* 0x000fc6000f8e333f */
[----:B------:R-:W1:Y:S01]  /*5f40*/  SHFL.IDX PT, R189, R188, RZ, 0x1c1f ;  /* 0x001c1fffbcbd7589 */ /* 0x000e6200000e0000 */
[----:B------:R-:W-:Y:S02]  /*5f50*/  WARPGROUP.DEPBAR.LE gsb0, 0x0 ;  /* 0x00008000000079c5 */ /* 0x000fe40000010000 */
[----:B------:R2:W-:Y:S02]  /*5f60*/  @!P1 SYNCS.ARRIVE.TRANS64.RED.A1T0 RZ, [R0+URZ], RZ ;  /* 0x000000ff00ff99a7 */ /* 0x0005e4000810043f */
[----:B--2---:R-:W-:-:S05]  /*5f70*/  IMAD.SHL.U32 R0, R20, 0x40, RZ ;  /* 0x0000004014007824 */ /* 0x004fca00078e00ff */
[----:B0-----:R-:W-:-:S04]  /*5f80*/  IADD3 R21, -R16, 0x1, -R0 ;  /* 0x0000000110157810 */ /* 0x001fc80007ffe900 */
[----:B------:R-:W-:-:S05]  /*5f90*/  IADD3 R2, -R2, UR60, R21 ;  /* 0x0000003c02027c10 */ /* 0x000fca000fffe115 */
[C---:B------:R-:W-:Y:S02]  /*5fa0*/  VIADD R187, R2.reuse, UR6 ;  /* 0x0000000602bb7c36 */ /* 0x040fe40008000000 */
[----:B------:R-:W-:Y:S02]  /*5fb0*/  VIADD R186, R2, UR5 ;  /* 0x0000000502ba7c36 */ /* 0x000fe40008000000 */
[--C-:B-1----:R-:W-:Y:S02]  /*5fc0*/  IMAD.IADD R21, R187, 0x1, R189.reuse ;  /* 0x00000001bb157824 */ /* 0x102fe400078e02bd */
[----:B------:R-:W-:Y:S01]  /*5fd0*/  IMAD.IADD R2, R186, 0x1, R189 ;  /* 0x00000001ba027824 */ /* 0x000fe200078e02bd */
[----:B------:R-:W-:Y:S06]  /*5fe0*/  @P2 BRA `(.L_x_1234) ;  /* 0x00000000005c2947 */ /* 0x000fec0003800000 */
[----:B------:R-:W-:Y:S01]  /*5ff0*/  IMAD.U32 R184, RZ, RZ, UR39 ;  /* 0x00000027ffb87e24 */ /* 0x000fe2000f8e00ff */
[----:B------:R-:W-:Y:S04]  /*6000*/  BSSY B0, `(.L_x_1235) ;  /* 0x0000011000007945 */ /* 0x000fe80003800000 */
[----:B------:R-:W-:-:S04]  /*6010*/  IADD3 R189, -R184, UR60, R189 ;  /* 0x0000003cb8bd7c10 */ /* 0x000fc8000fffe1bd */
[----:B------:R-:W-:-:S13]  /*6020*/  ISETP.GT.AND P2, PT, R189, -0x1, PT ;  /* 0xffffffffbd00780c */ /* 0x000fda0003f44270 */
[----:B------:R-:W-:Y:S05]  /*6030*/  @P2 BRA `(.L_x_1236) ;  /* 0x0000000000202947 */ /* 0x000fea0003800000 */
[----:B------:R-:W-:Y:S01]  /*6040*/  IMAD.U32 R190, RZ, RZ, UR59 ;  /* 0x0000003bffbe7e24 */ /* 0x000fe2000f8e00ff */
[----:B------:R-:W-:-:S04]  /*6050*/  LOP3.LUT R189, RZ, R189, RZ, 0x33, !PT ;  /* 0x000000bdffbd7212 */ /* 0x000fc800078e33ff */
[----:B------:R-:W-:-:S13]  /*6060*/  ISETP.NE.AND P2, PT, R190, 0x1, PT ;  /* 0x00000001be00780c */ /* 0x000fda0003f45270 */
[----:B------:R-:W0:Y:S02]  /*6070*/  @P2 LDC.64 R184, c[0x0][0x9e8] ;  /* 0x00027a00ffb82b82 */ /* 0x000e240000000a00 */
[----:B0-----:R-:W-:-:S05]  /*6080*/  @P2 IMAD.HI.U32 R184, R189, R184, RZ ;  /* 0x000000b8bdb82227 */ /* 0x001fca00078e00ff */
[----:B------:R-:W-:-:S04]  /*6090*/  @P2 SHF.R.U32.HI R189, RZ, R185, R184 ;  /* 0x000000b9ffbd2219 */ /* 0x000fc800000116b8 */
[----:B------:R-:W-:Y:S01]  /*60a0*/  LOP3.LUT R189, RZ, R189, RZ, 0x33, !PT ;  /* 0x000000bdffbd7212 */ /* 0x000fe200078e33ff */
[----:B------:R-:W-:Y:S06]  /*60b0*/  BRA `(.L_x_1237) ;  /* 0x0000000000147947 */ /* 0x000fec0003800000 */
.L_x_1236:
[----:B------:R-:W-:-:S05]  /*60c0*/  IMAD.U32 R190, RZ, RZ, UR59 ;  /* 0x0000003bffbe7e24 */ /* 0x000fca000f8e00ff */
[----:B------:R-:W-:-:S13]  /*60d0*/  ISETP.NE.AND P2, PT, R190, 0x1, PT ;  /* 0x00000001be00780c */ /* 0x000fda0003f45270 */
[----:B------:R-:W0:Y:S02]  /*60e0*/  @P2 LDC.64 R184, c[0x0][0x9e8] ;  /* 0x00027a00ffb82b82 */ /* 0x000e240000000a00 */
[----:B0-----:R-:W-:-:S05]  /*60f0*/  @P2 IMAD.HI.U32 R184, R189, R184, RZ ;  /* 0x000000b8bdb82227 */ /* 0x001fca00078e00ff */
[----:B------:R-:W-:-:S07]  /*6100*/  @P2 SHF.R.U32.HI R189, RZ, R185, R184 ;  /* 0x000000b9ffbd2219 */ /* 0x000fce00000116b8 */
.L_x_1237:
[----:B------:R-:W-:Y:S05]  /*6110*/  BSYNC B0 ;  /* 0x0000000000007941 */ /* 0x000fea0003800000 */
.L_x_1235:
[----:B------:R-:W-:-:S04]  /*6120*/  IMAD R189, R189, R190, -R0 ;  /* 0x000000bebdbd7224 */ /* 0x000fc800078e0a00 */
[----:B------:R-:W-:-:S05]  /*6130*/  IMAD.IADD R189, R189, 0x1, -R16 ;  /* 0x00000001bdbd7824 */ /* 0x000fca00078e0a10 */
[----:B------:R-:W-:Y:S02]  /*6140*/  VIADDMNMX R21, R189, R190, R21, PT ;  /* 0x000000bebd157246 */ /* 0x000fe40003800115 */
[----:B------:R-:W-:-:S07]  /*6150*/  VIMNMX R2, R2, R189, !PT ;  /* 0x000000bd02027248 */ /* 0x000fce0007fe0100 */
.L_x_1234:
[----:B------:R-:W-:Y:S01]  /*6160*/  ISETP.GT.AND P2, PT, R20, -0x1, PT ;  /* 0xffffffff1400780c */ /* 0x000fe20003f44270 */
[----:B------:R-:W0:Y:S03]  /*6170*/  SHFL.IDX PT, R188, R188, 0x1, 0x1c1f ;  /* 0x003c1f00bcbc7f89 */ /* 0x000e2600000e0000 */
[C---:B------:R-:W-:Y:S02]  /*6180*/  ISETP.GT.AND P5, PT, R2.reuse, RZ, P2 ;  /* 0x000000ff0200720c */ /* 0x040fe400017a4270 */
[C---:B------:R-:W-:Y:S02]  /*6190*/  ISETP.GT.AND P4, PT, R2.reuse, 0x1, P2 ;  /* 0x000000010200780c */ /* 0x040fe40001784270 */
[----:B------:R-:W-:Y:S02]  /*61a0*/  ISETP.LT.OR P5, PT, R21, 0x1, P5 ;  /* 0x000000011500780c */ /* 0x000fe40002fa1670 */
[----:B------:R-:W-:-:S02]  /*61b0*/  ISETP.GT.AND P6, PT, R2, 0x8, P2 ;  /* 0x000000080200780c */ /* 0x000fc400017c4270 */
[----:B------:R-:W-:Y:S02]  /*61c0*/  FSEL R184, R152, -INF , !P5 ;  /* 0xff80000098b87808 */ /* 0x000fe40006800000 */
[C---:B------:R-:W-:Y:S02]  /*61d0*/  ISETP.GT.AND P5, PT, R2.reuse, 0x10, P2 ;  /* 0x000000100200780c */ /* 0x040fe400017a4270 */
[----:B------:R-:W-:Y:S02]  /*61e0*/  ISETP.GT.AND P3, PT, R2, 0x9, P2 ;  /* 0x000000090200780c */ /* 0x000fe40001764270 */
[C---:B------:R-:W-:Y:S02]  /*61f0*/  ISETP.LT.OR P5, PT, R21.reuse, 0x11, P5 ;  /* 0x000000111500780c */ /* 0x040fe40002fa1670 */
[----:B------:R-:W-:Y:S02]  /*6200*/  ISETP.LT.OR P4, PT, R21, 0x2, P4 ;  /* 0x000000021500780c */ /* 0x000fe40002781670 */
[----:B------:R-:W-:-:S02]  /*6210*/  FSEL R160, R160, -INF , !P5 ;  /* 0xff800000a0a07808 */ /* 0x000fc40006800000 */
[----:B------:R-:W-:Y:S01]  /*6220*/  ISETP.GT.AND P5, PT, R2, 0x20, P2 ;  /* 0x000000200200780c */ /* 0x000fe200017a4270 */
[--C-:B0-----:R-:W-:Y:S01]  /*6230*/  IMAD.IADD R187, R187, 0x1, R188.reuse ;  /* 0x00000001bbbb7824 */ /* 0x101fe200078e02bc */
[C---:B------:R-:W-:Y:S01]  /*6240*/  ISETP.LT.OR P6, PT, R21.reuse, 0x9, P6 ;  /* 0x000000091500780c */ /* 0x040fe200037c1670 */
[----:B------:R-:W-:Y:S01]  /*6250*/  IMAD.IADD R186, R186, 0x1, R188 ;  /* 0x00000001baba7824 */ /* 0x000fe200078e02bc */
[C---:B------:R-:W-:Y:S02]  /*6260*/  ISETP.LT.OR P3, PT, R21.reuse, 0xa, P3 ;  /* 0x0000000a1500780c */ /* 0x040fe40001f61670 */
[----:B------:R-:W-:Y:S02]  /*6270*/  ISETP.LT.OR P5, PT, R21, 0x21, P5 ;  /* 0x000000211500780c */ /* 0x000fe40002fa1670 */
[----:B------:R-:W-:Y:S02]  /*6280*/  FSEL R185, R153, -INF , !P4 ;  /* 0xff80000099b97808 */ /* 0x000fe40006000000 */
[----:B------:R-:W-:-:S02]  /*6290*/  FSEL R156, R156, -INF , !P6 ;  /* 0xff8000009c9c7808 */ /* 0x000fc40007000000 */
[----:B------:R-:W-:Y:S02]  /*62a0*/  FSEL R157, R157, -INF , !P3 ;  /* 0xff8000009d9d7808 */ /* 0x000fe40005800000 */
[C---:B------:R-:W-:Y:S02]  /*62b0*/  ISETP.GT.AND P4, PT, R2.reuse, 0x11, P2 ;  /* 0x000000110200780c */ /* 0x040fe40001784270 */
[C---:B------:R-:W-:Y:S02]  /*62c0*/  ISETP.GT.AND P6, PT, R2.reuse, 0x18, P2 ;  /* 0x000000180200780c */ /* 0x040fe400017c4270 */
[----:B------:R-:W-:Y:S02]  /*62d0*/  ISETP.GT.AND P3, PT, R2, 0x19, P2 ;  /* 0x000000190200780c */ /* 0x000fe40001764270 */
[----:B------:R-:W-:Y:S02]  /*62e0*/  FSEL R168, R168, -INF , !P5 ;  /* 0xff800000a8a87808 */ /* 0x000fe40006800000 */
[----:B------:R-:W-:-:S02]  /*62f0*/  ISETP.GT.AND P5, PT, R2, 0x30, P2 ;  /* 0x000000300200780c */ /* 0x000fc400017a4270 */
[C---:B------:R-:W-:Y:S02]  /*6300*/  ISETP.LT.OR P4, PT, R21.reuse, 0x12, P4 ;  /* 0x000000121500780c */ /* 0x040fe40002781670 */
[C---:B------:R-:W-:Y:S02]  /*6310*/  ISETP.LT.OR P6, PT, R21.reuse, 0x19, P6 ;  /* 0x000000191500780c */ /* 0x040fe400037c1670 */
        /* <DEDUP_REMOVED lines=9> */
[----:B------:R-:W-:-:S02]  /*63b0*/  PLOP3.LUT P5, PT, PT, PT, UP1, 0x40, 0x0 ;  /* 0x000000000000781c */ /* 0x000fc40003fae818 */
        /* <DEDUP_REMOVED lines=14> */
[----:B------:R-:W-:Y:S01]  /*64a0*/  FSEL R181, R181, -INF , !P3 ;  /* 0xff800000b5b57808 */ /* 0x000fe20005800000 */
        /* <DEDUP_REMOVED lines=14> */
.L_x_1240:
[----:B------:R-:W-:-:S05]  /*6590*/  IMAD.U32 R2, RZ, RZ, UR59 ;  /* 0x0000003bff027e24 */ /* 0x000fca000f8e00ff */
[----:B------:R-:W-:-:S13]  /*65a0*/  ISETP.NE.AND P3, PT, R2, 0x1, PT ;  /* 0x000000010200780c */ /* 0x000fda0003f65270 */
[----:B------:R-:W0:Y:S02]  /*65b0*/  @P3 LDC.64 R152, c[0x0][0x9e8] ;  /* 0x00027a00ff983b82 */ /* 0x000e240000000a00 */
[----:B0-----:R-:W-:-:S05]  /*65c0*/  @P3 IMAD.HI.U32 R152, R188, R152, RZ ;  /* 0x00000098bc983227 */ /* 0x001fca00078e00ff */
[----:B------:R-:W-:-:S07]  /*65d0*/  @P3 SHF.R.U32.HI R188, RZ, R153, R152 ;  /* 0x00000099ffbc3219 */ /* 0x000fce0000011698 */
.L_x_1241:
[----:B------:R-:W-:Y:S05]  /*65e0*/  BSYNC B0 ;  /* 0x0000000000007941 */ /* 0x000fea0003800000 */
.L_x_1239:
[----:B------:R-:W-:-:S04]  /*65f0*/  IMAD R0, R188, R2, -R0 ;  /* 0x00000002bc007224 */ /* 0x000fc800078e0a00 */
[----:B------:R-:W-:-:S05]  /*6600*/  IMAD.IADD R0, R0, 0x1, -R16 ;  /* 0x0000000100007824 */ /* 0x000fca00078e0a10 */
[----:B------:R-:W-:Y:S02]  /*6610*/  VIADDMNMX R187, R0, R2, R187, PT ;  /* 0x0000000200bb7246 */ /* 0x000fe400038001bb */
[----:B------:R-:W-:-:S07]  /*6620*/  VIMNMX R186, R186, R0, !PT ;  /* 0x00000000baba7248 */ /* 0x000fce0007fe0100 */
.L_x_1238:
[----:B------:R-:W-:Y:S01]  /*6630*/  ISETP.GT.AND P4, PT, R186, 0x9, P2 ;  /* 0x00000009ba00780c */ /* 0x000fe20001784270 */
[----:B------:R-:W-:Y:S01]  /*6640*/  ULDC UR5, c[0x0][0x988] ;  /* 0x0002620000057ab9 */ /* 0x000fe20000000800 */
[----:B------:R-:W-:Y:S01]  /*6650*/  FMNMX.FTZ R0, R184, R4, !PT ;  /* 0x00000004b8007209 */ /* 0x000fe20007810000 */
[----:B------:R-:W-:Y:S01]  /*6660*/  UMOV UR38, UR7 ;  /* 0x0000000700267c82 */ /* 0x000fe20008000000 */
[----:B------:R-:W-:Y:S01]  /*6670*/  ISETP.LT.OR P4, PT, R187, 0xa, P4 ;  /* 0x0000000abb00780c */ /* 0x000fe20002781670 */
[----:B------:R-:W-:Y:S01]  /*6680*/  UMOV UR36, UR4 ;  /* 0x0000000400247c82 */ /* 0x000fe20008000000 */
[----:B------:R-:W-:Y:S02]  /*6690*/  FMNMX.FTZ R0, R185, R0, !PT ;  /* 0x00000000b9007209 */ /* 0x000fe40007810000 */
[----:B------:R-:W-:Y:S02]  /*66a0*/  FSEL R159, R159, -INF , !P4 ;  /* 0xff8000009f9f7808 */ /* 0x000fe40006000000 */
[----:B------:R-:W-:-:S02]  /*66b0*/  ISETP.GT.AND P4, PT, R186, 0x19, P2 ;  /* 0x00000019ba00780c */ /* 0x000fc40001784270 */
[----:B------:R-:W-:Y:S02]  /*66c0*/  FMNMX.FTZ R0, R156, R0, !PT ;  /* 0x000000009c007209 */ /* 0x000fe40007810000 */
[----:B------:R-:W-:Y:S02]  /*66d0*/  ISETP.LT.OR P4, PT, R187, 0x1a, P4 ;  /* 0x0000001abb00780c */ /* 0x000fe40002781670 */
[C---:B------:R-:W-:Y:S02]  /*66e0*/  ISETP.GT.AND P3, PT, R186.reuse, 0x1, P2 ;  /* 0x00000001ba00780c */ /* 0x040fe40001764270 */
[----:B------:R-:W-:Y:S02]  /*66f0*/  FSEL R167, R167, -INF , !P4 ;  /* 0xff800000a7a77808 */ /* 0x000fe40006000000 */
[----:B------:R-:W-:Y:S02]  /*6700*/  ISETP.GT.AND P4, PT, R186, RZ, P2 ;  /* 0x000000ffba00720c */ /* 0x000fe40001784270 */
[----:B------:R-:W-:-:S02]  /*6710*/  FMNMX.FTZ R0, R157, R0, !PT ;  /* 0x000000009d007209 */ /* 0x000fc40007810000 */
[C---:B------:R-:W-:Y:S02]  /*6720*/  ISETP.LT.OR P4, PT, R187.reuse, 0x1, P4 ;  /* 0x00000001bb00780c */ /* 0x040fe40002781670 */
[----:B------:R-:W-:Y:S02]  /*6730*/  ISETP.GT.AND P6, PT, R186, 0x8, P2 ;  /* 0x00000008ba00780c */ /* 0x000fe400017c4270 */
[C---:B------:R-:W-:Y:S02]  /*6740*/  ISETP.LT.OR P3, PT, R187.reuse, 0x2, P3 ;  /* 0x00000002bb00780c */ /* 0x040fe40001f61670 */
[----:B------:R-:W-:Y:S02]  /*6750*/  FSEL R154, R154, -INF , !P4 ;  /* 0xff8000009a9a7808 */ /* 0x000fe40006000000 */
[----:B------:R-:W-:Y:S02]  /*6760*/  FMNMX.FTZ R0, R160, R0, !PT ;  /* 0x00000000a0007209 */ /* 0x000fe40007810000 */
[----:B------:R-:W-:-:S02]  /*6770*/  ISETP.LT.OR P6, PT, R187, 0x9, P6 ;  /* 0x00000009bb00780c */ /* 0x000fc400037c1670 */
[----:B------:R-:W-:Y:S02]  /*6780*/  FSEL R155, R155, -INF , !P3 ;  /* 0xff8000009b9b7808 */ /* 0x000fe40005800000 */
[----:B------:R-:W-:Y:S02]  /*6790*/  FMNMX.FTZ R2, R154, R3, !PT ;  /* 0x000000039a027209 */ /* 0x000fe40007810000 */
[----:B------:R-:W-:Y:S02]  /*67a0*/  FMNMX.FTZ R0, R161, R0, !PT ;  /* 0x00000000a1007209 */ /* 0x000fe40007810000 */
[----:B------:R-:W-:Y:S02]  /*67b0*/  ISETP.GT.AND P5, PT, R186, 0x10, P2 ;  /* 0x00000010ba00780c */ /* 0x000fe400017a4270 */
[----:B------:R-:W-:Y:S02]  /*67c0*/  FSEL R158, R158, -INF , !P6 ;  /* 0xff8000009e9e7808 */ /* 0x000fe40007000000 */
[----:B------:R-:W-:-:S02]  /*67d0*/  FMNMX.FTZ R2, R155, R2, !PT ;  /* 0x000000029b027209 */ /* 0x000fc40007810000 */
[----:B------:R-:W-:Y:S02]  /*67e0*/  FMNMX.FTZ R0, R164, R0, !PT ;  /* 0x00000000a4007209 */ /* 0x000fe40007810000 */
[----:B------:R-:W-:Y:S02]  /*67f0*/  ISETP.GT.AND P3, PT, R186, 0x11, P2 ;  /* 0x00000011ba00780c */ /* 0x000fe40001764270 */
[----:B------:R-:W-:Y:S02]  /*6800*/  ISETP.LT.OR P5, PT, R187, 0x11, P5 ;  /* 0x00000011bb00780c */ /* 0x000fe40002fa1670 */
[----:B------:R-:W-:Y:S02]  /*6810*/  FMNMX.FTZ R2, R158, R2, !PT ;  /* 0x000000029e027209 */ /* 0x000fe40007810000 */
[----:B------:R-:W-:Y:S02]  /*6820*/  FMNMX.FTZ R0, R165, R0, !PT ;  /* 0x00000000a5007209 */ /* 0x000fe40007810000 */
[----:B------:R-:W-:-:S02]  /*6830*/  ISETP.GT.AND P6, PT, R186, 0x18, P2 ;  /* 0x00000018ba00780c */ /* 0x000fc400017c4270 */
[----:B------:R-:W-:Y:S02]  /*6840*/  ISETP.LT.OR P3, PT, R187, 0x12, P3 ;  /* 0x00000012bb00780c */ /* 0x000fe40001f61670 */
[----:B------:R-:W-:Y:S02]  /*6850*/  FSEL R162, R162, -INF , !P5 ;  /* 0xff800000a2a27808 */ /* 0x000fe40006800000 */
[----:B------:R-:W-:Y:S02]  /*6860*/  FMNMX.FTZ R2, R159, R2, !PT ;  /* 0x000000029f027209 */ /* 0x000fe40007810000 */
[----:B------:R-:W-:Y:S02]  /*6870*/  FMNMX.FTZ R0, R168, R0, !PT ;  /* 0x00000000a8007209 */ /* 0x000fe40007810000 */
[----:B------:R-:W-:Y:S02]  /*6880*/  ISETP.LT.OR P6, PT, R187, 0x19, P6 ;  /* 0x00000019bb00780c */ /* 0x000fe400037c1670 */
[----:B------:R-:W-:-:S02]  /*6890*/  FSEL R163, R163, -INF , !P3 ;  /* 0xff800000a3a37808 */ /* 0x000fc40005800000 */
[----:B------:R-:W-:Y:S02]  /*68a0*/  FMNMX.FTZ R2, R162, R2, !PT ;  /* 0x00000002a2027209 */ /* 0x000fe40007810000 */
[----:B------:R-:W-:Y:S02]  /*68b0*/  FMNMX.FTZ R0, R169, R0, !PT ;  /* 0x00000000a9007209 */ /* 0x000fe40007810000 */
[----:B------:R-:W-:Y:S02]  /*68c0*/  ISETP.GT.AND P5, PT, R186, 0x20, P2 ;  /* 0x00000020ba00780c */ /* 0x000fe400017a4270 */
[----:B------:R-:W-:Y:S02]  /*68d0*/  FSEL R166, R166, -INF , !P6 ;  /* 0xff800000a6a67808 */ /* 0x000fe40007000000 */
[----:B------:R-:W-:Y:S02]  /*68e0*/  FMNMX.FTZ R2, R163, R2, !PT ;  /* 0x00000002a3027209 */ /* 0x000fe40007810000 */
[----:B------:R-:W-:-:S02]  /*68f0*/  FMNMX.FTZ R0, R172, R0, !PT ;  /* 0x00000000ac007209 */ /* 0x000fc40007810000 */
[----:B------:R-:W-:Y:S02]  /*6900*/  ISETP.GT.AND P3, PT, R186, 0x21, P2 ;  /* 0x00000021ba00780c */ /* 0x000fe40001764270 */
[----:B------:R-:W-:Y:S02]  /*6910*/  ISETP.LT.OR P5, PT, R187, 0x21, P5 ;  /* 0x00000021bb00780c */ /* 0x000fe40002fa1670 */
[----:B------:R-:W-:Y:S02]  /*6920*/  FMNMX.FTZ R2, R166, R2, !PT ;  /* 0x00000002a6027209 */ /* 0x000fe40007810000 */
[----:B------:R-:W-:Y:S02]  /*6930*/  FMNMX.FTZ R0, R173, R0, !PT ;  /* 0x00000000ad007209 */ /* 0x000fe40007810000 */
[----:B------:R-:W-:Y:S02]  /*6940*/  ISETP.GT.AND P6, PT, R186, 0x28, P2 ;  /* 0x00000028ba00780c */ /* 0x000fe400017c4270 */
[----:B------:R-:W-:-:S02]  /*6950*/  FSEL R170, R170, -INF , !P5 ;  /* 0xff800000aaaa7808 */ /* 0x000fc40006800000 */
[----:B------:R-:W-:Y:S02]  /*6960*/  ISETP.LT.OR P3, PT, R187, 0x22, P3 ;  /* 0x00000022bb00780c */ /* 0x000fe40001f61670 */
[----:B------:R-:W-:Y:S02]  /*6970*/  FMNMX.FTZ R2, R167, R2, !PT ;  /* 0x00000002a7027209 */ /* 0x000fe40007810000 */
[----:B------:R-:W-:Y:S02]  /*6980*/  FMNMX.FTZ R0, R176, R0, !PT ;  /* 0x00000000b0007209 */ /* 0x000fe40007810000 */
[----:B------:R-:W-:Y:S02]  /*6990*/  ISETP.GT.AND P5, PT, R186, 0x29, P2 ;  /* 0x00000029ba00780c */ /* 0x000fe400017a4270 */
[----:B------:R-:W-:Y:S02]  /*69a0*/  ISETP.LT.OR P6, PT, R187, 0x29, P6 ;  /* 0x00000029bb00780c */ /* 0x000fe400037c1670 */
[----:B------:R-:W-:-:S02]  /*69b0*/  FSEL R171, R171, -INF , !P3 ;  /* 0xff800000abab7808 */ /* 0x000fc40005800000 */
[----:B------:R-:W-:Y:S02]  /*69c0*/  FMNMX.FTZ R2, R170, R2, !PT ;  /* 0x00000002aa027209 */ /* 0x000fe40007810000 */
[----:B------:R-:W-:Y:S02]  /*69d0*/  FMNMX.FTZ R0, R177, R0, !PT ;  /* 0x00000000b1007209 */ /* 0x000fe40007810000 */
[----:B------:R-:W-:Y:S02]  /*69e0*/  ISETP.GT.AND P3, PT, R186, 0x30, P2 ;  /* 0x00000030ba00780c */ /* 0x000fe40001764270 */
[----:B------:R-:W-:Y:S02]  /*69f0*/  FSEL R174, R174, -INF , !P6 ;  /* 0xff800000aeae7808 */ /* 0x000fe40007000000 */
[----:B------:R-:W-:Y:S02]  /*6a00*/  ISETP.LT.OR P5, PT, R187, 0x2a, P5 ;  /* 0x0000002abb00780c */ /* 0x000fe40002fa1670 */
[----:B------:R-:W-:-:S02]  /*6a10*/  FMNMX.FTZ R2, R171, R2, !PT ;  /* 0x00000002ab027209 */ /* 0x000fc40007810000 */
[----:B------:R-:W-:Y:S02]  /*6a20*/  FMNMX.FTZ R0, R180, R0, !PT ;  /* 0x00000000b4007209 */ /* 0x000fe40007810000 */
[----:B------:R-:W-:Y:S02]  /*6a30*/  ISETP.GT.AND P4, PT, R186, 0x31, P2 ;  /* 0x00000031ba00780c */ /* 0x000fe40001784270 */
[----:B------:R-:W-:Y:S02]  /*6a40*/  ISETP.LT.OR P3, PT, R187, 0x31, P3 ;  /* 0x00000031bb00780c */ /* 0x000fe40001f61670 */
[----:B------:R-:W-:Y:S02]  /*6a50*/  FSEL R175, R175, -INF , !P5 ;  /* 0xff800000afaf7808 */ /* 0x000fe40006800000 */
[----:B------:R-:W-:Y:S02]  /*6a60*/  FMNMX.FTZ R2, R174, R2, !PT ;  /* 0x00000002ae027209 */ /* 0x000fe40007810000 */
[----:B------:R-:W-:-:S02]  /*6a70*/  FMNMX.FTZ R21, R181, R0, !PT ;  /* 0x00000000b5157209 */ /* 0x000fc40007810000 */
[----:B------:R-:W-:Y:S02]  /*6a80*/  ISETP.GT.AND P6, PT, R186, 0x38, P2 ;  /* 0x00000038ba00780c */ /* 0x000fe400017c4270 */
[----:B------:R-:W-:Y:S01]  /*6a90*/  ISETP.LT.OR P4, PT, R187, 0x32, P4 ;  /* 0x00000032bb00780c */ /* 0x000fe20002781670 */
[----:B------:R-:W0:Y:S01]  /*6aa0*/  SHFL.BFLY PT, R0, R21, 0x2, 0x1f ;  /* 0x0c401f0015007f89 */ /* 0x000e2200000e0000 */
[----:B------:R-:W-:Y:S02]  /*6ab0*/  FSEL R178, R178, -INF , !P3 ;  /* 0xff800000b2b27808 */ /* 0x000fe40005800000 */
[----:B------:R-:W-:Y:S02]  /*6ac0*/  FMNMX.FTZ R2, R175, R2, !PT ;  /* 0x00000002af027209 */ /* 0x000fe40007810000 */
[----:B------:R-:W-:Y:S02]  /*6ad0*/  ISETP.GT.AND P2, PT, R186, 0x39, P2 ;  /* 0x00000039ba00780c */ /* 0x000fe40001744270 */
[----:B------:R-:W-:-:S02]  /*6ae0*/  ISETP.LT.OR P6, PT, R187, 0x39, P6 ;  /* 0x00000039bb00780c */ /* 0x000fc400037c1670 */
[----:B------:R-:W-:Y:S02]  /*6af0*/  FSEL R179, R179, -INF , !P4 ;  /* 0xff800000b3b37808 */ /* 0x000fe40006000000 */
[----:B------:R-:W-:Y:S02]  /*6b00*/  FMNMX.FTZ R2, R178, R2, !PT ;  /* 0x00000002b2027209 */ /* 0x000fe40007810000 */
[----:B------:R-:W-:Y:S02]  /*6b10*/  ISETP.LT.OR P2, PT, R187, 0x3a, P2 ;  /* 0x0000003abb00780c */ /* 0x000fe40001741670 */
[----:B------:R-:W-:Y:S02]  /*6b20*/  FSEL R182, R182, -INF , !P6 ;  /* 0xff800000b6b67808 */ /* 0x000fe40007000000 */
[----:B------:R-:W-:Y:S02]  /*6b30*/  FMNMX.FTZ R2, R179, R2, !PT ;  /* 0x00000002b3027209 */ /* 0x000fe40007810000 */
[----:B------:R-:W-:-:S02]  /*6b40*/  FSEL R183, R183, -INF , !P2 ;  /* 0xff800000b7b77808 */ /* 0x000fc40005000000 */
[----:B------:R-:W-:Y:S02]  /*6b50*/  FMNMX.FTZ R2, R182, R2, !PT ;  /* 0x00000002b6027209 */ /* 0x000fe40007810000 */
[----:B0-----:R-:W-:Y:S02]  /*6b60*/  FMNMX.FTZ R21, R21, R0, !PT ;  /* 0x0000000015157209 */ /* 0x001fe40007810000 */
[----:B------:R-:W-:-:S03]  /*6b70*/  FMNMX.FTZ R2, R183, R2, !PT ;  /* 0x00000002b7027209 */ /* 0x000fc60007810000 */
[----:B------:R-:W0:Y:S04]  /*6b80*/  SHFL.BFLY PT, R0, R21, 0x1, 0x1f ;  /* 0x0c201f0015007f89 */ /* 0x000e2800000e0000 */
[----:B------:R-:W1:Y:S01]  /*6b90*/  SHFL.BFLY PT, R153, R2, 0x2, 0x1f ;  /* 0x0c401f0002997f89 */ /* 0x000e6200000e0000 */
[----:B0-----:R-:W-:Y:S02]  /*6ba0*/  FMNMX.FTZ R21, R21, R0, !PT ;  /* 0x0000000015157209 */ /* 0x001fe40007810000 */
[----:B-1----:R-:W-:-:S03]  /*6bb0*/  FMNMX.FTZ R153, R2, R153, !PT ;  /* 0x0000009902997209 */ /* 0x002fc60007810000 */
[C---:B------:R-:W-:Y:S01]  /*6bc0*/  FMUL.FTZ R0, R21.reuse, UR5 ;  /* 0x0000000515007c20 */ /* 0x040fe20008410000 */
[----:B------:R-:W-:Y:S01]  /*6bd0*/  FSETP.NEU.FTZ.AND P5, PT, R21, -INF , PT ;  /* 0xff8000001500780b */ /* 0x000fe20003fbd000 */
[----:B------:R-:W0:Y:S03]  /*6be0*/  SHFL.BFLY PT, R2, R153, 0x1, 0x1f ;  /* 0x0c201f0099027f89 */ /* 0x000e2600000e0000 */
[----:B------:R-:W-:-:S05]  /*6bf0*/  FSEL R0, R0, RZ, P5 ;  /* 0x000000ff00007208 */ /* 0x000fca0002800000 */
        /* <DEDUP_REMOVED lines=17> */
[----:B0-----:R-:W-:-:S02]  /*6d10*/  FMNMX.FTZ R153, R153, R2, !PT ;  /* 0x0000000299997209 */ /* 0x001fc40007810000 */
[----:B------:R-:W-:Y:S02]  /*6d20*/  FSEL R2, R21, RZ, P5 ;  /* 0x000000ff15027208 */ /* 0x000fe40002800000 */
[----:B------:R-:W-:-:S03]  /*6d30*/  FSETP.NEU.FTZ.AND P2, PT, R153, -INF , PT ;  /* 0xff8000009900780b */ /* 0x000fc60003f5d000 */
[----:B------:R-:W-:Y:S01]  /*6d40*/  MUFU.EX2 R152, R152 ;  /* 0x0000009800987308 */ /* 0x000fe20000000800 */
[----:B------:R-:W-:-:S04]  /*6d50*/  FADD.FTZ R2, -R2, R4 ;  /* 0x0000000402027221 */ /* 0x000fc80000010100 */
[----:B------:R-:W-:-:S03]  /*6d60*/  FMUL.FTZ R2, R2, UR5 ;  /* 0x0000000502027c20 */ /* 0x000fc60008410000 */
[----:B------:R0:W-:Y:S08]  /*6d70*/  MUFU.EX2 R4, R0 ;  /* 0x0000000000047308 */ /* 0x0001f00000000800 */
[----:B------:R-:W1:Y:S01]  /*6d80*/  MUFU.EX2 R2, R2 ;  /* 0x0000000200027308 */ /* 0x000e620000000800 */
[----:B0-----:R-:W-:-:S05]  /*6d90*/  FMUL.FTZ R0, R153, UR5 ;  /* 0x0000000599007c20 */ /* 0x001fca0008410000 */
[----:B------:R-:W-:Y:S02]  /*6da0*/  FSEL R0, R0, RZ, P2 ;  /* 0x000000ff00007208 */ /* 0x000fe40001000000 */
[----:B------:R-:W0:Y:S03]  /*6db0*/  MUFU.EX2 R198, R198 ;  /* 0x000000c600c67308 */ /* 0x000e260000000800 */
[--C-:B------:R-:W-:Y:S01]  /*6dc0*/  FFMA.FTZ R197, R154, UR5, -R0.reuse ;  /* 0x000000059ac57c23 */ /* 0x100fe20008010800 */
[--C-:B------:R-:W-:Y:S01]  /*6dd0*/  FFMA.FTZ R154, R155, UR5, -R0.reuse ;  /* 0x000000059b9a7c23 */ /* 0x100fe20008010800 */
[--C-:B------:R-:W-:Y:S01]  /*6de0*/  FFMA.FTZ R155, R159, UR5, -R0.reuse ;  /* 0x000000059f9b7c23 */ /* 0x100fe20008010800 */
[----:B------:R-:W-:Y:S01]  /*6df0*/  FSEL R159, R153, RZ, P2 ;  /* 0x000000ff999f7208 */ /* 0x000fe20001000000 */
[--C-:B------:R-:W-:Y:S01]  /*6e00*/  FFMA.FTZ R199, R158, UR5, -R0.reuse ;  /* 0x000000059ec77c23 */ /* 0x100fe20008010800 */
[--C-:B------:R-:W-:Y:S01]  /*6e10*/  FFMA.FTZ R193, R162, UR5, -R0.reuse ;  /* 0x00000005a2c17c23 */ /* 0x100fe20008010800 */
[--C-:B------:R-:W-:Y:S01]  /*6e20*/  FFMA.FTZ R163, R163, UR5, -R0.reuse ;  /* 0x00000005a3a37c23 */ /* 0x100fe20008010800 */
[--C-:B------:R-:W-:Y:S01]  /*6e30*/  FFMA.FTZ R195, R166, UR5, -R0.reuse ;  /* 0x00000005a6c37c23 */ /* 0x100fe20008010800 */
[----:B------:R-:W-:Y:S01]  /*6e40*/  FADD.FTZ R159, -R159, R3 ;  /* 0x000000039f9f7221 */ /* 0x000fe20000010100 */
[--C-:B------:R-:W-:Y:S01]  /*6e50*/  FFMA.FTZ R3, R167, UR5, -R0.reuse ;  /* 0x00000005a7037c23 */ /* 0x100fe20008010800 */
[--C-:B------:R-:W-:Y:S01]  /*6e60*/  FFMA.FTZ R170, R170, UR5, -R0.reuse ;  /* 0x00000005aaaa7c23 */ /* 0x100fe20008010800 */
[--C-:B------:R-:W-:Y:S01]  /*6e70*/  FFMA.FTZ R171, R171, UR5, -R0.reuse ;  /* 0x00000005abab7c23 */ /* 0x100fe20008010800 */
[----:B------:R-:W-:Y:S01]  /*6e80*/  FMUL.FTZ R159, R159, UR5 ;  /* 0x000000059f9f7c20 */ /* 0x000fe20008410000 */
[--C-:B------:R-:W-:Y:S01]  /*6e90*/  FFMA.FTZ R174, R174, UR5, -R0.reuse ;  /* 0x00000005aeae7c23 */ /* 0x100fe20008010800 */
[--C-:B------:R-:W-:Y:S01]  /*6ea0*/  FFMA.FTZ R175, R175, UR5, -R0.reuse ;  /* 0x00000005afaf7c23 */ /* 0x100fe20008010800 */
[--C-:B------:R-:W-:Y:S01]  /*6eb0*/  FFMA.FTZ R178, R178, UR5, -R0.reuse ;  /* 0x00000005b2b27c23 */ /* 0x100fe20008010800 */
[--C-:B------:R-:W-:Y:S01]  /*6ec0*/  FFMA.FTZ R179, R179, UR5, -R0.reuse ;  /* 0x00000005b3b37c23 */ /* 0x100fe20008010800 */
[--C-:B------:R-:W-:Y:S01]  /*6ed0*/  FFMA.FTZ R182, R182, UR5, -R0.reuse ;  /* 0x00000005b6b67c23 */ /* 0x100fe20008010800 */
[----:B------:R-:W-:Y:S01]  /*6ee0*/  FFMA.FTZ R183, R183, UR5, -R0 ;  /* 0x00000005b7b77c23 */ /* 0x000fe20008010800 */
[----:B------:R-:W-:Y:S01]  /*6ef0*/  MUFU.EX2 R197, R197 ;  /* 0x000000c500c57308 */ /* 0x000fe20000000800 */
[----:B------:R-:W-:-:S02]  /*6f00*/  IMAD.U32 R158, RZ, RZ, UR10 ;  /* 0x0000000aff9e7e24 */ /* 0x000fc4000f8e00ff */
[----:B-1----:R-:W-:Y:S01]  /*6f10*/  FFMA.FTZ R17, R2, R17, R196 ;  /* 0x0000001102117223 */ /* 0x002fe200000100c4 */
[C---:B------:R-:W-:Y:S01]  /*6f20*/  ISETP.GT.AND P2, PT, R20.reuse, UR58, PT ;  /* 0x0000003a14007c0c */ /* 0x040fe2000bf44270 */
[----:B------:R-:W-:Y:S01]  /*6f30*/  VIADD R20, R20, 0xffffffff ;  /* 0xffffffff14147836 */ /* 0x000fe20000000000 */
[----:B------:R-:W-:Y:S01]  /*6f40*/  F2FP.F16.F32.PACK_AB R196, R152, R196 ;  /* 0x000000c498c4723e */ /* 0x000fe200000000ff */
[----:B------:R-:W-:Y:S02]  /*6f50*/  @!P1 VIADD R158, R158, 0x30860 ;  /* 0x000308609e9e9836 */ /* 0x000fe40000000000 */
[----:B------:R-:W-:Y:S01]  /*6f60*/  FADD.FTZ R17, R152, R17 ;  /* 0x0000001198117221 */ /* 0x000fe20000010000 */
[----:B------:R-:W1:Y:S02]  /*6f70*/  MUFU.EX2 R0, R159 ;  /* 0x0000009f00007308 */ /* 0x000e640000000800 */
[----:B------:R-:W-:Y:S01]  /*6f80*/  @!P1 PRMT R158, RZ, 0x654, R158 ;  /* 0x00000654ff9e9816 */ /* 0x000fe2000000009e */
[----:B0-----:R-:W-:-:S03]  /*6f90*/  FADD.FTZ R17, R198, R17 ;  /* 0x00000011c6117221 */ /* 0x001fc60000010000 */
[----:B------:R0:W-:Y:S02]  /*6fa0*/  @!P1 SYNCS.ARRIVE.TRANS64.RED.A1T0 RZ, [R158+URZ], RZ ;  /* 0x000000ff9eff99a7 */ /* 0x0001e4000810043f */
[----:B------:R-:W2:Y:S08]  /*6fb0*/  MUFU.EX2 R154, R154 ;  /* 0x0000009a009a7308 */ /* 0x000eb00000000800 */
[----:B------:R-:W3:Y:S01]  /*6fc0*/  MUFU.EX2 R156, R156 ;  /* 0x0000009c009c7308 */ /* 0x000ee20000000800 */
[----:B-1----:R-:W-:-:S07]  /*6fd0*/  FFMA.FTZ R5, R0, R5, R197 ;  /* 0x0000000500057223 */ /* 0x002fce00000100c5 */
        /* <DEDUP_REMOVED lines=16> */
[----:B0-----:R-:W0:Y:S01]  /*70e0*/  MUFU.EX2 R158, R163 ;  /* 0x000000a3009e7308 */ /* 0x001e220000000800 */
[----:B--2---:R-:W-:-:S07]  /*70f0*/  FADD.FTZ R5, R193, R5 ;  /* 0x00000005c1057221 */ /* 0x004fce0000010000 */
[----:B------:R-:W1:Y:S01]  /*7100*/  MUFU.EX2 R160, R160 ;  /* 0x000000a000a07308 */ /* 0x000e620000000800 */
[----:B---3--:R-:W-:-:S07]  /*7110*/  FADD.FTZ R17, R194, R17 ;  /* 0x00000011c2117221 */ /* 0x008fce0000010000 */
        /* <DEDUP_REMOVED lines=12> */
[----:B------:R-:W-:Y:S01]  /*71e0*/  F2FP.F16.F32.PACK_AB R195, R3, R195 ;  /* 0x000000c303c3723e */ /* 0x000fe200000000ff */
[----:B------:R-:W-:-:S05]  /*71f0*/  IMAD.MOV.U32 R3, RZ, RZ, R153 ;  /* 0x000000ffff037224 */ /* 0x000fca00078e0099 */
[----:B------:R-:W1:Y:S01]  /*7200*/  MUFU.EX2 R190, R190 ;  /* 0x000000be00be7308 */ /* 0x000e620000000800 */
[C---:B--2---:R-:W-:Y:S01]  /*7210*/  FADD.FTZ R17, R161.reuse, R17 ;  /* 0x00000011a1117221 */ /* 0x044fe20000010000 */
[----:B------:R-:W-:-:S06]  /*7220*/  F2FP.F16.F32.PACK_AB R188, R161, R188 ;  /* 0x000000bca1bc723e */ /* 0x000fcc00000000ff */
[----:B------:R-:W2:Y:S01]  /*7230*/  MUFU.EX2 R171, R171 ;  /* 0x000000ab00ab7308 */ /* 0x000ea20000000800 */
[----:B0-----:R-:W-:-:S07]  /*7240*/  FADD.FTZ R5, R170, R5 ;  /* 0x00000005aa057221 */ /* 0x001fce0000010000 */
[----:B------:R-:W0:Y:S01]  /*7250*/  MUFU.EX2 R164, R164 ;  /* 0x000000a400a47308 */ /* 0x000e220000000800 */
[----:B-1----:R-:W-:-:S07]  /*7260*/  FADD.FTZ R17, R190, R17 ;  /* 0x00000011be117221 */ /* 0x002fce0000010000 */
[----:B------:R-:W1:Y:S01]  /*7270*/  MUFU.EX2 R174, R174 ;  /* 0x000000ae00ae7308 */ /* 0x000e620000000800 */
[C---:B--2---:R-:W-:Y:S01]  /*7280*/  FADD.FTZ R5, R171.reuse, R5 ;  /* 0x00000005ab057221 */ /* 0x044fe20000010000 */
[----:B------:R-:W-:-:S06]  /*7290*/  F2FP.F16.F32.PACK_AB R189, R171, R170 ;  /* 0x000000aaabbd723e */ /* 0x000fcc00000000ff */
[----:B------:R-:W2:Y:S01]  /*72a0*/  MUFU.EX2 R184, R184 ;  /* 0x000000b800b87308 */ /* 0x000ea20000000800 */
[C---:B0-----:R-:W-:Y:S01]  /*72b0*/  FADD.FTZ R17, R164.reuse, R17 ;  /* 0x00000011a4117221 */ /* 0x041fe20000010000 */
[----:B------:R-:W-:-:S06]  /*72c0*/  F2FP.F16.F32.PACK_AB R190, R164, R190 ;  /* 0x000000bea4be723e */ /* 0x000fcc00000000ff */
[----:B------:R-:W0:Y:S01]  /*72d0*/  MUFU.EX2 R175, R175 ;  /* 0x000000af00af7308 */ /* 0x000e220000000800 */
[----:B-1----:R-:W-:-:S07]  /*72e0*/  FADD.FTZ R5, R174, R5 ;  /* 0x00000005ae057221 */ /* 0x002fce0000010000 */
        /* <DEDUP_REMOVED lines=11> */
[----:B0-----:R-:W-:Y:S01]  /*73a0*/  FADD.FTZ R17, R186, R17 ;  /* 0x00000011ba117221 */ /* 0x001fe20000010000 */
[----:B------:R-:W-:-:S03]  /*73b0*/  F2FP.F16.F32.PACK_AB R186, R4, R186 ;  /* 0x000000ba04ba723e */ /* 0x000fc600000000ff */
[----:B------:R-:W-:-:S03]  /*73c0*/  FADD.FTZ R17, R4, R17 ;  /* 0x0000001104117221 */ /* 0x000fc60000010000 */
[----:B------:R-:W0:Y:S01]  /*73d0*/  MUFU.EX2 R183, R183 ;  /* 0x000000b700b77308 */ /* 0x000e220000000800 */
[C---:B-1----:R-:W-:Y:S01]  /*73e0*/  FADD.FTZ R5, R179.reuse, R5 ;  /* 0x00000005b3057221 */ /* 0x042fe20000010000 */
[----:B------:R-:W-:-:S03]  /*73f0*/  F2FP.F16.F32.PACK_AB R185, R179, R178 ;  /* 0x000000b2b3b9723e */ /* 0x000fc600000000ff */
[----:B--2---:R-:W-:-:S04]  /*7400*/  FADD.FTZ R4, R182, R5 ;  /* 0x00000005b6047221 */ /* 0x004fc80000010000 */
[C---:B0-----:R-:W-:Y:S01]  /*7410*/  FADD.FTZ R5, R183.reuse, R4 ;  /* 0x00000004b7057221 */ /* 0x041fe20000010000 */
[----:B------:R-:W-:Y:S01]  /*7420*/  F2FP.F16.F32.PACK_AB R187, R183, R182 ;  /* 0x000000b6b7bb723e */ /* 0x000fe200000000ff */
[----:B------:R-:W-:Y:S01]  /*7430*/  IMAD.MOV.U32 R4, RZ, RZ, R21 ;  /* 0x000000ffff047224 */ /* 0x000fe200078e0015 */
[----:B------:R-:W-:Y:S06]  /*7440*/  @P2 BRA `(.L_x_1242) ;  /* 0xffffffd8002c2947 */ /* 0x000fec000383ffff */
[----:B------:R-:W-:Y:S01]  /*7450*/  IMAD.MOV.U32 R3, RZ, RZ, R153 ;  /* 0x000000ffff037224 */ /* 0x000fe200078e0099 */
[----:B------:R-:W-:Y:S01]  /*7460*/  UMOV UR36, UR4 ;  /* 0x0000000400247c82 */ /* 0x000fe20008000000 */
[----:B------:R-:W-:Y:S01]  /*7470*/  IMAD.MOV.U32 R4, RZ, RZ, R21 ;  /* 0x000000ffff047224 */ /* 0x000fe200078e0015 */
[----:B------:R-:W-:-:S06]  /*7480*/  UMOV UR38, UR7 ;  /* 0x0000000700267c82 */ /* 0x000fcc0008000000 */
.L_x_1225:
[----:B------:R-:W-:Y:S01]  /*7490*/  ULDC UR4, c[0x0][0x448] ;  /* 0x0001120000047ab9 */ /* 0x000fe20000000800 */
[----:B------:R-:W-:Y:S02]  /*74a0*/  UIADD3 UR11, UR61, 0x7f, URZ ;  /* 0x0000007f3d0b7890 */ /* 0x000fe4000fffe03f */
[----:B------:R-:W-:Y:S02]  /*74b0*/  UISETP.NE.AND UP0, UPT, UR4, 0x1, UPT ;  /* 0x000000010400788c */ /* 0x000fe4000bf05270 */
[----:B------:R-:W-:Y:S01]  /*74c0*/  UIADD3 UR10, UR60, 0x1, -UR39 ;  /* 0x000000013c0a7890 */ /* 0x000fe2000fffe827 */
[----:B------:R-:W-:Y:S02]  /*74d0*/  ULDC UR4, c[0x0][0x9e4] ;  /* 0x0002790000047ab9 */ /* 0x000fe40000000800 */
[----:B------:R-:W-:-:S06]  /*74e0*/  UISETP.GE.AND UP1, UPT, UR4, 0x1, UPT ;  /* 0x000000010400788c */ /* 0x000fcc000bf26270 */
[----:B------:R-:W-:Y:S01]  /*74f0*/  @UP0 ULDC UR6, c[0x0][0x44c] ;  /* 0x0001130000060ab9 */ /* 0x000fe20000000800 */
[----:B------:R-:W-:Y:S01]  /*7500*/  PLOP3.LUT P5, PT, PT, PT, UP1, 0x80, 0x0 ;  /* 0x000000000000781c */ /* 0x000fe20003faf018 */
[----:B------:R-:W-:Y:S01]  /*7510*/  UIMAD.WIDE.U32 UR6, UR11, UR6, URZ ;  /* 0x000000060b0672a5 */ /* 0x000fe2000f8e003f */
[----:B------:R-:W-:-:S03]  /*7520*/  @UP0 ULDC UR14, c[0x0][0x450] ;  /* 0x00011400000e0ab9 */ /* 0x000fc60000000800 */
[----:B------:R-:W-:-:S04]  /*7530*/  @UP0 USHF.R.U32.HI UR11, URZ, UR14, UR7 ;  /* 0x0000000e3f0b0299 */ /* 0x000fc80008011607 */
[----:B------:R-:W-:-:S04]  /*7540*/  UIADD3 UR10, UR10, UR11, URZ ;  /* 0x0000000b0a0a7290 */ /* 0x000fc8000fffe03f */
[----:B------:R-:W-:Y:S01]  /*7550*/  UIADD3 UR18, UR10, -UR18, URZ ;  /* 0x800000120a127290 */ /* 0x000fe2000fffe03f */
[----:B------:R-:W-:Y:S11]  /*7560*/  @!P5 BRA `(.L_x_1243) ;  /* 0x000000000048d947 */ /* 0x000ff60003800000 */
        /* <DEDUP_REMOVED lines=11> */
.L_x_1244:
[----:B------:R-:W-:-:S11]  /*7620*/  UISETP.NE.AND UP1, UPT, UR4, 0x1, UPT ;  /* 0x000000010400788c */ /* 0x000fd6000bf25270 */
[----:B------:R-:W-:Y:S02]  /*7630*/  @UP1 ULDC.64 UR6, c[0x0][0x9e8] ;  /* 0x00027a0000061ab9 */ /* 0x000fe40000000a00 */
[----:B------:R-:W-:-:S04]  /*7640*/  UIMAD.WIDE.U32 UR10, UR14, UR6, URZ ;  /* 0x000000060e0a72a5 */ /* 0x000fc8000f8e003f */
[----:B------:R-:W-:-:S12]  /*7650*/  @UP1 USHF.R.U32.HI UR14, URZ, UR7, UR11 ;  /* 0x000000073f0e1299 */ /* 0x000fd8000801160b */
.L_x_1245:
[----:B------:R-:W-:-:S04]  /*7660*/  UIMAD UR4, UR14, UR4, URZ ;  /* 0x000000040e0472a4 */ /* 0x000fc8000f8e023f */
[----:B------:R-:W-:-:S04]  /*7670*/  UISETP.LT.AND UP1, UPT, UR18, UR4, UPT ;  /* 0x000000041200728c */ /* 0x000fc8000bf21270 */
[----:B------:R-:W-:-:S12]  /*7680*/  USEL UR18, UR18, UR4, !UP1 ;  /* 0x0000000412127287 */ /* 0x000fd8000c800000 */
.L_x_1243:
[----:B------:R-:W-:Y:S01]  /*7690*/  UIADD3 UR18, UR18, 0x3f, URZ ;  /* 0x0000003f12127890 */ /* 0x000fe2000fffe03f */
[----:B------:R-:W-:-:S03]  /*76a0*/  R2UR UR6, R22 ;  /* 0x00000000160672ca */ /* 0x000fc600000e0000 */
[----:B------:R-:W-:-:S04]  /*76b0*/  USHF.R.S32.HI UR4, URZ, 0x1f, UR18 ;  /* 0x0000001f3f047899 */ /* 0x000fc80008011412 */
[----:B------:R-:W-:-:S04]  /*76c0*/  ULEA.HI UR4, UR4, UR18, URZ, 0x6 ;  /* 0x0000001204047291 */ /* 0x000fc8000f8f303f */
[----:B------:R-:W-:-:S04]  /*76d0*/  USHF.R.S32.HI UR4, URZ, 0x6, UR4 ;  /* 0x000000063f047899 */ /* 0x000fc80008011404 */
[----:B------:R-:W-:-:S04]  /*76e0*/  UISETP.LT.AND UP1, UPT, UR6, UR4, UPT ;  /* 0x000000040600728c */ /* 0x000fc8000bf21270 */
[----:B------:R-:W-:-:S06]  /*76f0*/  USEL UR58, UR6, UR4, !UP1 ;  /* 0x00000004063a7287 */ /* 0x000fcc000c800000 */
[----:B------:R-:W-:-:S13]  /*7700*/  ISETP.GE.AND P2, PT, R20, UR58, PT ;  /* 0x0000003a14007c0c */ /* 0x000fda000bf46270 */
[----:B------:R-:W-:Y:S05]  /*7710*/  @!P2 BRA `(.L_x_1246) ;  /* 0x0000001c0024a947 */ /* 0x000fea0003800000 */
[----:B------:R-:W-:Y:S01]  /*7720*/  IMAD.MOV.U32 R230, RZ, RZ, R3 ;  /* 0x000000ffffe67224 */ /* 0x000fe200078e0003 */
[----:B------:R-:W-:Y:S01]  /*7730*/  UMOV UR6, UR38 ;  /* 0x0000002600067c82 */ /* 0x000fe20008000000 */
[----:B------:R-:W-:Y:S01]  /*7740*/  IMAD.MOV.U32 R21, RZ, RZ, R4 ;  /* 0x000000ffff157224 */ /* 0x000fe200078e0004 */
[----:B------:R-:W-:Y:S01]  /*7750*/  UMOV UR4, UR36 ;  /* 0x0000002400047c82 */ /* 0x000fe20008000000 */
[----:B------:R-:W-:-:S05]  /*7760*/  ULDC UR59, c[0x0][0x988] ;  /* 0x00026200003b7ab9 */ /* 0x000fca0000000800 */
.L_x_1255:
[----:B------:R-:W-:-:S04]  /*7770*/  UIADD3 UR7, UR4, 0x1, URZ ;  /* 0x0000000104077890 */ /* 0x000fc8000fffe03f */
[----:B------:R-:W-:-:S04]  /*7780*/  UISETP.NE.AND UP1, UPT, UR7, 0x2, UPT ;  /* 0x000000020700788c */ /* 0x000fc8000bf25270 */
[----:B------:R-:W-:Y:S02]  /*7790*/  USEL UR7, UR7, URZ, UP1 ;  /* 0x0000003f07077287 */ /* 0x000fe40008800000 */
[----:B------:R-:W-:-:S04]  /*77a0*/  USEL UR38, URZ, 0x1, UP1 ;  /* 0x000000013f267887 */ /* 0x000fc80008800000 */
[----:B------:R-:W-:Y:S01]  /*77b0*/  ULOP3.LUT UR38, UR6, UR38, URZ, 0x3c, !UPT ;  /* 0x0000002606267292 */ /* 0x000fe2000f8e3c3f */
[----:B------:R-:W-:Y:S01]  /*77c0*/  UMOV UR36, UR7 ;  /* 0x0000000700247c82 */ /* 0x000fe20008000000 */
[----:B------:R-:W-:Y:S10]  /*77d0*/  @!P0 BRA `(.L_x_1247) ;  /* 0x0000000000048947 */ /* 0x000ff40003800000 */
[----:B------:R-:W-:Y:S01]  /*77e0*/  BPT.TRAP 0x1 ;  /* 0x000000040000795c */ /* 0x000fe20000300000 */
.L_x_1247:
[----:B------:R-:W-:Y:S01]  /*77f0*/  ULEA UR5, UR36, UR37, 0x3 ;  /* 0x0000002524057291 */ /* 0x000fe2000f8e183f */
[----:B------:R-:W-:-:S05]  /*7800*/  IMAD.U32 R3, RZ, RZ, UR38 ;  /* 0x00000026ff037e24 */ /* 0x000fca000f8e00ff */
[----:B------:R-:W-:-:S04]  /*7810*/  SHF.L.U32 R3, R3, 0x1f, RZ ;  /* 0x0000001f03037819 */ /* 0x000fc800000006ff */
[----:B------:R0:W1:Y:S01]  /*7820*/  SYNCS.PHASECHK.TRANS64.TRYWAIT P2, [UR5+0x30830], R3 ;  /* 0x03083003ff0075a7 */ /* 0x0000620008040145 */
[----:B------:R-:W-:Y:S05]  /*7830*/  @!P0 BRA `(.L_x_1248) ;  /* 0x0000000000048947 */ /* 0x000fea0003800000 */
[----:B------:R-:W-:Y:S01]  /*7840*/  BPT.TRAP 0x1 ;  /* 0x000000040000795c */ /* 0x000fe20000300000 */
.L_x_1248:
[-C--:B------:R-:W-:Y:S01]  /*7850*/  FMUL.FTZ R24, R24, R2.reuse ;  /* 0x0000000218187220 */ /* 0x080fe20000410000 */
[----:B------:R-:W-:Y:S01]  /*7860*/  FMUL.FTZ R25, R25, R2 ;  /* 0x0000000219197220 */ /* 0x000fe20000410000 */
[----:B-1----:R-:W-:Y:S06]  /*7870*/  @P2 BRA `(.L_x_1249) ;  /* 0x0000000000082947 */ /* 0x002fec0003800000 */
[----:B------:R-:W1:Y:S02]  /*7880*/  SYNCS.PHASECHK.TRANS64.TRYWAIT P2, [UR5+0x30830], R3 ;  /* 0x03083003ff0075a7 */ /* 0x000e640008040145 */
[----:B-1----:R-:W-:Y:S05]  /*7890*/  @!P2 BRA `(.L_x_1250) ;  /* 0x000001240038a947 */ /* 0x002fea0003800000 */
.L_x_1249:
        /* <DEDUP_REMOVED lines=222> */
.L_x_1251:
[----:B------:R-:W-:Y:S01]  /*8680*/  ULEA UR14, UR4, UR37, 0x3 ;  /* 0x00000025040e7291 */ /* 0x000fe2000f8e183f */
[----:B------:R-:W-:-:S05]  /*8690*/  IMAD.U32 R0, RZ, RZ, UR6 ;  /* 0x00000006ff007e24 */ /* 0x000fca000f8e00ff */
[----:B------:R-:W-:-:S04]  /*86a0*/  SHF.L.U32 R0, R0, 0x1f, RZ ;  /* 0x0000001f00007819 */ /* 0x000fc800000006ff */
[----:B------:R2:W3:Y:S01]  /*86b0*/  SYNCS.PHASECHK.TRANS64.TRYWAIT P2, [UR14+0x30850], R0 ;  /* 0x03085000ff0075a7 */ /* 0x0004e2000804014e */
[----:B------:R-:W-:Y:S05]  /*86c0*/  @!P0 BRA `(.L_x_1252) ;  /* 0x0000000000048947 */ /* 0x000fea0003800000 */
[----:B------:R-:W-:Y:S01]  /*86d0*/  BPT.TRAP 0x1 ;  /* 0x000000040000795c */ /* 0x000fe20000300000 */
.L_x_1252:
[----:B---3--:R-:W-:Y:S05]  /*86e0*/  @P2 BRA `(.L_x_1253) ;  /* 0x0000000000082947 */ /* 0x008fea0003800000 */
[----:B------:R-:W3:Y:S02]  /*86f0*/  SYNCS.PHASECHK.TRANS64.TRYWAIT P2, [UR14+0x30850], R0 ;  /* 0x03085000ff0075a7 */ /* 0x000ee4000804014e */
[----:B---3--:R-:W-:Y:S05]  /*8700*/  @!P2 BRA `(.L_x_1254) ;  /* 0x0000011400b4a947 */ /* 0x008fea0003800000 */
.L_x_1253:
[----:B------:R-:W-:Y:S01]  /*8710*/  UIADD3 UR5, UR37, 0x400, URZ ;  /* 0x0000040025057890 */ /* 0x000fe2000fffe03f */
[----:B------:R-:W-:Y:S01]  /*8720*/  WARPGROUP.ARRIVE ;  /* 0x00000000000079c5 */ /* 0x000fe20000000000 */
[----:B------:R-:W-:Y:S01]  /*8730*/  UMOV UR11, 0x40000040 ;  /* 0x40000040000b7882 */ /* 0x000fe20000000000 */
[----:B--23--:R-:W-:Y:S01]  /*8740*/  FMNMX.FTZ R0, R152, R21, !PT ;  /* 0x0000001598007209 */ /* 0x00cfe20007810000 */
[----:B------:R-:W-:Y:S01]  /*8750*/  USHF.R.U32.HI UR5, URZ, 0x4, UR5 ;  /* 0x000000043f057899 */ /* 0x000fe20008011605 */
[C---:B------:R-:W-:Y:S01]  /*8760*/  ISETP.GT.AND P2, PT, R20.reuse, UR58, PT ;  /* 0x0000003a14007c0c */ /* 0x040fe2000bf44270 */
[----:B------:R-:W-:Y:S01]  /*8770*/  UMOV UR6, UR38 ;  /* 0x0000002600067c82 */ /* 0x000fe20008000000 */
[----:B------:R-:W-:Y:S01]  /*8780*/  FMNMX.FTZ R0, R153, R0, !PT ;  /* 0x0000000099007209 */ /* 0x000fe20007810000 */
[----:B------:R-:W-:Y:S01]  /*8790*/  ULOP3.LUT UR5, UR5, 0x3fff, URZ, 0xc0, !UPT ;  /* 0x00003fff05057892 */ /* 0x000fe2000f8ec03f */
[----:B------:R-:W-:Y:S02]  /*87a0*/  VIADD R20, R20, 0xffffffff ;  /* 0xffffffff14147836 */ /* 0x000fe40000000000 */
[----:B------:R-:W-:Y:S01]  /*87b0*/  FMNMX.FTZ R0, R156, R0, !PT ;  /* 0x000000009c007209 */ /* 0x000fe20007810000 */
[----:B------:R-:W-:-:S03]  /*87c0*/  ULOP3.LUT UR5, UR5, 0x2000000, URZ, 0xfc, !UPT ;  /* 0x0200000005057892 */ /* 0x000fc6000f8efc3f */
[----:B------:R-:W-:Y:S01]  /*87d0*/  FMNMX.FTZ R0, R157, R0, !PT ;  /* 0x000000009d007209 */ /* 0x000fe20007810000 */
[----:B------:R-:W-:-:S03]  /*87e0*/  ULEA UR4, UR4, UR5, 0xb ;  /* 0x0000000504047291 */ /* 0x000fc6000f8e583f */
[----:B------:R-:W-:Y:S01]  /*87f0*/  FMNMX.FTZ R0, R160, R0, !PT ;  /* 0x00000000a0007209 */ /* 0x000fe20007810000 */
[----:B------:R-:W-:-:S03]  /*8800*/  UMOV UR5, UR59 ;  /* 0x0000003b00057c82 */ /* 0x000fc60008000000 */
        /* <DEDUP_REMOVED lines=15> */
[----:B------:R-:W2:Y:S02]  /*8900*/  SHFL.BFLY PT, R2, R0, 0x2, 0x1f ;  /* 0x0c401f0000027f89 */ /* 0x000ea400000e0000 */
[----:B--2---:R-:W-:Y:S02]  /*8910*/  FMNMX.FTZ R2, R0, R2, !PT ;  /* 0x0000000200027209 */ /* 0x004fe40007810000 */
[----:B------:R-:W-:-:S03]  /*8920*/  FMNMX.FTZ R0, R154, R230, !PT ;  /* 0x000000e69a007209 */ /* 0x000fc60007810000 */
[----:B-1----:R-:W1:Y:S01]  /*8930*/  SHFL.BFLY PT, R4, R2, 0x1, 0x1f ;  /* 0x0c201f0002047f89 */ /* 0x002e6200000e0000 */
[----:B------:R-:W-:-:S04]  /*8940*/  FMNMX.FTZ R0, R155, R0, !PT ;  /* 0x000000009b007209 */ /* 0x000fc80007810000 */
[----:B------:R-:W-:-:S04]  /*8950*/  FMNMX.FTZ R0, R158, R0, !PT ;  /* 0x000000009e007209 */ /* 0x000fc80007810000 */
[----:B------:R-:W-:-:S04]  /*8960*/  FMNMX.FTZ R0, R159, R0, !PT ;  /* 0x000000009f007209 */ /* 0x000fc80007810000 */
[----:B------:R-:W-:-:S04]  /*8970*/  FMNMX.FTZ R0, R162, R0, !PT ;  /* 0x00000000a2007209 */ /* 0x000fc80007810000 */
[----:B------:R-:W-:-:S04]  /*8980*/  FMNMX.FTZ R0, R163, R0, !PT ;  /* 0x00000000a3007209 */ /* 0x000fc80007810000 */
[----:B------:R-:W-:Y:S02]  /*8990*/  FMNMX.FTZ R0, R166, R0, !PT ;  /* 0x00000000a6007209 */ /* 0x000fe40007810000 */
[----:B-1----:R-:W-:Y:S02]  /*89a0*/  FMNMX.FTZ R4, R2, R4, !PT ;  /* 0x0000000402047209 */ /* 0x002fe40007810000 */
[----:B0-----:R-:W-:-:S03]  /*89b0*/  FMNMX.FTZ R3, R167, R0, !PT ;  /* 0x00000000a7037209 */ /* 0x001fc60007810000 */
[----:B------:R-:W-:Y:S01]  /*89c0*/  FMUL.FTZ R0, R4, UR5 ;  /* 0x0000000504007c20 */ /* 0x000fe20008410000 */
[----:B------:R-:W-:Y:S01]  /*89d0*/  FMNMX.FTZ R3, R170, R3, !PT ;  /* 0x00000003aa037209 */ /* 0x000fe20007810000 */
[----:B------:R-:W-:Y:S02]  /*89e0*/  FADD.FTZ R2, -R4, R21 ;  /* 0x0000001504027221 */ /* 0x000fe40000010100 */
[--C-:B------:R-:W-:Y:S01]  /*89f0*/  FFMA.FTZ R21, R153, UR5, -R0.reuse ;  /* 0x0000000599157c23 */ /* 0x100fe20008010800 */
[----:B------:R-:W-:Y:S01]  /*8a00*/  FMNMX.FTZ R3, R171, R3, !PT ;  /* 0x00000003ab037209 */ /* 0x000fe20007810000 */
[----:B------:R-:W-:Y:S01]  /*8a10*/  FMUL.FTZ R2, R2, UR5 ;  /* 0x0000000502027c20 */ /* 0x000fe20008410000 */
[----:B------:R-:W-:Y:S02]  /*8a20*/  FFMA.FTZ R153, R165, UR5, -R0 ;  /* 0x00000005a5997c23 */ /* 0x000fe40008010800 */
[----:B------:R-:W-:Y:S01]  /*8a30*/  FMNMX.FTZ R3, R174, R3, !PT ;  /* 0x00000003ae037209 */ /* 0x000fe20007810000 */
[----:B------:R-:W-:Y:S03]  /*8a40*/  MUFU.EX2 R21, R21 ;  /* 0x0000001500157308 */ /* 0x000fe60000000800 */
[----:B------:R-:W-:-:S04]  /*8a50*/  FMNMX.FTZ R3, R175, R3, !PT ;  /* 0x00000003af037209 */ /* 0x000fc80007810000 */
[----:B------:R-:W-:Y:S01]  /*8a60*/  FMNMX.FTZ R3, R178, R3, !PT ;  /* 0x00000003b2037209 */ /* 0x000fe20007810000 */
[----:B------:R-:W-:Y:S03]  /*8a70*/  MUFU.EX2 R2, R2 ;  /* 0x0000000200027308 */ /* 0x000fe60000000800 */
[----:B------:R-:W-:-:S04]  /*8a80*/  FMNMX.FTZ R3, R179, R3, !PT ;  /* 0x00000003b3037209 */ /* 0x000fc80007810000 */
[----:B------:R-:W-:Y:S01]  /*8a90*/  FMNMX.FTZ R3, R182, R3, !PT ;  /* 0x00000003b6037209 */ /* 0x000fe20007810000 */
[----:B------:R-:W-:Y:S03]  /*8aa0*/  MUFU.EX2 R153, R153 ;  /* 0x0000009900997308 */ /* 0x000fe60000000800 */
[----:B------:R-:W-:Y:S01]  /*8ab0*/  FMNMX.FTZ R3, R183, R3, !PT ;  /* 0x00000003b7037209 */ /* 0x000fe20007810000 */
[----:B------:R-:W-:Y:S02]  /*8ac0*/  WARPGROUP.DEPBAR.LE gsb0, 0x0 ;  /* 0x00008000000079c5 */ /* 0x000fe40000010000 */
[----:B------:R-:W-:Y:S01]  /*8ad0*/  WARPGROUP.ARRIVE ;  /* 0x00000000000079c5 */ /* 0x000fe20000000000 */
[--C-:B------:R-:W-:Y:S01]  /*8ae0*/  FFMA.FTZ R198, R156, UR5, -R0.reuse ;  /* 0x000000059cc67c23 */ /* 0x100fe20008010800 */
[--C-:B------:R-:W-:Y:S01]  /*8af0*/  FFMA.FTZ R196, R152, UR5, -R0.reuse ;  /* 0x0000000598c47c23 */ /* 0x100fe20008010800 */
[----:B------:R-:W0:Y:S01]  /*8b00*/  SHFL.BFLY PT, R156, R3, 0x2, 0x1f ;  /* 0x0c401f00039c7f89 */ /* 0x000e2200000e0000 */
[----:B------:R-:W-:-:S02]  /*8b10*/  FFMA.FTZ R152, R161, UR5, -R0 ;  /* 0x00000005a1987c23 */ /* 0x000fc40008010800 */
[----:B------:R-:W-:Y:S01]  /*8b20*/  HGMMA.64x256x16.F32 R24, R192, gdesc[UR8].tnspB, R24, gsb0 ;  /* 0x43e00008c0187df0 */ /* 0x000fe20008000818 */
[----:B------:R-:W-:Y:S01]  /*8b30*/  UIADD3 UR10, UR4, 0x100, URZ ;  /* 0x00000100040a7890 */ /* 0x000fe2000fffe03f */
[----:B------:R-:W1:Y:S01]  /*8b40*/  MUFU.EX2 R196, R196 ;  /* 0x000000c400c47308 */ /* 0x000e620000000800 */
[----:B------:R-:W-:-:S07]  /*8b50*/  UMOV UR11, 0x40000040 ;  /* 0x40000040000b7882 */ /* 0x000fce0000000000 */
[----:B------:R-:W2:Y:S08]  /*8b60*/  MUFU.EX2 R198, R198 ;  /* 0x000000c600c67308 */ /* 0x000eb00000000800 */
[----:B------:R-:W-:Y:S01]  /*8b70*/  MUFU.EX2 R152, R152 ;  /* 0x0000009800987308 */ /* 0x000fe20000000800 */
[----:B-1----:R-:W-:Y:S01]  /*8b80*/  FFMA.FTZ R17, R2, R17, R196 ;  /* 0x0000001102117223 */ /* 0x002fe200000100c4 */
[----:B------:R-:W-:-:S02]  /*8b90*/  F2FP.F16.F32.PACK_AB R196, R21, R196 ;  /* 0x000000c415c4723e */ /* 0x000fc400000000ff */
[----:B0-----:R-:W-:Y:S01]  /*8ba0*/  FMNMX.FTZ R3, R3, R156, !PT ;  /* 0x0000009c03037209 */ /* 0x001fe20007810000 */
[----:B------:R-:W-:Y:S01]  /*8bb0*/  FFMA.FTZ R156, R169, UR5, -R0 ;  /* 0x00000005a99c7c23 */ /* 0x000fe20008010800 */
[----:B------:R-:W-:-:S03]  /*8bc0*/  FADD.FTZ R17, R21, R17 ;  /* 0x0000001115117221 */ /* 0x000fc60000010000 */
[----:B------:R-:W0:Y:S01]  /*8bd0*/  SHFL.BFLY PT, R161, R3, 0x1, 0x1f ;  /* 0x0c201f0003a17f89 */ /* 0x000e2200000e0000 */
[----:B--2---:R-:W-:Y:S01]  /*8be0*/  FADD.FTZ R17, R198, R17 ;  /* 0x00000011c6117221 */ /* 0x004fe20000010000 */
[----:B------:R-:W-:Y:S01]  /*8bf0*/  MUFU.EX2 R156, R156 ;  /* 0x0000009c009c7308 */ /* 0x000fe20000000800 */
[----:B0-----:R-:W-:Y:S01]  /*8c00*/  FMNMX.FTZ R3, R3, R161, !PT ;  /* 0x000000a103037209 */ /* 0x001fe20007810000 */
[----:B------:R-:W-:-:S06]  /*8c10*/  FFMA.FTZ R161, R181, UR5, -R0 ;  /* 0x00000005b5a17c23 */ /* 0x000fcc0008010800 */
[----:B------:R-:W-:Y:S01]  /*8c20*/  MUFU.EX2 R161, R161 ;  /* 0x000000a100a17308 */ /* 0x000fe20000000800 */
[----:B------:R-:W-:Y:S02]  /*8c30*/  WARPGROUP.DEPBAR.LE gsb0, 0x0 ;  /* 0x00008000000079c5 */ /* 0x000fe40000010000 */
[----:B------:R-:W-:Y:S01]  /*8c40*/  WARPGROUP.ARRIVE ;  /* 0x00000000000079c5 */ /* 0x000fe20000000000 */
[--C-:B------:R-:W-:Y:S01]  /*8c50*/  FFMA.FTZ R194, R164, UR5, -R0.reuse ;  /* 0x00000005a4c27c23 */ /* 0x100fe20008010800 */
[----:B------:R-:W-:Y:S01]  /*8c60*/  FMUL.FTZ R164, R3, UR5 ;  /* 0x0000000503a47c20 */ /* 0x000fe20008410000 */
[--C-:B------:R-:W-:Y:S01]  /*8c70*/  FFMA.FTZ R192, R160, UR5, -R0.reuse ;  /* 0x00000005a0c07c23 */ /* 0x100fe20008010800 */
[----:B------:R-:W-:Y:S02]  /*8c80*/  FFMA.FTZ R160, R177, UR5, -R0 ;  /* 0x00000005b1a07c23 */ /* 0x000fe40008010800 */
[----:B------:R-:W-:Y:S01]  /*8c90*/  HGMMA.64x256x16.F32 R24, R188, gdesc[UR8].tnspB, R24, gsb0 ;  /* 0x43e00008bc187df0 */ /* 0x000fe20008000818 */
[----:B------:R-:W-:Y:S01]  /*8ca0*/  UIADD3 UR10, UR4, 0x180, URZ ;  /* 0x00000180040a7890 */ /* 0x000fe2000fffe03f */
[--C-:B------:R-:W-:Y:S01]  /*8cb0*/  FFMA.FTZ R197, R154, UR5, -R164.reuse ;  /* 0x000000059ac57c23 */ /* 0x100fe200080108a4 */
[----:B------:R-:W-:Y:S01]  /*8cc0*/  UMOV UR11, 0x40000040 ;  /* 0x40000040000b7882 */ /* 0x000fe20000000000 */
[----:B------:R-:W-:Y:S01]  /*8cd0*/  FFMA.FTZ R154, R155, UR5, -R164 ;  /* 0x000000059b9a7c23 */ /* 0x000fe200080108a4 */
[----:B------:R-:W-:-:S02]  /*8ce0*/  IMAD.U32 R155, RZ, RZ, UR7 ;  /* 0x00000007ff9b7e24 */ /* 0x000fc4000f8e00ff */
[--C-:B------:R-:W-:Y:S01]  /*8cf0*/  FFMA.FTZ R199, R158, UR5, -R164.reuse ;  /* 0x000000059ec77c23 */ /* 0x100fe200080108a4 */
[--C-:B------:R-:W-:Y:S01]  /*8d00*/  FFMA.FTZ R158, R159, UR5, -R164.reuse ;  /* 0x000000059f9e7c23 */ /* 0x100fe200080108a4 */
[----:B------:R-:W-:Y:S01]  /*8d10*/  MUFU.EX2 R197, R197 ;  /* 0x000000c500c57308 */ /* 0x000fe20000000800 */
[--C-:B------:R-:W-:Y:S01]  /*8d20*/  FFMA.FTZ R193, R162, UR5, -R164.reuse ;  /* 0x00000005a2c17c23 */ /* 0x100fe200080108a4 */
[----:B------:R-:W-:Y:S01]  /*8d30*/  @!P1 LEA R155, R155, UR37, 0x3 ;  /* 0x000000259b9b9c11 */ /* 0x000fe2000f8e18ff */
[--C-:B------:R-:W-:Y:S01]  /*8d40*/  FFMA.FTZ R163, R163, UR5, -R164.reuse ;  /* 0x00000005a3a37c23 */ /* 0x100fe200080108a4 */
[--C-:B------:R-:W-:Y:S01]  /*8d50*/  FFMA.FTZ R195, R166, UR5, -R164.reuse ;  /* 0x00000005a6c37c23 */ /* 0x100fe200080108a4 */
[--C-:B------:R-:W-:Y:S01]  /*8d60*/  FFMA.FTZ R170, R170, UR5, -R164.reuse ;  /* 0x00000005aaaa7c23 */ /* 0x100fe200080108a4 */
[--C-:B------:R-:W-:Y:S01]  /*8d70*/  FFMA.FTZ R171, R171, UR5, -R164.reuse ;  /* 0x00000005abab7c23 */ /* 0x100fe200080108a4 */
[----:B------:R-:W-:Y:S01]  /*8d80*/  @!P1 VIADD R155, R155, 0x30840 ;  /* 0x000308409b9b9836 */ /* 0x000fe20000000000 */
[----:B------:R-:W-:Y:S01]  /*8d90*/  MUFU.EX2 R154, R154 ;  /* 0x0000009a009a7308 */ /* 0x000fe20000000800 */
[--C-:B------:R-:W-:Y:S01]  /*8da0*/  FFMA.FTZ R174, R174, UR5, -R164.reuse ;  /* 0x00000005aeae7c23 */ /* 0x100fe200080108a4 */
[--C-:B------:R-:W-:Y:S01]  /*8db0*/  FFMA.FTZ R175, R175, UR5, -R164.reuse ;  /* 0x00000005afaf7c23 */ /* 0x100fe200080108a4 */
[--C-:B------:R-:W-:Y:S01]  /*8dc0*/  FFMA.FTZ R178, R178, UR5, -R164.reuse ;  /* 0x00000005b2b27c23 */ /* 0x100fe200080108a4 */
[----:B------:R-:W-:Y:S01]  /*8dd0*/  @!P1 PRMT R155, RZ, 0x654, R155 ;  /* 0x00000654ff9b9816 */ /* 0x000fe2000000009b */
[--C-:B------:R-:W-:Y:S01]  /*8de0*/  FFMA.FTZ R179, R179, UR5, -R164.reuse ;  /* 0x00000005b3b37c23 */ /* 0x100fe200080108a4 */
[----:B------:R-:W-:Y:S01]  /*8df0*/  FFMA.FTZ R182, R182, UR5, -R164 ;  /* 0x00000005b6b67c23 */ /* 0x000fe200080108a4 */
[----:B------:R-:W-:Y:S01]  /*8e00*/  UMOV UR4, UR36 ;  /* 0x0000002400047c82 */ /* 0x000fe20008000000 */
[----:B------:R-:W-:Y:S08]  /*8e10*/  MUFU.EX2 R199, R199 ;  /* 0x000000c700c77308 */ /* 0x000ff00000000800 */
[----:B------:R-:W-:Y:S08]  /*8e20*/  MUFU.EX2 R158, R158 ;  /* 0x0000009e009e7308 */ /* 0x000ff00000000800 */
[----:B------:R-:W-:Y:S08]  /*8e30*/  MUFU.EX2 R192, R192 ;  /* 0x000000c000c07308 */ /* 0x000ff00000000800 */
[----:B------:R-:W-:Y:S08]  /*8e40*/  MUFU.EX2 R193, R193 ;  /* 0x000000c100c17308 */ /* 0x000ff00000000800 */
[----:B------:R-:W-:Y:S08]  /*8e50*/  MUFU.EX2 R194, R194 ;  /* 0x000000c200c27308 */ /* 0x000ff00000000800 */
[----:B------:R-:W-:Y:S08]  /*8e60*/  MUFU.EX2 R195, R195 ;  /* 0x000000c300c37308 */ /* 0x000ff00000000800 */
[----:B------:R-:W-:Y:S08]  /*8e70*/  MUFU.EX2 R170, R170 ;  /* 0x000000aa00aa7308 */ /* 0x000ff00000000800 */
[----:B------:R-:W0:Y:S08]  /*8e80*/  MUFU.EX2 R171, R171 ;  /* 0x000000ab00ab7308 */ /* 0x000e300000000800 */
[----:B------:R-:W-:Y:S08]  /*8e90*/  MUFU.EX2 R174, R174 ;  /* 0x000000ae00ae7308 */ /* 0x000ff00000000800 */
[----:B------:R-:W1:Y:S08]  /*8ea0*/  MUFU.EX2 R175, R175 ;  /* 0x000000af00af7308 */ /* 0x000e700000000800 */
[----:B------:R-:W-:Y:S08]  /*8eb0*/  MUFU.EX2 R178, R178 ;  /* 0x000000b200b27308 */ /* 0x000ff00000000800 */
[----:B------:R-:W-:Y:S08]  /*8ec0*/  MUFU.EX2 R160, R160 ;  /* 0x000000a000a07308 */ /* 0x000ff00000000800 */
[----:B------:R-:W-:Y:S08]  /*8ed0*/  MUFU.EX2 R179, R179 ;  /* 0x000000b300b37308 */ /* 0x000ff00000000800 */
[----:B------:R-:W-:Y:S01]  /*8ee0*/  MUFU.EX2 R182, R182 ;  /* 0x000000b600b67308 */ /* 0x000fe20000000800 */
[----:B------:R-:W-:-:S02]  /*8ef0*/  WARPGROUP.DEPBAR.LE gsb0, 0x0 ;  /* 0x00008000000079c5 */ /* 0x000fc40000010000 */
[----:B------:R-:W-:Y:S01]  /*8f00*/  WARPGROUP.ARRIVE ;  /* 0x00000000000079c5 */ /* 0x000fe20000000000 */
[--C-:B------:R-:W-:Y:S01]  /*8f10*/  FFMA.FTZ R188, R168, UR5, -R0.reuse ;  /* 0x00000005a8bc7c23 */ /* 0x100fe20008010800 */
[----:B------:R-:W-:Y:S01]  /*8f20*/  FFMA.FTZ R190, R172, UR5, -R0 ;  /* 0x00000005acbe7c23 */ /* 0x000fe20008010800 */
[----:B0-----:R-:W-:Y:S02]  /*8f30*/  F2FP.F16.F32.PACK_AB R189, R171, R170 ;  /* 0x000000aaabbd723e */ /* 0x001fe400000000ff */
[----:B-1----:R-:W-:Y:S01]  /*8f40*/  F2FP.F16.F32.PACK_AB R191, R175, R174 ;  /* 0x000000aeafbf723e */ /* 0x002fe200000000ff */
[----:B------:R-:W-:Y:S01]  /*8f50*/  HGMMA.64x256x16.F32 R24, R184, gdesc[UR8].tnspB, R24, gsb0 ;  /* 0x43e00008b8187df0 */ /* 0x000fe20008000818 */
[----:B------:R-:W-:Y:S08]  /*8f60*/  MUFU.EX2 R188, R188 ;  /* 0x000000bc00bc7308 */ /* 0x000ff00000000800 */
[----:B------:R-:W-:Y:S01]  /*8f70*/  MUFU.EX2 R190, R190 ;  /* 0x000000be00be7308 */ /* 0x000fe20000000800 */
[----:B------:R-:W-:-:S02]  /*8f80*/  WARPGROUP.DEPBAR.LE gsb0, 0x0 ;  /* 0x00008000000079c5 */ /* 0x000fc40000010000 */
[--C-:B------:R-:W-:Y:S01]  /*8f90*/  FFMA.FTZ R185, R157, UR5, -R0.reuse ;  /* 0x000000059db97c23 */ /* 0x100fe20008010800 */
[--C-:B------:R-:W-:Y:S01]  /*8fa0*/  FFMA.FTZ R157, R173, UR5, -R0.reuse ;  /* 0x00000005ad9d7c23 */ /* 0x100fe20008010800 */
[--C-:B------:R-:W-:Y:S01]  /*8fb0*/  FFMA.FTZ R184, R176, UR5, -R0.reuse ;  /* 0x00000005b0b87c23 */ /* 0x100fe20008010800 */
[----:B------:R-:W-:Y:S01]  /*8fc0*/  FFMA.FTZ R186, R180, UR5, -R0 ;  /* 0x00000005b4ba7c23 */ /* 0x000fe20008010800 */
[----:B------:R-:W-:Y:S01]  /*8fd0*/  FADD.FTZ R0, -R3, R230 ;  /* 0x000000e603007221 */ /* 0x000fe20000010100 */
[----:B------:R0:W-:Y:S01]  /*8fe0*/  @!P1 SYNCS.ARRIVE.TRANS64.RED.A1T0 RZ, [R155+URZ], RZ ;  /* 0x000000ff9bff99a7 */ /* 0x0001e2000810043f */
[----:B------:R-:W1:Y:S01]  /*8ff0*/  MUFU.EX2 R185, R185 ;  /* 0x000000b900b97308 */ /* 0x000e620000000800 */
[----:B------:R-:W-:Y:S02]  /*9000*/  IMAD.MOV.U32 R230, RZ, RZ, R3 ;  /* 0x000000ffffe67224 */ /* 0x000fe400078e0003 */
[----:B------:R-:W-:Y:S01]  /*9010*/  FMUL.FTZ R0, R0, UR5 ;  /* 0x0000000500007c20 */ /* 0x000fe20008410000 */
[----:B0-----:R-:W-:-:S05]  /*9020*/  IMAD.U32 R155, RZ, RZ, UR14 ;  /* 0x0000000eff9b7e24 */ /* 0x001fca000f8e00ff */
[----:B------:R-:W0:Y:S01]  /*9030*/  MUFU.EX2 R0, R0 ;  /* 0x0000000000007308 */ /* 0x000e220000000800 */
[----:B------:R-:W-:-:S05]  /*9040*/  @!P1 VIADD R159, R155, 0x30860 ;  /* 0x000308609b9f9836 */ /* 0x000fca0000000000 */
[----:B------:R-:W-:Y:S02]  /*9050*/  @!P1 PRMT R159, RZ, 0x654, R159 ;  /* 0x00000654ff9f9816 */ /* 0x000fe4000000009f */
[----:B------:R-:W2:Y:S01]  /*9060*/  MUFU.EX2 R155, R163 ;  /* 0x000000a3009b7308 */ /* 0x000ea20000000800 */
[C---:B-1----:R-:W-:Y:S01]  /*9070*/  F2FP.F16.F32.PACK_AB R198, R185.reuse, R198 ;  /* 0x000000c6b9c6723e */ /* 0x042fe200000000ff */
[----:B------:R1:W-:Y:S01]  /*9080*/  @!P1 SYNCS.ARRIVE.TRANS64.RED.A1T0 RZ, [R159+URZ], RZ ;  /* 0x000000ff9fff99a7 */ /* 0x0003e2000810043f */
[----:B0-----:R-:W-:Y:S01]  /*9090*/  FFMA.FTZ R21, R0, R5, R197 ;  /* 0x0000000500157223 */ /* 0x001fe200000100c5 */
[----:B------:R-:W-:-:S04]  /*90a0*/  FADD.FTZ R5, R185, R17 ;  /* 0x00000011b9057221 */ /* 0x000fc80000010000 */
[----:B------:R-:W-:Y:S01]  /*90b0*/  MUFU.EX2 R157, R157 ;  /* 0x0000009d009d7308 */ /* 0x000fe20000000800 */
[--C-:B-1----:R-:W-:Y:S01]  /*90c0*/  FFMA.FTZ R159, R167, UR5, -R164.reuse ;  /* 0x00000005a79f7c23 */ /* 0x102fe200080108a4 */
[----:B------:R-:W-:Y:S01]  /*90d0*/  FADD.FTZ R21, R154, R21 ;  /* 0x000000159a157221 */ /* 0x000fe20000010000 */
[----:B------:R-:W-:Y:S01]  /*90e0*/  FADD.FTZ R5, R192, R5 ;  /* 0x00000005c0057221 */ /* 0x000fe20000010000 */
[----:B------:R-:W-:Y:S01]  /*90f0*/  FFMA.FTZ R164, R183, UR5, -R164 ;  /* 0x00000005b7a47c23 */ /* 0x000fe200080108a4 */
[C---:B------:R-:W-:Y:S01]  /*9100*/  F2FP.F16.F32.PACK_AB R192, R152.reuse, R192 ;  /* 0x000000c098c0723e */ /* 0x040fe200000000ff */
[----:B------:R-:W-:Y:S01]  /*9110*/  FADD.FTZ R21, R199, R21 ;  /* 0x00000015c7157221 */ /* 0x000fe20000010000 */
[----:B------:R-:W-:Y:S01]  /*9120*/  FADD.FTZ R5, R152, R5 ;  /* 0x0000000598057221 */ /* 0x000fe20000010000 */
[----:B------:R-:W0:Y:S01]  /*9130*/  MUFU.EX2 R159, R159 ;  /* 0x0000009f009f7308 */ /* 0x000e220000000800 */
[----:B------:R-:W-:Y:S01]  /*9140*/  F2FP.F16.F32.PACK_AB R197, R154, R197 ;  /* 0x000000c59ac5723e */ /* 0x000fe200000000ff */
[----:B------:R-:W-:Y:S01]  /*9150*/  FADD.FTZ R21, R158, R21 ;  /* 0x000000159e157221 */ /* 0x000fe20000010000 */
[----:B------:R-:W-:Y:S01]  /*9160*/  FADD.FTZ R17, R194, R5 ;  /* 0x00000005c2117221 */ /* 0x000fe20000010000 */
[----:B------:R-:W-:-:S02]  /*9170*/  F2FP.F16.F32.PACK_AB R199, R158, R199 ;  /* 0x000000c79ec7723e */ /* 0x000fc400000000ff */
[----:B------:R-:W-:Y:S01]  /*9180*/  FADD.FTZ R21, R193, R21 ;  /* 0x00000015c1157221 */ /* 0x000fe20000010000 */
[----:B------:R-:W-:Y:S01]  /*9190*/  FADD.FTZ R17, R153, R17 ;  /* 0x0000001199117221 */ /* 0x000fe20000010000 */
[----:B------:R-:W1:Y:S01]  /*91a0*/  MUFU.EX2 R184, R184 ;  /* 0x000000b800b87308 */ /* 0x000e620000000800 */
[C---:B--2---:R-:W-:Y:S01]  /*91b0*/  F2FP.F16.F32.PACK_AB R193, R155.reuse, R193 ;  /* 0x000000c19bc1723e */ /* 0x044fe200000000ff */
[----:B------:R-:W-:Y:S01]  /*91c0*/  FADD.FTZ R21, R155, R21 ;  /* 0x000000159b157221 */ /* 0x000fe20000010000 */
[----:B------:R-:W-:Y:S01]  /*91d0*/  FADD.FTZ R17, R188, R17 ;  /* 0x00000011bc117221 */ /* 0x000fe20000010000 */
[----:B------:R-:W-:Y:S02]  /*91e0*/  F2FP.F16.F32.PACK_AB R194, R153, R194 ;  /* 0x000000c299c2723e */ /* 0x000fe400000000ff */
[----:B------:R-:W-:Y:S01]  /*91f0*/  FADD.FTZ R5, R195, R21 ;  /* 0x00000015c3057221 */ /* 0x000fe20000010000 */
[----:B------:R-:W-:Y:S01]  /*9200*/  FADD.FTZ R17, R156, R17 ;  /* 0x000000119c117221 */ /* 0x000fe20000010000 */
[----:B------:R-:W2:Y:S01]  /*9210*/  MUFU.EX2 R186, R186 ;  /* 0x000000ba00ba7308 */ /* 0x000ea20000000800 */
[C---:B0-----:R-:W-:Y:S01]  /*9220*/  F2FP.F16.F32.PACK_AB R195, R159.reuse, R195 ;  /* 0x000000c39fc3723e */ /* 0x041fe200000000ff */
[----:B------:R-:W-:Y:S01]  /*9230*/  FADD.FTZ R5, R159, R5 ;  /* 0x000000059f057221 */ /* 0x000fe20000010000 */
[----:B------:R-:W-:Y:S01]  /*9240*/  FADD.FTZ R17, R190, R17 ;  /* 0x00000011be117221 */ /* 0x000fe20000010000 */
[----:B------:R-:W-:Y:S01]  /*9250*/  F2FP.F16.F32.PACK_AB R188, R156, R188 ;  /* 0x000000bc9cbc723e */ /* 0x000fe200000000ff */
[----:B------:R-:W-:-:S02]  /*9260*/  IMAD.MOV.U32 R21, RZ, RZ, R4 ;  /* 0x000000ffff157224 */ /* 0x000fc400078e0004 */
[----:B------:R-:W-:Y:S01]  /*9270*/  FADD.FTZ R5, R170, R5 ;  /* 0x00000005aa057221 */ /* 0x000fe20000010000 */
[C---:B------:R-:W-:Y:S01]  /*9280*/  FADD.FTZ R17, R157.reuse, R17 ;  /* 0x000000119d117221 */ /* 0x040fe20000010000 */
[----:B------:R-:W0:Y:S01]  /*9290*/  MUFU.EX2 R164, R164 ;  /* 0x000000a400a47308 */ /* 0x000e220000000800 */
[----:B------:R-:W-:Y:S01]  /*92a0*/  F2FP.F16.F32.PACK_AB R190, R157, R190 ;  /* 0x000000be9dbe723e */ /* 0x000fe200000000ff */
[----:B------:R-:W-:Y:S01]  /*92b0*/  FADD.FTZ R5, R171, R5 ;  /* 0x00000005ab057221 */ /* 0x000fe20000010000 */
[----:B-1----:R-:W-:Y:S01]  /*92c0*/  FADD.FTZ R17, R184, R17 ;  /* 0x00000011b8117221 */ /* 0x002fe20000010000 */
[----:B------:R-:W-:Y:S02]  /*92d0*/  F2FP.F16.F32.PACK_AB R184, R160, R184 ;  /* 0x000000b8a0b8723e */ /* 0x000fe400000000ff */
[----:B------:R-:W-:Y:S01]  /*92e0*/  FADD.FTZ R5, R174, R5 ;  /* 0x00000005ae057221 */ /* 0x000fe20000010000 */
[----:B------:R-:W-:Y:S01]  /*92f0*/  FADD.FTZ R17, R160, R17 ;  /* 0x00000011a0117221 */ /* 0x000fe20000010000 */
[----:B------:R-:W-:-:S02]  /*9300*/  F2FP.F16.F32.PACK_AB R185, R179, R178 ;  /* 0x000000b2b3b9723e */ /* 0x000fc400000000ff */
[----:B------:R-:W-:Y:S01]  /*9310*/  FADD.FTZ R5, R175, R5 ;  /* 0x00000005af057221 */ /* 0x000fe20000010000 */
[----:B--2---:R-:W-:Y:S01]  /*9320*/  FADD.FTZ R152, R186, R17 ;  /* 0x00000011ba987221 */ /* 0x004fe20000010000 */
[C---:B------:R-:W-:Y:S02]  /*9330*/  F2FP.F16.F32.PACK_AB R186, R161.reuse, R186 ;  /* 0x000000baa1ba723e */ /* 0x040fe400000000ff */
[----:B------:R-:W-:Y:S01]  /*9340*/  FADD.FTZ R5, R178, R5 ;  /* 0x00000005b2057221 */ /* 0x000fe20000010000 */
[----:B------:R-:W-:Y:S01]  /*9350*/  FADD.FTZ R17, R161, R152 ;  /* 0x00000098a1117221 */ /* 0x000fe20000010000 */
[----:B0-----:R-:W-:Y:S02]  /*9360*/  F2FP.F16.F32.PACK_AB R187, R164, R182 ;  /* 0x000000b6a4bb723e */ /* 0x001fe400000000ff */
[----:B------:R-:W-:-:S04]  /*9370*/  FADD.FTZ R5, R179, R5 ;  /* 0x00000005b3057221 */ /* 0x000fc80000010000 */
[----:B------:R-:W-:-:S04]  /*9380*/  FADD.FTZ R5, R182, R5 ;  /* 0x00000005b6057221 */ /* 0x000fc80000010000 */
[----:B------:R-:W-:Y:S01]  /*9390*/  FADD.FTZ R5, R164, R5 ;  /* 0x00000005a4057221 */ /* 0x000fe20000010000 */
[----:B------:R-:W-:Y:S06]  /*93a0*/  @P2 BRA `(.L_x_1255) ;  /* 0xffffffe000f02947 */ /* 0x000fec000383ffff */
.L_x_1246:
[----:B------:R-:W-:-:S13]  /*93b0*/  R2UR UR4, R22 ;  /* 0x00000000160472ca */ /* 0x000fda00000e0000 */
[----:B------:R-:W-:-:S13]  /*93c0*/  ISETP.GE.AND P2, PT, R20, UR4, PT ;  /* 0x0000000414007c0c */ /* 0x000fda000bf46270 */
[----:B------:R-:W-:Y:S05]  /*93d0*/  @!P2 BRA `(.L_x_1256) ;  /* 0x0000002400e8a947 */ /* 0x000fea0003800000 */
[----:B------:R-:W-:Y:S01]  /*93e0*/  IMAD.MOV.U32 R21, RZ, RZ, R3 ;  /* 0x000000ffff157224 */ /* 0x000fe200078e0003 */
[----:B------:R-:W-:Y:S01]  /*93f0*/  UMOV UR6, UR38 ;  /* 0x0000002600067c82 */ /* 0x000fe20008000000 */
[----:B------:R-:W-:Y:S01]  /*9400*/  IMAD.MOV.U32 R230, RZ, RZ, R4 ;  /* 0x000000ffffe67224 */ /* 0x000fe200078e0004 */
[----:B------:R-:W-:Y:S01]  /*9410*/  UMOV UR4, UR36 ;  /* 0x0000002400047c82 */ /* 0x000fe20008000000 */
[----:B------:R-:W-:Y:S01]  /*9420*/  ULDC UR58, c[0x0][0x9e4] ;  /* 0x00027900003a7ab9 */ /* 0x000fe20000000800 */
[----:B------:R-:W-:-:S05]  /*9430*/  ULDC UR59, c[0x0][0x9dc] ;  /* 0x00027700003b7ab9 */ /* 0x000fca0000000800 */
.L_x_1273:
        /* <DEDUP_REMOVED lines=8> */
.L_x_1257:
[----:B------:R-:W-:Y:S01]  /*94c0*/  ULEA UR5, UR36, UR37, 0x3 ;  /* 0x0000002524057291 */ /* 0x000fe2000f8e183f */
[----:B------:R-:W-:-:S05]  /*94d0*/  IMAD.U32 R3, RZ, RZ, UR38 ;  /* 0x00000026ff037e24 */ /* 0x000fca000f8e00ff */
[----:B------:R-:W-:-:S04]  /*94e0*/  SHF.L.U32 R3, R3, 0x1f, RZ ;  /* 0x0000001f03037819 */ /* 0x000fc800000006ff */
[----:B------:R0:W1:Y:S01]  /*94f0*/  SYNCS.PHASECHK.TRANS64.TRYWAIT P2, [UR5+0x30830], R3 ;  /* 0x03083003ff0075a7 */ /* 0x0000620008040145 */
[----:B------:R-:W-:Y:S05]  /*9500*/  @!P0 BRA `(.L_x_1258) ;  /* 0x0000000000048947 */ /* 0x000fea0003800000 */
[----:B------:R-:W-:Y:S01]  /*9510*/  BPT.TRAP 0x1 ;  /* 0x000000040000795c */ /* 0x000fe20000300000 */
.L_x_1258:
[-C--:B------:R-:W-:Y:S01]  /*9520*/  FMUL.FTZ R24, R24, R2.reuse ;  /* 0x0000000218187220 */ /* 0x080fe20000410000 */
[----:B------:R-:W-:Y:S01]  /*9530*/  FMUL.FTZ R25, R25, R2 ;  /* 0x0000000219197220 */ /* 0x000fe20000410000 */
[----:B-1----:R-:W-:Y:S06]  /*9540*/  @P2 BRA `(.L_x_1259) ;  /* 0x0000000000082947 */ /* 0x002fec0003800000 */
[----:B------:R-:W1:Y:S02]  /*9550*/  SYNCS.PHASECHK.TRANS64.TRYWAIT P2, [UR5+0x30830], R3 ;  /* 0x03083003ff0075a7 */ /* 0x000e640008040145 */
[----:B-1----:R-:W-:Y:S05]  /*9560*/  @!P2 BRA `(.L_x_1260) ;  /* 0x000001080034a947 */ /* 0x002fea0003800000 */
.L_x_1259:
        /* <DEDUP_REMOVED lines=222> */
.L_x_1261:
[----:B------:R-:W-:Y:S01]  /*a350*/  ULEA UR14, UR4, UR37, 0x3 ;  /* 0x00000025040e7291 */ /* 0x000fe2000f8e183f */
[----:B------:R-:W-:-:S05]  /*a360*/  IMAD.U32 R0, RZ, RZ, UR6 ;  /* 0x00000006ff007e24 */ /* 0x000fca000f8e00ff */
[----:B------:R-:W-:-:S04]  /*a370*/  SHF.L.U32 R0, R0, 0x1f, RZ ;  /* 0x0000001f00007819 */ /* 0x000fc800000006ff */
[----:B------:R2:W3:Y:S01]  /*a380*/  SYNCS.PHASECHK.TRANS64.TRYWAIT P2, [UR14+0x30850], R0 ;  /* 0x03085000ff0075a7 */ /* 0x0004e2000804014e */
[----:B------:R-:W-:Y:S05]  /*a390*/  @!P0 BRA `(.L_x_1262) ;  /* 0x0000000000048947 */ /* 0x000fea0003800000 */
[----:B------:R-:W-:Y:S01]  /*a3a0*/  BPT.TRAP 0x1 ;  /* 0x000000040000795c */ /* 0x000fe20000300000 */
.L_x_1262:
[----:B---3--:R-:W-:Y:S05]  /*a3b0*/  @P2 BRA `(.L_x_1263) ;  /* 0x0000000000082947 */ /* 0x008fea0003800000 */
[----:B------:R-:W3:Y:S02]  /*a3c0*/  SYNCS.PHASECHK.TRANS64.TRYWAIT P2, [UR14+0x30850], R0 ;  /* 0x03085000ff0075a7 */ /* 0x000ee4000804014e */
[----:B---3--:R-:W-:Y:S05]  /*a3d0*/  @!P2 BRA `(.L_x_1264) ;  /* 0x000000f800b0a947 */ /* 0x008fea0003800000 */
.L_x_1263:
[----:B------:R-:W-:Y:S01]  /*a3e0*/  UIADD3 UR5, UR37, 0x400, URZ ;  /* 0x0000040025057890 */ /* 0x000fe2000fffe03f */
[----:B------:R-:W-:Y:S01]  /*a3f0*/  WARPGROUP.ARRIVE ;  /* 0x00000000000079c5 */ /* 0x000fe20000000000 */
[----:B------:R-:W-:Y:S01]  /*a400*/  UMOV UR11, 0x40000040 ;  /* 0x40000040000b7882 */ /* 0x000fe20000000000 */
[----:B------:R-:W-:Y:S01]  /*a410*/  PLOP3.LUT P2, PT, PT, PT, UP0, 0x80, 0x0 ;  /* 0x000000000000781c */ /* 0x000fe20003f4f008 */
[----:B------:R-:W-:Y:S01]  /*a420*/  USHF.R.U32.HI UR5, URZ, 0x4, UR5 ;  /* 0x000000043f057899 */ /* 0x000fe20008011605 */
[----:B--23--:R-:W-:-:S03]  /*a430*/  IMAD.U32 R0, RZ, RZ, UR7 ;  /* 0x00000007ff007e24 */ /* 0x00cfc6000f8e00ff */
[----:B------:R-:W-:Y:S02]  /*a440*/  ULOP3.LUT UR5, UR5, 0x3fff, URZ, 0xc0, !UPT ;  /* 0x00003fff05057892 */ /* 0x000fe4000f8ec03f */
[----:B------:R-:W-:Y:S02]  /*a450*/  @!P1 LEA R0, R0, UR37, 0x3 ;  /* 0x0000002500009c11 */ /* 0x000fe4000f8e18ff */
[----:B------:R-:W-:-:S03]  /*a460*/  ULOP3.LUT UR5, UR5, 0x2000000, URZ, 0xfc, !UPT ;  /* 0x0200000005057892 */ /* 0x000fc6000f8efc3f */
[----:B------:R-:W-:Y:S01]  /*a470*/  @!P1 VIADD R0, R0, 0x30840 ;  /* 0x0003084000009836 */ /* 0x000fe20000000000 */
[----:B------:R-:W-:-:S03]  /*a480*/  ULEA UR4, UR4, UR5, 0xb ;  /* 0x0000000504047291 */ /* 0x000fc6000f8e583f */
[----:B------:R-:W-:Y:S01]  /*a490*/  ULDC UR5, c[0x0][0x9e0] ;  /* 0x0002780000057ab9 */ /* 0x000fe20000000800 */
[----:B------:R-:W-:-:S03]  /*a4a0*/  @!P1 PRMT R0, RZ, 0x654, R0 ;  /* 0x00000654ff009816 */ /* 0x000fc60000000000 */
        /* <DEDUP_REMOVED lines=18> */
[----:B------:R-:W-:-:S15]  /*a5d0*/  WARPGROUP.ARRIVE ;  /* 0x00000000000079c5 */ /* 0x000fde0000000000 */
[----:B------:R-:W-:-:S06]  /*a5e0*/  NOP ;  /* 0x0000000000007918 */ /* 0x000fcc0000000000 */
[----:B------:R-:W-:Y:S03]  /*a5f0*/  HGMMA.64x256x16.F32 R24, R184, gdesc[UR8].tnspB, R24, gsb0 ;  /* 0x43e00008b8187df0 */ /* 0x000fe60008000818 */
[----:B------:R-:W-:Y:S02]  /*a600*/  WARPGROUP.DEPBAR.LE gsb0, 0x0 ;  /* 0x00008000000079c5 */ /* 0x000fe40000010000 */
[----:B------:R-:W-:Y:S01]  /*a610*/  VIADD R187, R19, UR61 ;  /* 0x0000003d13bb7c36 */ /* 0x000fe20008000000 */
[----:B------:R2:W-:Y:S03]  /*a620*/  @!P1 SYNCS.ARRIVE.TRANS64.RED.A1T0 RZ, [R0+URZ], RZ ;  /* 0x000000ff00ff99a7 */ /* 0x0005e6000810043f */
[----:B------:R-:W-:Y:S01]  /*a630*/  @P2 IMAD.HI.U32 R2, R187, UR4, RZ ;  /* 0x00000004bb022c27 */ /* 0x000fe2000f8e00ff */
[----:B------:R-:W-:-:S04]  /*a640*/  @UP0 ULDC UR4, c[0x0][0x450] ;  /* 0x0001140000040ab9 */ /* 0x000fc80000000800 */
[----:B------:R-:W-:Y:S01]  /*a650*/  @P2 SHF.R.U32.HI R187, RZ, UR4, R2 ;  /* 0x00000004ffbb2c19 */ /* 0x000fe20008011602 */
[----:B--2---:R-:W-:Y:S01]  /*a660*/  IMAD.SHL.U32 R0, R20, 0x40, RZ ;  /* 0x0000004014007824 */ /* 0x004fe200078e00ff */
[----:B------:R-:W-:Y:S01]  /*a670*/  ULOP3.LUT UR4, URZ, UR59, URZ, 0x33, !UPT ;  /* 0x0000003b3f047292 */ /* 0x000fe2000f8e333f */
[----:B------:R-:W-:Y:S02]  /*a680*/  IMAD.U32 R2, RZ, RZ, UR39 ;  /* 0x00000027ff027e24 */ /* 0x000fe4000f8e00ff */
[----:B------:R-:W2:Y:S01]  /*a690*/  SHFL.IDX PT, R188, R187, RZ, 0x1c1f ;  /* 0x001c1fffbbbc7589 */ /* 0x000ea200000e0000 */
[----:B01----:R-:W-:-:S04]  /*a6a0*/  IADD3 R3, -R16, 0x1, -R0 ;  /* 0x0000000110037810 */ /* 0x003fc80007ffe900 */
[----:B------:R-:W-:-:S05]  /*a6b0*/  IADD3 R2, -R2, UR60, R3 ;  /* 0x0000003c02027c10 */ /* 0x000fca000fffe103 */
[C---:B------:R-:W-:Y:S02]  /*a6c0*/  VIADD R186, R2.reuse, UR5 ;  /* 0x0000000502ba7c36 */ /* 0x040fe40008000000 */
[----:B------:R-:W-:Y:S02]  /*a6d0*/  VIADD R185, R2, UR4 ;  /* 0x0000000402b97c36 */ /* 0x000fe40008000000 */
[--C-:B--2---:R-:W-:Y:S02]  /*a6e0*/  IMAD.IADD R184, R186, 0x1, R188.reuse ;  /* 0x00000001bab87824 */ /* 0x104fe400078e02bc */
[----:B------:R-:W-:Y:S01]  /*a6f0*/  IMAD.IADD R4, R185, 0x1, R188 ;  /* 0x00000001b9047824 */ /* 0x000fe200078e02bc */
[----:B------:R-:W-:Y:S06]  /*a700*/  @!P5 BRA `(.L_x_1265) ;  /* 0x00000000005cd947 */ /* 0x000fec0003800000 */
        /* <DEDUP_REMOVED lines=13> */
.L_x_1267:
[----:B------:R-:W-:-:S05]  /*a7e0*/  IMAD.U32 R189, RZ, RZ, UR58 ;  /* 0x0000003affbd7e24 */ /* 0x000fca000f8e00ff */
[----:B------:R-:W-:-:S13]  /*a7f0*/  ISETP.NE.AND P2, PT, R189, 0x1, PT ;  /* 0x00000001bd00780c */ /* 0x000fda0003f45270 */
[----:B------:R-:W0:Y:S02]  /*a800*/  @P2 LDC.64 R2, c[0x0][0x9e8] ;  /* 0x00027a00ff022b82 */ /* 0x000e240000000a00 */
[----:B0-----:R-:W-:-:S05]  /*a810*/  @P2 IMAD.HI.U32 R2, R188, R2, RZ ;  /* 0x00000002bc022227 */ /* 0x001fca00078e00ff */
[----:B------:R-:W-:-:S07]  /*a820*/  @P2 SHF.R.U32.HI R188, RZ, R3, R2 ;  /* 0x00000003ffbc2219 */ /* 0x000fce0000011602 */
.L_x_1268:
[----:B------:R-:W-:Y:S05]  /*a830*/  BSYNC B0 ;  /* 0x0000000000007941 */ /* 0x000fea0003800000 */
.L_x_1266:
[----:B------:R-:W-:-:S04]  /*a840*/  IMAD R188, R188, R189, -R0 ;  /* 0x000000bdbcbc7224 */ /* 0x000fc800078e0a00 */
[----:B------:R-:W-:-:S05]  /*a850*/  IMAD.IADD R188, R188, 0x1, -R16 ;  /* 0x00000001bcbc7824 */ /* 0x000fca00078e0a10 */
[----:B------:R-:W-:Y:S02]  /*a860*/  VIADDMNMX R184, R188, R189, R184, PT ;  /* 0x000000bdbcb87246 */ /* 0x000fe400038001b8 */
[----:B------:R-:W-:-:S07]  /*a870*/  VIMNMX R4, R4, R188, !PT ;  /* 0x000000bc04047248 */ /* 0x000fce0007fe0100 */
.L_x_1265:
[----:B------:R-:W-:Y:S01]  /*a880*/  ISETP.GT.AND P2, PT, R20, -0x1, PT ;  /* 0xffffffff1400780c */ /* 0x000fe20003f44270 */
[----:B------:R-:W0:Y:S03]  /*a890*/  SHFL.IDX PT, R187, R187, 0x1, 0x1c1f ;  /* 0x003c1f00bbbb7f89 */ /* 0x000e2600000e0000 */
[C---:B------:R-:W-:Y:S02]  /*a8a0*/  ISETP.GT.AND P3, PT, R4.reuse, RZ, P2 ;  /* 0x000000ff0400720c */ /* 0x040fe40001764270 */
[----:B------:R-:W-:Y:S02]  /*a8b0*/  ISETP.GT.AND P6, PT, R4, 0x1, P2 ;  /* 0x000000010400780c */ /* 0x000fe400017c4270 */
[----:B------:R-:W-:Y:S02]  /*a8c0*/  ISETP.LT.OR P4, PT, R184, 0x1, P3 ;  /* 0x00000001b800780c */ /* 0x000fe40001f81670 */
[----:B------:R-:W-:-:S02]  /*a8d0*/  ISETP.GT.AND P3, PT, R4, 0x8, P2 ;  /* 0x000000080400780c */ /* 0x000fc40001764270 */
[----:B------:R-:W-:Y:S02]  /*a8e0*/  FSEL R152, R152, -INF , !P4 ;  /* 0xff80000098987808 */ /* 0x000fe40006000000 */
[----:B------:R-:W-:Y:S02]  /*a8f0*/  ISETP.GT.AND P4, PT, R4, 0x9, P2 ;  /* 0x000000090400780c */ /* 0x000fe40001784270 */
[C---:B------:R-:W-:Y:S02]  /*a900*/  ISETP.LT.OR P6, PT, R184.reuse, 0x2, P6 ;  /* 0x00000002b800780c */ /* 0x040fe400037c1670 */
[C---:B------:R-:W-:Y:S02]  /*a910*/  ISETP.LT.OR P3, PT, R184.reuse, 0x9, P3 ;  /* 0x00000009b800780c */ /* 0x040fe40001f61670 */
[----:B------:R-:W-:Y:S02]  /*a920*/  ISETP.LT.OR P4, PT, R184, 0xa, P4 ;  /* 0x0000000ab800780c */ /* 0x000fe40002781670 */
[----:B------:R-:W-:-:S02]  /*a930*/  FSEL R153, R153, -INF , !P6 ;  /* 0xff80000099997808 */ /* 0x000fc40007000000 */
[----:B------:R-:W-:Y:S01]  /*a940*/  FSEL R156, R156, -INF , !P3 ;  /* 0xff8000009c9c7808 */ /* 0x000fe20005800000 */
[--C-:B0-----:R-:W-:Y:S01]  /*a950*/  IMAD.IADD R186, R186, 0x1, R187.reuse ;  /* 0x00000001baba7824 */ /* 0x101fe200078e02bb */
[----:B------:R-:W-:Y:S01]  /*a960*/  FSEL R157, R157, -INF , !P4 ;  /* 0xff8000009d9d7808 */ /* 0x000fe20006000000 */
[----:B------:R-:W-:Y:S01]  /*a970*/  IMAD.IADD R185, R185, 0x1, R187 ;  /* 0x00000001b9b97824 */ /* 0x000fe200078e02bb */
        /* <DEDUP_REMOVED lines=35> */
[----:B------:R-:W-:Y:S01]  /*abb0*/  FSEL R181, R181, -INF , !P4 ;  /* 0xff800000b5b57808 */ /* 0x000fe20006000000 */
        /* <DEDUP_REMOVED lines=14> */
.L_x_1271:
[----:B------:R-:W-:-:S05]  /*aca0*/  IMAD.U32 R4, RZ, RZ, UR58 ;  /* 0x0000003aff047e24 */ /* 0x000fca000f8e00ff */
[----:B------:R-:W-:-:S13]  /*acb0*/  ISETP.NE.AND P3, PT, R4, 0x1, PT ;  /* 0x000000010400780c */ /* 0x000fda0003f65270 */
[----:B------:R-:W0:Y:S02]  /*acc0*/  @P3 LDC.64 R2, c[0x0][0x9e8] ;  /* 0x00027a00ff023b82 */ /* 0x000e240000000a00 */
[----:B0-----:R-:W-:-:S05]  /*acd0*/  @P3 IMAD.HI.U32 R2, R187, R2, RZ ;  /* 0x00000002bb023227 */ /* 0x001fca00078e00ff */
[----:B------:R-:W-:-:S07]  /*ace0*/  @P3 SHF.R.U32.HI R187, RZ, R3, R2 ;  /* 0x00000003ffbb3219 */ /* 0x000fce0000011602 */
.L_x_1272:
[----:B------:R-:W-:Y:S05]  /*acf0*/  BSYNC B0 ;  /* 0x0000000000007941 */ /* 0x000fea0003800000 */
.L_x_1270:
[----:B------:R-:W-:-:S04]  /*ad00*/  IMAD R0, R187, R4, -R0 ;  /* 0x00000004bb007224 */ /* 0x000fc800078e0a00 */
[----:B------:R-:W-:-:S05]  /*ad10*/  IMAD.IADD R0, R0, 0x1, -R16 ;  /* 0x0000000100007824 */ /* 0x000fca00078e0a10 */
[----:B------:R-:W-:Y:S02]  /*ad20*/  VIADDMNMX R186, R0, R4, R186, PT ;  /* 0x0000000400ba7246 */ /* 0x000fe400038001ba */
[----:B------:R-:W-:-:S07]  /*ad30*/  VIMNMX R185, R185, R0, !PT ;  /* 0x00000000b9b97248 */ /* 0x000fce0007fe0100 */
.L_x_1269:
        /* <DEDUP_REMOVED lines=11> */
[----:B------:R-:W-:Y:S02]  /*adf0*/  FMNMX.FTZ R0, R157, R0, !PT ;  /* 0x000000009d007209 */ /* 0x000fe40007810000 */
[----:B------:R-:W-:Y:S02]  /*ae00*/  FSEL R166, R166, -INF , !P6 ;  /* 0xff800000a6a67808 */ /* 0x000fe40007000000 */
[C---:B------:R-:W-:Y:S02]  /*ae10*/  ISETP.GT.AND P6, PT, R185.reuse, 0x21, P2 ;  /* 0x00000021b900780c */ /* 0x040fe400017c4270 */
[----:B------:R-:W-:-:S02]  /*ae20*/  ISETP.GT.AND P4, PT, R185, 0x1, P2 ;  /* 0x00000001b900780c */ /* 0x000fc40001784270 */
[----:B------:R-:W-:Y:S02]  /*ae30*/  ISETP.LT.OR P6, PT, R186, 0x22, P6 ;  /* 0x00000022ba00780c */ /* 0x000fe400037c1670 */
[----:B------:R-:W-:Y:S02]  /*ae40*/  FMNMX.FTZ R0, R160, R0, !PT ;  /* 0x00000000a0007209 */ /* 0x000fe40007810000 */
[----:B------:R-:W-:Y:S02]  /*ae50*/  FSEL R171, R171, -INF , !P6 ;  /* 0xff800000abab7808 */ /* 0x000fe40007000000 */
[C---:B------:R-:W-:Y:S02]  /*ae60*/  ISETP.GT.AND P6, PT, R185.reuse, RZ, P2 ;  /* 0x000000ffb900720c */ /* 0x040fe400017c4270 */
[----:B------:R-:W-:Y:S02]  /*ae70*/  ISETP.GT.AND P3, PT, R185, 0x8, P2 ;  /* 0x00000008b900780c */ /* 0x000fe40001764270 */
[----:B------:R-:W-:-:S02]  /*ae80*/  ISETP.LT.OR P6, PT, R186, 0x1, P6 ;  /* 0x00000001ba00780c */ /* 0x000fc400037c1670 */
[----:B------:R-:W-:Y:S02]  /*ae90*/  ISETP.LT.OR P4, PT, R186, 0x2, P4 ;  /* 0x00000002ba00780c */ /* 0x000fe40002781670 */
[----:B------:R-:W-:Y:S02]  /*aea0*/  FSEL R154, R154, -INF , !P6 ;  /* 0xff8000009a9a7808 */ /* 0x000fe40007000000 */
[----:B------:R-:W-:Y:S02]  /*aeb0*/  FMNMX.FTZ R0, R161, R0, !PT ;  /* 0x00000000a1007209 */ /* 0x000fe40007810000 */
[----:B------:R-:W-:Y:S02]  /*aec0*/  ISETP.LT.OR P3, PT, R186, 0x9, P3 ;  /* 0x00000009ba00780c */ /* 0x000fe40001f61670 */
[----:B------:R-:W-:Y:S02]  /*aed0*/  FSEL R155, R155, -INF , !P4 ;  /* 0xff8000009b9b7808 */ /* 0x000fe40006000000 */
[----:B------:R-:W-:-:S02]  /*aee0*/  FMNMX.FTZ R2, R154, R21, !PT ;  /* 0x000000159a027209 */ /* 0x000fc40007810000 */
[----:B------:R-:W-:Y:S02]  /*aef0*/  FMNMX.FTZ R0, R164, R0, !PT ;  /* 0x00000000a4007209 */ /* 0x000fe40007810000 */
[----:B------:R-:W-:Y:S02]  /*af00*/  ISETP.GT.AND P4, PT, R185, 0x10, P2 ;  /* 0x00000010b900780c */ /* 0x000fe40001784270 */
[----:B------:R-:W-:Y:S02]  /*af10*/  FSEL R158, R158, -INF , !P3 ;  /* 0xff8000009e9e7808 */ /* 0x000fe40005800000 */
[----:B------:R-:W-:Y:S02]  /*af20*/  FMNMX.FTZ R2, R155, R2, !PT ;  /* 0x000000029b027209 */ /* 0x000fe40007810000 */
[----:B------:R-:W-:Y:S02]  /*af30*/  FMNMX.FTZ R0, R165, R0, !PT ;  /* 0x00000000a5007209 */ /* 0x000fe40007810000 */
[----:B------:R-:W-:-:S02]  /*af40*/  ISETP.GT.AND P3, PT, R185, 0x11, P2 ;  /* 0x00000011b900780c */ /* 0x000fc40001764270 */
[----:B------:R-:W-:Y:S02]  /*af50*/  ISETP.LT.OR P4, PT, R186, 0x11, P4 ;  /* 0x00000011ba00780c */ /* 0x000fe40002781670 */
[----:B------:R-:W-:Y:S02]  /*af60*/  FMNMX.FTZ R2, R158, R2, !PT ;  /* 0x000000029e027209 */ /* 0x000fe40007810000 */
        /* <DEDUP_REMOVED lines=10> */
[C---:B------:R-:W-:Y:S02]  /*b010*/  ISETP.LT.OR P4, PT, R186.reuse, 0x1a, P4 ;  /* 0x0000001aba00780c */ /* 0x040fe40002781670 */
[----:B------:R-:W-:Y:S02]  /*b020*/  FMNMX.FTZ R2, R163, R2, !PT ;  /* 0x00000002a3027209 */ /* 0x000fe40007810000 */
[----:B------:R-:W-:Y:S02]  /*b030*/  FMNMX.FTZ R0, R173, R0, !PT ;  /* 0x00000000ad007209 */ /* 0x000fe40007810000 */
[----:B------:R-:W-:Y:S02]  /*b040*/  ISETP.LT.OR P3, PT, R186, 0x21, P3 ;  /* 0x00000021ba00780c */ /* 0x000fe40001f61670 */
[----:B------:R-:W-:Y:S02]  /*b050*/  FSEL R167, R167, -INF , !P4 ;  /* 0xff800000a7a77808 */ /* 0x000fe40006000000 */
[----:B------:R-:W-:-:S02]  /*b060*/  FMNMX.FTZ R2, R166, R2, !PT ;  /* 0x00000002a6027209 */ /* 0x000fc40007810000 */
[----:B------:R-:W-:Y:S02]  /*b070*/  ISETP.GT.AND P4, PT, R185, 0x28, P2 ;  /* 0x00000028b900780c */ /* 0x000fe40001784270 */
[----:B------:R-:W-:Y:S02]  /*b080*/  FMNMX.FTZ R0, R176, R0, !PT ;  /* 0x00000000b0007209 */ /* 0x000fe40007810000 */
[----:B------:R-:W-:Y:S02]  /*b090*/  FSEL R170, R170, -INF , !P3 ;  /* 0xff800000aaaa7808 */ /* 0x000fe40005800000 */
[----:B------:R-:W-:Y:S02]  /*b0a0*/  FMNMX.FTZ R2, R167, R2, !PT ;  /* 0x00000002a7027209 */ /* 0x000fe40007810000 */
[----:B------:R-:W-:Y:S02]  /*b0b0*/  ISETP.LT.OR P4, PT, R186, 0x29, P4 ;  /* 0x00000029ba00780c */ /* 0x000fe40002781670 */
[----:B------:R-:W-:-:S02]  /*b0c0*/  FMNMX.FTZ R0, R177, R0, !PT ;  /* 0x00000000b1007209 */ /* 0x000fc40007810000 */
[C---:B------:R-:W-:Y:S02]  /*b0d0*/  ISETP.GT.AND P3, PT, R185.reuse, 0x29, P2 ;  /* 0x00000029b900780c */ /* 0x040fe40001764270 */
[----:B------:R-:W-:Y:S02]  /*b0e0*/  FMNMX.FTZ R2, R170, R2, !PT ;  /* 0x00000002aa027209 */ /* 0x000fe40007810000 */
[----:B------:R-:W-:Y:S02]  /*b0f0*/  FSEL R174, R174, -INF , !P4 ;  /* 0xff800000aeae7808 */ /* 0x000fe40006000000 */
[----:B------:R-:W-:Y:S02]  /*b100*/  FMNMX.FTZ R0, R180, R0, !PT ;  /* 0x00000000b4007209 */ /* 0x000fe40007810000 */
[----:B------:R-:W-:Y:S02]  /*b110*/  ISETP.LT.OR P3, PT, R186, 0x2a, P3 ;  /* 0x0000002aba00780c */ /* 0x000fe40001f61670 */
[----:B------:R-:W-:-:S02]  /*b120*/  ISETP.GT.AND P4, PT, R185, 0x30, P2 ;  /* 0x00000030b900780c */ /* 0x000fc40001784270 */
[----:B------:R-:W-:Y:S02]  /*b130*/  FMNMX.FTZ R2, R171, R2, !PT ;  /* 0x00000002ab027209 */ /* 0x000fe40007810000 */
[----:B------:R-:W-:Y:S02]  /*b140*/  FMNMX.FTZ R4, R181, R0, !PT ;  /* 0x00000000b5047209 */ /* 0x000fe40007810000 */
[----:B------:R-:W-:Y:S02]  /*b150*/  FSEL R175, R175, -INF , !P3 ;  /* 0xff800000afaf7808 */ /* 0x000fe40005800000 */
[----:B------:R-:W-:Y:S01]  /*b160*/  ISETP.GT.AND P6, PT, R185, 0x31, P2 ;  /* 0x00000031b900780c */ /* 0x000fe200017c4270 */
[----:B------:R-:W0:Y:S01]  /*b170*/  SHFL.BFLY PT, R0, R4, 0x2, 0x1f ;  /* 0x0c401f0004007f89 */ /* 0x000e2200000e0000 */
[----:B------:R-:W-:Y:S02]  /*b180*/  ISETP.LT.OR P4, PT, R186, 0x31, P4 ;  /* 0x00000031ba00780c */ /* 0x000fe40002781670 */
[----:B------:R-:W-:-:S02]  /*b190*/  FMNMX.FTZ R2, R174, R2, !PT ;  /* 0x00000002ae027209 */ /* 0x000fc40007810000 */
[----:B------:R-:W-:Y:S02]  /*b1a0*/  ISETP.GT.AND P3, PT, R185, 0x38, P2 ;  /* 0x00000038b900780c */ /* 0x000fe40001764270 */
[----:B------:R-:W-:Y:S02]  /*b1b0*/  ISETP.LT.OR P6, PT, R186, 0x32, P6 ;  /* 0x00000032ba00780c */ /* 0x000fe400037c1670 */
        /* <DEDUP_REMOVED lines=12> */
[----:B------:R-:W-:Y:S02]  /*b280*/  FMNMX.FTZ R2, R183, R2, !PT ;  /* 0x00000002b7027209 */ /* 0x000fe40007810000 */
[----:B------:R-:W-:Y:S01]  /*b290*/  R2UR UR4, R22 ;  /* 0x00000000160472ca */ /* 0x000fe200000e0000 */
[----:B------:R-:W0:Y:S04]  /*b2a0*/  SHFL.BFLY PT, R0, R4, 0x1, 0x1f ;  /* 0x0c201f0004007f89 */ /* 0x000e2800000e0000 */
[----:B------:R-:W1:Y:S01]  /*b2b0*/  SHFL.BFLY PT, R3, R2, 0x2, 0x1f ;  /* 0x0c401f0002037f89 */ /* 0x000e6200000e0000 */
[----:B0-----:R-:W-:-:S02]  /*b2c0*/  FMNMX.FTZ R4, R4, R0, !PT ;  /* 0x0000000004047209 */ /* 0x001fc40007810000 */
        /* <DEDUP_REMOVED lines=21> */
[----:B------:R-:W-:Y:S01]  /*b420*/  FSEL R0, R4, RZ, P4 ;  /* 0x000000ff04007208 */ /* 0x000fe20002000000 */
[----:B------:R-:W-:Y:S01]  /*b430*/  MUFU.EX2 R196, R196 ;  /* 0x000000c400c47308 */ /* 0x000fe20000000800 */
[----:B0-----:R-:W-:-:S03]  /*b440*/  FMNMX.FTZ R3, R3, R2, !PT ;  /* 0x0000000203037209 */ /* 0x001fc60007810000 */
[----:B------:R-:W-:Y:S01]  /*b450*/  FADD.FTZ R0, -R0, R230 ;  /* 0x000000e600007221 */ /* 0x000fe20000010100 */
[C---:B------:R-:W-:Y:S01]  /*b460*/  FSETP.NEU.FTZ.AND P2, PT, R3.reuse, -INF , PT ;  /* 0xff8000000300780b */ /* 0x040fe20003f5d000 */
[----:B------:R-:W-:Y:S01]  /*b470*/  FMUL.FTZ R2, R3, UR5 ;  /* 0x0000000503027c20 */ /* 0x000fe20008410000 */
[----:B------:R-:W-:Y:S02]  /*b480*/  IMAD.MOV.U32 R230, RZ, RZ, R4 ;  /* 0x000000ffffe67224 */ /* 0x000fe400078e0004 */
[----:B------:R-:W-:Y:S01]  /*b490*/  FMUL.FTZ R168, R0, UR5 ;  /* 0x0000000500a87c20 */ /* 0x000fe20008410000 */
[----:B------:R-:W-:Y:S01]  /*b4a0*/  MUFU.EX2 R152, R152 ;  /* 0x0000009800987308 */ /* 0x000fe20000000800 */
[----:B------:R-:W-:-:S05]  /*b4b0*/  FSEL R0, R2, RZ, P2 ;  /* 0x000000ff02007208 */ /* 0x000fca0001000000 */
        /* <DEDUP_REMOVED lines=19> */
[----:B------:R-:W0:Y:S01]  /*b5f0*/  MUFU.EX2 R2, R168 ;  /* 0x000000a800027308 */ /* 0x000e220000000800 */
[----:B------:R-:W-:Y:S01]  /*b600*/  IMAD.U32 R158, RZ, RZ, UR14 ;  /* 0x0000000eff9e7e24 */ /* 0x000fe2000f8e00ff */
[C---:B------:R-:W-:Y:S01]  /*b610*/  ISETP.GT.AND P2, PT, R20.reuse, UR4, PT ;  /* 0x0000000414007c0c */ /* 0x040fe2000bf44270 */
[----:B------:R-:W-:Y:S01]  /*b620*/  UMOV UR4, UR36 ;  /* 0x0000002400047c82 */ /* 0x000fe20008000000 */
[----:B------:R-:W-:-:S02]  /*b630*/  VIADD R20, R20, 0xffffffff ;  /* 0xffffffff14147836 */ /* 0x000fc40000000000 */
[----:B------:R-:W-:Y:S02]  /*b640*/  @!P1 VIADD R158, R158, 0x30860 ;  /* 0x000308609e9e9836 */ /* 0x000fe40000000000 */
[----:B------:R-:W-:Y:S03]  /*b650*/  MUFU.EX2 R197, R197 ;  /* 0x000000c500c57308 */ /* 0x000fe60000000800 */
[----:B------:R-:W-:-:S04]  /*b660*/  @!P1 PRMT R158, RZ, 0x654, R158 ;  /* 0x00000654ff9e9816 */ /* 0x000fc8000000009e */
[----:B------:R1:W-:Y:S01]  /*b670*/  @!P1 SYNCS.ARRIVE.TRANS64.RED.A1T0 RZ, [R158+URZ], RZ ;  /* 0x000000ff9eff99a7 */ /* 0x0003e2000810043f */
[----:B------:R-:W2:Y:S01]  /*b680*/  MUFU.EX2 R0, R159 ;  /* 0x0000009f00007308 */ /* 0x000ea20000000800 */
[----:B0-----:R-:W-:Y:S01]  /*b690*/  FFMA.FTZ R17, R2, R17, R196 ;  /* 0x0000001102117223 */ /* 0x001fe200000100c4 */
[----:B------:R-:W-:-:S03]  /*b6a0*/  F2FP.F16.F32.PACK_AB R196, R152, R196 ;  /* 0x000000c498c4723e */ /* 0x000fc600000000ff */
[----:B------:R-:W-:-:S03]  /*b6b0*/  FADD.FTZ R17, R152, R17 ;  /* 0x0000001198117221 */ /* 0x000fc60000010000 */
[----:B------:R-:W0:Y:S08]  /*b6c0*/  MUFU.EX2 R154, R154 ;  /* 0x0000009a009a7308 */ /* 0x000e300000000800 */
[----:B------:R-:W3:Y:S01]  /*b6d0*/  MUFU.EX2 R198, R198 ;  /* 0x000000c600c67308 */ /* 0x000ee20000000800 */
[----:B--2---:R-:W-:-:S07]  /*b6e0*/  FFMA.FTZ R5, R0, R5, R197 ;  /* 0x0000000500057223 */ /* 0x004fce00000100c5 */
[----:B------:R-:W2:Y:S01]  /*b6f0*/  MUFU.EX2 R199, R199 ;  /* 0x000000c700c77308 */ /* 0x000ea20000000800 */
[C---:B0-----:R-:W-:Y:S01]  /*b700*/  FADD.FTZ R5, R154.reuse, R5 ;  /* 0x000000059a057221 */ /* 0x041fe20000010000 */
[----:B------:R-:W-:-:S06]  /*b710*/  F2FP.F16.F32.PACK_AB R197, R154, R197 ;  /* 0x000000c59ac5723e */ /* 0x000fcc00000000ff */
[----:B------:R-:W0:Y:S01]  /*b720*/  MUFU.EX2 R153, R153 ;  /* 0x0000009900997308 */ /* 0x000e220000000800 */
[----:B---3--:R-:W-:-:S07]  /*b730*/  FADD.FTZ R17, R198, R17 ;  /* 0x00000011c6117221 */ /* 0x008fce0000010000 */
[----:B------:R-:W3:Y:S01]  /*b740*/  MUFU.EX2 R155, R155 ;  /* 0x0000009b009b7308 */ /* 0x000ee20000000800 */
[----:B--2---:R-:W-:-:S07]  /*b750*/  FADD.FTZ R5, R199, R5 ;  /* 0x00000005c7057221 */ /* 0x004fce0000010000 */
[----:B------:R-:W2:Y:S01]  /*b760*/  MUFU.EX2 R192, R192 ;  /* 0x000000c000c07308 */ /* 0x000ea20000000800 */
[C---:B0-----:R-:W-:Y:S01]  /*b770*/  FADD.FTZ R17, R153.reuse, R17 ;  /* 0x0000001199117221 */ /* 0x041fe20000010000 */
[----:B------:R-:W-:-:S06]  /*b780*/  F2FP.F16.F32.PACK_AB R198, R153, R198 ;  /* 0x000000c699c6723e */ /* 0x000fcc00000000ff */
[----:B------:R-:W0:Y:S01]  /*b790*/  MUFU.EX2 R193, R193 ;  /* 0x000000c100c17308 */ /* 0x000e220000000800 */
[C---:B---3--:R-:W-:Y:S01]  /*b7a0*/  FADD.FTZ R5, R155.reuse, R5 ;  /* 0x000000059b057221 */ /* 0x048fe20000010000 */
[----:B------:R-:W-:-:S06]  /*b7b0*/  F2FP.F16.F32.PACK_AB R199, R155, R199 ;  /* 0x000000c79bc7723e */ /* 0x000fcc00000000ff */
[----:B------:R-:W3:Y:S01]  /*b7c0*/  MUFU.EX2 R156, R156 ;  /* 0x0000009c009c7308 */ /* 0x000ee20000000800 */
[----:B--2---:R-:W-:-:S07]  /*b7d0*/  FADD.FTZ R17, R192, R17 ;  /* 0x00000011c0117221 */ /* 0x004fce0000010000 */
[----:B-1----:R-:W1:Y:S01]  /*b7e0*/  MUFU.EX2 R158, R163 ;  /* 0x000000a3009e7308 */ /* 0x002e620000000800 */
[----:B0-----:R-:W-:-:S07]  /*b7f0*/  FADD.FTZ R5, R193, R5 ;  /* 0x00000005c1057221 */ /* 0x001fce0000010000 */
[----:B------:R-:W0:Y:S01]  /*b800*/  MUFU.EX2 R194, R194 ;  /* 0x000000c200c27308 */ /* 0x000e220000000800 */
[C---:B---3--:R-:W-:Y:S01]  /*b810*/  FADD.FTZ R17, R156.reuse, R17 ;  /* 0x000000119c117221 */ /* 0x048fe20000010000 */
[----:B------:R-:W-:-:S06]  /*b820*/  F2FP.F16.F32.PACK_AB R192, R156, R192 ;  /* 0x000000c09cc0723e */ /* 0x000fcc00000000ff */
[----:B------:R-:W2:Y:S01]  /*b830*/  MUFU.EX2 R195, R195 ;  /* 0x000000c300c37308 */ /* 0x000ea20000000800 */
[C---:B-1----:R-:W-:Y:S01]  /*b840*/  FADD.FTZ R5, R158.reuse, R5 ;  /* 0x000000059e057221 */ /* 0x042fe20000010000 */
[----:B------:R-:W-:-:S06]  /*b850*/  F2FP.F16.F32.PACK_AB R193, R158, R193 ;  /* 0x000000c19ec1723e */ /* 0x000fcc00000000ff */
        /* <DEDUP_REMOVED lines=9> */
[----:B------:R-:W-:Y:S01]  /*b8f0*/  F2FP.F16.F32.PACK_AB R195, R21, R195 ;  /* 0x000000c315c3723e */ /* 0x000fe200000000ff */
[----:B------:R-:W-:-:S05]  /*b900*/  IMAD.MOV.U32 R21, RZ, RZ, R3 ;  /* 0x000000ffff157224 */ /* 0x000fca00078e0003 */
[----:B------:R-:W0:Y:S01]  /*b910*/  MUFU.EX2 R160, R160 ;  /* 0x000000a000a07308 */ /* 0x000e220000000800 */
[----:B--2---:R-:W-:-:S07]  /*b920*/  FADD.FTZ R17, R188, R17 ;  /* 0x00000011bc117221 */ /* 0x004fce0000010000 */
[----:B------:R-:W2:Y:S01]  /*b930*/  MUFU.EX2 R171, R171 ;  /* 0x000000ab00ab7308 */ /* 0x000ea20000000800 */
[----:B-1----:R-:W-:-:S07]  /*b940*/  FADD.FTZ R5, R170, R5 ;  /* 0x00000005aa057221 */ /* 0x002fce0000010000 */
[----:B------:R-:W1:Y:S01]  /*b950*/  MUFU.EX2 R190, R190 ;  /* 0x000000be00be7308 */ /* 0x000e620000000800 */
[C---:B0-----:R-:W-:Y:S01]  /*b960*/  FADD.FTZ R17, R160.reuse, R17 ;  /* 0x00000011a0117221 */ /* 0x041fe20000010000 */
[----:B------:R-:W-:-:S06]  /*b970*/  F2FP.F16.F32.PACK_AB R188, R160, R188 ;  /* 0x000000bca0bc723e */ /* 0x000fcc00000000ff */
[----:B------:R-:W0:Y:S01]  /*b980*/  MUFU.EX2 R174, R174 ;  /* 0x000000ae00ae7308 */ /* 0x000e220000000800 */
[C---:B--2---:R-:W-:Y:S01]  /*b990*/  FADD.FTZ R5, R171.reuse, R5 ;  /* 0x00000005ab057221 */ /* 0x044fe20000010000 */
[----:B------:R-:W-:-:S06]  /*b9a0*/  F2FP.F16.F32.PACK_AB R189, R171, R170 ;  /* 0x000000aaabbd723e */ /* 0x000fcc00000000ff */
[----:B------:R-:W2:Y:S01]  /*b9b0*/  MUFU.EX2 R161, R161 ;  /* 0x000000a100a17308 */ /* 0x000ea20000000800 */
[----:B-1----:R-:W-:-:S07]  /*b9c0*/  FADD.FTZ R17, R190, R17 ;  /* 0x00000011be117221 */ /* 0x002fce0000010000 */
[----:B------:R-:W1:Y:S01]  /*b9d0*/  MUFU.EX2 R175, R175 ;  /* 0x000000af00af7308 */ /* 0x000e620000000800 */
[----:B0-----:R-:W-:-:S07]  /*b9e0*/  FADD.FTZ R5, R174, R5 ;  /* 0x00000005ae057221 */ /* 0x001fce0000010000 */
[----:B------:R-:W0:Y:S01]  /*b9f0*/  MUFU.EX2 R184, R184 ;  /* 0x000000b800b87308 */ /* 0x000e220000000800 */
[C---:B--2---:R-:W-:Y:S01]  /*ba00*/  FADD.FTZ R17, R161.reuse, R17 ;  /* 0x00000011a1117221 */ /* 0x044fe20000010000 */
        /* <DEDUP_REMOVED lines=15> */
[----:B--2---:R-:W-:-:S07]  /*bb00*/  FADD.FTZ R17, R186, R17 ;  /* 0x00000011ba117221 */ /* 0x004fce0000010000 */
[----:B------:R-:W2:Y:S01]  /*bb10*/  MUFU.EX2 R183, R183 ;  /* 0x000000b700b77308 */ /* 0x000ea20000000800 */
[----:B-1----:R-:W-:Y:S01]  /*bb20*/  FADD.FTZ R152, R182, R5 ;  /* 0x00000005b6987221 */ /* 0x002fe20000010000 */
[C---:B0-----:R-:W-:Y:S01]  /*bb30*/  FADD.FTZ R17, R165.reuse, R17 ;  /* 0x00000011a5117221 */ /* 0x041fe20000010000 */
[----:B------:R-:W-:Y:S02]  /*bb40*/  F2FP.F16.F32.PACK_AB R186, R165, R186 ;  /* 0x000000baa5ba723e */ /* 0x000fe400000000ff */
[C---:B--2---:R-:W-:Y:S01]  /*bb50*/  FADD.FTZ R5, R183.reuse, R152 ;  /* 0x00000098b7057221 */ /* 0x044fe20000010000 */
[----:B------:R-:W-:Y:S01]  /*bb60*/  F2FP.F16.F32.PACK_AB R187, R183, R182 ;  /* 0x000000b6b7bb723e */ /* 0x000fe200000000ff */
[----:B------:R-:W-:Y:S06]  /*bb70*/  @P2 BRA `(.L_x_1273) ;  /* 0xffffffd800302947 */ /* 0x000fec000383ffff */
.L_x_1256:
        /* <DEDUP_REMOVED lines=131> */
.L_x_1274:
[----:B------:R-:W-:Y:S01]  /*c3b0*/  ULEA UR8, UR36, UR37, 0x3 ;  /* 0x0000002524087291 */ /* 0x000fe2000f8e183f */
[----:B------:R-:W-:-:S05]  /*c3c0*/  IMAD.U32 R0, RZ, RZ, UR38 ;  /* 0x00000026ff007e24 */ /* 0x000fca000f8e00ff */
[----:B------:R-:W-:-:S04]  /*c3d0*/  SHF.L.U32 R0, R0, 0x1f, RZ ;  /* 0x0000001f00007819 */ /* 0x000fc800000006ff */
[----:B------:R0:W1:Y:S01]  /*c3e0*/  SYNCS.PHASECHK.TRANS64.TRYWAIT P2, [UR8+0x30850], R0 ;  /* 0x03085000ff0075a7 */ /* 0x0000620008040148 */
[----:B------:R-:W-:Y:S05]  /*c3f0*/  @!P0 BRA `(.L_x_1275) ;  /* 0x0000000000048947 */ /* 0x000fea0003800000 */
[----:B------:R-:W-:Y:S01]  /*c400*/  BPT.TRAP 0x1 ;  /* 0x000000040000795c */ /* 0x000fe20000300000 */
.L_x_1275:
[----:B-1----:R-:W-:Y:S05]  /*c410*/  @P2 BRA `(.L_x_1276) ;  /* 0x0000000000082947 */ /* 0x002fea0003800000 */
[----:B------:R-:W1:Y:S02]  /*c420*/  SYNCS.PHASECHK.TRANS64.TRYWAIT P0, [UR8+0x30850], R0 ;  /* 0x03085000ff0075a7 */ /* 0x000e640008000148 */
[----:B-1----:R-:W-:Y:S05]  /*c430*/  @!P0 BRA `(.L_x_1277) ;  /* 0x000000d800b08947 */ /* 0x002fea0003800000 */
.L_x_1276:
[----:B------:R-:W-:Y:S01]  /*c440*/  UIADD3 UR37, UR37, 0x400, URZ ;  /* 0x0000040025257890 */ /* 0x000fe2000fffe03f */
[----:B------:R-:W-:Y:S01]  /*c450*/  WARPGROUP.ARRIVE ;  /* 0x00000000000079c5 */ /* 0x000fe20000000000 */
[----:B------:R-:W-:Y:S01]  /*c460*/  UMOV UR7, 0x40000040 ;  /* 0x4000004000077882 */ /* 0x000fe20000000000 */
[----:B01----:R-:W0:Y:S01]  /*c470*/  SHFL.BFLY PT, R0, R17, 0x2, 0x1f ;  /* 0x0c401f0011007f89 */ /* 0x003e2200000e0000 */
[----:B------:R-:W-:Y:S01]  /*c480*/  USHF.R.U32.HI UR37, URZ, 0x4, UR37 ;  /* 0x000000043f257899 */ /* 0x000fe20008011625 */
[----:B------:R-:W-:Y:S01]  /*c490*/  IMAD.U32 R11, RZ, RZ, UR8 ;  /* 0x00000008ff0b7e24 */ /* 0x000fe2000f8e00ff */
[----:B------:R-:W-:Y:S01]  /*c4a0*/  R2UR UR9, R232 ;  /* 0x00000000e80972ca */ /* 0x000fe200000e0000 */
[----:B------:R-:W1:Y:S01]  /*c4b0*/  SHFL.BFLY PT, R2, R5, 0x2, 0x1f ;  /* 0x0c401f0005027f89 */ /* 0x000e6200000e0000 */
[----:B------:R-:W-:Y:S01]  /*c4c0*/  ULOP3.LUT UR37, UR37, 0x3fff, URZ, 0xc0, !UPT ;  /* 0x00003fff25257892 */ /* 0x000fe2000f8ec03f */
[----:B------:R-:W-:Y:S02]  /*c4d0*/  @!P1 VIADD R11, R11, 0x30860 ;  /* 0x000308600b0b9836 */ /* 0x000fe40000000000 */
[----:B------:R-:W-:Y:S01]  /*c4e0*/  IMAD.MOV.U32 R6, RZ, RZ, RZ ;  /* 0x000000ffff067224 */ /* 0x000fe200078e00ff */
[----:B------:R-:W-:Y:S01]  /*c4f0*/  ULOP3.LUT UR4, UR37, 0x2000000, URZ, 0xfc, !UPT ;  /* 0x0200000025047892 */ /* 0x000fe2000f8efc3f */
[----:B------:R-:W-:Y:S01]  /*c500*/  IMAD.U32 R13, RZ, RZ, UR5 ;  /* 0x00000005ff0d7e24 */ /* 0x000fe2000f8e00ff */
[----:B------:R-:W-:-:S02]  /*c510*/  @!P1 PRMT R11, RZ, 0x654, R11 ;  /* 0x00000654ff0b9816 */ /* 0x000fc4000000000b */
[----:B------:R-:W-:Y:S02]  /*c520*/  ULEA UR4, UR36, UR4, 0xb ;  /* 0x0000000424047291 */ /* 0x000fe4000f8e583f */
[----:B------:R-:W-:Y:S02]  /*c530*/  UIADD3 UR36, UR36, 0x1, URZ ;  /* 0x0000000124247890 */ /* 0x000fe4000fffe03f */
[----:B------:R-:W-:Y:S02]  /*c540*/  UIADD3 UR9, UR9, 0x1, URZ ;  /* 0x0000000109097890 */ /* 0x000fe4000fffe03f */
[----:B------:R-:W-:Y:S01]  /*c550*/  UISETP.NE.AND UP0, UPT, UR36, 0x2, UPT ;  /* 0x000000022400788c */ /* 0x000fe2000bf05270 */
[----:B------:R-:W-:Y:S02]  /*c560*/  UMOV UR6, UR4 ;  /* 0x0000000400067c82 */ /* 0x000fe40008000000 */
[----:B------:R-:W-:Y:S01]  /*c570*/  HGMMA.64x256x16.F32 R24, R196, gdesc[UR4].tnspB, R24, gsb0 ;  /* 0x43e00004c4187df0 */ /* 0x000fe20008000818 */
[----:B------:R-:W-:Y:S01]  /*c580*/  UIADD3 UR6, UR4, 0x80, URZ ;  /* 0x0000008004067890 */ /* 0x000fe2000fffe03f */
[----:B0-----:R-:W-:Y:S01]  /*c590*/  FADD.FTZ R0, R0, R17 ;  /* 0x0000001100007221 */ /* 0x001fe20000010000 */
[----:B------:R-:W-:Y:S01]  /*c5a0*/  UMOV UR7, 0x40000040 ;  /* 0x4000004000077882 */ /* 0x000fe20000000000 */
[----:B------:R-:W-:-:S02]  /*c5b0*/  IMAD.U32 R232, RZ, RZ, UR9 ;  /* 0x00000009ffe87e24 */ /* 0x000fc4000f8e00ff */
[----:B-1----:R-:W-:Y:S01]  /*c5c0*/  FADD.FTZ R2, R2, R5 ;  /* 0x0000000502027221 */ /* 0x002fe20000010000 */
[----:B------:R-:W-:Y:S01]  /*c5d0*/  IMAD.MOV.U32 R5, RZ, RZ, RZ ;  /* 0x000000ffff057224 */ /* 0x000fe200078e00ff */
[----:B------:R-:W0:Y:S01]  /*c5e0*/  SHFL.BFLY PT, R7, R0, 0x1, 0x1f ;  /* 0x0c201f0000077f89 */ /* 0x000e2200000e0000 */
[----:B------:R-:W-:-:S03]  /*c5f0*/  USEL UR36, UR36, URZ, UP0 ;  /* 0x0000003f24247287 */ /* 0x000fc60008000000 */
[----:B------:R-:W1:Y:S01]  /*c600*/  SHFL.BFLY PT, R9, R2, 0x1, 0x1f ;  /* 0x0c201f0002097f89 */ /* 0x000e6200000e0000 */
[----:B0-----:R-:W-:Y:S01]  /*c610*/  FADD.FTZ R10, R0, R7 ;  /* 0x00000007000a7221 */ /* 0x001fe20000010000 */
[----:B------:R-:W-:Y:S02]  /*c620*/  IMAD.U32 R7, RZ, RZ, UR5 ;  /* 0x00000005ff077e24 */ /* 0x000fe4000f8e00ff */
[----:B------:R-:W-:Y:S02]  /*c630*/  IMAD.MOV.U32 R0, RZ, RZ, -0x800000 ;  /* 0xff800000ff007424 */ /* 0x000fe400078e00ff */
[----:B-1----:R-:W-:Y:S01]  /*c640*/  FADD.FTZ R12, R2, R9 ;  /* 0x00000009020c7221 */ /* 0x002fe20000010000 */
[----:B------:R-:W-:Y:S01]  /*c650*/  FSETP.NE.FTZ.AND P0, PT, R10, RZ, PT ;  /* 0x000000ff0a00720b */ /* 0x000fe20003f15000 */
[----:B------:R-:W-:-:S03]  /*c660*/  IMAD.MOV.U32 R2, RZ, RZ, -0x800000 ;  /* 0xff800000ff027424 */ /* 0x000fc600078e00ff */
[----:B------:R-:W-:-:S09]  /*c670*/  FSETP.NE.FTZ.AND P2, PT, R12, RZ, PT ;  /* 0x000000ff0c00720b */ /* 0x000fd20003f55000 */
        /* <DEDUP_REMOVED lines=23> */
[----:B------:R-:W-:-:S04]  /*c7f0*/  USEL UR4, URZ, 0x1, UP0 ;  /* 0x000000013f047887 */ /* 0x000fc80008000000 */
[----:B------:R-:W-:Y:S01]  /*c800*/  ULOP3.LUT UR38, UR38, UR4, URZ, 0x3c, !UPT ;  /* 0x0000000426267292 */ /* 0x000fe2000f8e3c3f */
[----:B------:R-:W-:Y:S02]  /*c810*/  WARPGROUP.DEPBAR.LE gsb0, 0x0 ;  /* 0x00008000000079c5 */ /* 0x000fe40000010000 */
[----:B------:R-:W-:-:S15]  /*c820*/  WARPGROUP.ARRIVE ;  /* 0x00000000000079c5 */ /* 0x000fde0000000000 */
[----:B------:R-:W-:-:S03]  /*c830*/  NOP ;  /* 0x0000000000007918 */ /* 0x000fc60000000000 */
        /* <DEDUP_REMOVED lines=131> */
.L_x_1207:
        /* <DEDUP_REMOVED lines=11> */
[----:B------:R-:W2:Y:S01]  /*d120*/  LDL R3, [R1+0x60] ;  /* 0x0000600001037983 */ /* 0x000ea20000100800 */
[----:B------:R-:W0:Y:S01]  /*d130*/  S2UR UR4, SR_SWINHI ;  /* 0x00000000000479c3 */ /* 0x000e220000002f00 */
[----:B------:R-:W-:Y:S01]  /*d140*/  IMAD.MOV.U32 R20, RZ, RZ, 0x2 ;  /* 0x00000002ff147424 */ /* 0x000fe200078e00ff */
[----:B------:R-:W-:Y:S01]  /*d150*/  R2UR UR19, R23 ;  /* 0x00000000171372ca */ /* 0x000fe200000e0000 */
[----:B------:R-:W-:Y:S01]  /*d160*/  ULDC.64 UR16, c[0x0][0xc00] ;  /* 0x0003000000107ab9 */ /* 0x000fe20000000a00 */
[----:B------:R-:W-:Y:S01]  /*d170*/  F2FP.F16.F32.PACK_AB R6, R29, R28 ;  /* 0x0000001c1d06723e */ /* 0x000fe200000000ff */
[----:B------:R-:W-:Y:S01]  /*d180*/  ULDC.64 UR12, c[0x0][0xc00] ;  /* 0x00030000000c7ab9 */ /* 0x000fe20000000a00 */
[----:B------:R-:W-:Y:S01]  /*d190*/  F2FP.F16.F32.PACK_AB R7, R31, R30 ;  /* 0x0000001e1f07723e */ /* 0x000fe200000000ff */
[----:B------:R-:W-:Y:S01]  /*d1a0*/  ULDC.64 UR20, c[0x0][0x208] ;  /* 0x0000820000147ab9 */ /* 0x000fe20000000a00 */
[----:B------:R-:W-:Y:S01]  /*d1b0*/  R2UR UR9, R231 ;  /* 0x00000000e70972ca */ /* 0x000fe200000e0000 */
[----:B------:R-:W-:Y:S01]  /*d1c0*/  ULDC.64 UR14, c[0x0][0xc08] ;  /* 0x00030200000e7ab9 */ /* 0x000fe20000000a00 */
[----:B------:R-:W-:Y:S01]  /*d1d0*/  ULDC UR22, c[0x0][0xbe8] ;  /* 0x0002fa0000167ab9 */ /* 0x000fe20000000800 */
[----:B------:R-:W-:-:S02]  /*d1e0*/  R2UR UR18, R201 ;  /* 0x00000000c91272ca */ /* 0x000fc400000e0000 */
[----:B------:R-:W-:-:S08]  /*d1f0*/  R2UR UR26, R202 ;  /* 0x00000000ca1a72ca */ /* 0x000fd000000e0000 */
[----:B------:R-:W-:Y:S01]  /*d200*/  UIMAD.WIDE UR12, UR9, 0x4, UR12 ;  /* 0x00000004090c78a5 */ /* 0x000fe2000f8e020c */
[----:B------:R-:W-:Y:S01]  /*d210*/  UMOV UR10, UR8 ;  /* 0x00000008000a7c82 */ /* 0x000fe20008000000 */
[----:B0-----:R-:W-:Y:S01]  /*d220*/  UMOV UR11, UR4 ;  /* 0x00000004000b7c82 */ /* 0x001fe20008000000 */
[----:B------:R-:W-:Y:S01]  /*d230*/  UISETP.NE.U32.AND UP0, UPT, UR14, URZ, UPT ;  /* 0x0000003f0e00728c */ /* 0x000fe2000bf05070 */
[----:B------:R-:W-:-:S03]  /*d240*/  ULDC UR4, c[0x0][0xad4] ;  /* 0x0002b50000047ab9 */ /* 0x000fc60000000800 */
[----:B------:R-:W-:-:S11]  /*d250*/  UISETP.NE.AND.EX UP0, UPT, UR15, URZ, UPT, UP0 ;  /* 0x0000003f0f00728c */ /* 0x000fd6000bf05300 */
[----:B------:R-:W-:Y:S02]  /*d260*/  @UP0 ULDC.64 UR14, c[0x0][0xc08] ;  /* 0x00030200000e0ab9 */ /* 0x000fe40000000a00 */
[----:B------:R-:W-:Y:S01]  /*d270*/  @UP0 UIMAD.WIDE UR14, UR9, 0x4, UR14 ;  /* 0x00000004090e08a5 */ /* 0x000fe2000f8e020e */
[----:B------:R-:W-:Y:S01]  /*d280*/  BAR.SYNC.DEFER_BLOCKING 0x1, 0x100 ;  /* 0x0044000000007b1d */ /* 0x000fe20000010000 */
[----:B--2---:R-:W-:-:S03]  /*d290*/  IMAD.WIDE R20, R3, R20, UR10 ;  /* 0x0000000a03147e25 */ /* 0x004fc6000f8e0214 */
[C---:B------:R-:W-:Y:S02]  /*d2a0*/  IADD3 R9, P1, R20.reuse, 0x20, RZ ;  /* 0x0000002014097810 */ /* 0x040fe40007f3e0ff */
[C---:B------:R-:W-:Y:S02]  /*d2b0*/  IADD3 R11, P0, R20.reuse, 0x40, RZ ;  /* 0x00000040140b7810 */ /* 0x040fe40007f1e0ff */
[----:B------:R-:W-:Y:S02]  /*d2c0*/  LOP3.LUT R8, R9, 0x380, RZ, 0xc0, !PT ;  /* 0x0000038009087812 */ /* 0x000fe400078ec0ff */
[----:B------:R-:W-:Y:S02]  /*d2d0*/  IADD3 R23, P4, R20, 0x60, RZ ;  /* 0x0000006014177810 */ /* 0x000fe40007f9e0ff */
[----:B------:R-:W-:Y:S02]  /*d2e0*/  LOP3.LUT R10, R11, 0x380, RZ, 0xc0, !PT ;  /* 0x000003800b0a7812 */ /* 0x000fe400078ec0ff */
[----:B------:R-:W-:-:S02]  /*d2f0*/  SHF.R.U64 R8, R8, 0x3, RZ ;  /* 0x0000000308087819 */ /* 0x000fc400000012ff */
[C---:B------:R-:W-:Y:S02]  /*d300*/  IADD3 R155, P6, R20.reuse, 0x4020, RZ ;  /* 0x00004020149b7810 */ /* 0x040fe40007fde0ff */
[----:B------:R-:W-:Y:S02]  /*d310*/  IADD3 R157, P5, R20, 0x4040, RZ ;  /* 0x00004040149d7810 */ /* 0x000fe40007fbe0ff */
[----:B------:R-:W-:Y:S02]  /*d320*/  LOP3.LUT R22, R23, 0x380, RZ, 0xc0, !PT ;  /* 0x0000038017167812 */ /* 0x000fe400078ec0ff */
[----:B------:R-:W-:Y:S02]  /*d330*/  SHF.R.U64 R10, R10, 0x3, RZ ;  /* 0x000000030a0a7819 */ /* 0x000fe400000012ff */
[----:B------:R-:W-:Y:S01]  /*d340*/  LOP3.LUT R8, R8, R9, RZ, 0x3c, !PT ;  /* 0x0000000908087212 */ /* 0x000fe200078e3cff */
[----:B------:R-:W-:Y:S01]  /*d350*/  IMAD.X R9, RZ, RZ, R21, P1 ;  /* 0x000000ffff097224 */ /* 0x000fe200008e0615 */
[----:B------:R-:W-:-:S02]  /*d360*/  LOP3.LUT R154, R155, 0x380, RZ, 0xc0, !PT ;  /* 0x000003809b9a7812 */ /* 0x000fc400078ec0ff */
[----:B------:R-:W-:Y:S02]  /*d370*/  LOP3.LUT R156, R157, 0x380, RZ, 0xc0, !PT ;  /* 0x000003809d9c7812 */ /* 0x000fe400078ec0ff */
[C---:B------:R-:W-:Y:S02]  /*d380*/  LOP3.LUT R5, R20.reuse, 0x380, RZ, 0xc0, !PT ;  /* 0x0000038014057812 */ /* 0x040fe400078ec0ff */
[C---:B------:R-:W-:Y:S02]  /*d390*/  IADD3 R153, P3, R20.reuse, 0x4000, RZ ;  /* 0x0000400014997810 */ /* 0x040fe40007f7e0ff */
[C---:B------:R-:W-:Y:S02]  /*d3a0*/  IADD3 R159, P2, R20.reuse, 0x4060, RZ ;  /* 0x00004060149f7810 */ /* 0x040fe40007f5e0ff */
[----:B------:R-:W-:Y:S02]  /*d3b0*/  IADD3 R161, P1, R20, 0x8000, RZ ;  /* 0x0000800014a17810 */ /* 0x000fe40007f3e0ff */
[----:B------:R-:W-:-:S02]  /*d3c0*/  SHF.R.U64 R22, R22, 0x3, RZ ;  /* 0x0000000316167819 */ /* 0x000fc400000012ff */
[----:B------:R-:W-:Y:S01]  /*d3d0*/  LOP3.LUT R10, R10, R11, RZ, 0x3c, !PT ;  /* 0x0000000b0a0a7212 */ /* 0x000fe200078e3cff */
[----:B------:R-:W-:Y:S01]  /*d3e0*/  IMAD.X R11, RZ, RZ, R21, P0 ;  /* 0x000000ffff0b7224 */ /* 0x000fe200000e0615 */
[----:B------:R-:W-:Y:S02]  /*d3f0*/  SHF.R.U64 R154, R154, 0x3, RZ ;  /* 0x000000039a9a7819 */ /* 0x000fe400000012ff */
[----:B------:R-:W-:Y:S02]  /*d400*/  SHF.R.U64 R156, R156, 0x3, RZ ;  /* 0x000000039c9c7819 */ /* 0x000fe400000012ff */
[----:B------:R-:W-:Y:S02]  /*d410*/  SHF.R.U64 R5, R5, 0x3, RZ ;  /* 0x0000000305057819 */ /* 0x000fe400000012ff */
[----:B------:R-:W-:Y:S02]  /*d420*/  LOP3.LUT R152, R153, 0x380, RZ, 0xc0, !PT ;  /* 0x0000038099987812 */ /* 0x000fe400078ec0ff */
[----:B------:R-:W-:-:S02]  /*d430*/  LOP3.LUT R158, R159, 0x380, RZ, 0xc0, !PT ;  /* 0x000003809f9e7812 */ /* 0x000fc400078ec0ff */
[----:B------:R-:W-:Y:S02]  /*d440*/  IADD3 R163, P0, R20, 0x8020, RZ ;  /* 0x0000802014a37810 */ /* 0x000fe40007f1e0ff */
[----:B------:R-:W-:Y:S02]  /*d450*/  LOP3.LUT R160, R161, 0x380, RZ, 0xc0, !PT ;  /* 0x00000380a1a07812 */ /* 0x000fe400078ec0ff */
[----:B------:R-:W-:Y:S01]  /*d460*/  LOP3.LUT R22, R22, R23, RZ, 0x3c, !PT ;  /* 0x0000001716167212 */ /* 0x000fe200078e3cff */
[--C-:B------:R-:W-:Y:S01]  /*d470*/  IMAD.X R23, RZ, RZ, R21.reuse, P4 ;  /* 0x000000ffff177224 */ /* 0x100fe200020e0615 */
[----:B------:R-:W-:Y:S01]  /*d480*/  LOP3.LUT R154, R154, R155, RZ, 0x3c, !PT ;  /* 0x0000009b9a9a7212 */ /* 0x000fe200078e3cff */
[--C-:B------:R-:W-:Y:S01]  /*d490*/  IMAD.X R155, RZ, RZ, R21.reuse, P6 ;  /* 0x000000ffff9b7224 */ /* 0x100fe200030e0615 */
[----:B------:R-:W-:Y:S01]  /*d4a0*/  LOP3.LUT R156, R156, R157, RZ, 0x3c, !PT ;  /* 0x0000009d9c9c7212 */ /* 0x000fe200078e3cff */
[----:B------:R-:W-:Y:S01]  /*d4b0*/  IMAD.X R157, RZ, RZ, R21, P5 ;  /* 0x000000ffff9d7224 */ /* 0x000fe200028e0615 */
[----:B------:R-:W-:-:S02]  /*d4c0*/  IADD3 R169, P4, R20, 0x8040, RZ ;  /* 0x0000804014a97810 */ /* 0x000fc40007f9e0ff */
[----:B------:R-:W-:Y:S01]  /*d4d0*/  LOP3.LUT R4, R5, R20, RZ, 0x3c, !PT ;  /* 0x0000001405047212 */ /* 0x000fe200078e3cff */
[----:B------:R-:W-:Y:S01]  /*d4e0*/  IMAD.MOV.U32 R5, RZ, RZ, R21 ;  /* 0x000000ffff057224 */ /* 0x000fe200078e0015 */
[----:B------:R-:W-:Y:S02]  /*d4f0*/  SHF.R.U64 R152, R152, 0x3, RZ ;  /* 0x0000000398987819 */ /* 0x000fe400000012ff */
[----:B------:R-:W-:Y:S02]  /*d500*/  SHF.R.U64 R158, R158, 0x3, RZ ;  /* 0x000000039e9e7819 */ /* 0x000fe400000012ff */
[----:B------:R-:W-:Y:S02]  /*d510*/  LOP3.LUT R162, R163, 0x380, RZ, 0xc0, !PT ;  /* 0x00000380a3a27812 */ /* 0x000fe400078ec0ff */
[----:B------:R-:W-:Y:S02]  /*d520*/  SHF.R.U64 R160, R160, 0x3, RZ ;  /* 0x00000003a0a07819 */ /* 0x000fe400000012ff */
[----:B------:R-:W-:-:S02]  /*d530*/  IADD3 R13, P6, R20, 0xc000, RZ ;  /* 0x0000c000140d7810 */ /* 0x000fc40007fde0ff */
[----:B------:R-:W-:Y:S02]  /*d540*/  IADD3 R15, P5, R20, 0xc020, RZ ;  /* 0x0000c020140f7810 */ /* 0x000fe40007fbe0ff */
[----:B------:R-:W-:Y:S02]  /*d550*/  LOP3.LUT R168, R169, 0x380, RZ, 0xc0, !PT ;  /* 0x00000380a9a87812 */ /* 0x000fe400078ec0ff */
[----:B------:R-:W-:Y:S01]  /*d560*/  LOP3.LUT R152, R152, R153, RZ, 0x3c, !PT ;  /* 0x0000009998987212 */ /* 0x000fe200078e3cff */
[--C-:B------:R-:W-:Y:S01]  /*d570*/  IMAD.X R153, RZ, RZ, R21.reuse, P3 ;  /* 0x000000ffff997224 */ /* 0x100fe200018e0615 */
[----:B------:R-:W-:Y:S01]  /*d580*/  LOP3.LUT R158, R158, R159, RZ, 0x3c, !PT ;  /* 0x0000009f9e9e7212 */ /* 0x000fe200078e3cff */
[--C-:B------:R-:W-:Y:S01]  /*d590*/  IMAD.X R159, RZ, RZ, R21.reuse, P2 ;  /* 0x000000ffff9f7224 */ /* 0x100fe200010e0615 */
[----:B------:R-:W-:Y:S02]  /*d5a0*/  SHF.R.U64 R162, R162, 0x3, RZ ;  /* 0x00000003a2a27819 */ /* 0x000fe400000012ff */
[----:B------:R-:W-:Y:S01]  /*d5b0*/  LOP3.LUT R160, R160, R161, RZ, 0x3c, !PT ;  /* 0x000000a1a0a07212 */ /* 0x000fe200078e3cff */
[----:B------:R-:W-:Y:S01]  /*d5c0*/  IMAD.X R161, RZ, RZ, R21, P1 ;  /* 0x000000ffffa17224 */ /* 0x000fe200008e0615 */
[----:B------:R-:W-:-:S02]  /*d5d0*/  LOP3.LUT R12, R13, 0x380, RZ, 0xc0, !PT ;  /* 0x000003800d0c7812 */ /* 0x000fc400078ec0ff */
[----:B------:R-:W-:Y:S02]  /*d5e0*/  LOP3.LUT R14, R15, 0x380, RZ, 0xc0, !PT ;  /* 0x000003800f0e7812 */ /* 0x000fe400078ec0ff */
[----:B------:R-:W-:Y:S02]  /*d5f0*/  MOV R3, R4 ;  /* 0x0000000400037202 */ /* 0x000fe40000000f00 */
[C---:B------:R-:W-:Y:S02]  /*d600*/  IADD3 R171, P3, R20.reuse, 0x8060, RZ ;  /* 0x0000806014ab7810 */ /* 0x040fe40007f7e0ff */
[----:B------:R-:W-:Y:S02]  /*d610*/  F2FP.F16.F32.PACK_AB R4, R25, R24 ;  /* 0x000000181904723e */ /* 0x000fe400000000ff */
[----:B------:R-:W-:Y:S02]  /*d620*/  F2FP.F16.F32.PACK_AB R5, R27, R26 ;  /* 0x0000001a1b05723e */ /* 0x000fe400000000ff */
[----:B------:R-:W-:-:S02]  /*d630*/  IADD3 R167, P2, R20, 0xc040, RZ ;  /* 0x0000c04014a77810 */ /* 0x000fc40007f5e0ff */
[----:B------:R-:W-:Y:S01]  /*d640*/  IADD3 R164, P1, R20, 0xc060, RZ ;  /* 0x0000c06014a47810 */ /* 0x000fe20007f3e0ff */
[----:B------:R0:W-:Y:S01]  /*d650*/  STSM.16.M88.4 [R3], R4 ;  /* 0x0000000403007844 */ /* 0x0001e20000000200 */
[----:B------:R-:W-:Y:S02]  /*d660*/  SHF.R.U64 R168, R168, 0x3, RZ ;  /* 0x00000003a8a87819 */ /* 0x000fe400000012ff */
[----:B------:R-:W-:Y:S01]  /*d670*/  LOP3.LUT R162, R162, R163, RZ, 0x3c, !PT ;  /* 0x000000a3a2a27212 */ /* 0x000fe200078e3cff */
[----:B------:R-:W-:Y:S01]  /*d680*/  IMAD.X R163, RZ, RZ, R21, P0 ;  /* 0x000000ffffa37224 */ /* 0x000fe200000e0615 */
[----:B------:R-:W-:Y:S02]  /*d690*/  SHF.R.U64 R12, R12, 0x3, RZ ;  /* 0x000000030c0c7819 */ /* 0x000fe400000012ff */
[----:B------:R-:W-:Y:S02]  /*d6a0*/  SHF.R.U64 R14, R14, 0x3, RZ ;  /* 0x000000030e0e7819 */ /* 0x000fe400000012ff */
[----:B------:R-:W-:-:S02]  /*d6b0*/  LOP3.LUT R170, R171, 0x380, RZ, 0xc0, !PT ;  /* 0x00000380abaa7812 */ /* 0x000fc400078ec0ff */
[----:B------:R-:W-:Y:S02]  /*d6c0*/  LOP3.LUT R166, R167, 0x380, RZ, 0xc0, !PT ;  /* 0x00000380a7a67812 */ /* 0x000fe400078ec0ff */
[----:B------:R-:W-:Y:S02]  /*d6d0*/  LOP3.LUT R165, R164, 0x380, RZ, 0xc0, !PT ;  /* 0x00000380a4a57812 */ /* 0x000fe400078ec0ff */
[----:B------:R-:W-:Y:S01]  /*d6e0*/  LOP3.LUT R168, R168, R169, RZ, 0x3c, !PT ;  /* 0x000000a9a8a87212 */ /* 0x000fe200078e3cff */
[--C-:B------:R-:W-:Y:S01]  /*d6f0*/  IMAD.X R169, RZ, RZ, R21.reuse, P4 ;  /* 0x000000ffffa97224 */ /* 0x100fe200020e0615 */
[----:B------:R-:W-:Y:S01]  /*d700*/  LOP3.LUT R12, R12, R13, RZ, 0x3c, !PT ;  /* 0x0000000d0c0c7212 */ /* 0x000fe200078e3cff */
[--C-:B------:R-:W-:Y:S01]  /*d710*/  IMAD.X R13, RZ, RZ, R21.reuse, P6 ;  /* 0x000000ffff0d7224 */ /* 0x100fe200030e0615 */
[----:B------:R-:W-:Y:S01]  /*d720*/  LOP3.LUT R14, R14, R15, RZ, 0x3c, !PT ;  /* 0x0000000f0e0e7212 */ /* 0x000fe200078e3cff */
[----:B------:R-:W-:Y:S01]  /*d730*/  IMAD.X R15, RZ, RZ, R21, P5 ;  /* 0x000000ffff0f7224 */ /* 0x000fe200028e0615 */
[----:B------:R-:W-:-:S02]  /*d740*/  MOV R18, R8 ;  /* 0x0000000800127202 */ /* 0x000fc40000000f00 */
[----:B------:R-:W-:Y:S02]  /*d750*/  MOV R20, R10 ;  /* 0x0000000a00147202 */ /* 0x000fe40000000f00 */
[----:B0-----:R-:W-:Y:S02]  /*d760*/  F2FP.F16.F32.PACK_AB R4, R33, R32 ;  /* 0x000000202104723e */ /* 0x001fe400000000ff */
[----:B------:R-:W-:Y:S02]  /*d770*/  F2FP.F16.F32.PACK_AB R5, R35, R34 ;  /* 0x000000222305723e */ /* 0x000fe400000000ff */
[----:B------:R-:W-:Y:S02]  /*d780*/  F2FP.F16.F32.PACK_AB R6, R37, R36 ;  /* 0x000000242506723e */ /* 0x000fe400000000ff */
[----:B------:R-:W-:Y:S02]  /*d790*/  F2FP.F16.F32.PACK_AB R7, R39, R38 ;  /* 0x000000262707723e */ /* 0x000fe400000000ff */
[----:B------:R-:W-:-:S02]  /*d7a0*/  MOV R173, R156 ;  /* 0x0000009c00ad7202 */ /* 0x000fc40000000f00 */
[----:B------:R-:W-:Y:S01]  /*d7b0*/  MOV R174, R158 ;  /* 0x0000009e00ae7202 */ /* 0x000fe20000000f00 */
[----:B------:R0:W-:Y:S01]  /*d7c0*/  STSM.16.M88.4 [R18], R4 ;  /* 0x0000000412007844 */ /* 0x0001e20000000200 */
[----:B------:R-:W-:Y:S02]  /*d7d0*/  F2FP.F16.F32.PACK_AB R8, R41, R40 ;  /* 0x000000282908723e */ /* 0x000fe400000000ff */
[----:B------:R-:W-:Y:S02]  /*d7e0*/  F2FP.F16.F32.PACK_AB R9, R43, R42 ;  /* 0x0000002a2b09723e */ /* 0x000fe400000000ff */
[----:B------:R-:W-:Y:S02]  /*d7f0*/  F2FP.F16.F32.PACK_AB R10, R45, R44 ;  /* 0x0000002c2d0a723e */ /* 0x000fe400000000ff */
[----:B------:R-:W-:Y:S02]  /*d800*/  F2FP.F16.F32.PACK_AB R11, R47, R46 ;  /* 0x0000002e2f0b723e */ /* 0x000fe400000000ff */
[----:B------:R-:W-:-:S02]  /*d810*/  SHF.R.U64 R170, R170, 0x3, RZ ;  /* 0x00000003aaaa7819 */ /* 0x000fc400000012ff */
[----:B------:R-:W-:Y:S01]  /*d820*/  SHF.R.U64 R166, R166, 0x3, RZ ;  /* 0x00000003a6a67819 */ /* 0x000fe200000012ff */
[----:B------:R1:W-:Y:S01]  /*d830*/  STSM.16.M88.4 [R20], R8 ;  /* 0x0000000814007844 */ /* 0x0003e20000000200 */
[----:B------:R-:W-:Y:S02]  /*d840*/  SHF.R.U64 R165, R165, 0x3, RZ ;  /* 0x00000003a5a57819 */ /* 0x000fe400000012ff */
[----:B------:R-:W-:Y:S02]  /*d850*/  MOV R22, R22 ;  /* 0x0000001600167202 */ /* 0x000fe40000000f00 */
[----:B------:R-:W-:Y:S02]  /*d860*/  MOV R3, R160 ;  /* 0x000000a000037202 */ /* 0x000fe40000000f00 */
[----:B------:R-:W-:Y:S02]  /*d870*/  MOV R17, R162 ;  /* 0x000000a200117202 */ /* 0x000fe40000000f00 */
[----:B------:R-:W-:-:S02]  /*d880*/  F2FP.F16.F32.PACK_AB R156, R49, R48 ;  /* 0x00000030319c723e */ /* 0x000fc400000000ff */
[----:B------:R-:W-:Y:S02]  /*d890*/  F2FP.F16.F32.PACK_AB R157, R51, R50 ;  /* 0x00000032339d723e */ /* 0x000fe400000000ff */
[----:B------:R-:W-:Y:S02]  /*d8a0*/  F2FP.F16.F32.PACK_AB R158, R53, R52 ;  /* 0x00000034359e723e */ /* 0x000fe400000000ff */
[----:B------:R-:W-:Y:S02]  /*d8b0*/  F2FP.F16.F32.PACK_AB R159, R55, R54 ;  /* 0x00000036379f723e */ /* 0x000fe400000000ff */
[----:B------:R-:W-:Y:S02]  /*d8c0*/  MOV R152, R152 ;  /* 0x0000009800987202 */ /* 0x000fe40000000f00 */
[----:B------:R-:W-:Y:S01]  /*d8d0*/  F2FP.F16.F32.PACK_AB R160, R57, R56 ;  /* 0x0000003839a0723e */ /* 0x000fe200000000ff */
[----:B------:R2:W-:Y:S01]  /*d8e0*/  STSM.16.M88.4 [R22], R156 ;  /* 0x0000009c16007844 */ /* 0x0005e20000000200 */
[----:B------:R-:W-:-:S02]  /*d8f0*/  F2FP.F16.F32.PACK_AB R161, R59, R58 ;  /* 0x0000003a3ba1723e */ /* 0x000fc400000000ff */
[----:B------:R-:W-:Y:S02]  /*d900*/  F2FP.F16.F32.PACK_AB R162, R61, R60 ;  /* 0x0000003c3da2723e */ /* 0x000fe400000000ff */
[----:B------:R-:W-:Y:S02]  /*d910*/  F2FP.F16.F32.PACK_AB R163, R63, R62 ;  /* 0x0000003e3fa3723e */ /* 0x000fe400000000ff */
[----:B------:R-:W-:Y:S02]  /*d920*/  MOV R169, R168 ;  /* 0x000000a800a97202 */ /* 0x000fe40000000f00 */
[----:B------:R-:W-:Y:S01]  /*d930*/  LOP3.LUT R170, R170, R171, RZ, 0x3c, !PT ;  /* 0x000000abaaaa7212 */ /* 0x000fe200078e3cff */
[--C-:B------:R-:W-:Y:S01]  /*d940*/  IMAD.X R171, RZ, RZ, R21.reuse, P3 ;  /* 0x000000ffffab7224 */ /* 0x100fe200018e0615 */
[----:B------:R-:W-:Y:S01]  /*d950*/  LOP3.LUT R166, R166, R167, RZ, 0x3c, !PT ;  /* 0x000000a7a6a67212 */ /* 0x000fe200078e3cff */
[--C-:B------:R-:W-:Y:S01]  /*d960*/  IMAD.X R167, RZ, RZ, R21.reuse, P2 ;  /* 0x000000ffffa77224 */ /* 0x100fe200010e0615 */
[----:B------:R-:W-:Y:S01]  /*d970*/  LOP3.LUT R164, R165, R164, RZ, 0x3c, !PT ;  /* 0x000000a4a5a47212 */ /* 0x000fe200078e3cff */
[----:B------:R-:W-:Y:S01]  /*d980*/  IMAD.X R165, RZ, RZ, R21, P1 ;  /* 0x000000ffffa57224 */ /* 0x000fe200008e0615 */
[----:B0-----:R-:W-:Y:S01]  /*d990*/  MOV R18, R12 ;  /* 0x0000000c00127202 */ /* 0x001fe20000000f00 */
[----:B------:R0:W-:Y:S01]  /*d9a0*/  STSM.16.M88.4 [R152], R160 ;  /* 0x000000a098007844 */ /* 0x0001e20000000200 */
[----:B------:R-:W-:-:S02]  /*d9b0*/  MOV R168, R14 ;  /* 0x0000000e00a87202 */ /* 0x000fc40000000f00 */
[----:B------:R-:W-:Y:S02]  /*d9c0*/  MOV R172, R154 ;  /* 0x0000009a00ac7202 */ /* 0x000fe40000000f00 */
[----:B------:R-:W-:Y:S02]  /*d9d0*/  F2FP.F16.F32.PACK_AB R12, R65, R64 ;  /* 0x00000040410c723e */ /* 0x000fe400000000ff */
[----:B------:R-:W-:Y:S02]  /*d9e0*/  F2FP.F16.F32.PACK_AB R13, R67, R66 ;  /* 0x00000042430d723e */ /* 0x000fe400000000ff */
[----:B------:R-:W-:Y:S02]  /*d9f0*/  F2FP.F16.F32.PACK_AB R14, R69, R68 ;  /* 0x00000044450e723e */ /* 0x000fe400000000ff */
[----:B------:R-:W-:Y:S02]  /*da00*/  F2FP.F16.F32.PACK_AB R15, R71, R70 ;  /* 0x00000046470f723e */ /* 0x000fe400000000ff */
[----:B-1----:R-:W-:-:S02]  /*da10*/  F2FP.F16.F32.PACK_AB R20, R73, R72 ;  /* 0x000000484914723e */ /* 0x002fc400000000ff */
[----:B------:R-:W-:Y:S01]  /*da20*/  F2FP.F16.F32.PACK_AB R21, R75, R74 ;  /* 0x0000004a4b15723e */ /* 0x000fe200000000ff */
[----:B------:R1:W-:Y:S01]  /*da30*/  STSM.16.M88.4 [R172], R12 ;  /* 0x0000000cac007844 */ /* 0x0003e20000000200 */
[----:B--2---:R-:W-:Y:S02]  /*da40*/  F2FP.F16.F32.PACK_AB R22, R77, R76 ;  /* 0x0000004c4d16723e */ /* 0x004fe400000000ff */
[----:B------:R-:W-:Y:S02]  /*da50*/  F2FP.F16.F32.PACK_AB R23, R79, R78 ;  /* 0x0000004e4f17723e */ /* 0x000fe400000000ff */
[----:B0-----:R-:W-:Y:S02]  /*da60*/  F2FP.F16.F32.PACK_AB R152, R81, R80 ;  /* 0x000000505198723e */ /* 0x001fe400000000ff */
[----:B------:R-:W-:Y:S01]  /*da70*/  F2FP.F16.F32.PACK_AB R153, R83, R82 ;  /* 0x000000525399723e */ /* 0x000fe200000000ff */
[----:B------:R0:W-:Y:S01]  /*da80*/  STSM.16.M88.4 [R173], R20 ;  /* 0x00000014ad007844 */ /* 0x0001e20000000200 */
[----:B------:R-:W-:-:S02]  /*da90*/  F2FP.F16.F32.PACK_AB R154, R85, R84 ;  /* 0x00000054559a723e */ /* 0x000fc400000000ff */
[----:B------:R-:W-:Y:S02]  /*daa0*/  F2FP.F16.F32.PACK_AB R155, R87, R86 ;  /* 0x00000056579b723e */ /* 0x000fe400000000ff */
[----:B------:R-:W-:Y:S02]  /*dab0*/  F2FP.F16.F32.PACK_AB R4, R89, R88 ;  /* 0x000000585904723e */ /* 0x000fe400000000ff */
[----:B------:R-:W-:Y:S01]  /*dac0*/  F2FP.F16.F32.PACK_AB R5, R91, R90 ;  /* 0x0000005a5b05723e */ /* 0x000fe200000000ff */
[----:B------:R2:W-:Y:S01]  /*dad0*/  STSM.16.M88.4 [R174], R152 ;  /* 0x00000098ae007844 */ /* 0x0005e20000000200 */
[----:B------:R-:W-:Y:S02]  /*dae0*/  F2FP.F16.F32.PACK_AB R6, R93, R92 ;  /* 0x0000005c5d06723e */ /* 0x000fe400000000ff */
[----:B------:R-:W-:Y:S02]  /*daf0*/  F2FP.F16.F32.PACK_AB R7, R95, R94 ;  /* 0x0000005e5f07723e */ /* 0x000fe400000000ff */
[----:B------:R-:W-:-:S02]  /*db00*/  F2FP.F16.F32.PACK_AB R8, R97, R96 ;  /* 0x000000606108723e */ /* 0x000fc400000000ff */
[----:B------:R-:W-:Y:S01]  /*db10*/  F2FP.F16.F32.PACK_AB R9, R99, R98 ;  /* 0x000000626309723e */ /* 0x000fe200000000ff */
[----:B------:R-:W-:Y:S01]  /*db20*/  STSM.16.M88.4 [R3], R4 ;  /* 0x0000000403007844 */ /* 0x000fe20000000200 */
[----:B------:R-:W-:Y:S02]  /*db30*/  F2FP.F16.F32.PACK_AB R10, R101, R100 ;  /* 0x00000064650a723e */ /* 0x000fe400000000ff */
[----:B------:R-:W-:Y:S02]  /*db40*/  F2FP.F16.F32.PACK_AB R11, R103, R102 ;  /* 0x00000066670b723e */ /* 0x000fe400000000ff */
[----:B-1----:R-:W-:Y:S02]  /*db50*/  F2FP.F16.F32.PACK_AB R12, R105, R104 ;  /* 0x00000068690c723e */ /* 0x002fe400000000ff */
[----:B------:R-:W-:Y:S01]  /*db60*/  F2FP.F16.F32.PACK_AB R13, R107, R106 ;  /* 0x0000006a6b0d723e */ /* 0x000fe200000000ff */
[----:B------:R-:W-:Y:S01]  /*db70*/  STSM.16.M88.4 [R17], R8 ;  /* 0x0000000811007844 */ /* 0x000fe20000000200 */
[----:B------:R-:W-:-:S02]  /*db80*/  F2FP.F16.F32.PACK_AB R14, R109, R108 ;  /* 0x0000006c6d0e723e */ /* 0x000fc400000000ff */
[----:B------:R-:W-:Y:S02]  /*db90*/  F2FP.F16.F32.PACK_AB R15, R111, R110 ;  /* 0x0000006e6f0f723e */ /* 0x000fe400000000ff */
[----:B------:R-:W-:Y:S02]  /*dba0*/  MOV R170, R170 ;  /* 0x000000aa00aa7202 */ /* 0x000fe40000000f00 */
[----:B0-----:R-:W-:Y:S01]  /*dbb0*/  F2FP.F16.F32.PACK_AB R20, R113, R112 ;  /* 0x000000707114723e */ /* 0x001fe200000000ff */
[----:B------:R0:W-:Y:S01]  /*dbc0*/  STSM.16.M88.4 [R169], R12 ;  /* 0x0000000ca9007844 */ /* 0x0001e20000000200 */
[----:B------:R-:W-:Y:S02]  /*dbd0*/  F2FP.F16.F32.PACK_AB R21, R115, R114 ;  /* 0x000000727315723e */ /* 0x000fe400000000ff */
[----:B------:R-:W-:Y:S02]  /*dbe0*/  F2FP.F16.F32.PACK_AB R22, R117, R116 ;  /* 0x000000747516723e */ /* 0x000fe400000000ff */
[----:B------:R-:W-:-:S02]  /*dbf0*/  F2FP.F16.F32.PACK_AB R23, R119, R118 ;  /* 0x000000767717723e */ /* 0x000fc400000000ff */
[----:B--2---:R-:W-:Y:S02]  /*dc00*/  F2FP.F16.F32.PACK_AB R152, R121, R120 ;  /* 0x000000787998723e */ /* 0x004fe400000000ff */
[----:B------:R-:W-:Y:S01]  /*dc10*/  F2FP.F16.F32.PACK_AB R153, R123, R122 ;  /* 0x0000007a7b99723e */ /* 0x000fe200000000ff */
[----:B------:R-:W-:Y:S01]  /*dc20*/  STSM.16.M88.4 [R170], R20 ;  /* 0x00000014aa007844 */ /* 0x000fe20000000200 */
[----:B------:R-:W-:Y:S02]  /*dc30*/  F2FP.F16.F32.PACK_AB R154, R125, R124 ;  /* 0x0000007c7d9a723e */ /* 0x000fe400000000ff */
[----:B------:R-:W-:Y:S02]  /*dc40*/  F2FP.F16.F32.PACK_AB R155, R127, R126 ;  /* 0x0000007e7f9b723e */ /* 0x000fe400000000ff */
[----:B------:R-:W-:Y:S01]  /*dc50*/  F2FP.F16.F32.PACK_AB R156, R129, R128 ;  /* 0x00000080819c723e */ /* 0x000fe200000000ff */
[----:B0-----:R-:W-:Y:S01]  /*dc60*/  IMAD.U32 R12, RZ, RZ, UR12 ;  /* 0x0000000cff0c7e24 */ /* 0x001fe2000f8e00ff */
[----:B------:R-:W-:Y:S01]  /*dc70*/  F2FP.F16.F32.PACK_AB R157, R131, R130 ;  /* 0x00000082839d723e */ /* 0x000fe200000000ff */
[----:B------:R-:W-:Y:S01]  /*dc80*/  STSM.16.M88.4 [R18], R152 ;  /* 0x0000009812007844 */ /* 0x000fe20000000200 */
[----:B------:R-:W-:Y:S01]  /*dc90*/  F2FP.F16.F32.PACK_AB R158, R133, R132 ;  /* 0x00000084859e723e */ /* 0x000fe200000000ff */
[----:B------:R-:W-:Y:S01]  /*dca0*/  IMAD.U32 R13, RZ, RZ, UR13 ;  /* 0x0000000dff0d7e24 */ /* 0x000fe2000f8e00ff */
[----:B------:R-:W-:-:S02]  /*dcb0*/  F2FP.F16.F32.PACK_AB R159, R135, R134 ;  /* 0x00000086879f723e */ /* 0x000fc400000000ff */
[----:B------:R-:W-:Y:S02]  /*dcc0*/  MOV R166, R166 ;  /* 0x000000a600a67202 */ /* 0x000fe40000000f00 */
[----:B------:R-:W-:Y:S01]  /*dcd0*/  F2FP.F16.F32.PACK_AB R4, R137, R136 ;  /* 0x000000888904723e */ /* 0x000fe200000000ff */
[----:B------:R-:W-:Y:S01]  /*dce0*/  STSM.16.M88.4 [R168], R156 ;  /* 0x0000009ca8007844 */ /* 0x000fe20000000200 */
[----:B------:R-:W-:Y:S02]  /*dcf0*/  F2FP.F16.F32.PACK_AB R5, R139, R138 ;  /* 0x0000008a8b05723e */ /* 0x000fe400000000ff */
[----:B------:R-:W-:Y:S02]  /*dd00*/  F2FP.F16.F32.PACK_AB R6, R141, R140 ;  /* 0x0000008c8d06723e */ /* 0x000fe400000000ff */
[----:B------:R-:W-:Y:S02]  /*dd10*/  F2FP.F16.F32.PACK_AB R7, R143, R142 ;  /* 0x0000008e8f07723e */ /* 0x000fe400000000ff */
[----:B------:R-:W-:-:S02]  /*dd20*/  MOV R164, R164 ;  /* 0x000000a400a47202 */ /* 0x000fc40000000f00 */
[----:B------:R-:W-:Y:S01]  /*dd30*/  F2FP.F16.F32.PACK_AB R8, R145, R144 ;  /* 0x000000909108723e */ /* 0x000fe200000000ff */
[----:B------:R0:W-:Y:S01]  /*dd40*/  STSM.16.M88.4 [R166], R4 ;  /* 0x00000004a6007844 */ /* 0x0001e20000000200 */
[----:B------:R-:W-:Y:S02]  /*dd50*/  F2FP.F16.F32.PACK_AB R9, R147, R146 ;  /* 0x000000929309723e */ /* 0x000fe400000000ff */
[----:B------:R-:W-:Y:S02]  /*dd60*/  F2FP.F16.F32.PACK_AB R10, R149, R148 ;  /* 0x00000094950a723e */ /* 0x000fe400000000ff */
[----:B------:R-:W-:Y:S02]  /*dd70*/  F2FP.F16.F32.PACK_AB R11, R151, R150 ;  /* 0x00000096970b723e */ /* 0x000fe400000000ff */
[----:B------:R-:W-:-:S03]  /*dd80*/  ISETP.NE.U32.AND P0, PT, RZ, UR16, PT ;  /* 0x00000010ff007c0c */ /* 0x000fc6000bf05070 */
[----:B------:R1:W-:Y:S01]  /*dd90*/  STSM.16.M88.4 [R164], R8 ;  /* 0x00000008a4007844 */ /* 0x0003e20000000200 */
[----:B------:R-:W-:Y:S01]  /*dda0*/  BAR.SYNC.DEFER_BLOCKING 0x1, 0x100 ;  /* 0x0044000000007b1d */ /* 0x000fe20000010000 */
[----:B------:R-:W-:-:S13]  /*ddb0*/  ISETP.NE.AND.EX P0, PT, RZ, UR17, PT, P0 ;  /* 0x00000011ff007c0c */ /* 0x000fda000bf05300 */
[----:B------:R-:W2:Y:S01]  /*ddc0*/  @P0 LDG.E R12, desc[UR20][R12.64] ;  /* 0x000000140c0c0981 */ /* 0x000ea2000c1e1900 */
[----:B------:R-:W-:Y:S01]  /*ddd0*/  PLOP3.LUT P4, PT, PT, PT, UP0, 0x80, 0x0 ;  /* 0x000000000000781c */ /* 0x000fe20003f8f008 */
[----:B0-----:R-:W-:Y:S02]  /*dde0*/  IMAD.U32 R4, RZ, RZ, UR14 ;  /* 0x0000000eff047e24 */ /* 0x001fe4000f8e00ff */
[----:B------:R-:W-:-:S10]  /*ddf0*/  IMAD.U32 R5, RZ, RZ, UR15 ;  /* 0x0000000fff057e24 */ /* 0x000fd4000f8e00ff */
[----:B------:R0:W3:Y:S01]  /*de00*/  @P4 LDG.E R3, desc[UR20][R4.64] ;  /* 0x0000001404034981 */ /* 0x0000e2000c1e1900 */
[----:B------:R-:W-:Y:S01]  /*de10*/  UISETP.NE.AND UP0, UPT, UR19, URZ, UPT ;  /* 0x0000003f1300728c */ /* 0x000fe2000bf05270 */
[----:B------:R-:W-:Y:S01]  /*de20*/  VIADD R14, R19, UR61 ;  /* 0x0000003d130e7c36 */ /* 0x000fe20008000000 */
[----:B------:R-:W-:Y:S02]  /*de30*/  UISETP.NE.AND UP1, UPT, UR22, 0x1, UPT ;  /* 0x000000011600788c */ /* 0x000fe4000bf25270 */
[----:B------:R-:W-:Y:S01]  /*de40*/  USEL UR4, UR19, UR4, UP0 ;  /* 0x0000000413047287 */ /* 0x000fe20008000000 */
[----:B------:R-:W-:Y:S01]  /*de50*/  UMOV UR25, 0x9b8 ;  /* 0x000009b800197882 */ /* 0x000fe20000000000 */
[----:B------:R-:W-:Y:S02]  /*de60*/  UISETP.NE.U32.AND UP0, UPT, UR16, URZ, UPT ;  /* 0x0000003f1000728c */ /* 0x000fe4000bf05070 */
[----:B------:R-:W-:Y:S01]  /*de70*/  PLOP3.LUT P1, PT, PT, PT, UP1, 0x80, 0x0 ;  /* 0x000000000000781c */ /* 0x000fe20003f2f018 */
[----:B------:R-:W-:Y:S01]  /*de80*/  UISETP.GT.AND UP2, UPT, UR4, 0x1, UPT ;  /* 0x000000010400788c */ /* 0x000fe2000bf44270 */
[----:B0-----:R-:W-:Y:S01]  /*de90*/  IMAD.MOV.U32 R5, RZ, RZ, R14 ;  /* 0x000000ffff057224 */ /* 0x001fe200078e000e */
[----:B------:R-:W-:-:S02]  /*dea0*/  UISETP.NE.AND.EX UP0, UPT, UR17, URZ, UPT, UP0 ;  /* 0x0000003f1100728c */ /* 0x000fc4000bf05300 */
[----:B------:R-:W-:Y:S01]  /*deb0*/  USEL UR25, UR25, 0x978, UP2 ;  /* 0x0000097819197887 */ /* 0x000fe20009000000 */
[----:B------:R-:W-:Y:S01]  /*dec0*/  UMOV UR4, URZ ;  /* 0x0000003f00047c82 */ /* 0x000fe20008000000 */
[----:B------:R-:W-:Y:S02]  /*ded0*/  USHF.R.S32.HI UR14, URZ, 0x1f, UR9 ;  /* 0x0000001f3f0e7899 */ /* 0x000fe40008011409 */
[----:B------:R-:W-:Y:S02]  /*dee0*/  USEL UR9, UR9, URZ, !UP0 ;  /* 0x0000003f09097287 */ /* 0x000fe4000c000000 */
[----:B------:R-:W-:Y:S01]  /*def0*/  USEL UR23, UR18, URZ, UP2 ;  /* 0x0000003f12177287 */ /* 0x000fe20009000000 */
[----:B------:R-:W-:Y:S01]  /*df00*/  @UP1 ULDC UR27, c[0x0][0xbec] ;  /* 0x0002fb00001b1ab9 */ /* 0x000fe20000000800 */
[----:B------:R-:W-:Y:S01]  /*df10*/  USEL UR24, UR14, URZ, !UP0 ;  /* 0x0000003f0e187287 */ /* 0x000fe2000c000000 */
[----:B------:R-:W-:-:S03]  /*df20*/  @P1 IMAD.HI.U32 R4, R14, UR27, RZ ;  /* 0x0000001b0e041c27 */ /* 0x000fc6000f8e00ff */
[----:B------:R-:W-:Y:S01]  /*df30*/  ULDC.64 UR18, c[0x0][UR25+0x220] ;  /* 0x0000880019127abb */ /* 0x000fe20008000a00 */
[----:B------:R-:W-:Y:S01]  /*df40*/  ULDC.64 UR16, c[0x0][UR25+0x218] ;  /* 0x0000860019107abb */ /* 0x000fe20008000a00 */
[----:B------:R-:W-:Y:S01]  /*df50*/  UIMAD UR19, UR19, UR9, URZ ;  /* 0x00000009131372a4 */ /* 0x000fe2000f8e023f */
[----:B------:R-:W-:Y:S01]  /*df60*/  ULDC.64 UR20, c[0x0][UR25+0x228] ;  /* 0x00008a0019147abb */ /* 0x000fe20008000a00 */
[----:B------:R-:W-:Y:S01]  /*df70*/  UIMAD.WIDE.U32 UR14, UR16, UR26, URZ ;  /* 0x0000001a100e72a5 */ /* 0x000fe2000f8e003f */
[----:B------:R-:W-:Y:S01]  /*df80*/  @UP1 ULDC UR30, c[0x0][0xbf0] ;  /* 0x0002fc00001e1ab9 */ /* 0x000fe20000000800 */
[----:B------:R-:W-:Y:S01]  /*df90*/  UIMAD UR26, UR17, UR26, URZ ;  /* 0x0000001a111a72a4 */ /* 0x000fe2000f8e023f */
[----:B------:R-:W-:Y:S01]  /*dfa0*/  @P1 SHF.R.U32.HI R5, RZ, UR30, R4 ;  /* 0x0000001eff051c19 */ /* 0x000fe20008011604 */
[----:B------:R-:W-:Y:S02]  /*dfb0*/  UIMAD.WIDE.U32 UR28, UR20, UR23, URZ ;  /* 0x00000017141c72a5 */ /* 0x000fe4000f8e003f */
[----:B------:R-:W-:-:S02]  /*dfc0*/  UIMAD.WIDE.U32 UR16, UR18, UR9, URZ ;  /* 0x00000009121072a5 */ /* 0x000fc4000f8e003f */
[----:B------:R-:W-:Y:S01]  /*dfd0*/  UIMAD UR20, UR21, UR23, URZ ;  /* 0x00000017151472a4 */ /* 0x000fe2000f8e023f */
[----:B------:R-:W-:Y:S01]  /*dfe0*/  IMAD.MOV R7, RZ, RZ, -R5 ;  /* 0x000000ffff077224 */ /* 0x000fe200078e0a05 */
[----:B------:R-:W-:Y:S01]  /*dff0*/  UIMAD UR19, UR18, UR24, UR19 ;  /* 0x00000018121372a4 */ /* 0x000fe2000f8e0213 */
[----:B------:R-:W-:Y:S01]  /*e000*/  IMAD.U32 R4, RZ, RZ, UR28 ;  /* 0x0000001cff047e24 */ /* 0x000fe2000f8e00ff */
[----:B------:R-:W-:Y:S01]  /*e010*/  UIADD3 UR20, UR29, UR20, URZ ;  /* 0x000000141d147290 */ /* 0x000fe2000fffe03f */
[----:B------:R-:W-:Y:S01]  /*e020*/  IMAD R7, R7, UR22, R14 ;  /* 0x0000001607077c24 */ /* 0x000fe2000f8e020e */
[----:B------:R-:W-:Y:S02]  /*e030*/  UIADD3 UR19, UR17, UR19, URZ ;  /* 0x0000001311137290 */ /* 0x000fe4000fffe03f */
[----:B------:R-:W-:Y:S02]  /*e040*/  UIADD3 UR26, UR15, UR26, URZ ;  /* 0x0000001a0f1a7290 */ /* 0x000fe4000fffe03f */
[----:B-1----:R-:W-:Y:S01]  /*e050*/  IMAD.U32 R8, RZ, RZ, UR20 ;  /* 0x00000014ff087e24 */ /* 0x002fe2000f8e00ff */
[----:B------:R-:W-:-:S02]  /*e060*/  SHF.R.S32.HI R6, RZ, 0x1f, R7 ;  /* 0x0000001fff067819 */ /* 0x000fc40000011407 */
[----:B--2---:R-:W-:-:S13]  /*e070*/  @P0 R2UR UR4, R12 ;  /* 0x000000000c0402ca */ /* 0x004fda00000e0000 */
[----:B------:R-:W-:Y:S02]  /*e080*/  UIADD3 UR14, UP0, UP3, UR16, UR14, UR4 ;  /* 0x0000000e100e7290 */ /* 0x000fe4000fb1e004 */
[----:B------:R-:W-:-:S04]  /*e090*/  USHF.R.S32.HI UR17, URZ, 0x1f, UR4 ;  /* 0x0000001f3f117899 */ /* 0x000fc80008011404 */
[----:B------:R-:W-:Y:S01]  /*e0a0*/  UIADD3.X UR16, UR19, UR26, UR17, UP0, UP3 ;  /* 0x0000001a13107290 */ /* 0x000fe200087e6411 */
[----:B------:R-:W-:Y:S01]  /*e0b0*/  IADD3 R4, P2, P3, R5, UR14, R4 ;  /* 0x0000000e05047c10 */ /* 0x000fe2000fb5e004 */
[----:B------:R-:W-:Y:S01]  /*e0c0*/  ULDC.64 UR14, c[0x0][UR25+0x210] ;  /* 0x00008400190e7abb */ /* 0x000fe20008000a00 */
[----:B------:R-:W-:Y:S01]  /*e0d0*/  SHF.R.S32.HI R5, RZ, 0x1f, R5 ;  /* 0x0000001fff057819 */ /* 0x000fe20000011405 */
[----:B------:R-:W-:Y:S01]  /*e0e0*/  IMAD R9, R7, UR15, RZ ;  /* 0x0000000f07097c24 */ /* 0x000fe2000f8e02ff */
[----:B------:R-:W-:Y:S01]  /*e0f0*/  ULDC.64 UR18, c[0x0][0xba8] ;  /* 0x0002ea0000127ab9 */ /* 0x000fe20000000a00 */
[----:B------:R-:W-:Y:S01]  /*e100*/  @!UP2 ULDC UR18, c[0x0][0xb50] ;  /* 0x0002d4000012aab9 */ /* 0x000fe20000000800 */
[----:B------:R-:W-:Y:S01]  /*e110*/  IADD3.X R5, R5, UR16, R8, P2, P3 ;  /* 0x0000001005057c10 */ /* 0x000fe200097e6408 */
[----:B------:R-:W-:Y:S01]  /*e120*/  IMAD R9, R6, UR14, R9 ;  /* 0x0000000e06097c24 */ /* 0x000fe2000f8e0209 */
[----:B------:R-:W-:Y:S01]  /*e130*/  @!UP2 ULDC UR19, c[0x0][0xb54] ;  /* 0x0002d5000013aab9 */ /* 0x000fe20000000800 */
[----:B------:R-:W-:Y:S01]  /*e140*/  IMAD.WIDE.U32 R4, R7, UR14, R4 ;  /* 0x0000000e07047c25 */ /* 0x000fe2000f8e0004 */
[----:B------:R-:W-:Y:S01]  /*e150*/  ULDC UR14, c[0x0][0xa88] ;  /* 0x0002a200000e7ab9 */ /* 0x000fe20000000800 */
[----:B---3--:R-:W-:-:S02]  /*e160*/  @P4 R2UR UR14, R3 ;  /* 0x00000000030e42ca */ /* 0x008fc400000e0000 */
[----:B------:R-:W-:Y:S01]  /*e170*/  IMAD.IADD R5, R5, 0x1, R9 ;  /* 0x0000000105057824 */ /* 0x000fe200078e0209 */
[----:B------:R-:W-:-:S04]  /*e180*/  LEA R9, P2, R4, UR18, 0x2 ;  /* 0x0000001204097c11 */ /* 0x000fc8000f8410ff */
[----:B------:R-:W-:Y:S01]  /*e190*/  LEA.HI.X R10, R4, UR19, R5, 0x2, P2 ;  /* 0x00000013040a7c11 */ /* 0x000fe200090f1405 */
[----:B------:R-:W-:Y:S08]  /*e1a0*/  @P4 BRA `(.L_x_1280) ;  /* 0x00000000002c4947 */ /* 0x000ff00003800000 */
[----:B------:R-:W-:Y:S05]  /*e1b0*/  @!P0 BRA `(.L_x_1280) ;  /* 0x0000000000288947 */ /* 0x000fea0003800000 */
[----:B------:R-:W-:Y:S01]  /*e1c0*/  IMAD.U32 R4, RZ, RZ, UR12 ;  /* 0x0000000cff047e24 */ /* 0x000fe2000f8e00ff */
[----:B------:R-:W-:Y:S01]  /*e1d0*/  ULDC.64 UR14, c[0x0][0x208] ;  /* 0x00008200000e7ab9 */ /* 0x000fe20000000a00 */
[----:B------:R-:W-:Y:S02]  /*e1e0*/  IMAD.U32 R6, RZ, RZ, UR12 ;  /* 0x0000000cff067e24 */ /* 0x000fe4000f8e00ff */
[----:B------:R-:W-:Y:S02]  /*e1f0*/  IMAD.U32 R5, RZ, RZ, UR13 ;  /* 0x0000000dff057e24 */ /* 0x000fe4000f8e00ff */
[----:B------:R-:W-:-:S03]  /*e200*/  IMAD.U32 R7, RZ, RZ, UR13 ;  /* 0x0000000dff077e24 */ /* 0x000fc6000f8e00ff */
[----:B------:R-:W2:Y:S04]  /*e210*/  LDG.E R4, desc[UR14][R4.64] ;  /* 0x0000000e04047981 */ /* 0x000ea8000c1e1900 */
[----:B------:R-:W3:Y:S01]  /*e220*/  LDG.E R6, desc[UR14][R6.64+0x4] ;  /* 0x0000040e06067981 */ /* 0x000ee2000c1e1900 */
[----:B--2---:R-:W-:Y:S02]  /*e230*/  R2UR UR12, R4 ;  /* 0x00000000040c72ca */ /* 0x004fe400000e0000 */
[----:B---3--:R-:W-:-:S13]  /*e240*/  R2UR UR14, R6 ;  /* 0x00000000060e72ca */ /* 0x008fda00000e0000 */
[----:B------:R-:W-:-:S12]  /*e250*/  UIADD3 UR14, -UR12, UR14, URZ ;  /* 0x0000000e0c0e7290 */ /* 0x000fd8000fffe13f */
.L_x_1280:
[----:B------:R-:W2:Y:S01]  /*e260*/  LDL R3, [R1+0x5c] ;  /* 0x00005c0001037983 */ /* 0x000ea20000100800 */
[----:B------:R-:W-:Y:S01]  /*e270*/  UIMAD UR12, UR14, UR22, URZ ;  /* 0x000000160e0c72a4 */ /* 0x000fe2000f8e023f */
[----:B------:R-:W-:Y:S01]  /*e280*/  LOP3.LUT P0, RZ, R233, 0x3, RZ, 0xc0, !PT ;  /* 0x00000003e9ff7812 */ /* 0x000fe2000780c0ff */
[----:B------:R-:W-:Y:S01]  /*e290*/  ULDC.64 UR18, c[0x0][0x208] ;  /* 0x0000820000127ab9 */ /* 0x000fe20000000a00 */
[----:B------:R-:W-:Y:S04]  /*e2a0*/  SHFL.IDX PT, R4, R9, RZ, 0x1c1f ;  /* 0x001c1fff09047589 */ /* 0x000fe800000e0000 */
[----:B------:R-:W0:Y:S04]  /*e2b0*/  SHFL.IDX PT, R5, R10, RZ, 0x1c1f ;  /* 0x001c1fff0a057589 */ /* 0x000e2800000e0000 */
[----:B------:R-:W-:Y:S04]  /*e2c0*/  SHFL.IDX PT, R6, R9, 0x1, 0x1c1f ;  /* 0x003c1f0009067f89 */ /* 0x000fe800000e0000 */
[----:B------:R-:W1:Y:S01]  /*e2d0*/  SHFL.IDX PT, R7, R10, 0x1, 0x1c1f ;  /* 0x003c1f000a077f89 */ /* 0x000e6200000e0000 */
[----:B--2---:R-:W-:-:S04]  /*e2e0*/  VIADD R11, R3, UR61 ;  /* 0x0000003d030b7c36 */ /* 0x004fc80008000000 */
        /* <DEDUP_REMOVED lines=116> */
[----:B0-----:R-:W-:Y:S01]  /*ea30*/  IMAD R2, R17, 0x20, R78 ;  /* 0x0000002011027824 */ /* 0x001fe200078e024e */
[----:B------:R-:W-:Y:S01]  /*ea40*/  UIMAD.WIDE.U32 UR10, UR4, UR14, URZ ;  /* 0x0000000e040a72a5 */ /* 0x000fe2000f8e003f */
[----:B------:R-:W-:Y:S01]  /*ea50*/  @!PT LDS RZ, [RZ] ;  /* 0x00000000fffff984 */ /* 0x000fe20000000800 */
[----:B------:R-:W-:Y:S01]  /*ea60*/  @!PT LDS RZ, [RZ] ;  /* 0x00000000fffff984 */ /* 0x000fe20000000800 */
[----:B------:R-:W-:Y:S01]  /*ea70*/  @!PT LDS RZ, [RZ] ;  /* 0x00000000fffff984 */ /* 0x000fe20000000800 */
[----:B------:R-:W-:Y:S01]  /*ea80*/  @!PT LDS RZ, [RZ] ;  /* 0x00000000fffff984 */ /* 0x000fe20000000800 */
[----:B------:R0:W-:Y:S06]  /*ea90*/  MEMBAR.ALL.CTA ;  /* 0x0000000000007992 */ /* 0x0001ec0000008000 */
[----:B0-----:R-:W0:Y:S01]  /*eaa0*/  FENCE.VIEW.ASYNC.S ;  /* 0x00000000000073c6 */ /* 0x001e220000000000 */
[----:B------:R-:W-:-:S03]  /*eab0*/  UIMAD UR13, UR4, UR15, UR13 ;  /* 0x0000000f040d72a4 */ /* 0x000fc6000f8e020d */
[----:B------:R-:W-:Y:S01]  /*eac0*/  ULDC.64 UR14, c[0x0][0xae8] ;  /* 0x0002ba00000e7ab9 */ /* 0x000fe20000000a00 */
[----:B------:R-:W-:Y:S02]  /*ead0*/  UIADD3 UR11, UR11, UR13, URZ ;  /* 0x0000000d0b0b7290 */ /* 0x000fe4000fffe03f */
[----:B------:R-:W-:Y:S02]  /*eae0*/  USHF.R.S32.HI UR4, URZ, 0x1f, UR9 ;  /* 0x0000001f3f047899 */ /* 0x000fe40008011409 */
[----:B------:R-:W-:Y:S01]  /*eaf0*/  UIMAD.WIDE.U32 UR10, UR16, UR14, UR10 ;  /* 0x0000000e100a72a5 */ /* 0x000fe2000f8e000a */
[----:B------:R-:W-:Y:S01]  /*eb00*/  VIADD R72, R2, UR61 ;  /* 0x0000003d02487c36 */ /* 0x000fe20008000000 */
        /* <DEDUP_REMOVED lines=25> */
[----:B------:R-:W-:Y:S02]  /*eca0*/  VIADD R78, R78, UR61 ;  /* 0x0000003d4e4e7c36 */ /* 0x000fe40008000000 */
[----:B------:R-:W-:-:S02]  /*ecb0*/  IMAD R17, R73, UR11, R18 ;  /* 0x0000000b49117c24 */ /* 0x000fc4000f8e0212 */
[----:B------:R-:W-:Y:S01]  /*ecc0*/  IMAD.WIDE.U32 R2, R73, UR10, R2 ;  /* 0x0000000a49027c25 */ /* 0x000fe2000f8e0002 */
[----:B------:R-:W-:-:S03]  /*ecd0*/  ULDC.64 UR10, c[0x0][0xa80] ;  /* 0x0002a000000a7ab9 */ /* 0x000fc60000000a00 */
[----:B------:R-:W-:Y:S02]  /*ece0*/  VIADD R18, R78, 0x20 ;  /* 0x000000204e127836 */ /* 0x000fe40000000000 */
[----:B------:R-:W-:Y:S01]  /*ecf0*/  IMAD.IADD R3, R3, 0x1, R17 ;  /* 0x0000000103037824 */ /* 0x000fe200078e0211 */
[----:B------:R-:W-:Y:S01]  /*ed00*/  LEA R17, P2, R2, UR10, 0x1 ;  /* 0x0000000a02117c11 */ /* 0x000fe2000f8408ff */
[----:B------:R-:W-:Y:S01]  /*ed10*/  UIADD3 UR8, UR8, 0x30820, URZ ;  /* 0x0003082008087890 */ /* 0x000fe2000fffe03f */
        /* <DEDUP_REMOVED lines=36> */
.L_x_1283:
[----:B------:R-:W-:Y:S05]  /*ef60*/  BSYNC B1 ;  /* 0x0000000000017941 */ /* 0x000fea0003800000 */
.L_x_1282:
[----:B0----5:R0:W3:Y:S01]  /*ef70*/  SHFL.IDX PT, R25, R18, 0x1, 0x181f ;  /* 0x00381f0012197f89 */ /* 0x0210e200000e0000 */
[----:B------:R-:W-:Y:S03]  /*ef80*/  BSSY B1, `(.L_x_1284) ;  /* 0x0000015000017945 */ /* 0x000fe60003800000 */
[----:B------:R0:W4:Y:S01]  /*ef90*/  SHFL.IDX PT, R7, R17, 0x1, 0x181f ;  /* 0x00381f0011077f89 */ /* 0x00012200000e0000 */
        /* <DEDUP_REMOVED lines=19> */
.L_x_1285:
[----:B------:R-:W-:Y:S05]  /*f0d0*/  BSYNC B1 ;  /* 0x0000000000017941 */ /* 0x000fea0003800000 */
.L_x_1284:
        /* <DEDUP_REMOVED lines=22> */
.L_x_1287:
[----:B------:R-:W-:Y:S05]  /*f240*/  BSYNC B1 ;  /* 0x0000000000017941 */ /* 0x000fea0003800000 */
.L_x_1286:
[----:B0-----:R-:W-:Y:S01]  /*f250*/  VIADD R2, R78, 0x60 ;  /* 0x000000604e027836 */ /* 0x001fe20000000000 */
[----:B------:R0:W0:Y:S04]  /*f260*/  SHFL.IDX PT, R9, R18, 0x3, 0x181f ;  /* 0x00781f0012097f89 */ /* 0x00002800000e0000 */
[----:B------:R-:W-:Y:S01]  /*f270*/  ISETP.GE.AND P0, PT, R2, UR12, PT ;  /* 0x0000000c02007c0c */ /* 0x000fe2000bf06270 */
[----:B---3--:R-:W3:-:S12]  /*f280*/  SHFL.IDX PT, R17, R17, 0x3, 0x181f ;  /* 0x00781f0011117f89 */ /* 0x008ed800000e0000 */
[----:B------:R-:W-:Y:S05]  /*f290*/  @P0 BRA `(.L_x_1288) ;  /* 0x0000002800000947 */ /* 0x000fea0003800000 */
[----:B------:R-:W-:Y:S01]  /*f2a0*/  ULDC UR4, c[0x0][0xac8] ;  /* 0x0002b20000047ab9 */ /* 0x000fe20000000800 */
[----:B------:R-:W-:Y:S01]  /*f2b0*/  ULDC.64 UR8, c[0x0][0x208] ;  /* 0x0000820000087ab9 */ /* 0x000fe20000000a00 */
[----:B------:R-:W-:Y:S02]  /*f2c0*/  ISETP.GE.AND P3, PT, R0, UR4, PT ;  /* 0x0000000400007c0c */ /* 0x000fe4000bf66270 */
[----:B------:R-:W-:Y:S02]  /*f2d0*/  ISETP.GE.AND P4, PT, R80, UR4, PT ;  /* 0x0000000450007c0c */ /* 0x000fe4000bf86270 */
[----:B------:R-:W-:-:S09]  /*f2e0*/  ISETP.GE.AND P5, PT, R82, UR4, PT ;  /* 0x0000000452007c0c */ /* 0x000fd2000bfa6270 */
[-C--:B---3--:R-:W-:Y:S02]  /*f2f0*/  @!P3 LEA R2, P0, R0, R17.reuse, 0x1 ;  /* 0x000000110002b211 */ /* 0x088fe400078008ff */
[----:B------:R-:W-:Y:S02]  /*f300*/  @!P4 LEA R4, P1, R80, R17, 0x1 ;  /* 0x000000115004c211 */ /* 0x000fe400078208ff */
[----:B0-----:R-:W-:Y:S02]  /*f310*/  @!P3 LEA.HI.X R3, R0, R9, R86, 0x1, P0 ;  /* 0x000000090003b211 */ /* 0x001fe400000f0c56 */
        /* <DEDUP_REMOVED lines=13> */
.L_x_1281:
        /* <DEDUP_REMOVED lines=9> */
[----:B------:R-:W-:Y:S01]  /*f480*/  BSSY B1, `(.L_x_1289) ;  /* 0x00000cc000017945 */ /* 0x000fe20003800000 */
[----:B------:R-:W-:Y:S01]  /*f490*/  UIADD3 UR11, UR11, UR13, URZ ;  /* 0x0000000d0b0b7290 */ /* 0x000fe2000fffe03f */
[----:B------:R-:W-:Y:S01]  /*f4a0*/  SHF.R.S32.HI R152, RZ, 0x1f, R207 ;  /* 0x0000001fff987819 */ /* 0x000fe200000114cf */
[----:B------:R-:W-:Y:S01]  /*f4b0*/  ULDC.64 UR14, c[0x0][0xb38] ;  /* 0x0002ce00000e7ab9 */ /* 0x000fe20000000a00 */
[----:B------:R-:W-:Y:S01]  /*f4c0*/  ULDC.64 UR16, c[0x0][0xb40] ;  /* 0x0002d00000107ab9 */ /* 0x000fe20000000a00 */
[----:B------:R-:W-:Y:S01]  /*f4d0*/  UIMAD.WIDE.U32 UR10, UR19, UR14, UR10 ;  /* 0x0000000e130a72a5 */ /* 0x000fe2000f8e000a */
[----:B------:R-:W-:Y:S01]  /*f4e0*/  SHF.R.S32.HI R153, RZ, 0x1f, R208 ;  /* 0x0000001fff997819 */ /* 0x000fe200000114d0 */
[----:B------:R-:W-:Y:S01]  /*f4f0*/  UIMAD UR4, UR4, UR16, URZ ;  /* 0x00000010040472a4 */ /* 0x000fe2000f8e023f */
[----:B------:R-:W-:Y:S01]  /*f500*/  SHF.R.S32.HI R154, RZ, 0x1f, R209 ;  /* 0x0000001fff9a7819 */ /* 0x000fe200000114d1 */
        /* <DEDUP_REMOVED lines=46> */
[----:B------:R-:W-:-:S02]  /*f7f0*/  LEA R0, P1, R2, UR10, 0x2 ;  /* 0x0000000a02007c11 */ /* 0x000fc4000f8210ff */
[----:B------:R-:W-:Y:S02]  /*f800*/  SHF.R.S32.HI R169, RZ, 0x1f, R224 ;  /* 0x0000001fffa97819 */ /* 0x000fe400000114e0 */
[----:B------:R-:W-:Y:S01]  /*f810*/  LEA.HI.X R9, R2, UR11, R9, 0x2, P1 ;  /* 0x0000000b02097c11 */ /* 0x000fe200088f1409 */
[----:B------:R0:W1:Y:S01]  /*f820*/  SHFL.IDX PT, R10, R0, RZ, 0x1c1f ;  /* 0x001c1fff000a7589 */ /* 0x00006200000e0000 */
[----:B------:R-:W-:Y:S02]  /*f830*/  SHF.R.S32.HI R170, RZ, 0x1f, R225 ;  /* 0x0000001fffaa7819 */ /* 0x000fe400000114e1 */
[----:B------:R-:W-:Y:S01]  /*f840*/  SHF.R.S32.HI R171, RZ, 0x1f, R226 ;  /* 0x0000001fffab7819 */ /* 0x000fe200000114e2 */
[----:B------:R0:W2:Y:S01]  /*f850*/  SHFL.IDX PT, R11, R9, RZ, 0x1c1f ;  /* 0x001c1fff090b7589 */ /* 0x0000a200000e0000 */
[----:B------:R-:W-:Y:S02]  /*f860*/  SHF.R.S32.HI R172, RZ, 0x1f, R227 ;  /* 0x0000001fffac7819 */ /* 0x000fe400000114e3 */
[----:B------:R-:W-:-:S02]  /*f870*/  SHF.R.S32.HI R173, RZ, 0x1f, R228 ;  /* 0x0000001fffad7819 */ /* 0x000fc400000114e4 */
[----:B------:R-:W-:Y:S02]  /*f880*/  SHF.R.S32.HI R174, RZ, 0x1f, R229 ;  /* 0x0000001fffae7819 */ /* 0x000fe400000114e5 */
[----:B------:R-:W-:Y:S01]  /*f890*/  SHF.R.S32.HI R175, RZ, 0x1f, R16 ;  /* 0x0000001fffaf7819 */ /* 0x000fe20000011410 */
[----:B0-----:R-:W-:Y:S06]  /*f8a0*/  @P0 BRA `(.L_x_1290) ;  /* 0x0000000800240947 */ /* 0x001fec0003800000 */
[----:B------:R-:W-:Y:S01]  /*f8b0*/  ULDC UR4, c[0x0][0xac8] ;  /* 0x0002b20000047ab9 */ /* 0x000fe20000000800 */
[----:B------:R-:W-:Y:S01]  /*f8c0*/  ULDC.64 UR8, c[0x0][0x208] ;  /* 0x0000820000087ab9 */ /* 0x000fe20000000a00 */
[C---:B------:R-:W-:Y:S01]  /*f8d0*/  ISETP.GE.AND P5, PT, R16.reuse, UR4, PT ;  /* 0x0000000410007c0c */ /* 0x040fe2000bfa6270 */
[----:B------:R-:W-:Y:S01]  /*f8e0*/  VIADD R17, R16, 0xe8 ;  /* 0x000000e810117836 */ /* 0x000fe20000000000 */
[----:B------:R-:W-:Y:S02]  /*f8f0*/  ISETP.GE.AND P4, PT, R229, UR4, PT ;  /* 0x00000004e5007c0c */ /* 0x000fe4000bf86270 */
[----:B------:R-:W-:Y:S02]  /*f900*/  ISETP.GE.AND P3, PT, R228, UR4, PT ;  /* 0x00000004e4007c0c */ /* 0x000fe4000bf66270 */
[----:B------:R-:W-:-:S07]  /*f910*/  ISETP.GE.AND P0, PT, R227, UR4, PT ;  /* 0x00000004e3007c0c */ /* 0x000fce000bf06270 */
[CC--:B-1----:R-:W-:Y:S02]  /*f920*/  @!P5 LEA R2, P1, R16.reuse, R10.reuse, 0x2 ;  /* 0x0000000a1002d211 */ /* 0x0c2fe400078210ff */
[CC--:B------:R-:W-:Y:S02]  /*f930*/  @!P4 LEA R4, P2, R229.reuse, R10.reuse, 0x2 ;  /* 0x0000000ae504c211 */ /* 0x0c0fe400078410ff */
[-C--:B--2---:R-:W-:Y:S02]  /*f940*/  @!P5 LEA.HI.X R3, R16, R11.reuse, R175, 0x2, P1 ;  /* 0x0000000b1003d211 */ /* 0x084fe400008f14af */
[----:B------:R-:W-:Y:S02]  /*f950*/  ISETP.GE.AND P1, PT, R226, UR4, PT ;  /* 0x00000004e2007c0c */ /* 0x000fe4000bf26270 */
[----:B------:R-:W-:Y:S01]  /*f960*/  @!P3 LEA R6, P6, R228, R10, 0x2 ;  /* 0x0000000ae406b211 */ /* 0x000fe200078c10ff */
[----:B------:R0:W-:Y:S01]  /*f970*/  @!P5 ST.E.64 desc[UR8][R2.64], R24 ;  /* 0x000000180200d985 */ /* 0x0001e2000c101b08 */
[----:B------:R-:W-:-:S02]  /*f980*/  @!P4 LEA.HI.X R5, R229, R11, R174, 0x2, P2 ;  /* 0x0000000be505c211 */ /* 0x000fc400010f14ae */
[----:B------:R-:W-:Y:S02]  /*f990*/  ISETP.GE.AND P2, PT, R225, UR4, PT ;  /* 0x00000004e1007c0c */ /* 0x000fe4000bf46270 */
[----:B------:R-:W-:Y:S01]  /*f9a0*/  @!P3 LEA.HI.X R7, R228, R11, R173, 0x2, P6 ;  /* 0x0000000be407b211 */ /* 0x000fe200030f14ad */
[----:B------:R1:W-:Y:S01]  /*f9b0*/  @!P4 ST.E.64 desc[UR8][R4.64], R28 ;  /* 0x0000001c0400c985 */ /* 0x0003e2000c101b08 */
[----:B------:R-:W-:-:S03]  /*f9c0*/  ISETP.GE.AND P4, PT, R223, UR4, PT ;  /* 0x00000004df007c0c */ /* 0x000fc6000bf86270 */
[----:B------:R2:W-:Y:S01]  /*f9d0*/  @!P3 ST.E.64 desc[UR8][R6.64], R32 ;  /* 0x000000200600b985 */ /* 0x0005e2000c101b08 */
[----:B------:R-:W-:Y:S02]  /*f9e0*/  ISETP.GE.AND P3, PT, R224, UR4, PT ;  /* 0x00000004e0007c0c */ /* 0x000fe4000bf66270 */
[----:B0-----:R-:W-:-:S04]  /*f9f0*/  @!P0 LEA R2, P6, R227, R10, 0x2 ;  /* 0x0000000ae3028211 */ /* 0x001fc800078c10ff */
[----:B------:R-:W-:Y:S02]  /*fa00*/  @!P0 LEA.HI.X R3, R227, R11, R172, 0x2, P6 ;  /* 0x0000000be3038211 */ /* 0x000fe400030f14ac */
[----:B-1----:R-:W-:-:S03]  /*fa10*/  @!P1 LEA R4, P5, R226, R10, 0x2 ;  /* 0x0000000ae2049211 */ /* 0x002fc600078a10ff */
[----:B------:R0:W-:Y:S01]  /*fa20*/  @!P0 ST.E.64 desc[UR8][R2.64], R36 ;  /* 0x0000002402008985 */ /* 0x0001e2000c101b08 */
[-C--:B------:R-:W-:Y:S02]  /*fa30*/  @!P1 LEA.HI.X R5, R226, R11.reuse, R171, 0x2, P5 ;  /* 0x0000000be2059211 */ /* 0x080fe400028f14ab */
[----:B------:R-:W-:Y:S02]  /*fa40*/  ISETP.GE.AND P5, PT, R222, UR4, PT ;  /* 0x00000004de007c0c */ /* 0x000fe4000bfa6270 */
[----:B--2---:R-:W-:Y:S01]  /*fa50*/  @!P2 LEA R6, P6, R225, R10, 0x2 ;  /* 0x0000000ae106a211 */ /* 0x004fe200078c10ff */
[----:B------:R1:W-:Y:S01]  /*fa60*/  @!P1 ST.E.64 desc[UR8][R4.64], R40 ;  /* 0x0000002804009985 */ /* 0x0003e2000c101b08 */
[----:B------:R-:W-:Y:S02]  /*fa70*/  ISETP.GE.AND P0, PT, R221, UR4, PT ;  /* 0x00000004dd007c0c */ /* 0x000fe4000bf06270 */
[----:B------:R-:W-:Y:S02]  /*fa80*/  @!P2 LEA.HI.X R7, R225, R11, R170, 0x2, P6 ;  /* 0x0000000be107a211 */ /* 0x000fe400030f14aa */
[----:B------:R-:W-:-:S02]  /*fa90*/  ISETP.GE.AND P1, PT, R220, UR4, PT ;  /* 0x00000004dc007c0c */ /* 0x000fc4000bf26270 */
[CC--:B0-----:R-:W-:Y:S01]  /*faa0*/  @!P3 LEA R2, P6, R224.reuse, R10.reuse, 0x2 ;  /* 0x0000000ae002b211 */ /* 0x0c1fe200078c10ff */
[----:B------:R0:W-:Y:S03]  /*fab0*/  @!P2 ST.E.64 desc[UR8][R6.64], R44 ;  /* 0x0000002c0600a985 */ /* 0x0001e6000c101b08 */
[----:B------:R-:W-:Y:S02]  /*fac0*/  @!P3 LEA.HI.X R3, R224, R11, R169, 0x2, P6 ;  /* 0x0000000be003b211 */ /* 0x000fe400030f14a9 */
[----:B-1----:R-:W-:-:S03]  /*fad0*/  @!P4 LEA R4, P2, R223, R10, 0x2 ;  /* 0x0000000adf04c211 */ /* 0x002fc600078410ff */
[----:B------:R1:W-:Y:S01]  /*fae0*/  @!P3 ST.E.64 desc[UR8][R2.64], R48 ;  /* 0x000000300200b985 */ /* 0x0003e2000c101b08 */
[----:B------:R-:W-:Y:S02]  /*faf0*/  @!P4 LEA.HI.X R5, R223, R11, R168, 0x2, P2 ;  /* 0x0000000bdf05c211 */ /* 0x000fe400010f14a8 */
[----:B------:R-:W-:Y:S02]  /*fb00*/  ISETP.GE.AND P2, PT, R219, UR4, PT ;  /* 0x00000004db007c0c */ /* 0x000fe4000bf46270 */
[----:B------:R-:W-:Y:S01]  /*fb10*/  ISETP.GE.AND P3, PT, R218, UR4, PT ;  /* 0x00000004da007c0c */ /* 0x000fe2000bf66270 */
[----:B------:R2:W-:Y:S01]  /*fb20*/  @!P4 ST.E.64 desc[UR8][R4.64], R52 ;  /* 0x000000340400c985 */ /* 0x0005e2000c101b08 */
[----:B0-----:R-:W-:-:S04]  /*fb30*/  @!P5 LEA R6, P6, R222, R10, 0x2 ;  /* 0x0000000ade06d211 */ /* 0x001fc800078c10ff */
[----:B------:R-:W-:Y:S02]  /*fb40*/  @!P5 LEA.HI.X R7, R222, R11, R167, 0x2, P6 ;  /* 0x0000000bde07d211 */ /* 0x000fe400030f14a7 */
[----:B-1----:R-:W-:-:S03]  /*fb50*/  @!P0 LEA R2, P4, R221, R10, 0x2 ;  /* 0x0000000add028211 */ /* 0x002fc600078810ff */
[----:B------:R0:W-:Y:S01]  /*fb60*/  @!P5 ST.E.64 desc[UR8][R6.64], R56 ;  /* 0x000000380600d985 */ /* 0x0001e2000c101b08 */
[-C--:B------:R-:W-:Y:S02]  /*fb70*/  @!P0 LEA.HI.X R3, R221, R11.reuse, R166, 0x2, P4 ;  /* 0x0000000bdd038211 */ /* 0x080fe400020f14a6 */
[C---:B--2---:R-:W-:Y:S02]  /*fb80*/  @!P1 LEA R4, P5, R220.reuse, R10, 0x2 ;  /* 0x0000000adc049211 */ /* 0x044fe400078a10ff */
[----:B------:R-:W-:Y:S01]  /*fb90*/  ISETP.GE.AND P4, PT, R217, UR4, PT ;  /* 0x00000004d9007c0c */ /* 0x000fe2000bf86270 */
[----:B------:R1:W-:Y:S01]  /*fba0*/  @!P0 ST.E.64 desc[UR8][R2.64], R60 ;  /* 0x0000003c02008985 */ /* 0x0003e2000c101b08 */
[----:B------:R-:W-:Y:S02]  /*fbb0*/  @!P1 LEA.HI.X R5, R220, R11, R165, 0x2, P5 ;  /* 0x0000000bdc059211 */ /* 0x000fe400028f14a5 */
[----:B------:R-:W-:-:S03]  /*fbc0*/  ISETP.GE.AND P5, PT, R216, UR4, PT ;  /* 0x00000004d8007c0c */ /* 0x000fc6000bfa6270 */
[----:B------:R2:W-:Y:S01]  /*fbd0*/  @!P1 ST.E.64 desc[UR8][R4.64], R64 ;  /* 0x0000004004009985 */ /* 0x0005e2000c101b08 */
[CC--:B0-----:R-:W-:Y:S02]  /*fbe0*/  @!P2 LEA R6, P6, R219.reuse, R10.reuse, 0x2 ;  /* 0x0000000adb06a211 */ /* 0x0c1fe400078c10ff */
[----:B------:R-:W-:Y:S02]  /*fbf0*/  ISETP.GE.AND P1, PT, R214, UR4, PT ;  /* 0x00000004d6007c0c */ /* 0x000fe4000bf26270 */
[----:B------:R-:W-:Y:S02]  /*fc00*/  @!P2 LEA.HI.X R7, R219, R11, R164, 0x2, P6 ;  /* 0x0000000bdb07a211 */ /* 0x000fe400030f14a4 */
[----:B-1----:R-:W-:-:S03]  /*fc10*/  @!P3 LEA R2, P6, R218, R10, 0x2 ;  /* 0x0000000ada02b211 */ /* 0x002fc600078c10ff */
        /* <DEDUP_REMOVED lines=8> */
[----:B------:R0:W-:Y:S01]  /*fca0*/  @!P4 ST.E.64 desc[UR8][R4.64], R76 ;  /* 0x0000004c0400c985 */ /* 0x0001e2000c101b08 */
[----:B------:R-:W-:Y:S02]  /*fcb0*/  ISETP.GE.AND P4, PT, R211, UR4, PT ;  /* 0x00000004d3007c0c */ /* 0x000fe4000bf86270 */
[----:B------:R-:W-:Y:S02]  /*fcc0*/  @!P5 LEA.HI.X R7, R216, R11, R161, 0x2, P6 ;  /* 0x0000000bd807d211 */ /* 0x000fe400030f14a1 */
[----:B-1----:R-:W-:-:S03]  /*fcd0*/  @!P2 LEA R2, P6, R215, R10, 0x2 ;  /* 0x0000000ad702a211 */ /* 0x002fc600078c10ff */
        /* <DEDUP_REMOVED lines=8> */
[C---:B-1----:R-:W-:Y:S01]  /*fd60*/  @!P0 LEA R6, P6, R213.reuse, R10, 0x2 ;  /* 0x0000000ad5068211 */ /* 0x042fe200078c10ff */
[----:B------:R1:W-:Y:S03]  /*fd70*/  @!P1 ST.E.64 desc[UR8][R4.64], R88 ;  /* 0x0000005804009985 */ /* 0x0003e6000c101b08 */
[----:B------:R-:W-:-:S02]  /*fd80*/  @!P0 LEA.HI.X R7, R213, R11, R158, 0x2, P6 ;  /* 0x0000000bd5078211 */ /* 0x000fc400030f149e */
[----:B0-----:R-:W-:-:S03]  /*fd90*/  @!P5 LEA R2, P1, R212, R10, 0x2 ;  /* 0x0000000ad402d211 */ /* 0x001fc600078210ff */
[----:B------:R0:W-:Y:S01]  /*fda0*/  @!P0 ST.E.64 desc[UR8][R6.64], R92 ;  /* 0x0000005c06008985 */ /* 0x0001e2000c101b08 */
[-C--:B------:R-:W-:Y:S02]  /*fdb0*/  @!P5 LEA.HI.X R3, R212, R11.reuse, R157, 0x2, P1 ;  /* 0x0000000bd403d211 */ /* 0x080fe400008f149d */
[----:B------:R-:W-:Y:S02]  /*fdc0*/  ISETP.GE.AND P1, PT, R208, UR4, PT ;  /* 0x00000004d0007c0c */ /* 0x000fe4000bf26270 */
[C---:B-1----:R-:W-:Y:S01]  /*fdd0*/  @!P4 LEA R4, P0, R211.reuse, R10, 0x2 ;  /* 0x0000000ad304c211 */ /* 0x042fe200078010ff */
[----:B------:R1:W-:Y:S03]  /*fde0*/  @!P5 ST.E.64 desc[UR8][R2.64], R96 ;  /* 0x000000600200d985 */ /* 0x0003e6000c101b08 */
[----:B------:R-:W-:Y:S02]  /*fdf0*/  @!P4 LEA.HI.X R5, R211, R11, R156, 0x2, P0 ;  /* 0x0000000bd305c211 */ /* 0x000fe400000f149c */
[----:B------:R-:W-:-:S02]  /*fe00*/  ISETP.GE.AND P0, PT, R207, UR4, PT ;  /* 0x00000004cf007c0c */ /* 0x000fc4000bf06270 */
[CC--:B0-----:R-:W-:Y:S01]  /*fe10*/  @!P3 LEA R6, P6, R210.reuse, R10.reuse, 0x2 ;  /* 0x0000000ad206b211 */ /* 0x0c1fe200078c10ff */
[----:B------:R-:W-:Y:S01]  /*fe20*/  @!P4 ST.E.64 desc[UR8][R4.64], R100 ;  /* 0x000000640400c985 */ /* 0x000fe2000c101b08 */
[----:B------:R-:W-:Y:S02]  /*fe30*/  ISETP.GE.AND P4, PT, R205, UR4, PT ;  /* 0x00000004cd007c0c */ /* 0x000fe4000bf86270 */
[----:B------:R-:W-:Y:S02]  /*fe40*/  @!P3 LEA.HI.X R7, R210, R11, R155, 0x2, P6 ;  /* 0x0000000bd207b211 */ /* 0x000fe400030f149b */
[-C--:B------:R-:W-:Y:S02]  /*fe50*/  @!P2 LEA R12, P6, R209, R10.reuse, 0x2 ;  /* 0x0000000ad10ca211 */ /* 0x080fe400078c10ff */
[----:B------:R-:W-:Y:S01]  /*fe60*/  @!P1 LEA R14, P5, R208, R10, 0x2 ;  /* 0x0000000ad00e9211 */ /* 0x000fe200078a10ff */
[----:B------:R-:W-:Y:S01]  /*fe70*/  @!P3 ST.E.64 desc[UR8][R6.64], R104 ;  /* 0x000000680600b985 */ /* 0x000fe2000c101b08 */
[----:B------:R-:W-:-:S02]  /*fe80*/  ISETP.GE.AND P3, PT, R206, UR4, PT ;  /* 0x00000004ce007c0c */ /* 0x000fc4000bf66270 */
[-C--:B------:R-:W-:Y:S02]  /*fe90*/  @!P2 LEA.HI.X R13, R209, R11.reuse, R154, 0x2, P6 ;  /* 0x0000000bd10da211 */ /* 0x080fe400030f149a */
[-C--:B------:R-:W-:Y:S02]  /*fea0*/  @!P1 LEA.HI.X R15, R208, R11.reuse, R153, 0x2, P5 ;  /* 0x0000000bd00f9211 */ /* 0x080fe400028f1499 */
[-C--:B------:R-:W-:Y:S01]  /*feb0*/  @!P0 LEA R20, P6, R207, R10.reuse, 0x2 ;  /* 0x0000000acf148211 */ /* 0x080fe200078c10ff */
[----:B------:R-:W-:Y:S01]  /*fec0*/  @!P2 ST.E.64 desc[UR8][R12.64], R108 ;  /* 0x0000006c0c00a985 */ /* 0x000fe2000c101b08 */
[----:B------:R-:W-:Y:S02]  /*fed0*/  @!P4 LEA R24, P5, R205, R10, 0x2 ;  /* 0x0000000acd18c211 */ /* 0x000fe400078a10ff */
[----:B------:R-:W-:Y:S01]  /*fee0*/  @!P0 LEA.HI.X R21, R207, R11, R152, 0x2, P6 ;  /* 0x0000000bcf158211 */ /* 0x000fe200030f1498 */
[----:B------:R0:W-:Y:S01]  /*fef0*/  @!P1 ST.E.64 desc[UR8][R14.64], R112 ;  /* 0x000000700e009985 */ /* 0x0001e2000c101b08 */
[----:B------:R-:W-:-:S02]  /*ff00*/  ISETP.GE.AND P2, PT, R204, UR4, PT ;  /* 0x00000004cc007c0c */ /* 0x000fc4000bf46270 */
[CC--:B------:R-:W-:Y:S01]  /*ff10*/  @!P3 LEA R22, P1, R206.reuse, R10.reuse, 0x2 ;  /* 0x0000000ace16b211 */ /* 0x0c0fe200078210ff */
[----:B------:R2:W-:Y:S01]  /*ff20*/  @!P0 ST.E.64 desc[UR8][R20.64], R116 ;  /* 0x0000007414008985 */ /* 0x0005e2000c101b08 */
[-C--:B------:R-:W-:Y:S02]  /*ff30*/  @!P4 LEA.HI.X R25, R205, R11.reuse, R236, 0x2, P5 ;  /* 0x0000000bcd19c211 */ /* 0x080fe400028f14ec */
[----:B------:R-:W-:Y:S02]  /*ff40*/  @!P3 LEA.HI.X R23, R206, R11, R237, 0x2, P1 ;  /* 0x0000000bce17b211 */ /* 0x000fe400008f14ed */
[----:B------:R-:W-:Y:S02]  /*ff50*/  ISETP.GE.AND P1, PT, R203, UR4, PT ;  /* 0x00000004cb007c0c */ /* 0x000fe4000bf26270 */
[----:B------:R-:W-:Y:S01]  /*ff60*/  ISETP.GE.AND P0, PT, R200, UR4, PT ;  /* 0x00000004c8007c0c */ /* 0x000fe2000bf06270 */
[----:B------:R3:W-:Y:S01]  /*ff70*/  @!P3 ST.E.64 desc[UR8][R22.64], R120 ;  /* 0x000000781600b985 */ /* 0x0007e2000c101b08 */
[----:B-1----:R-:W-:Y:S01]  /*ff80*/  SHF.R.S32.HI R3, RZ, 0x1f, R200 ;  /* 0x0000001fff037819 */ /* 0x002fe200000114c8 */
[----:B0-----:R-:W-:Y:S01]  /*ff90*/  VIADD R15, R16, 0xf0 ;  /* 0x000000f0100f7836 */ /* 0x001fe20000000000 */
[----:B------:R-:W-:Y:S01]  /*ffa0*/  @!P2 LEA R6, P5, R204, R10, 0x2 ;  /* 0x0000000acc06a211 */ /* 0x000fe200078a10ff */
[----:B------:R3:W-:Y:S01]  /*ffb0*/  @!P4 ST.E.64 desc[UR8][R24.64], R124 ;  /* 0x0000007c1800c985 */ /* 0x0007e2000c101b08 */
[----:B------:R-:W-:Y:S01]  /*ffc0*/  ISETP.GE.AND P4, PT, R17, UR4, PT ;  /* 0x0000000411007c0c */ /* 0x000fe2000bf86270 */
[----:B--2---:R-:W-:Y:S01]  /*ffd0*/  VIADD R20, R16, 0xf8 ;  /* 0x000000f810147836 */ /* 0x004fe20000000000 */
[----:B------:R-:W-:-:S02]  /*ffe0*/  ISETP.GE.AND P3, PT, R15, UR4, PT ;  /* 0x000000040f007c0c */ /* 0x000fc4000bf66270 */
[-C--:B------:R-:W-:Y:S02]  /*fff0*/  @!P2 LEA.HI.X R7, R204, R11.reuse, R235, 0x2, P5 ;  /* 0x0000000bcc07a211 */ /* 0x080fe400028f14eb */
[CC--:B------:R-:W-:Y:S02]  /*10000*/  @!P1 LEA R4, P6, R203.reuse, R10.reuse, 0x2 ;  /* 0x0000000acb049211 */ /* 0x0c0fe400078c10ff */
[----:B------:R-:W-:Y:S01]  /*10010*/  @!P0 LEA R2, P5, R200, R10, 0x2 ;  /* 0x0000000ac8028211 */ /* 0x000fe200078a10ff */
[----:B------:R3:W-:Y:S01]  /*10020*/  @!P2 ST.E.64 desc[UR8][R6.64], R128 ;  /* 0x000000800600a985 */ /* 0x0007e2000c101b08 */
        /* <DEDUP_REMOVED lines=8> */
[-C--:B------:R-:W-:Y:S02]  /*100b0*/  @!P4 LEA.HI.X R13, R17, R11.reuse, R14, 0x2, P5 ;  /* 0x0000000b110dc211 */ /* 0x080fe400028f140e */
[C---:B------:R-:W-:Y:S02]  /*100c0*/  @!P3 LEA R14, P5, R15.reuse, R10, 0x2 ;  /* 0x0000000a0f0eb211 */ /* 0x040fe400078a10ff */
[----:B------:R-:W-:Y:S01]  /*100d0*/  SHF.R.S32.HI R17, RZ, 0x1f, R20 ;  /* 0x0000001fff117819 */ /* 0x000fe20000011414 */
[----:B------:R3:W-:Y:S01]  /*100e0*/  @!P4 ST.E.64 desc[UR8][R12.64], R140 ;  /* 0x0000008c0c00c985 */ /* 0x0007e2000c101b08 */
[----:B------:R-:W-:-:S02]  /*100f0*/  @!P3 LEA.HI.X R15, R15, R11, R18, 0x2, P5 ;  /* 0x0000000b0f0fb211 */ /* 0x000fc400028f1412 */
[----:B------:R-:W-:-:S03]  /*10100*/  @!P6 LEA R10, P5, R20, R10, 0x2 ;  /* 0x0000000a140ae211 */ /* 0x000fc600078a10ff */
[----:B------:R3:W-:Y:S01]  /*10110*/  @!P3 ST.E.64 desc[UR8][R14.64], R144 ;  /* 0x000000900e00b985 */ /* 0x0007e2000c101b08 */
[----:B------:R-:W-:-:S05]  /*10120*/  @!P6 LEA.HI.X R11, R20, R11, R17, 0x2, P5 ;  /* 0x0000000b140be211 */ /* 0x000fca00028f1411 */
[----:B------:R3:W-:Y:S04]  /*10130*/  @!P6 ST.E.64 desc[UR8][R10.64], R148 ;  /* 0x000000940a00e985 */ /* 0x0007e8000c101b08 */
.L_x_1290:
[----:B------:R-:W-:Y:S05]  /*10140*/  BSYNC B1 ;  /* 0x0000000000017941 */ /* 0x000fea0003800000 */
.L_x_1289:
[----:B------:R-:W-:Y:S01]  /*10150*/  ISETP.GE.AND P0, PT, R8, UR12, PT ;  /* 0x0000000c08007c0c */ /* 0x000fe2000bf06270 */
[----:B---3--:R0:W3:Y:S04]  /*10160*/  SHFL.IDX PT, R15, R9, 0x1, 0x1c1f ;  /* 0x003c1f00090f7f89 */ /* 0x0080e800000e0000 */
[----:B------:R0:W4:Y:S08]  /*10170*/  SHFL.IDX PT, R17, R0, 0x1, 0x1c1f ;  /* 0x003c1f0000117f89 */ /* 0x00013000000e0000 */
[----:B0-----:R-:W-:Y:S05]  /*10180*/  @P0 BRA `(.L_x_1288) ;  /* 0x0000001800440947 */ /* 0x001fea0003800000 */
[----:B------:R-:W-:Y:S01]  /*10190*/  ULDC UR4, c[0x0][0xac8] ;  /* 0x0002b20000047ab9 */ /* 0x000fe20000000800 */
[----:B------:R-:W-:Y:S01]  /*101a0*/  ULDC.64 UR8, c[0x0][0x208] ;  /* 0x0000820000087ab9 */ /* 0x000fe20000000a00 */
[C---:B------:R-:W-:Y:S01]  /*101b0*/  ISETP.GE.AND P4, PT, R16.reuse, UR4, PT ;  /* 0x0000000410007c0c */ /* 0x040fe2000bf86270 */
[C---:B------:R-:W-:Y:S01]  /*101c0*/  VIADD R0, R16.reuse, 0xf0 ;  /* 0x000000f010007836 */ /* 0x040fe20000000000 */
[----:B------:R-:W-:Y:S01]  /*101d0*/  ISETP.GE.AND P5, PT, R229, UR4, PT ;  /* 0x00000004e5007c0c */ /* 0x000fe2000bfa6270 */
[----:B------:R-:W-:Y:S01]  /*101e0*/  VIADD R14, R16, 0xe8 ;  /* 0x000000e8100e7836 */ /* 0x000fe20000000000 */
[----:B------:R-:W-:Y:S02]  /*101f0*/  ISETP.GE.AND P2, PT, R228, UR4, PT ;  /* 0x00000004e4007c0c */ /* 0x000fe4000bf46270 */
[----:B------:R-:W-:-:S07]  /*10200*/  ISETP.GE.AND P1, PT, R227, UR4, PT ;  /* 0x00000004e3007c0c */ /* 0x000fce000bf26270 */
[CC--:B----4-:R-:W-:Y:S02]  /*10210*/  @!P4 LEA R2, P0, R16.reuse, R17.reuse, 0x2 ;  /* 0x000000111002c211 */ /* 0x0d0fe400078010ff */
[C---:B------:R-:W-:Y:S02]  /*10220*/  @!P5 LEA R4, P3, R229.reuse, R17, 0x2 ;  /* 0x00000011e504d211 */ /* 0x040fe400078610ff */
[-C--:B---3--:R-:W-:Y:S02]  /*10230*/  @!P4 LEA.HI.X R3, R16, R15.reuse, R175, 0x2, P0 ;  /* 0x0000000f1003c211 */ /* 0x088fe400000f14af */
[----:B------:R-:W-:Y:S02]  /*10240*/  ISETP.GE.AND P0, PT, R226, UR4, PT ;  /* 0x00000004e2007c0c */ /* 0x000fe4000bf06270 */
[----:B------:R-:W-:Y:S01]  /*10250*/  @!P5 LEA.HI.X R5, R229, R15, R174, 0x2, P3 ;  /* 0x0000000fe505d211 */ /* 0x000fe200018f14ae */
[----:B------:R0:W-:Y:S01]  /*10260*/  @!P4 ST.E.64 desc[UR8][R2.64], R26 ;  /* 0x0000001a0200c985 */ /* 0x0001e2000c101b08 */
[----:B------:R-:W-:-:S02]  /*10270*/  @!P2 LEA R6, P6, R228, R17, 0x2 ;  /* 0x00000011e406a211 */ /* 0x000fc400078c10ff */
[----:B------:R-:W-:Y:S01]  /*10280*/  ISETP.GE.AND P3, PT, R225, UR4, PT ;  /* 0x00000004e1007c0c */ /* 0x000fe2000bf66270 */
[----:B------:R3:W-:Y:S01]  /*10290*/  @!P5 ST.E.64 desc[UR8][R4.64], R30 ;  /* 0x0000001e0400d985 */ /* 0x0007e2000c101b08 */
[C---:B------:R-:W-:Y:S02]  /*102a0*/  @!P1 LEA R8, P5, R227.reuse, R17, 0x2 ;  /* 0x00000011e3089211 */ /* 0x040fe400078a10ff */
[----:B------:R-:W-:Y:S02]  /*102b0*/  @!P2 LEA.HI.X R7, R228, R15, R173, 0x2, P6 ;  /* 0x0000000fe407a211 */ /* 0x000fe400030f14ad */
[----:B------:R-:W-:Y:S02]  /*102c0*/  ISETP.GE.AND P4, PT, R224, UR4, PT ;  /* 0x00000004e0007c0c */ /* 0x000fe4000bf86270 */
[----:B-1----:R-:W-:Y:S01]  /*102d0*/  @!P0 LEA R10, P6, R226, R17, 0x2 ;  /* 0x00000011e20a8211 */ /* 0x002fe200078c10ff */
[----:B------:R1:W-:Y:S01]  /*102e0*/  @!P2 ST.E.64 desc[UR8][R6.64], R34 ;  /* 0x000000220600a985 */ /* 0x0003e2000c101b08 */
[----:B------:R-:W-:-:S02]  /*102f0*/  @!P1 LEA.HI.X R9, R227, R15, R172, 0x2, P5 ;  /* 0x0000000fe3099211 */ /* 0x000fc400028f14ac */
[----:B------:R-:W-:Y:S02]  /*10300*/  ISETP.GE.AND P5, PT, R223, UR4, PT ;  /* 0x00000004df007c0c */ /* 0x000fe4000bfa6270 */
[----:B--2---:R-:W-:Y:S01]  /*10310*/  @!P0 LEA.HI.X R11, R226, R15, R171, 0x2, P6 ;  /* 0x0000000fe20b8211 */ /* 0x004fe200030f14ab */
[----:B------:R2:W-:Y:S01]  /*10320*/  @!P1 ST.E.64 desc[UR8][R8.64], R38 ;  /* 0x0000002608009985 */ /* 0x0005e2000c101b08 */
[-C--:B0-----:R-:W-:Y:S02]  /*10330*/  @!P3 LEA R2, P6, R225, R17.reuse, 0x2 ;  /* 0x00000011e102b211 */ /* 0x081fe400078c10ff */
[----:B------:R-:W-:Y:S01]  /*10340*/  ISETP.GE.AND P1, PT, R221, UR4, PT ;  /* 0x00000004dd007c0c */ /* 0x000fe2000bf26270 */
[----:B------:R0:W-:Y:S01]  /*10350*/  @!P0 ST.E.64 desc[UR8][R10.64], R42 ;  /* 0x0000002a0a008985 */ /* 0x0001e2000c101b08 */
[----:B------:R-:W-:Y:S02]  /*10360*/  ISETP.GE.AND P0, PT, R222, UR4, PT ;  /* 0x00000004de007c0c */ /* 0x000fe4000bf06270 */
[----:B---3--:R-:W-:-:S02]  /*10370*/  @!P4 LEA R4, P2, R224, R17, 0x2 ;  /* 0x00000011e004c211 */ /* 0x008fc400078410ff */
[----:B------:R-:W-:Y:S02]  /*10380*/  @!P3 LEA.HI.X R3, R225, R15, R170, 0x2, P6 ;  /* 0x0000000fe103b211 */ /* 0x000fe400030f14aa */
[C---:B------:R-:W-:Y:S02]  /*10390*/  @!P5 LEA R12, P6, R223.reuse, R17, 0x2 ;  /* 0x00000011df0cd211 */ /* 0x040fe400078c10ff */
[-C--:B------:R-:W-:Y:S01]  /*103a0*/  @!P4 LEA.HI.X R5, R224, R15.reuse, R169, 0x2, P2 ;  /* 0x0000000fe005c211 */ /* 0x080fe200010f14a9 */
[----:B------:R3:W-:Y:S01]  /*103b0*/  @!P3 ST.E.64 desc[UR8][R2.64], R46 ;  /* 0x0000002e0200b985 */ /* 0x0007e2000c101b08 */
[----:B------:R-:W-:Y:S02]  /*103c0*/  ISETP.GE.AND P2, PT, R220, UR4, PT ;  /* 0x00000004dc007c0c */ /* 0x000fe4000bf46270 */
[----:B------:R-:W-:Y:S01]  /*103d0*/  @!P5 LEA.HI.X R13, R223, R15, R168, 0x2, P6 ;  /* 0x0000000fdf0dd211 */ /* 0x000fe200030f14a8 */
[----:B------:R4:W-:Y:S01]  /*103e0*/  @!P4 ST.E.64 desc[UR8][R4.64], R50 ;  /* 0x000000320400c985 */ /* 0x0009e2000c101b08 */
[----:B-1----:R-:W-:-:S02]  /*103f0*/  @!P0 LEA R6, P4, R222, R17, 0x2 ;  /* 0x00000011de068211 */ /* 0x002fc400078810ff */
[----:B------:R-:W-:Y:S01]  /*10400*/  ISETP.GE.AND P3, PT, R219, UR4, PT ;  /* 0x00000004db007c0c */ /* 0x000fe2000bf66270 */
[----:B------:R1:W-:Y:S01]  /*10410*/  @!P5 ST.E.64 desc[UR8][R12.64], R54 ;  /* 0x000000360c00d985 */ /* 0x0003e2000c101b08 */
[C---:B--2---:R-:W-:Y:S02]  /*10420*/  @!P1 LEA R8, P5, R221.reuse, R17, 0x2 ;  /* 0x00000011dd089211 */ /* 0x044fe400078a10ff */
[-C--:B------:R-:W-:Y:S02]  /*10430*/  @!P0 LEA.HI.X R7, R222, R15.reuse, R167, 0x2, P4 ;  /* 0x0000000fde078211 */ /* 0x080fe400020f14a7 */
[----:B------:R-:W-:Y:S02]  /*10440*/  ISETP.GE.AND P4, PT, R218, UR4, PT ;  /* 0x00000004da007c0c */ /* 0x000fe4000bf86270 */
[----:B------:R-:W-:Y:S01]  /*10450*/  @!P1 LEA.HI.X R9, R221, R15, R166, 0x2, P5 ;  /* 0x0000000fdd099211 */ /* 0x000fe200028f14a6 */
[----:B------:R-:W-:Y:S01]  /*10460*/  @!P0 ST.E.64 desc[UR8][R6.64], R58 ;  /* 0x0000003a06008985 */ /* 0x000fe2000c101b08 */
[----:B------:R-:W-:-:S02]  /*10470*/  ISETP.GE.AND P5, PT, R217, UR4, PT ;  /* 0x00000004d9007c0c */ /* 0x000fc4000bfa6270 */
[C---:B0-----:R-:W-:Y:S01]  /*10480*/  @!P2 LEA R10, P6, R220.reuse, R17, 0x2 ;  /* 0x00000011dc0aa211 */ /* 0x041fe200078c10ff */
[----:B------:R0:W-:Y:S01]  /*10490*/  @!P1 ST.E.64 desc[UR8][R8.64], R62 ;  /* 0x0000003e08009985 */ /* 0x0001e2000c101b08 */
[----:B------:R-:W-:Y:S02]  /*104a0*/  ISETP.GE.AND P1, PT, R215, UR4, PT ;  /* 0x00000004d7007c0c */ /* 0x000fe4000bf26270 */
[----:B------:R-:W-:Y:S02]  /*104b0*/  @!P2 LEA.HI.X R11, R220, R15, R165, 0x2, P6 ;  /* 0x0000000fdc0ba211 */ /* 0x000fe400030f14a5 */
[-C--:B---3--:R-:W-:Y:S02]  /*104c0*/  @!P3 LEA R2, P6, R219, R17.reuse, 0x2 ;  /* 0x00000011db02b211 */ /* 0x088fe400078c10ff */
[----:B----4-:R-:W-:Y:S01]  /*104d0*/  @!P4 LEA R4, P0, R218, R17, 0x2 ;  /* 0x00000011da04c211 */ /* 0x010fe200078010ff */
[----:B------:R2:W-:Y:S01]  /*104e0*/  @!P2 ST.E.64 desc[UR8][R10.64], R66 ;  /* 0x000000420a00a985 */ /* 0x0005e2000c101b08 */
[----:B------:R-:W-:-:S02]  /*104f0*/  ISETP.GE.AND P2, PT, R216, UR4, PT ;  /* 0x00000004d8007c0c */ /* 0x000fc4000bf46270 */
[----:B------:R-:W-:Y:S02]  /*10500*/  @!P3 LEA.HI.X R3, R219, R15, R164, 0x2, P6 ;  /* 0x0000000fdb03b211 */ /* 0x000fe400030f14a4 */
[C---:B-1----:R-:W-:Y:S02]  /*10510*/  @!P5 LEA R12, P6, R217.reuse, R17, 0x2 ;  /* 0x00000011d90cd211 */ /* 0x042fe400078c10ff */
[-C--:B------:R-:W-:Y:S01]  /*10520*/  @!P4 LEA.HI.X R5, R218, R15.reuse, R163, 0x2, P0 ;  /* 0x0000000fda05c211 */ /* 0x080fe200000f14a3 */
[----:B------:R1:W-:Y:S01]  /*10530*/  @!P3 ST.E.64 desc[UR8][R2.64], R70 ;  /* 0x000000460200b985 */ /* 0x0003e2000c101b08 */
[----:B------:R-:W-:Y:S02]  /*10540*/  ISETP.GE.AND P0, PT, R214, UR4, PT ;  /* 0x00000004d6007c0c */ /* 0x000fe4000bf06270 */
[----:B------:R-:W-:Y:S01]  /*10550*/  @!P5 LEA.HI.X R13, R217, R15, R162, 0x2, P6 ;  /* 0x0000000fd90dd211 */ /* 0x000fe200030f14a2 */
[----:B------:R3:W-:Y:S01]  /*10560*/  @!P4 ST.E.64 desc[UR8][R4.64], R74 ;  /* 0x0000004a0400c985 */ /* 0x0007e2000c101b08 */
[----:B0-----:R-:W-:-:S02]  /*10570*/  @!P1 LEA R8, P3, R215, R17, 0x2 ;  /* 0x00000011d7089211 */ /* 0x001fc400078610ff */
[----:B------:R-:W-:Y:S01]  /*10580*/  @!P2 LEA R6, P6, R216, R17, 0x2 ;  /* 0x00000011d806a211 */ /* 0x000fe200078c10ff */
[----:B------:R0:W-:Y:S01]  /*10590*/  @!P5 ST.E.64 desc[UR8][R12.64], R78 ;  /* 0x0000004e0c00d985 */ /* 0x0001e2000c101b08 */
[----:B------:R-:W-:Y:S02]  /*105a0*/  ISETP.GE.AND P5, PT, R213, UR4, PT ;  /* 0x00000004d5007c0c */ /* 0x000fe4000bfa6270 */
[----:B------:R-:W-:Y:S02]  /*105b0*/  ISETP.GE.AND P4, PT, R212, UR4, PT ;  /* 0x00000004d4007c0c */ /* 0x000fe4000bf86270 */
[----:B------:R-:W-:Y:S02]  /*105c0*/  @!P2 LEA.HI.X R7, R216, R15, R161, 0x2, P6 ;  /* 0x0000000fd807a211 */ /* 0x000fe400030f14a1 */
[----:B--2---:R-:W-:Y:S02]  /*105d0*/  @!P0 LEA R10, P6, R214, R17, 0x2 ;  /* 0x00000011d60a8211 */ /* 0x004fe400078c10ff */
[----:B------:R-:W-:Y:S01]  /*105e0*/  @!P1 LEA.HI.X R9, R215, R15, R160, 0x2, P3 ;  /* 0x0000000fd7099211 */ /* 0x000fe200018f14a0 */
[----:B------:R2:W-:Y:S01]  /*105f0*/  @!P2 ST.E.64 desc[UR8][R6.64], R82 ;  /* 0x000000520600a985 */ /* 0x0005e2000c101b08 */
[----:B------:R-:W-:-:S02]  /*10600*/  ISETP.GE.AND P3, PT, R211, UR4, PT ;  /* 0x00000004d3007c0c */ /* 0x000fc4000bf66270 */
[----:B------:R-:W-:Y:S01]  /*10610*/  @!P0 LEA.HI.X R11, R214, R15, R159, 0x2, P6 ;  /* 0x0000000fd60b8211 */ /* 0x000fe200030f149f */
[----:B------:R4:W-:Y:S01]  /*10620*/  @!P1 ST.E.64 desc[UR8][R8.64], R86 ;  /* 0x0000005608009985 */ /* 0x0009e2000c101b08 */
[CC--:B-1----:R-:W-:Y:S02]  /*10630*/  @!P5 LEA R2, P2, R213.reuse, R17.reuse, 0x2 ;  /* 0x00000011d502d211 */ /* 0x0c2fe400078410ff */
[----:B---3--:R-:W-:Y:S01]  /*10640*/  @!P4 LEA R4, P1, R212, R17, 0x2 ;  /* 0x00000011d404c211 */ /* 0x008fe200078210ff */
[----:B------:R1:W-:Y:S01]  /*10650*/  @!P0 ST.E.64 desc[UR8][R10.64], R90 ;  /* 0x0000005a0a008985 */ /* 0x0003e2000c101b08 */
[----:B------:R-:W-:Y:S02]  /*10660*/  ISETP.GE.AND P0, PT, R210, UR4, PT ;  /* 0x00000004d2007c0c */ /* 0x000fe4000bf06270 */
[----:B------:R-:W-:Y:S02]  /*10670*/  @!P5 LEA.HI.X R3, R213, R15, R158, 0x2, P2 ;  /* 0x0000000fd503d211 */ /* 0x000fe400010f149e */
[----:B------:R-:W-:-:S02]  /*10680*/  ISETP.GE.AND P2, PT, R209, UR4, PT ;  /* 0x00000004d1007c0c */ /* 0x000fc4000bf46270 */
[----:B------:R-:W-:Y:S01]  /*10690*/  @!P4 LEA.HI.X R5, R212, R15, R157, 0x2, P1 ;  /* 0x0000000fd405c211 */ /* 0x000fe200008f149d */
[----:B------:R3:W-:Y:S01]  /*106a0*/  @!P5 ST.E.64 desc[UR8][R2.64], R94 ;  /* 0x0000005e0200d985 */ /* 0x0007e2000c101b08 */
[C---:B0-----:R-:W-:Y:S02]  /*106b0*/  @!P3 LEA R12, P6, R211.reuse, R17, 0x2 ;  /* 0x00000011d30cb211 */ /* 0x041fe400078c10ff */
[----:B------:R-:W-:Y:S01]  /*106c0*/  ISETP.GE.AND P1, PT, R208, UR4, PT ;  /* 0x00000004d0007c0c */ /* 0x000fe2000bf26270 */
[----:B------:R-:W-:Y:S01]  /*106d0*/  @!P4 ST.E.64 desc[UR8][R4.64], R98 ;  /* 0x000000620400c985 */ /* 0x000fe2000c101b08 */
[----:B------:R-:W-:Y:S02]  /*106e0*/  @!P3 LEA.HI.X R13, R211, R15, R156, 0x2, P6 ;  /* 0x0000000fd30db211 */ /* 0x000fe400030f149c */
[----:B------:R-:W-:Y:S02]  /*106f0*/  ISETP.GE.AND P4, PT, R207, UR4, PT ;  /* 0x00000004cf007c0c */ /* 0x000fe4000bf86270 */
[-C--:B--2---:R-:W-:Y:S01]  /*10700*/  @!P0 LEA R6, P6, R210, R17.reuse, 0x2 ;  /* 0x00000011d2068211 */ /* 0x084fe200078c10ff */
[----:B------:R0:W-:Y:S01]  /*10710*/  @!P3 ST.E.64 desc[UR8][R12.64], R102 ;  /* 0x000000660c00b985 */ /* 0x0001e2000c101b08 */
[----:B----4-:R-:W-:-:S02]  /*10720*/  @!P2 LEA R8, P3, R209, R17, 0x2 ;  /* 0x00000011d108a211 */ /* 0x010fc400078610ff */
[-C--:B------:R-:W-:Y:S02]  /*10730*/  @!P0 LEA.HI.X R7, R210, R15.reuse, R155, 0x2, P6 ;  /* 0x0000000fd2078211 */ /* 0x080fe400030f149b */
[----:B------:R-:W-:Y:S02]  /*10740*/  @!P2 LEA.HI.X R9, R209, R15, R154, 0x2, P3 ;  /* 0x0000000fd109a211 */ /* 0x000fe400018f149a */
[----:B------:R-:W-:Y:S01]  /*10750*/  ISETP.GE.AND P3, PT, R205, UR4, PT ;  /* 0x00000004cd007c0c */ /* 0x000fe2000bf66270 */
[----:B------:R2:W-:Y:S01]  /*10760*/  @!P0 ST.E.64 desc[UR8][R6.64], R106 ;  /* 0x0000006a06008985 */ /* 0x0005e2000c101b08 */
[-C--:B-1----:R-:W-:Y:S02]  /*10770*/  @!P1 LEA R10, P6, R208, R17.reuse, 0x2 ;  /* 0x00000011d00a9211 */ /* 0x082fe400078c10ff */
[----:B------:R-:W-:Y:S01]  /*10780*/  ISETP.GE.AND P5, PT, R206, UR4, PT ;  /* 0x00000004ce007c0c */ /* 0x000fe2000bfa6270 */
[----:B------:R1:W-:Y:S01]  /*10790*/  @!P2 ST.E.64 desc[UR8][R8.64], R110 ;  /* 0x0000006e0800a985 */ /* 0x0003e2000c101b08 */
[----:B---3--:R-:W-:-:S02]  /*107a0*/  @!P4 LEA R2, P0, R207, R17, 0x2 ;  /* 0x00000011cf02c211 */ /* 0x008fc400078010ff */
[-C--:B------:R-:W-:Y:S02]  /*107b0*/  @!P1 LEA.HI.X R11, R208, R15.reuse, R153, 0x2, P6 ;  /* 0x0000000fd00b9211 */ /* 0x080fe400030f1499 */
[----:B------:R-:W-:Y:S02]  /*107c0*/  @!P4 LEA.HI.X R3, R207, R15, R152, 0x2, P0 ;  /* 0x0000000fcf03c211 */ /* 0x000fe400000f1498 */
[----:B------:R-:W-:Y:S01]  /*107d0*/  ISETP.GE.AND P0, PT, R204, UR4, PT ;  /* 0x00000004cc007c0c */ /* 0x000fe2000bf06270 */
[----:B------:R-:W-:Y:S01]  /*107e0*/  @!P1 ST.E.64 desc[UR8][R10.64], R114 ;  /* 0x000000720a009985 */ /* 0x000fe2000c101b08 */
[----:B0-----:R-:W-:Y:S02]  /*107f0*/  @!P3 LEA R12, P2, R205, R17, 0x2 ;  /* 0x00000011cd0cb211 */ /* 0x001fe400078410ff */
[----:B------:R-:W-:Y:S01]  /*10800*/  ISETP.GE.AND P1, PT, R14, UR4, PT ;  /* 0x000000040e007c0c */ /* 0x000fe2000bf26270 */
[----:B------:R0:W-:Y:S01]  /*10810*/  @!P4 ST.E.64 desc[UR8][R2.64], R118 ;  /* 0x000000760200c985 */ /* 0x0001e2000c101b08 */
[----:B------:R-:W-:-:S02]  /*10820*/  ISETP.GE.AND P4, PT, R203, UR4, PT ;  /* 0x00000004cb007c0c */ /* 0x000fc4000bf86270 */
[----:B------:R-:W-:Y:S02]  /*10830*/  @!P5 LEA R4, P6, R206, R17, 0x2 ;  /* 0x00000011ce04d211 */ /* 0x000fe400078c10ff */
[-C--:B------:R-:W-:Y:S02]  /*10840*/  @!P3 LEA.HI.X R13, R205, R15.reuse, R236, 0x2, P2 ;  /* 0x0000000fcd0db211 */ /* 0x080fe400010f14ec */
[----:B------:R-:W-:Y:S02]  /*10850*/  ISETP.GE.AND P2, PT, R0, UR4, PT ;  /* 0x0000000400007c0c */ /* 0x000fe4000bf46270 */
[----:B------:R-:W-:Y:S02]  /*10860*/  @!P5 LEA.HI.X R5, R206, R15, R237, 0x2, P6 ;  /* 0x0000000fce05d211 */ /* 0x000fe400030f14ed */
[C---:B--2---:R-:W-:Y:S02]  /*10870*/  @!P0 LEA R6, P6, R204.reuse, R17, 0x2 ;  /* 0x00000011cc068211 */ /* 0x044fe400078c10ff */
[----:B-1----:R-:W-:Y:S01]  /*10880*/  SHF.R.S32.HI R9, RZ, 0x1f, R14 ;  /* 0x0000001fff097819 */ /* 0x002fe2000001140e */
[----:B------:R1:W-:Y:S01]  /*10890*/  @!P5 ST.E.64 desc[UR8][R4.64], R122 ;  /* 0x0000007a0400d985 */ /* 0x0003e2000c101b08 */
[----:B------:R-:W-:-:S02]  /*108a0*/  @!P0 LEA.HI.X R7, R204, R15, R235, 0x2, P6 ;  /* 0x0000000fcc078211 */ /* 0x000fc400030f14eb */
[C---:B0-----:R-:W-:Y:S01]  /*108b0*/  @!P4 LEA R2, P6, R203.reuse, R17, 0x2 ;  /* 0x00000011cb02c211 */ /* 0x041fe200078c10ff */
[----:B------:R0:W-:Y:S01]  /*108c0*/  @!P3 ST.E.64 desc[UR8][R12.64], R126 ;  /* 0x0000007e0c00b985 */ /* 0x0001e2000c101b08 */
[----:B------:R-:W-:Y:S02]  /*108d0*/  ISETP.GE.AND P5, PT, R200, UR4, PT ;  /* 0x00000004c8007c0c */ /* 0x000fe4000bfa6270 */
[----:B------:R-:W-:Y:S01]  /*108e0*/  @!P4 LEA.HI.X R3, R203, R15, R234, 0x2, P6 ;  /* 0x0000000fcb03c211 */ /* 0x000fe200030f14ea */
[----:B------:R0:W-:Y:S01]  /*108f0*/  @!P0 ST.E.64 desc[UR8][R6.64], R130 ;  /* 0x0000008206008985 */ /* 0x0001e2000c101b08 */
[-C--:B------:R-:W-:Y:S02]  /*10900*/  @!P2 LEA R10, P6, R0, R17.reuse, 0x2 ;  /* 0x00000011000aa211 */ /* 0x080fe400078c10ff */
[----:B------:R-:W-:Y:S01]  /*10910*/  @!P1 LEA R8, P3, R14, R17, 0x2 ;  /* 0x000000110e089211 */ /* 0x000fe200078610ff */
[----:B------:R0:W-:Y:S01]  /*10920*/  @!P4 ST.E.64 desc[UR8][R2.64], R134 ;  /* 0x000000860200c985 */ /* 0x0001e2000c101b08 */
[----:B-1----:R-:W-:-:S02]  /*10930*/  SHF.R.S32.HI R5, RZ, 0x1f, R0 ;  /* 0x0000001fff057819 */ /* 0x002fc40000011400 */
[-C--:B------:R-:W-:Y:S02]  /*10940*/  @!P1 LEA.HI.X R9, R14, R15.reuse, R9, 0x2, P3 ;  /* 0x0000000f0e099211 */ /* 0x080fe400018f1409 */
[----:B------:R-:W-:Y:S01]  /*10950*/  @!P2 LEA.HI.X R11, R0, R15, R5, 0x2, P6 ;  /* 0x0000000f000ba211 */ /* 0x000fe200030f1405 */
[----:B------:R-:W-:Y:S01]  /*10960*/  VIADD R0, R16, 0xf8 ;  /* 0x000000f810007836 */ /* 0x000fe20000000000 */
[----:B------:R-:W-:Y:S02]  /*10970*/  SHF.R.S32.HI R14, RZ, 0x1f, R200 ;  /* 0x0000001fff0e7819 */ /* 0x000fe400000114c8 */
[----:B------:R-:W-:Y:S02]  /*10980*/  @!P5 LEA R4, P3, R200, R17, 0x2 ;  /* 0x00000011c804d211 */ /* 0x000fe400078610ff */
[----:B------:R-:W-:Y:S02]  /*10990*/  ISETP.GE.AND P0, PT, R0, UR4, PT ;  /* 0x0000000400007c0c */ /* 0x000fe4000bf06270 */
[----:B------:R-:W-:-:S05]  /*109a0*/  @!P5 LEA.HI.X R5, R200, R15, R14, 0x2, P3 ;  /* 0x0000000fc805d211 */ /* 0x000fca00018f140e */
[----:B------:R0:W-:Y:S04]  /*109b0*/  @!P5 ST.E.64 desc[UR8][R4.64], R138 ;  /* 0x0000008a0400d985 */ /* 0x0001e8000c101b08 */
[----:B------:R0:W-:Y:S04]  /*109c0*/  @!P1 ST.E.64 desc[UR8][R8.64], R142 ;  /* 0x0000008e08009985 */ /* 0x0001e8000c101b08 */
[----:B------:R0:W-:Y:S01]  /*109d0*/  @!P2 ST.E.64 desc[UR8][R10.64], R146 ;  /* 0x000000920a00a985 */ /* 0x0001e2000c101b08 */
[----:B------:R-:W-:Y:S05]  /*109e0*/  @P0 BRA `(.L_x_1288) ;  /* 0x00000010002c0947 */ /* 0x000fea0003800000 */
[----:B0-----:R-:W-:Y:S01]  /*109f0*/  LEA R2, P0, R0, R17, 0x2 ;  /* 0x0000001100027211 */ /* 0x001fe200078010ff */
[----:B------:R-:W-:Y:S01]  /*10a00*/  ULDC.64 UR8, c[0x0][0x208] ;  /* 0x0000820000087ab9 */ /* 0x000fe20000000a00 */
[----:B------:R-:W-:-:S04]  /*10a10*/  SHF.R.S32.HI R3, RZ, 0x1f, R0 ;  /* 0x0000001fff037819 */ /* 0x000fc80000011400 */
[----:B------:R-:W-:-:S05]  /*10a20*/  LEA.HI.X R3, R0, R15, R3, 0x2, P0 ;  /* 0x0000000f00037211 */ /* 0x000fca00000f1403 */
[----:B------:R0:W-:Y:S01]  /*10a30*/  ST.E.64 desc[UR8][R2.64], R150 ;  /* 0x0000009602007985 */ /* 0x0001e2000c101b08 */
[----:B------:R-:W-:Y:S05]  /*10a40*/  BRA `(.L_x_1288) ;  /* 0x0000001000147947 */ /* 0x000fea0003800000 */
.L_x_1279:
[----:B------:R-:W-:Y:S01]  /*10a50*/  ULDC.64 UR8, c[0x0][0xc00] ;  /* 0x0003000000087ab9 */ /* 0x000fe20000000a00 */
[----:B------:R-:W-:Y:S01]  /*10a60*/  R2UR UR4, R231 ;  /* 0x00000000e70472ca */ /* 0x000fe200000e0000 */
[----:B------:R-:W-:Y:S01]  /*10a70*/  UISETP.NE.U32.AND UP0, UPT, UR8, URZ, UPT ;  /* 0x0000003f0800728c */ /* 0x000fe2000bf05070 */
[----:B------:R-:W-:Y:S01]  /*10a80*/  R2UR UR10, R23 ;  /* 0x00000000170a72ca */ /* 0x000fe200000e0000 */
[----:B------:R-:W-:Y:S02]  /*10a90*/  ULDC.64 UR12, c[0x0][0x208] ;  /* 0x00008200000c7ab9 */ /* 0x000fe40000000a00 */
[----:B------:R-:W-:-:S03]  /*10aa0*/  UISETP.NE.AND.EX UP0, UPT, UR9, URZ, UPT, UP0 ;  /* 0x0000003f0900728c */ /* 0x000fc6000bf05300 */
[----:B------:R-:W-:-:S03]  /*10ab0*/  ULDC.64 UR8, c[0x0][0xc00] ;  /* 0x0003000000087ab9 */ /* 0x000fc60000000a00 */
[----:B------:R-:W-:Y:S02]  /*10ac0*/  PLOP3.LUT P1, PT, PT, PT, UP0, 0x80, 0x0 ;  /* 0x000000000000781c */ /* 0x000fe40003f2f008 */
[----:B------:R-:W-:-:S06]  /*10ad0*/  UIMAD.WIDE UR8, UR4, 0x4, UR8 ;  /* 0x00000004040878a5 */ /* 0x000fcc000f8e0208 */
[----:B------:R-:W-:Y:S02]  /*10ae0*/  IMAD.U32 R2, RZ, RZ, UR8 ;  /* 0x00000008ff027e24 */ /* 0x000fe4000f8e00ff */
[----:B------:R-:W-:Y:S01]  /*10af0*/  IMAD.U32 R3, RZ, RZ, UR9 ;  /* 0x00000009ff037e24 */ /* 0x000fe2000f8e00ff */
[----:B------:R-:W0:Y:S01]  /*10b00*/  S2R R6, SR_TID.X ;  /* 0x0000000000067919 */ /* 0x000e220000002100 */
[----:B------:R-:W-:-:S03]  /*10b10*/  ULDC.64 UR8, c[0x0][0xc08] ;  /* 0x0003020000087ab9 */ /* 0x000fc60000000a00 */
[----:B------:R-:W2:Y:S01]  /*10b20*/  @P1 LDG.E R7, desc[UR12][R2.64] ;  /* 0x0000000c02071981 */ /* 0x000ea2000c1e1900 */
[----:B------:R-:W-:-:S04]  /*10b30*/  UISETP.NE.U32.AND UP1, UPT, UR8, URZ, UPT ;  /* 0x0000003f0800728c */ /* 0x000fc8000bf25070 */
[----:B------:R-:W-:-:S06]  /*10b40*/  UISETP.NE.AND.EX UP1, UPT, UR9, URZ, UPT, UP1 ;  /* 0x0000003f0900728c */ /* 0x000fcc000bf25310 */
[----:B------:R-:W-:-:S05]  /*10b50*/  PLOP3.LUT P2, PT, PT, PT, UP1, 0x80, 0x0 ;  /* 0x000000000000781c */ /* 0x000fca0003f4f018 */
[----:B------:R-:W-:Y:S02]  /*10b60*/  @UP1 ULDC.64 UR8, c[0x0][0xc08] ;  /* 0x0003020000081ab9 */ /* 0x000fe40000000a00 */
[----:B------:R-:W-:Y:S02]  /*10b70*/  @UP1 UIMAD.WIDE UR8, UR4, 0x4, UR8 ;  /* 0x00000004040818a5 */ /* 0x000fe4000f8e0208 */
[----:B------:R-:W-:Y:S01]  /*10b80*/  UISETP.NE.AND UP1, UPT, UR10, URZ, UPT ;  /* 0x0000003f0a00728c */ /* 0x000fe2000bf25270 */
[----:B------:R-:W-:Y:S02]  /*10b90*/  ULDC UR4, c[0x0][0xa88] ;  /* 0x0002a20000047ab9 */ /* 0x000fe40000000800 */
[----:B------:R-:W-:Y:S02]  /*10ba0*/  IMAD.U32 R0, RZ, RZ, UR4 ;  /* 0x00000004ff007e24 */ /* 0x000fe4000f8e00ff */
[----:B------:R-:W-:Y:S02]  /*10bb0*/  IMAD.U32 R4, RZ, RZ, UR8 ;  /* 0x00000008ff047e24 */ /* 0x000fe4000f8e00ff */
[----:B------:R-:W-:Y:S01]  /*10bc0*/  IMAD.U32 R5, RZ, RZ, UR9 ;  /* 0x00000009ff057e24 */ /* 0x000fe2000f8e00ff */
[----:B------:R-:W-:Y:S01]  /*10bd0*/  UMOV UR4, URZ ;  /* 0x0000003f00047c82 */ /* 0x000fe20008000000 */
[----:B0-----:R-:W-:-:S02]  /*10be0*/  VIADD R6, R6, 0xffffff80 ;  /* 0xffffff8006067836 */ /* 0x001fc40000000000 */
[----:B------:R-:W-:Y:S01]  /*10bf0*/  @!UP1 ULDC UR10, c[0x0][0xad4] ;  /* 0x0002b500000a9ab9 */ /* 0x000fe20000000800 */
[----:B------:R0:W5:Y:S01]  /*10c00*/  @P2 LDG.E R0, desc[UR12][R4.64] ;  /* 0x0000000c04002981 */ /* 0x000162000c1e1900 */
[----:B------:R-:W-:Y:S01]  /*10c10*/  IMAD.U32 R23, RZ, RZ, UR10 ;  /* 0x0000000aff177e24 */ /* 0x000fe2000f8e00ff */
[----:B------:R-:W-:Y:S02]  /*10c20*/  ISETP.GT.AND P0, PT, R6, 0x7f, PT ;  /* 0x0000007f0600780c */ /* 0x000fe40003f04270 */
[----:B--2---:R-:W-:Y:S01]  /*10c30*/  @P1 R2UR UR4, R7 ;  /* 0x00000000070412ca */ /* 0x004fe200000e0000 */
[----:B0-----:R-:W-:-:S14]  /*10c40*/  @P2 BRA `(.L_x_1291) ;  /* 0x0000000000142947 */ /* 0x001fdc0003800000 */
[----:B------:R-:W-:Y:S05]  /*10c50*/  @!P1 BRA `(.L_x_1291) ;  /* 0x0000000000109947 */ /* 0x000fea0003800000 */
[----:B------:R-:W-:Y:S02]  /*10c60*/  ULDC.64 UR8, c[0x0][0x208] ;  /* 0x0000820000087ab9 */ /* 0x000fe40000000a00 */
[----:B------:R-:W2:Y:S04]  /*10c70*/  LDG.E R5, desc[UR8][R2.64] ;  /* 0x0000000802057981 */ /* 0x000ea8000c1e1900 */
[----:B-----5:R-:W2:Y:S02]  /*10c80*/  LDG.E R0, desc[UR8][R2.64+0x4] ;  /* 0x0000040802007981 */ /* 0x020ea4000c1e1900 */
[----:B--2---:R-:W-:-:S07]  /*10c90*/  IMAD.IADD R0, R0, 0x1, -R5 ;  /* 0x0000000100007824 */ /* 0x004fce00078e0a05 */
.L_x_1291:
[----:B------:R-:W-:Y:S01]  /*10ca0*/  R2UR UR8, R231 ;  /* 0x00000000e70872ca */ /* 0x000fe200000e0000 */
[----:B------:R-:W-:Y:S01]  /*10cb0*/  USHF.R.S32.HI UR21, URZ, 0x1f, UR4 ;  /* 0x0000001f3f157899 */ /* 0x000fe20008011404 */
[----:B------:R-:W-:Y:S11]  /*10cc0*/  BSSY B1, `(.L_x_1292) ;  /* 0x000003e000017945 */ /* 0x000ff60003800000 */
[----:B------:R-:W-:-:S02]  /*10cd0*/  USHF.R.S32.HI UR13, URZ, 0x1f, UR8 ;  /* 0x0000001f3f0d7899 */ /* 0x000fc40008011408 */
[----:B------:R-:W-:Y:S02]  /*10ce0*/  USEL UR12, UR8, URZ, !UP0 ;  /* 0x0000003f080c7287 */ /* 0x000fe4000c000000 */
[----:B------:R-:W-:Y:S01]  /*10cf0*/  USEL UR13, UR13, URZ, !UP0 ;  /* 0x0000003f0d0d7287 */ /* 0x000fe2000c000000 */
[----:B------:R-:W-:Y:S11]  /*10d00*/  @P0 BRA `(.L_x_1293) ;  /* 0x0000000000e40947 */ /* 0x000ff60003800000 */
[----:B------:R-:W0:Y:S01]  /*10d10*/  S2R R4, SR_TID.X ;  /* 0x0000000000047919 */ /* 0x000e220000002100 */
[----:B------:R-:W1:Y:S01]  /*10d20*/  LDC R9, c[0x0][0xbe8] ;  /* 0x0002fa00ff097b82 */ /* 0x000e620000000800 */
[----:B------:R-:W-:Y:S02]  /*10d30*/  IMAD.U32 R3, RZ, RZ, UR61 ;  /* 0x0000003dff037e24 */ /* 0x000fe4000f8e00ff */
[----:B-1---5:R-:W-:-:S03]  /*10d40*/  IMAD R2, R0, R9, RZ ;  /* 0x0000000900027224 */ /* 0x022fc600078e02ff */
[----:B0-----:R-:W-:-:S04]  /*10d50*/  IADD3 R4, R3, -0x80, R4 ;  /* 0xffffff8003047810 */ /* 0x001fc80007ffe004 */
        /* <DEDUP_REMOVED lines=17> */
[----:B------:R-:W-:Y:S02]  /*10e70*/  UIMAD.WIDE.U32 UR10, UR8, UR20, URZ ;  /* 0x00000014080a72a5 */ /* 0x000fe4000f8e003f */
[----:B------:R-:W-:Y:S01]  /*10e80*/  UIMAD UR20, UR9, UR20, URZ ;  /* 0x00000014091472a4 */ /* 0x000fe2000f8e023f */
        /* <DEDUP_REMOVED lines=14> */
[----:B------:R-:W-:Y:S01]  /*10f70*/  IADD3 R2, P0, P1, R5, UR10, R2 ;  /* 0x0000000a05027c10 */ /* 0x000fe2000f91e002 */
[----:B------:R-:W-:Y:S01]  /*10f80*/  IMAD R7, R9, R7, R4 ;  /* 0x0000000709077224 */ /* 0x000fe200078e0204 */
[----:B------:R-:W-:Y:S01]  /*10f90*/  SHF.R.S32.HI R5, RZ, 0x1f, R5 ;  /* 0x0000001fff057819 */ /* 0x000fe20000011405 */
[----:B------:R-:W-:Y:S01]  /*10fa0*/  UIADD3.X UR10, UR15, UR20, UR21, UP1, UP2 ;  /* 0x000000140f0a7290 */ /* 0x000fe20008fe4415 */
[----:B------:R-:W-:Y:S01]  /*10fb0*/  IMAD.U32 R8, RZ, RZ, UR16 ;  /* 0x00000010ff087e24 */ /* 0x000fe2000f8e00ff */
        /* <DEDUP_REMOVED lines=14> */
.L_x_1293:
[----:B------:R-:W-:Y:S05]  /*110a0*/  BSYNC B1 ;  /* 0x0000000000017941 */ /* 0x000fea0003800000 */
.L_x_1292:
[----:B------:R-:W-:-:S13]  /*110b0*/  R2UR UR8, R23 ;  /* 0x00000000170872ca */ /* 0x000fda00000e0000 */
[----:B------:R-:W-:-:S06]  /*110c0*/  UISETP.GT.AND UP0, UPT, UR8, 0x1, UPT ;  /* 0x000000010800788c */ /* 0x000fcc000bf04270 */
[----:B------:R-:W-:-:S13]  /*110d0*/  PLOP3.LUT P0, PT, PT, PT, UP0, 0x80, 0x0 ;  /* 0x000000000000781c */ /* 0x000fda0003f0f008 */
[----:B------:R-:W-:Y:S05]  /*110e0*/  @P0 BRA `(.L_x_1288) ;  /* 0x00000008006c0947 */ /* 0x000fea0003800000 */
[----:B------:R-:W1:Y:S01]  /*110f0*/  LDC R11, c[0x0][0xbe8] ;  /* 0x0002fa00ff0b7b82 */ /* 0x000e620000000800 */
[----:B0-----:R-:W-:Y:S01]  /*11100*/  SHF.R.S32.HI R3, RZ, 0x1f, R6 ;  /* 0x0000001fff037819 */ /* 0x001fe20000011406 */
[----:B------:R-:W-:Y:S01]  /*11110*/  ULDC.64 UR10, c[0x0][0xaa0] ;  /* 0x0002a800000a7ab9 */ /* 0x000fe20000000a00 */
[----:B------:R-:W-:Y:S01]  /*11120*/  R2UR UR14, R202 ;  /* 0x00000000ca0e72ca */ /* 0x000fe200000e0000 */
[----:B------:R-:W-:Y:S01]  /*11130*/  UIMAD.WIDE.U32 UR8, UR4, UR10, URZ ;  /* 0x0000000a040872a5 */ /* 0x000fe2000f8e003f */
[----:B------:R-:W-:Y:S01]  /*11140*/  LEA.HI R2, R3, R6, RZ, 0x3 ;  /* 0x0000000603027211 */ /* 0x000fe200078f18ff */
[----:B------:R-:W-:Y:S01]  /*11150*/  UIMAD UR10, UR21, UR10, URZ ;  /* 0x0000000a150a72a4 */ /* 0x000fe2000f8e023f */
[----:B------:R-:W-:Y:S02]  /*11160*/  BSSY B1, `(.L_x_1294) ;  /* 0x000004e000017945 */ /* 0x000fe40003800000 */
[----:B------:R-:W-:Y:S01]  /*11170*/  LOP3.LUT R5, R2, 0xfffffff8, RZ, 0xc0, !PT ;  /* 0xfffffff802057812 */ /* 0x000fe200078ec0ff */
[----:B------:R-:W-:Y:S01]  /*11180*/  UIMAD UR10, UR4, UR11, UR10 ;  /* 0x0000000b040a72a4 */ /* 0x000fe2000f8e020a */
[----:B------:R-:W-:-:S03]  /*11190*/  SHF.R.S32.HI R13, RZ, 0x3, R2 ;  /* 0x00000003ff0d7819 */ /* 0x000fc60000011402 */
[----:B------:R-:W-:Y:S01]  /*111a0*/  IMAD.IADD R8, R6, 0x1, -R5 ;  /* 0x0000000106087824 */ /* 0x000fe200078e0a05 */
[----:B------:R-:W-:-:S03]  /*111b0*/  UIADD3 UR9, UR9, UR10, URZ ;  /* 0x0000000a09097290 */ /* 0x000fc6000fffe03f */
[----:B------:R-:W-:Y:S01]  /*111c0*/  IMAD R2, R8, 0x20, R13 ;  /* 0x0000002008027824 */ /* 0x000fe200078e020d */
[----:B------:R-:W-:Y:S02]  /*111d0*/  ULDC.64 UR10, c[0x0][0xae8] ;  /* 0x0002ba00000a7ab9 */ /* 0x000fe40000000a00 */
[----:B------:R-:W-:Y:S01]  /*111e0*/  UIMAD.WIDE.U32 UR8, UR14, UR10, UR8 ;  /* 0x0000000a0e0872a5 */ /* 0x000fe2000f8e0008 */
[----:B------:R-:W-:Y:S01]  /*111f0*/  VIADD R6, R2, UR61 ;  /* 0x0000003d02067c36 */ /* 0x000fe20008000000 */
[----:B-1----:R-:W-:Y:S02]  /*11200*/  ISETP.NE.AND P0, PT, R11, 0x1, PT ;  /* 0x000000010b00780c */ /* 0x002fe40003f05270 */
[----:B------:R-:W-:Y:S01]  /*11210*/  UIMAD UR9, UR14, UR11, UR9 ;  /* 0x0000000b0e0972a4 */ /* 0x000fe2000f8e0209 */
[----:B------:R-:W-:Y:S02]  /*11220*/  IMAD.MOV.U32 R5, RZ, RZ, R6 ;  /* 0x000000ffff057224 */ /* 0x000fe400078e0006 */
[----:B------:R-:W-:-:S02]  /*11230*/  ULDC.64 UR10, c[0x0][0xaf0] ;  /* 0x0002bc00000a7ab9 */ /* 0x000fc40000000a00 */
[----:B------:R-:W-:-:S04]  /*11240*/  UIMAD UR13, UR13, UR10, URZ ;  /* 0x0000000a0d0d72a4 */ /* 0x000fc8000f8e023f */
[----:B------:R-:W-:Y:S02]  /*11250*/  UIMAD UR4, UR12, UR11, UR13 ;  /* 0x0000000b0c0472a4 */ /* 0x000fe4000f8e020d */
[----:B------:R-:W-:Y:S01]  /*11260*/  UIMAD.WIDE.U32 UR12, UR12, UR10, UR8 ;  /* 0x0000000a0c0c72a5 */ /* 0x000fe2000f8e0008 */
[----:B------:R-:W0:Y:S02]  /*11270*/  @P0 LDC R3, c[0x0][0xbec] ;  /* 0x0002fb00ff030b82 */ /* 0x000e240000000800 */
[----:B------:R-:W-:Y:S01]  /*11280*/  ULDC.64 UR8, c[0x0][0xae0] ;  /* 0x0002b80000087ab9 */ /* 0x000fe20000000a00 */
[----:B------:R-:W-:-:S05]  /*11290*/  UIADD3 UR4, UR13, UR4, URZ ;  /* 0x000000040d047290 */ /* 0x000fca000fffe03f */
[----:B------:R-:W1:Y:S01]  /*112a0*/  @P0 LDC R7, c[0x0][0xbf0] ;  /* 0x0002fc00ff070b82 */ /* 0x000e620000000800 */
[----:B0-----:R-:W-:-:S04]  /*112b0*/  @P0 IMAD.HI.U32 R2, R6, R3, RZ ;  /* 0x0000000306020227 */ /* 0x001fc800078e00ff */
[----:B------:R-:W-:Y:S02]  /*112c0*/  IMAD.U32 R3, RZ, RZ, UR13 ;  /* 0x0000000dff037e24 */ /* 0x000fe4000f8e00ff */
[----:B------:R-:W-:Y:S01]  /*112d0*/  IMAD.U32 R3, RZ, RZ, UR4 ;  /* 0x00000004ff037e24 */ /* 0x000fe2000f8e00ff */
[----:B-1----:R-:W-:Y:S01]  /*112e0*/  @P0 SHF.R.U32.HI R5, RZ, R7, R2 ;  /* 0x00000007ff050219 */ /* 0x002fe20000011602 */
[----:B------:R-:W-:-:S03]  /*112f0*/  IMAD.U32 R2, RZ, RZ, UR12 ;  /* 0x0000000cff027e24 */ /* 0x000fc6000f8e00ff */
[--C-:B------:R-:W-:Y:S01]  /*11300*/  SHF.R.S32.HI R4, RZ, 0x1f, R5.reuse ;  /* 0x0000001fff047819 */ /* 0x100fe20000011405 */
[----:B------:R-:W-:Y:S02]  /*11310*/  IMAD.MOV R7, RZ, RZ, -R5 ;  /* 0x000000ffff077224 */ /* 0x000fe400078e0a05 */
[----:B------:R-:W-:-:S04]  /*11320*/  IMAD.WIDE.U32 R2, R5, UR8, R2 ;  /* 0x0000000805027c25 */ /* 0x000fc8000f8e0002 */
[----:B------:R-:W-:Y:S02]  /*11330*/  IMAD R7, R11, R7, R6 ;  /* 0x000000070b077224 */ /* 0x000fe400078e0206 */
[----:B------:R-:W-:Y:S02]  /*11340*/  IMAD R4, R4, UR8, RZ ;  /* 0x0000000804047c24 */ /* 0x000fe4000f8e02ff */
[----:B------:R-:W-:Y:S02]  /*11350*/  VIADD R6, R13, UR61 ;  /* 0x0000003d0d067c36 */ /* 0x000fe40008000000 */
[----:B------:R-:W-:Y:S01]  /*11360*/  IMAD R9, R5, UR9, R4 ;  /* 0x0000000905097c24 */ /* 0x000fe2000f8e0204 */
[----:B------:R-:W-:Y:S01]  /*11370*/  SHF.R.S32.HI R4, RZ, 0x1f, R7 ;  /* 0x0000001fff047819 */ /* 0x000fe20000011407 */
[----:B------:R-:W-:Y:S01]  /*11380*/  ULDC.64 UR8, c[0x0][0xad8] ;  /* 0x0002b60000087ab9 */ /* 0x000fe20000000a00 */
[----:B-----5:R-:W-:Y:S02]  /*11390*/  IMAD R11, R0, R11, RZ ;  /* 0x0000000b000b7224 */ /* 0x020fe400078e02ff */
[----:B------:R-:W-:-:S02]  /*113a0*/  IMAD.IADD R3, R3, 0x1, R9 ;  /* 0x0000000103037824 */ /* 0x000fc400078e0209 */
[----:B------:R-:W-:Y:S02]  /*113b0*/  IMAD R4, R4, UR8, RZ ;  /* 0x0000000804047c24 */ /* 0x000fe4000f8e02ff */
[----:B------:R-:W-:-:S04]  /*113c0*/  IMAD.WIDE.U32 R2, R7, UR8, R2 ;  /* 0x0000000807027c25 */ /* 0x000fc8000f8e0002 */
[----:B------:R-:W-:Y:S01]  /*113d0*/  IMAD R5, R7, UR9, R4 ;  /* 0x0000000907057c24 */ /* 0x000fe2000f8e0204 */
[----:B------:R-:W-:Y:S01]  /*113e0*/  ULDC.64 UR8, c[0x0][0xa80] ;  /* 0x0002a00000087ab9 */ /* 0x000fe20000000a00 */
[----:B------:R-:W-:Y:S02]  /*113f0*/  VIADD R4, R6, 0x40 ;  /* 0x0000004006047836 */ /* 0x000fe40000000000 */
[----:B------:R-:W-:Y:S01]  /*11400*/  IMAD.IADD R3, R3, 0x1, R5 ;  /* 0x0000000103037824 */ /* 0x000fe200078e0205 */
[----:B------:R-:W-:Y:S01]  /*11410*/  LEA R5, P2, R2, UR8, 0x1 ;  /* 0x0000000802057c11 */ /* 0x000fe2000f8408ff */
[----:B------:R-:W-:Y:S01]  /*11420*/  VIADD R0, R6, 0x20 ;  /* 0x0000002006007836 */ /* 0x000fe20000000000 */
[-C--:B------:R-:W-:Y:S01]  /*11430*/  ISETP.GE.AND P0, PT, R4, R11.reuse, PT ;  /* 0x0000000b0400720c */ /* 0x080fe20003f06270 */
[----:B------:R-:W-:Y:S01]  /*11440*/  IMAD.SHL.U32 R7, R8, 0x8, RZ ;  /* 0x0000000808077824 */ /* 0x000fe200078e00ff */
[----:B------:R-:W-:Y:S02]  /*11450*/  LEA.HI.X R4, R2, UR9, R3, 0x1, P2 ;  /* 0x0000000902047c11 */ /* 0x000fe400090f0c03 */
[-C--:B------:R-:W-:Y:S01]  /*11460*/  ISETP.GE.AND P2, PT, R6, R11.reuse, PT ;  /* 0x0000000b0600720c */ /* 0x080fe20003f46270 */
[C---:B------:R-:W-:Y:S01]  /*11470*/  VIADD R9, R7.reuse, 0x80 ;  /* 0x0000008007097836 */ /* 0x040fe20000000000 */
[----:B------:R-:W-:Y:S01]  /*11480*/  ISETP.GE.AND P1, PT, R0, R11, PT ;  /* 0x0000000b0000720c */ /* 0x000fe20003f26270 */
[C---:B------:R-:W-:Y:S01]  /*11490*/  VIADD R13, R7.reuse, 0xc0 ;  /* 0x000000c0070d7836 */ /* 0x040fe20000000000 */
[----:B------:R0:W1:Y:S01]  /*114a0*/  SHFL.IDX PT, R2, R5, RZ, 0x181f ;  /* 0x00181fff05027589 */ /* 0x00006200000e0000 */
[----:B------:R-:W-:Y:S01]  /*114b0*/  VIADD R15, R7, 0x40 ;  /* 0x00000040070f7836 */ /* 0x000fe20000000000 */
[----:B------:R-:W-:-:S02]  /*114c0*/  SHF.R.S32.HI R10, RZ, 0x1f, R7 ;  /* 0x0000001fff0a7819 */ /* 0x000fc40000011407 */
[----:B------:R0:W2:Y:S01]  /*114d0*/  SHFL.IDX PT, R0, R4, RZ, 0x181f ;  /* 0x00181fff04007589 */ /* 0x0000a200000e0000 */
[----:B------:R-:W-:Y:S02]  /*114e0*/  SHF.R.S32.HI R8, RZ, 0x1f, R9 ;  /* 0x0000001fff087819 */ /* 0x000fe40000011409 */
[----:B------:R-:W-:Y:S02]  /*114f0*/  SHF.R.S32.HI R12, RZ, 0x1f, R13 ;  /* 0x0000001fff0c7819 */ /* 0x000fe4000001140d */
        /* <DEDUP_REMOVED lines=20> */
.L_x_1295:
[----:B------:R-:W-:Y:S05]  /*11640*/  BSYNC B1 ;  /* 0x0000000000017941 */ /* 0x000fea0003800000 */
.L_x_1294:
        /* <DEDUP_REMOVED lines=22> */
.L_x_1297:
[----:B------:R-:W-:Y:S05]  /*117b0*/  BSYNC B1 ;  /* 0x0000000000017941 */ /* 0x000fea0003800000 */
.L_x_1296:
        /* <DEDUP_REMOVED lines=22> */
.L_x_1299:
[----:B------:R-:W-:Y:S05]  /*11920*/  BSYNC B1 ;  /* 0x0000000000017941 */ /* 0x000fea0003800000 */
.L_x_1298:
[----:B0-----:R-:W-:Y:S01]  /*11930*/  VIADD R0, R6, 0x60 ;  /* 0x0000006006007836 */ /* 0x001fe20000000000 */
[----:B--2-4-:R-:W2:Y:S04]  /*11940*/  SHFL.IDX PT, R4, R4, 0x3, 0x181f ;  /* 0x00781f0004047f89 */ /* 0x014ea800000e0000 */
[----:B------:R-:W-:Y:S01]  /*11950*/  ISETP.GE.AND P0, PT, R0, R11, PT ;  /* 0x0000000b0000720c */ /* 0x000fe20003f06270 */
[----:B-1-3--:R1:W3:-:S12]  /*11960*/  SHFL.IDX PT, R2, R5, 0x3, 0x181f ;  /* 0x00781f0005027f89 */ /* 0x00a2d800000e0000 */
[----:B-1----:R-:W-:Y:S05]  /*11970*/  @P0 BRA `(.L_x_1288) ;  /* 0x0000000000480947 */ /* 0x002fea0003800000 */
[----:B------:R-:W-:Y:S01]  /*11980*/  ULDC UR4, c[0x0][0xac8] ;  /* 0x0002b20000047ab9 */ /* 0x000fe20000000800 */
[----:B------:R-:W-:Y:S01]  /*11990*/  ULDC.64 UR8, c[0x0][0x208] ;  /* 0x0000820000087ab9 */ /* 0x000fe20000000a00 */
[----:B------:R-:W-:Y:S02]  /*119a0*/  ISETP.GE.AND P3, PT, R7, UR4, PT ;  /* 0x0000000407007c0c */ /* 0x000fe4000bf66270 */
[----:B------:R-:W-:Y:S02]  /*119b0*/  ISETP.GE.AND P2, PT, R15, UR4, PT ;  /* 0x000000040f007c0c */ /* 0x000fe4000bf46270 */
[----:B------:R-:W-:Y:S02]  /*119c0*/  ISETP.GE.AND P1, PT, R9, UR4, PT ;  /* 0x0000000409007c0c */ /* 0x000fe4000bf26270 */
[----:B------:R-:W-:-:S07]  /*119d0*/  ISETP.GE.AND P0, PT, R13, UR4, PT ;  /* 0x000000040d007c0c */ /* 0x000fce000bf06270 */
[----:B---3--:R-:W-:-:S04]  /*119e0*/  @!P3 LEA R6, P4, R7, R2, 0x1 ;  /* 0x000000020706b211 */ /* 0x008fc800078808ff */
[----:B--2---:R-:W-:Y:S02]  /*119f0*/  @!P3 LEA.HI.X R7, R7, R4, R10, 0x1, P4 ;  /* 0x000000040707b211 */ /* 0x004fe400020f0c0a */
        /* <DEDUP_REMOVED lines=10> */
.L_x_1288:
[----:B------:R-:W-:Y:S05]  /*11aa0*/  BSYNC B0 ;  /* 0x0000000000007941 */ /* 0x000fea0003800000 */
.L_x_1278:
[----:B------:R-:W-:Y:S02]  /*11ab0*/  ULDC UR4, c[0x0][0xc3c] ;  /* 0x00030f0000047ab9 */ /* 0x000fe40000000800 */
[----:B------:R-:W-:-:S06]  /*11ac0*/  UISETP.GE.AND UP0, UPT, UR6, UR4, UPT ;  /* 0x000000040600728c */ /* 0x000fcc000bf06270 */
[----:B------:R-:W-:-:S13]  /*11ad0*/  PLOP3.LUT P0, PT, PT, PT, UP0, 0x80, 0x0 ;  /* 0x000000000000781c */ /* 0x000fda0003f0f008 */
[----:B------:R-:W-:Y:S05]  /*11ae0*/  @!P0 BRA `(.L_x_1300) ;  /* 0xfffffef4009c8947 */ /* 0x000fea000383ffff */
[----:B------:R-:W-:Y:S05]  /*11af0*/  EXIT ;  /* 0x000000000000794d */ /* 0x000fea0003800000 */
.L_x_1195:
[----:B------:R-:W-:-:S08]  /*11b00*/  NOP ;  /* 0x0000000000007918 */ /* 0x000fd00000000000 */
[----:B0-----:R-:W0:-:S00]  /*11b10*/  USETMAXREG.DEALLOC.CTAPOOL 0x18 ;  /* 0x00000018000079c8 */ /* 0x001e0000080e0500 */
        /* <DEDUP_REMOVED lines=18> */
.L_x_1301:
[----:B------:R-:W-:Y:S01]  /*11c40*/  LOP3.LUT R0, R6, 0x1f, RZ, 0xc0, !PT ;  /* 0x0000001f06007812 */ /* 0x000fe200078ec0ff */
[----:B------:R-:W-:Y:S01]  /*11c50*/  ULDC UR4, c[0x0][0xc3c] ;  /* 0x00030f0000047ab9 */ /* 0x000fe20000000800 */
[----:B------:R-:W-:Y:S01]  /*11c60*/  ULDC.64 UR6, c[0x0][0x208] ;  /* 0x0000820000067ab9 */ /* 0x000fe20000000a00 */
[----:B------:R-:W-:Y:S01]  /*11c70*/  IMAD.MOV.U32 R8, RZ, RZ, RZ ;  /* 0x000000ffff087224 */ /* 0x000fe200078e00ff */
[----:B------:R-:W-:Y:S01]  /*11c80*/  ISETP.NE.AND P0, PT, R0, 0x1f, PT ;  /* 0x0000001f0000780c */ /* 0x000fe20003f05270 */
[----:B------:R-:W-:-:S03]  /*11c90*/  ULDC UR5, c[0x0][0xc38] ;  /* 0x00030e0000057ab9 */ /* 0x000fc60000000800 */
        /* <DEDUP_REMOVED lines=38> */
.L_x_1305:
        /* <DEDUP_REMOVED lines=39> */
[----:B------:R-:W-:-:S07]  /*12170*/  IMAD.MOV.U32 R5, RZ, RZ, R2 ;  /* 0x000000ffff057224 */ /* 0x000fce00078e0002 */
.L_x_1303:
[----:B------:R-:W-:Y:S02]  /*12180*/  IMAD.IADD R10, R9, 0x1, -R4 ;  /* 0x00000001090a7824 */ /* 0x000fe400078e0a04 */
[----:B------:R-:W-:Y:S02]  /*12190*/  IMAD.MOV.U32 R3, RZ, RZ, RZ ;  /* 0x000000ffff037224 */ /* 0x000fe400078e00ff */
[----:B------:R-:W-:-:S05]  /*121a0*/  IMAD R2, R5, UR5, R10 ;  /* 0x0000000505027c24 */ /* 0x000fca000f8e020a */
[----:B------:R-:W-:-:S13]  /*121b0*/  ISETP.GT.AND P0, PT, R2, UR6, PT ;  /* 0x0000000602007c0c */ /* 0x000fda000bf04270 */
[----:B------:R-:W-:-:S04]  /*121c0*/  VOTE.ANY R2, PT, !P0 ;  /* 0x0000000000027806 */ /* 0x000fc800040e0100 */
[----:B------:R-:W0:Y:S01]  /*121d0*/  POPC R9, R2 ;  /* 0x0000000200097309 */ /* 0x000e220000000000 */
[----:B------:R-:W-:Y:S01]  /*121e0*/  ISETP.NE.AND P0, PT, R2, RZ, PT ;  /* 0x000000ff0200720c */ /* 0x000fe20003f05270 */
[----:B0-----:R0:W1:Y:S04]  /*121f0*/  SHFL.IDX PT, R8, R8, R9, 0x1f ;  /* 0x00001f0908087589 */ /* 0x00106800000e0000 */
[----:B------:R0:W2:Y:S08]  /*12200*/  SHFL.IDX PT, R4, R7, R9, 0x1f ;  /* 0x00001f0907047589 */ /* 0x0000b000000e0000 */
[----:B------:R-:W-:Y:S05]  /*12210*/  @!P0 BRA `(.L_x_1306) ;  /* 0x0000000000088947 */ /* 0x000fea0003800000 */
[----:B------:R-:W-:-:S05]  /*12220*/  VIADD R2, R9, 0xffffffff ;  /* 0xffffffff09027836 */ /* 0x000fca0000000000 */
[----:B------:R3:W4:Y:S02]  /*12230*/  SHFL.IDX PT, R3, R5, R2, 0x1f ;  /* 0x00001f0205037589 */ /* 0x00072400000e0000 */
.L_x_1306:
[----:B----4-:R-:W-:Y:S01]  /*12240*/  IMAD R3, R3, UR5, R10 ;  /* 0x0000000503037c24 */ /* 0x010fe2000f8e020a */
[----:B-1----:R-:W-:Y:S01]  /*12250*/  ISETP.NE.AND P0, PT, R8, 0x1, PT ;  /* 0x000000010800780c */ /* 0x002fe20003f05270 */
[----:B------:R-:W-:-:S03]  /*12260*/  VIADD R14, R9, UR4 ;  /* 0x00000004090e7c36 */ /* 0x000fc60008000000 */
[----:B------:R1:W-:Y:S01]  /*12270*/  STL [R1], R3 ;  /* 0x0000000301007387 */ /* 0x0003e20000100800 */
[----:B---3--:R-:W-:-:S03]  /*12280*/  IADD3 R5, -R3, UR6, RZ ;  /* 0x0000000603057c10 */ /* 0x008fc6000fffe1ff */
[----:B------:R1:W-:Y:S05]  /*12290*/  STL [R1+0xc], R14 ;  /* 0x00000c0e01007387 */ /* 0x0003ea0000100800 */
[----:B------:R-:W-:Y:S05]  /*122a0*/  @!P0 BRA `(.L_x_1307) ;  /* 0x0000000000e08947 */ /* 0x000fea0003800000 */
[----:B0-2---:R-:W-:Y:S02]  /*122b0*/  IABS R7, R4 ;  /* 0x0000000400077213 */ /* 0x005fe40000000000 */
[----:B------:R-:W-:Y:S02]  /*122c0*/  IABS R9, R8 ;  /* 0x0000000800097213 */ /* 0x000fe40000000000 */
[----:B------:R-:W0:Y:S01]  /*122d0*/  I2F.RP R10, R7 ;  /* 0x00000007000a7306 */ /* 0x000e220000209400 */
[----:B------:R-:W-:-:S07]  /*122e0*/  IABS R12, R5 ;  /* 0x00000005000c7213 */ /* 0x000fce0000000000 */
[----:B------:R-:W-:Y:S08]  /*122f0*/  I2F.RP R13, R9 ;  /* 0x00000009000d7306 */ /* 0x000ff00000209400 */
[----:B0-----:R-:W1:Y:S02]  /*12300*/  MUFU.RCP R10, R10 ;  /* 0x0000000a000a7308 */ /* 0x001e640000001000 */
[----:B-1----:R-:W-:-:S06]  /*12310*/  VIADD R3, R10, 0xffffffe ;  /* 0x0ffffffe0a037836 */ /* 0x002fcc0000000000 */
[----:B------:R-:W0:Y:S02]  /*12320*/  F2I.FTZ.U32.TRUNC.NTZ R3, R3 ;  /* 0x0000000300037305 */ /* 0x000e24000021f000 */
[----:B0-----:R-:W-:-:S04]  /*12330*/  IMAD.MOV R2, RZ, RZ, -R3 ;  /* 0x000000ffff027224 */ /* 0x001fc800078e0a03 */
[----:B------:R-:W-:Y:S02]  /*12340*/  IMAD R11, R2, R7, RZ ;  /* 0x00000007020b7224 */ /* 0x000fe400078e02ff */
[----:B------:R-:W-:-:S04]  /*12350*/  IMAD.MOV.U32 R2, RZ, RZ, RZ ;  /* 0x000000ffff027224 */ /* 0x000fc800078e00ff */
[----:B------:R-:W-:Y:S01]  /*12360*/  IMAD.HI.U32 R11, R3, R11, R2 ;  /* 0x0000000b030b7227 */ /* 0x000fe200078e0002 */
[----:B------:R-:W-:Y:S01]  /*12370*/  IABS R3, R4 ;  /* 0x0000000400037213 */ /* 0x000fe20000000000 */
[----:B------:R-:W0:Y:S04]  /*12380*/  MUFU.RCP R2, R13 ;  /* 0x0000000d00027308 */ /* 0x000e280000001000 */
[----:B------:R-:W-:Y:S02]  /*12390*/  IMAD.MOV R3, RZ, RZ, -R3 ;  /* 0x000000ffff037224 */ /* 0x000fe400078e0a03 */
[----:B------:R-:W-:-:S04]  /*123a0*/  IMAD.HI.U32 R10, R11, R12, RZ ;  /* 0x0000000c0b0a7227 */ /* 0x000fc800078e00ff */
[----:B------:R-:W-:-:S05]  /*123b0*/  IMAD R12, R10, R3, R12 ;  /* 0x000000030a0c7224 */ /* 0x000fca00078e020c */
[----:B------:R-:W-:Y:S01]  /*123c0*/  ISETP.GT.U32.AND P1, PT, R7, R12, PT ;  /* 0x0000000c0700720c */ /* 0x000fe20003f24070 */
[----:B0-----:R-:W-:-:S06]  /*123d0*/  VIADD R3, R2, 0xffffffe ;  /* 0x0ffffffe02037836 */ /* 0x001fcc0000000000 */
[----:B------:R-:W0:Y:S06]  /*123e0*/  F2I.FTZ.U32.TRUNC.NTZ R3, R3 ;  /* 0x0000000300037305 */ /* 0x000e2c000021f000 */
[----:B------:R-:W-:Y:S02]  /*123f0*/  @!P1 IMAD.IADD R12, R12, 0x1, -R7 ;  /* 0x000000010c0c9824 */ /* 0x000fe400078e0a07 */
[----:B------:R-:W-:Y:S01]  /*12400*/  @!P1 VIADD R10, R10, 0x1 ;  /* 0x000000010a0a9836 */ /* 0x000fe20000000000 */
[----:B------:R-:W-:Y:S02]  /*12410*/  ISETP.NE.AND P1, PT, R4, RZ, PT ;  /* 0x000000ff0400720c */ /* 0x000fe40003f25270 */
[----:B------:R-:W-:Y:S01]  /*12420*/  ISETP.GE.U32.AND P0, PT, R12, R7, PT ;  /* 0x000000070c00720c */ /* 0x000fe20003f06070 */
[----:B0-----:R-:W-:-:S04]  /*12430*/  IMAD.MOV R2, RZ, RZ, -R3 ;  /* 0x000000ffff027224 */ /* 0x001fc800078e0a03 */
[----:B------:R-:W-:Y:S02]  /*12440*/  IMAD R7, R2, R9, RZ ;  /* 0x0000000902077224 */ /* 0x000fe400078e02ff */
[----:B------:R-:W-:-:S06]  /*12450*/  IMAD.MOV.U32 R2, RZ, RZ, RZ ;  /* 0x000000ffff027224 */ /* 0x000fcc00078e00ff */
[----:B------:R-:W-:Y:S02]  /*12460*/  @P0 VIADD R10, R10, 0x1 ;  /* 0x000000010a0a0836 */ /* 0x000fe40000000000 */
[----:B------:R-:W-:Y:S01]  /*12470*/  IMAD.HI.U32 R7, R3, R7, R2 ;  /* 0x0000000703077227 */ /* 0x000fe200078e0002 */
[----:B------:R-:W-:Y:S02]  /*12480*/  LOP3.LUT R2, R5, R4, RZ, 0x3c, !PT ;  /* 0x0000000405027212 */ /* 0x000fe400078e3cff */
[----:B------:R-:W-:Y:S02]  /*12490*/  IABS R3, R8 ;  /* 0x0000000800037213 */ /* 0x000fe40000000000 */
[----:B------:R-:W-:-:S03]  /*124a0*/  ISETP.GE.AND P2, PT, R2, RZ, PT ;  /* 0x000000ff0200720c */ /* 0x000fc60003f46270 */
[----:B------:R-:W-:-:S10]  /*124b0*/  IMAD.MOV R3, RZ, RZ, -R3 ;  /* 0x000000ffff037224 */ /* 0x000fd400078e0a03 */
[----:B------:R-:W-:Y:S01]  /*124c0*/  @!P2 IMAD.MOV R10, RZ, RZ, -R10 ;  /* 0x000000ffff0aa224 */ /* 0x000fe200078e0a0a */
[----:B------:R-:W-:-:S04]  /*124d0*/  @!P1 LOP3.LUT R10, RZ, R4, RZ, 0x33, !PT ;  /* 0x00000004ff0a9212 */ /* 0x000fc800078e33ff */
        /* <DEDUP_REMOVED lines=8> */
[----:B------:R-:W-:-:S04]  /*12560*/  LOP3.LUT R2, R10, R8, RZ, 0x3c, !PT ;  /* 0x000000080a027212 */ /* 0x000fc800078e3cff */
[----:B------:R-:W-:Y:S01]  /*12570*/  ISETP.GE.AND P2, PT, R2, RZ, PT ;  /* 0x000000ff0200720c */ /* 0x000fe20003f46270 */
[----:B------:R-:W-:-:S04]  /*12580*/  IMAD.MOV R2, RZ, RZ, -R10 ;  /* 0x000000ffff027224 */ /* 0x000fc800078e0a0a */
[----:B------:R-:W-:Y:S02]  /*12590*/  IMAD R2, R4, R2, R5 ;  /* 0x0000000204027224 */ /* 0x000fe400078e0205 */
        /* <DEDUP_REMOVED lines=8> */
[----:B------:R-:W-:Y:S05]  /*12620*/  BRA `(.L_x_1308) ;  /* 0x0000000000f87947 */ /* 0x000fea0003800000 */
.L_x_1307:
[----:B-1----:R-:W1:Y:S01]  /*12630*/  LDC.64 R2, c[0x0][0xc90] ;  /* 0x00032400ff027b82 */ /* 0x002e620000000a00 */
[----:B------:R-:W-:Y:S01]  /*12640*/  ULDC.64 UR6, c[0x0][0x208] ;  /* 0x0000820000067ab9 */ /* 0x000fe20000000a00 */
[----:B-1----:R-:W-:-:S05]  /*12650*/  IMAD.WIDE R2, R14, 0x4, R2 ;  /* 0x000000040e027825 */ /* 0x002fca00078e0202 */
[----:B0-----:R0:W2:Y:S02]  /*12660*/  LDG.E R7, desc[UR6][R2.64] ;  /* 0x0000000602077981 */ /* 0x0010a4000c1e1900 */
[----:B0-----:R-:W-:Y:S02]  /*12670*/  IMAD.MOV.U32 R2, RZ, RZ, RZ ;  /* 0x000000ffff027224 */ /* 0x001fe400078e00ff */
[----:B--2---:R-:W-:-:S05]  /*12680*/  IMAD R8, R4, R7, RZ ;  /* 0x0000000704087224 */ /* 0x004fca00078e02ff */
[----:B------:R-:W-:-:S04]  /*12690*/  IABS R9, R8 ;  /* 0x0000000800097213 */ /* 0x000fc80000000000 */
[----:B------:R-:W0:Y:S08]  /*126a0*/  I2F.RP R10, R9 ;  /* 0x00000009000a7306 */ /* 0x000e300000209400 */
[----:B0-----:R-:W0:Y:S02]  /*126b0*/  MUFU.RCP R10, R10 ;  /* 0x0000000a000a7308 */ /* 0x001e240000001000 */
[----:B0-----:R-:W-:-:S06]  /*126c0*/  VIADD R11, R10, 0xffffffe ;  /* 0x0ffffffe0a0b7836 */ /* 0x001fcc0000000000 */
[----:B------:R-:W0:Y:S02]  /*126d0*/  F2I.FTZ.U32.TRUNC.NTZ R3, R11 ;  /* 0x0000000b00037305 */ /* 0x000e24000021f000 */
[----:B0-----:R-:W-:-:S04]  /*126e0*/  IMAD.MOV R12, RZ, RZ, -R3 ;  /* 0x000000ffff0c7224 */ /* 0x001fc800078e0a03 */
[----:B------:R-:W-:-:S04]  /*126f0*/  IMAD R13, R12, R9, RZ ;  /* 0x000000090c0d7224 */ /* 0x000fc800078e02ff */
[----:B------:R-:W-:Y:S01]  /*12700*/  IMAD.HI.U32 R2, R3, R13, R2 ;  /* 0x0000000d03027227 */ /* 0x000fe200078e0002 */
[----:B------:R-:W-:Y:S02]  /*12710*/  IABS R13, R5 ;  /* 0x00000005000d7213 */ /* 0x000fe40000000000 */
[----:B------:R-:W-:-:S03]  /*12720*/  IABS R3, R8 ;  /* 0x0000000800037213 */ /* 0x000fc60000000000 */
[----:B------:R-:W-:-:S04]  /*12730*/  IMAD.HI.U32 R2, R2, R13, RZ ;  /* 0x0000000d02027227 */ /* 0x000fc800078e00ff */
[----:B------:R-:W-:-:S04]  /*12740*/  IMAD.MOV R3, RZ, RZ, -R3 ;  /* 0x000000ffff037224 */ /* 0x000fc800078e0a03 */
        /* <DEDUP_REMOVED lines=11> */
[----:B------:R-:W-:Y:S02]  /*12800*/  IMAD R9, R7, R2, RZ ;  /* 0x0000000207097224 */ /* 0x000fe400078e02ff */
[----:B------:R-:W-:Y:S02]  /*12810*/  IMAD.MOV R2, RZ, RZ, -R2 ;  /* 0x000000ffff027224 */ /* 0x000fe400078e0a02 */
[----:B------:R-:W-:Y:S02]  /*12820*/  IMAD.MOV R10, RZ, RZ, -R9 ;  /* 0x000000ffff0a7224 */ /* 0x000fe400078e0a09 */
[----:B------:R-:W-:Y:S02]  /*12830*/  IMAD R8, R8, R2, R5 ;  /* 0x0000000208087224 */ /* 0x000fe400078e0205 */
[----:B------:R-:W-:Y:S01]  /*12840*/  IMAD.MOV.U32 R2, RZ, RZ, RZ ;  /* 0x000000ffff027224 */ /* 0x000fe200078e00ff */
[----:B------:R-:W-:Y:S02]  /*12850*/  VIADDMNMX R7, R10, UR5, R7, PT ;  /* 0x000000050a077c46 */ /* 0x000fe4000b800107 */
[----:B------:R-:W-:-:S02]  /*12860*/  IADD3 R9, R9, 0x1000000, R8 ;  /* 0x0100000009097810 */ /* 0x000fc40007ffe008 */
[----:B------:R-:W-:-:S04]  /*12870*/  IABS R10, R7 ;  /* 0x00000007000a7213 */ /* 0x000fc80000000000 */
[----:B------:R-:W0:Y:S08]  /*12880*/  I2F.RP R11, R10 ;  /* 0x0000000a000b7306 */ /* 0x000e300000209400 */
[----:B0-----:R-:W0:Y:S02]  /*12890*/  MUFU.RCP R11, R11 ;  /* 0x0000000b000b7308 */ /* 0x001e240000001000 */
[----:B0-----:R-:W-:Y:S01]  /*128a0*/  VIADD R3, R11, 0xffffffe ;  /* 0x0ffffffe0b037836 */ /* 0x001fe20000000000 */
[----:B------:R-:W-:-:S05]  /*128b0*/  IABS R11, R7 ;  /* 0x00000007000b7213 */ /* 0x000fca0000000000 */
[----:B------:R-:W0:Y:S02]  /*128c0*/  F2I.FTZ.U32.TRUNC.NTZ R3, R3 ;  /* 0x0000000300037305 */ /* 0x000e24000021f000 */
[----:B0-----:R-:W-:-:S04]  /*128d0*/  IMAD.MOV R5, RZ, RZ, -R3 ;  /* 0x000000ffff057224 */ /* 0x001fc800078e0a03 */
[----:B------:R-:W-:-:S04]  /*128e0*/  IMAD R5, R5, R10, RZ ;  /* 0x0000000a05057224 */ /* 0x000fc800078e02ff */
[----:B------:R-:W-:Y:S01]  /*128f0*/  IMAD.HI.U32 R2, R3, R5, R2 ;  /* 0x0000000503027227 */ /* 0x000fe200078e0002 */
[----:B------:R-:W-:-:S03]  /*12900*/  IABS R5, R8 ;  /* 0x0000000800057213 */ /* 0x000fc60000000000 */
[----:B------:R-:W-:Y:S02]  /*12910*/  IMAD.MOV R3, RZ, RZ, -R11 ;  /* 0x000000ffff037224 */ /* 0x000fe400078e0a0b */
        /* <DEDUP_REMOVED lines=8> */
[----:B------:R-:W-:-:S07]  /*129a0*/  ISETP.GE.AND P2, PT, R3, RZ, PT ;  /* 0x000000ff0300720c */ /* 0x000fce0003f46270 */
[----:B------:R-:W-:-:S06]  /*129b0*/  @P0 VIADD R2, R2, 0x1 ;  /* 0x0000000102020836 */ /* 0x000fcc0000000000 */
[----:B------:R-:W-:Y:S01]  /*129c0*/  @!P2 IMAD.MOV R2, RZ, RZ, -R2 ;  /* 0x000000ffff02a224 */ /* 0x000fe200078e0a02 */
[----:B------:R-:W-:Y:S01]  /*129d0*/  @!P1 LOP3.LUT R2, RZ, R7, RZ, 0x33, !PT ;  /* 0x00000007ff029212 */ /* 0x000fe200078e33ff */
[----:B------:R-:W-:-:S04]  /*129e0*/  IMAD.MOV R7, RZ, RZ, -R7 ;  /* 0x000000ffff077224 */ /* 0x000fc800078e0a07 */
[----:B------:R-:W-:-:S05]  /*129f0*/  IMAD R3, R2, R7, R9 ;  /* 0x0000000702037224 */ /* 0x000fca00078e0209 */
[----:B------:R1:W-:Y:S02]  /*12a00*/  STL [R1+0x8], R3 ;  /* 0x0000080301007387 */ /* 0x0003e40000100800 */
.L_x_1308:
[----:B01----:R-:W-:-:S05]  /*12a10*/  LOP3.LUT R3, RZ, R2, RZ, 0x33, !PT ;  /* 0x00000002ff037212 */ /* 0x003fca00078e33ff */
[----:B------:R-:W-:-:S05]  /*12a20*/  IMAD.IADD R2, R4, 0x1, R3 ;  /* 0x0000000104027824 */ /* 0x000fca00078e0203 */
[----:B------:R1:W-:Y:S01]  /*12a30*/  STL [R1+0x4], R2 ;  /* 0x0000040201007387 */ /* 0x0003e20000100800 */
[----:B------:R-:W-:Y:S05]  /*12a40*/  BRA `(.L_x_1309) ;  /* 0x0000000000107947 */ /* 0x000fea0003800000 */
.L_x_1304:
[----:B------:R-:W-:Y:S01]  /*12a50*/  IMAD.U32 R2, RZ, RZ, UR6 ;  /* 0x00000006ff027e24 */ /* 0x000fe2000f8e00ff */
[----:B------:R0:W-:Y:S04]  /*12a60*/  STL [R1+0x4], RZ ;  /* 0x000004ff01007387 */ /* 0x0001e80000100800 */
[----:B------:R0:W-:Y:S04]  /*12a70*/  STL [R1+0x8], RZ ;  /* 0x000008ff01007387 */ /* 0x0001e80000100800 */
[----:B------:R0:W-:Y:S02]  /*12a80*/  STL [R1], R2 ;  /* 0x0000000201007387 */ /* 0x0001e40000100800 */
.L_x_1309:
[----:B------:R-:W2:Y:S04]  /*12a90*/  LDL R8, [R1] ;  /* 0x0000000001087983 */ /* 0x000ea80000100800 */
[----:B------:R-:W2:Y:S04]  /*12aa0*/  LDL R9, [R1+0x4] ;  /* 0x0000040001097983 */ /* 0x000ea80000100800 */
[----:B------:R-:W2:Y:S04]  /*12ab0*/  LDL R10, [R1+0x8] ;  /* 0x00000800010a7983 */ /* 0x000ea80000100800 */
[----:B------:R-:W2:Y:S01]  /*12ac0*/  LDL R11, [R1+0xc] ;  /* 0x00000c00010b7983 */ /* 0x000ea20000100800 */
[----:B------:R-:W-:-:S13]  /*12ad0*/  ISETP.NE.AND P0, PT, R0, RZ, PT ;  /* 0x000000ff0000720c */ /* 0x000fda0003f05270 */
[----:B------:R-:W3:Y:S01]  /*12ae0*/  @!P0 S2R R3, SR_CgaCtaId ;  /* 0x0000000000038919 */ /* 0x000ee20000008800 */
[----:B------:R-:W-:-:S04]  /*12af0*/  @!P0 MOV R0, 0x400 ;  /* 0x0000040000008802 */ /* 0x000fc80000000f00 */
[----:B---3--:R-:W-:-:S05]  /*12b00*/  @!P0 LEA R0, R3, R0, 0x18 ;  /* 0x0000000003008211 */ /* 0x008fca00078ec0ff */
[----:B--2---:R2:W-:Y:S01]  /*12b10*/  @!P0 STS.128 [R0+0x308d0], R8 ;  /* 0x0308d00800008388 */ /* 0x0045e20000000c00 */
[----:B------:R-:W-:Y:S06]  /*12b20*/  BAR.ARV 0x5, 0x180 ;  /* 0x0146000000007b1d */ /* 0x000fec0000002000 */
.L_x_1302:
[----:B--2---:R-:W2:Y:S01]  /*12b30*/  LDL R0, [R1+0xc] ;  /* 0x00000c0001007983 */ /* 0x004ea20000100800 */
[----:B------:R-:W-:Y:S01]  /*12b40*/  ULDC UR4, c[0x0][0xc3c] ;  /* 0x00030f0000047ab9 */ /* 0x000fe20000000800 */
[----:B------:R-:W-:Y:S01]  /*12b50*/  IMAD.MOV.U32 R19, RZ, RZ, RZ ;  /* 0x000000ffff137224 */ /* 0x000fe200078e00ff */
[----:B--2---:R-:W-:Y:S01]  /*12b60*/  ISETP.GE.AND P0, PT, R0, UR4, PT ;  /* 0x0000000400007c0c */ /* 0x004fe2000bf06270 */
[----:B------:R-:W-:-:S05]  /*12b70*/  IMAD.MOV.U32 R0, RZ, RZ, 0x1 ;  /* 0x00000001ff007424 */ /* 0x000fca00078e00ff */
[----:B------:R2:W-:Y:S04]  /*12b80*/  STL [R1+0x10], R0 ;  /* 0x0000100001007387 */ /* 0x0005e80000100800 */
[----:B------:R2:W-:Y:S03]  /*12b90*/  STL [R1+0x50], RZ ;  /* 0x000050ff01007387 */ /* 0x0005e60000100800 */
[----:B------:R-:W-:Y:S05]  /*12ba0*/  @P0 BRA `(.L_x_1310) ;  /* 0x0000006c00240947 */ /* 0x000fea0003800000 */
[----:B------:R-:W4:Y:S01]  /*12bb0*/  S2UR UR5, SR_CgaCtaId ;  /* 0x00000000000579c3 */ /* 0x000f220000008800 */
[C---:B--2---:R-:W-:Y:S01]  /*12bc0*/  IMAD.SHL.U32 R0, R6.reuse, 0x8, RZ ;  /* 0x0000000806007824 */ /* 0x044fe200078e00ff */
[----:B------:R-:W-:Y:S01]  /*12bd0*/  LOP3.LUT R4, R6, 0x7f, RZ, 0xc0, !PT ;  /* 0x0000007f06047812 */ /* 0x000fe200078ec0ff */
[----:B------:R-:W-:Y:S01]  /*12be0*/  UMOV UR4, 0x400 ;  /* 0x0000040000047882 */ /* 0x000fe20000000000 */
[----:B------:R-:W-:Y:S01]  /*12bf0*/  BSSY B8, `(.L_x_1310) ;  /* 0x00006c4000087945 */ /* 0x000fe20003800000 */
[----:B------:R-:W-:Y:S01]  /*12c00*/  IMAD.MOV.U32 R19, RZ, RZ, RZ ;  /* 0x000000ffff137224 */ /* 0x000fe200078e00ff */
[----:B------:R-:W-:Y:S01]  /*12c10*/  LOP3.LUT R3, R0, 0x1f8, RZ, 0xc0, !PT ;  /* 0x000001f800037812 */ /* 0x000fe200078ec0ff */
[----:B01----:R-:W-:Y:S01]  /*12c20*/  IMAD.SHL.U32 R2, R4, 0x8, RZ ;  /* 0x0000000804027824 */ /* 0x003fe200078e00ff */
        /* <DEDUP_REMOVED lines=9> */
[----:B----4-:R-:W-:-:S06]  /*12cc0*/  ULEA UR4, UR5, UR4, 0x18 ;  /* 0x0000000405047291 */ /* 0x010fcc000f8ec03f */
[----:B------:R-:W-:-:S04]  /*12cd0*/  IMAD.U32 R18, RZ, RZ, UR4 ;  /* 0x00000004ff127e24 */ /* 0x000fc8000f8e00ff */
[----:B------:R-:W-:-:S05]  /*12ce0*/  IMAD R3, R3, 0x2, R18 ;  /* 0x0000000203037824 */ /* 0x000fca00078e0212 */
[----:B------:R0:W-:Y:S04]  /*12cf0*/  STL [R1+0x20], R3 ;  /* 0x0000200301007387 */ /* 0x0001e80000100800 */
[----:B------:R-:W-:Y:S04]  /*12d00*/  STL [R1+0x50], RZ ;  /* 0x000050ff01007387 */ /* 0x000fe80000100800 */
[----:B------:R1:W-:Y:S01]  /*12d10*/  STL [R1+0x10], R2 ;  /* 0x0000100201007387 */ /* 0x0003e20000100800 */
[C---:B0-----:R-:W-:Y:S02]  /*12d20*/  LOP3.LUT R3, R0.reuse, 0x40, RZ, 0xfc, !PT ;  /* 0x0000004000037812 */ /* 0x041fe400078efcff */
[----:B-1----:R-:W-:-:S02]  /*12d30*/  LOP3.LUT R2, R0, 0x80, RZ, 0xfc, !PT ;  /* 0x0000008000027812 */ /* 0x002fc400078efcff */
[----:B------:R-:W-:-:S07]  /*12d40*/  LOP3.LUT R0, R0, 0xc0, RZ, 0xfc, !PT ;  /* 0x000000c000007812 */ /* 0x000fce00078efcff */
.L_x_1433:
[----:B---3--:R-:W2:Y:S01]  /*12d50*/  LDL R9, [R1+0xc] ;  /* 0x00000c0001097983 */ /* 0x008ea20000100800 */
[----:B------:R-:W-:Y:S05]  /*12d60*/  YIELD ;  /* 0x0000000000007946 */ /* 0x000fea0003800000 */
[----:B------:R-:W-:Y:S01]  /*12d70*/  ULDC.64 UR4, c[0x0][0xa28] ;  /* 0x00028a0000047ab9 */ /* 0x000fe20000000a00 */
[----:B------:R-:W-:Y:S01]  /*12d80*/  IMAD.MOV.U32 R0, RZ, RZ, RZ ;  /* 0x000000ffff007224 */ /* 0x000fe200078e00ff */
[----:B------:R-:W-:Y:S01]  /*12d90*/  ISETP.NE.U32.AND P0, PT, RZ, UR4, PT ;  /* 0x00000004ff007c0c */ /* 0x000fe2000bf05070 */
[----:B01----:R-:W0:Y:S01]  /*12da0*/  LDC.64 R4, c[0x0][0xa00] ;  /* 0x00028000ff047b82 */ /* 0x003e220000000a00 */
[----:B------:R-:W-:Y:S01]  /*12db0*/  ULDC.64 UR8, c[0x0][0x208] ;  /* 0x0000820000087ab9 */ /* 0x000fe20000000a00 */
[----:B------:R-:W-:Y:S01]  /*12dc0*/  IMAD.MOV.U32 R10, RZ, RZ, RZ ;  /* 0x000000ffff0a7224 */ /* 0x000fe200078e00ff */
[----:B------:R-:W-:Y:S01]  /*12dd0*/  ISETP.NE.AND.EX P0, PT, RZ, UR5, PT, P0 ;  /* 0x00000005ff007c0c */ /* 0x000fe2000bf05300 */
[----:B------:R-:W-:Y:S01]  /*12de0*/  ULDC.64 UR4, c[0x0][0xa18] ;  /* 0x0002860000047ab9 */ /* 0x000fe20000000a00 */
[----:B------:R-:W-:-:S11]  /*12df0*/  ULDC.64 UR6, c[0x0][0xa08] ;  /* 0x0002820000067ab9 */ /* 0x000fd60000000a00 */
[----:B------:R-:W2:Y:S02]  /*12e00*/  @P0 LDC.64 R2, c[0x0][0xa28] ;  /* 0x00028a00ff020b82 */ /* 0x000ea40000000a00 */
[----:B--2---:R-:W-:-:S05]  /*12e10*/  @P0 IMAD.WIDE R2, R9, 0x4, R2 ;  /* 0x0000000409020825 */ /* 0x004fca00078e0202 */
[----:B------:R1:W5:Y:S01]  /*12e20*/  @P0 LDG.E R0, desc[UR8][R2.64] ;  /* 0x0000000802000981 */ /* 0x000362000c1e1900 */
[----:B------:R-:W-:Y:S01]  /*12e30*/  ISETP.NE.U32.AND P0, PT, RZ, UR4, PT ;  /* 0x00000004ff007c0c */ /* 0x000fe2000bf05070 */
[----:B0-----:R-:W-:Y:S01]  /*12e40*/  IMAD.WIDE R4, R9, 0x4, R4 ;  /* 0x0000000409047825 */ /* 0x001fe200078e0204 */
[----:B------:R-:W-:Y:S02]  /*12e50*/  ISETP.NE.U32.AND P1, PT, RZ, UR6, PT ;  /* 0x00000006ff007c0c */ /* 0x000fe4000bf25070 */
[----:B------:R-:W-:Y:S01]  /*12e60*/  ISETP.NE.AND.EX P2, PT, RZ, UR5, PT, P0 ;  /* 0x00000005ff007c0c */ /* 0x000fe2000bf45300 */
[----:B------:R-:W-:Y:S01]  /*12e70*/  ULDC.64 UR4, c[0x0][0xa00] ;  /* 0x0002800000047ab9 */ /* 0x000fe20000000a00 */
[----:B------:R-:W-:Y:S01]  /*12e80*/  ISETP.NE.AND.EX P1, PT, RZ, UR7, PT, P1 ;  /* 0x00000007ff007c0c */ /* 0x000fe2000bf25310 */
[----:B------:R-:W-:Y:S01]  /*12e90*/  IMAD.MOV.U32 R8, RZ, RZ, RZ ;  /* 0x000000ffff087224 */ /* 0x000fe200078e00ff */
[----:B------:R-:W-:Y:S01]  /*12ea0*/  ISETP.NE.U32.AND P0, PT, RZ, UR4, PT ;  /* 0x00000004ff007c0c */ /* 0x000fe2000bf05070 */
[----:B-1----:R-:W0:Y:S03]  /*12eb0*/  LDC.64 R2, c[0x0][0xa08] ;  /* 0x00028200ff027b82 */ /* 0x002e260000000a00 */
[----:B------:R-:W-:-:S05]  /*12ec0*/  ISETP.NE.AND.EX P0, PT, RZ, UR5, PT, P0 ;  /* 0x00000005ff007c0c */ /* 0x000fca000bf05300 */
[----:B------:R-:W1:Y:S08]  /*12ed0*/  @P2 LDC.64 R6, c[0x0][0xa18] ;  /* 0x00028600ff062b82 */ /* 0x000e700000000a00 */
[----:B------:R-:W2:Y:S01]  /*12ee0*/  @P0 LDG.E R10, desc[UR8][R4.64] ;  /* 0x00000008040a0981 */ /* 0x000ea2000c1e1900 */
[----:B------:R-:W-:Y:S01]  /*12ef0*/  ULDC UR4, c[0x0][0x288] ;  /* 0x0000a20000047ab9 */ /* 0x000fe20000000800 */
[----:B0-----:R-:W-:-:S05]  /*12f00*/  IMAD.WIDE R2, R9, 0x4, R2 ;  /* 0x0000000409027825 */ /* 0x001fca00078e0202 */
[----:B------:R-:W5:Y:S01]  /*12f10*/  @P1 LDG.E R8, desc[UR8][R2.64] ;  /* 0x0000000802081981 */ /* 0x000f62000c1e1900 */
[----:B-1----:R-:W-:-:S03]  /*12f20*/  @P2 IMAD.WIDE R6, R9, 0x4, R6 ;  /* 0x0000000409062825 */ /* 0x002fc600078e0206 */
[----:B--2---:R0:W-:Y:S02]  /*12f30*/  STL [R1+0x30], R10 ;  /* 0x0000300a01007387 */ /* 0x0041e40000100800 */
[----:B0-----:R-:W-:Y:S01]  /*12f40*/  IMAD.U32 R10, RZ, RZ, UR4 ;  /* 0x00000004ff0a7e24 */ /* 0x001fe2000f8e00ff */
[----:B------:R-:W-:-:S05]  /*12f50*/  ULDC.64 UR4, c[0x0][0x418] ;  /* 0x0001060000047ab9 */ /* 0x000fca0000000a00 */
        /* <DEDUP_REMOVED lines=12> */
[----:B------:R-:W0:Y:S04]  /*13020*/  LDG.E R7, desc[UR4][R4.64] ;  /* 0x0000000404077981 */ /* 0x000e28000c1e1900 */
[----:B------:R-:W0:Y:S02]  /*13030*/  LDG.E R4, desc[UR4][R4.64+0x4] ;  /* 0x0000040404047981 */ /* 0x000e24000c1e1900 */
[----:B0-----:R-:W-:-:S05]  /*13040*/  IMAD.IADD R10, R4, 0x1, -R7 ;  /* 0x00000001040a7824 */ /* 0x001fca00078e0a07 */
[----:B------:R1:W-:Y:S02]  /*13050*/  STL [R1+0x2c], R10 ;  /* 0x00002c0a01007387 */ /* 0x0003e40000100800 */
.L_x_1311:
[----:B------:R-:W2:Y:S01]  /*13060*/  LDL.LU R5, [R1+0x8] ;  /* 0x0000080001057983 */ /* 0x000ea20000300800 */
[----:B------:R-:W-:Y:S02]  /*13070*/  ULDC.64 UR4, c[0x0][0xa20] ;  /* 0x0002880000047ab9 */ /* 0x000fe40000000a00 */
[----:B------:R-:W-:-:S04]  /*13080*/  ISETP.NE.U32.AND P0, PT, RZ, UR4, PT ;  /* 0x00000004ff007c0c */ /* 0x000fc8000bf05070 */
[----:B------:R-:W-:Y:S02]  /*13090*/  ISETP.NE.AND.EX P0, PT, RZ, UR5, PT, P0 ;  /* 0x00000005ff007c0c */ /* 0x000fe4000bf05300 */
[C---:B--2---:R-:W-:Y:S02]  /*130a0*/  LOP3.LUT R7, R5.reuse, 0xff000000, RZ, 0xc0, !PT ;  /* 0xff00000005077812 */ /* 0x044fe400078ec0ff */
[C---:B------:R-:W-:Y:S02]  /*130b0*/  LOP3.LUT R4, R5.reuse, 0xff0000, RZ, 0xc0, !PT ;  /* 0x00ff000005047812 */ /* 0x040fe400078ec0ff */
[----:B------:R-:W-:Y:S02]  /*130c0*/  SHF.R.U32.HI R7, RZ, 0x8, R7 ;  /* 0x00000008ff077819 */ /* 0x000fe40000011607 */
[----:B------:R-:W-:Y:S02]  /*130d0*/  LOP3.LUT R16, R5, 0xffff, RZ, 0xc0, !PT ;  /* 0x0000ffff05107812 */ /* 0x000fe400078ec0ff */
[----:B------:R-:W-:Y:S01]  /*130e0*/  LEA.HI R7, R4, R7, RZ, 0x10 ;  /* 0x0000000704077211 */ /* 0x000fe200078f80ff */
[----:B-----5:R-:W-:-:S05]  /*130f0*/  IMAD.IADD R4, R8, 0x1, R0 ;  /* 0x0000000108047824 */ /* 0x020fca00078e0200 */
[----:B------:R2:W-:Y:S01]  /*13100*/  STL [R1+0x14], R4 ;  /* 0x0000140401007387 */ /* 0x0005e20000100800 */
[----:B------:R-:W-:Y:S05]  /*13110*/  @!P0 BRA `(.L_x_1312) ;  /* 0x0000000000148947 */ /* 0x000fea0003800000 */
[----:B------:R-:W3:Y:S01]  /*13120*/  LDC.64 R2, c[0x0][0xa20] ;  /* 0x00028800ff027b82 */ /* 0x000ee20000000a00 */
[----:B------:R-:W-:Y:S01]  /*13130*/  ULDC.64 UR4, c[0x0][0x208] ;  /* 0x0000820000047ab9 */ /* 0x000fe20000000a00 */
[----:B---3--:R-:W-:-:S05]  /*13140*/  IMAD.WIDE R2, R9, 0x4, R2 ;  /* 0x0000000409027825 */ /* 0x008fca00078e0202 */
[----:B------:R3:W5:Y:S01]  /*13150*/  LDG.E R6, desc[UR4][R2.64] ;  /* 0x0000000402067981 */ /* 0x000762000c1e1900 */
[----:B------:R-:W-:Y:S05]  /*13160*/  BRA `(.L_x_1313) ;  /* 0x0000000000147947 */ /* 0x000fea0003800000 */
.L_x_1312:
[----:B------:R-:W-:Y:S05]  /*13170*/  @!P1 BRA `(.L_x_1313) ;  /* 0x0000000000109947 */ /* 0x000fea0003800000 */
[----:B------:R-:W-:Y:S02]  /*13180*/  ULDC.64 UR4, c[0x0][0x208] ;  /* 0x0000820000047ab9 */ /* 0x000fe40000000a00 */
[----:B------:R-:W3:Y:S04]  /*13190*/  LDG.E R6, desc[UR4][R2.64] ;  /* 0x0000000402067981 */ /* 0x000ee8000c1e1900 */
[----:B------:R-:W3:Y:S02]  /*131a0*/  LDG.E R2, desc[UR4][R2.64+0x4] ;  /* 0x0000040402027981 */ /* 0x000ee4000c1e1900 */
[----:B---3--:R-:W-:-:S07]  /*131b0*/  IMAD.IADD R6, R2, 0x1, -R6 ;  /* 0x0000000102067824 */ /* 0x008fce00078e0a06 */
.L_x_1313:
[----:B--2---:R-:W2:Y:S01]  /*131c0*/  LDL.LU R4, [R1+0x4] ;  /* 0x0000040001047983 */ /* 0x004ea20000300800 */
[----:B---3--:R-:W3:Y:S01]  /*131d0*/  LDC R2, c[0x0][0x448] ;  /* 0x00011200ff027b82 */ /* 0x008ee20000000800 */
[----:B-----5:R-:W-:Y:S01]  /*131e0*/  IMAD.IADD R0, R6, 0x1, -R0 ;  /* 0x0000000106007824 */ /* 0x020fe200078e0a00 */
[----:B---3--:R-:W-:-:S13]  /*131f0*/  ISETP.NE.AND P1, PT, R2, 0x1, PT ;  /* 0x000000010200780c */ /* 0x008fda0003f25270 */
[----:B------:R-:W3:Y:S08]  /*13200*/  @P1 LDC R3, c[0x0][0x44c] ;  /* 0x00011300ff031b82 */ /* 0x000ef00000000800 */
[----:B------:R-:W4:Y:S01]  /*13210*/  @P1 LDC R2, c[0x0][0x450] ;  /* 0x00011400ff021b82 */ /* 0x000f220000000800 */
[----:B--2---:R-:W-:-:S04]  /*13220*/  IMAD.SHL.U32 R11, R4, 0x80, RZ ;  /* 0x00000080040b7824 */ /* 0x004fc800078e00ff */
[----:B------:R-:W-:Y:S01]  /*13230*/  VIADD R4, R11, 0x7f ;  /* 0x0000007f0b047836 */ /* 0x000fe20000000000 */
[----:B------:R2:W-:Y:S03]  /*13240*/  STL [R1+0x28], R11 ;  /* 0x0000280b01007387 */ /* 0x0005e60000100800 */
[----:B---3--:R-:W-:-:S04]  /*13250*/  @P1 IMAD.HI.U32 R3, R4, R3, RZ ;  /* 0x0000000304031227 */ /* 0x008fc800078e00ff */
[----:B------:R-:W-:Y:S01]  /*13260*/  IMAD.MOV.U32 R6, RZ, RZ, R4 ;  /* 0x000000ffff067224 */ /* 0x000fe200078e0004 */
[----:B----4-:R-:W-:Y:S01]  /*13270*/  @P1 SHF.R.U32.HI R6, RZ, R2, R3 ;  /* 0x00000002ff061219 */ /* 0x010fe20000011603 */
[----:B------:R-:W-:-:S05]  /*13280*/  VIADD R4, R0, 0x3f ;  /* 0x0000003f00047836 */ /* 0x000fca0000000000 */
[----:B------:R-:W-:-:S04]  /*13290*/  SHF.R.S32.HI R2, RZ, 0x1f, R4 ;  /* 0x0000001fff027819 */ /* 0x000fc80000011404 */
[----:B------:R-:W-:Y:S02]  /*132a0*/  LEA.HI R4, R2, R4, RZ, 0x6 ;  /* 0x0000000402047211 */ /* 0x000fe400078f30ff */
[----:B------:R-:W-:Y:S02]  /*132b0*/  IADD3 R2, R0, 0x1, -R10 ;  /* 0x0000000100027810 */ /* 0x000fe40007ffe80a */
[----:B------:R-:W-:-:S03]  /*132c0*/  SHF.R.S32.HI R9, RZ, 0x6, R4 ;  /* 0x00000006ff097819 */ /* 0x000fc60000011404 */
[----:B------:R-:W-:Y:S02]  /*132d0*/  IMAD.IADD R6, R2, 0x1, R6 ;  /* 0x0000000102067824 */ /* 0x000fe400078e0206 */
[----:B------:R-:W3:Y:S01]  /*132e0*/  LDC.64 R2, c[0x0][0x9e0] ;  /* 0x00027800ff027b82 */ /* 0x000ee20000000a00 */
[----:B------:R2:W-:Y:S01]  /*132f0*/  STL [R1+0x58], R9 ;  /* 0x0000580901007387 */ /* 0x0005e20000100800 */
[----:B---3--:R-:W-:Y:S01]  /*13300*/  ISETP.GE.AND P2, PT, R3, 0x1, PT ;  /* 0x000000010300780c */ /* 0x008fe20003f46270 */
[----:B------:R-:W-:-:S12]  /*13310*/  IMAD.IADD R2, R6, 0x1, R2 ;  /* 0x0000000106027824 */ /* 0x000fd800078e0202 */
[----:B--2---:R-:W-:Y:S05]  /*13320*/  @!P2 BRA `(.L_x_1314) ;  /* 0x000000000048a947 */ /* 0x004fea0003800000 */
[C---:B------:R-:W-:Y:S01]  /*13330*/  ISETP.GT.AND P0, PT, R6.reuse, RZ, PT ;  /* 0x000000ff0600720c */ /* 0x040fe20003f04270 */
[----:B------:R-:W-:Y:S01]  /*13340*/  BSSY B0, `(.L_x_1315) ;  /* 0x000000e000007945 */ /* 0x000fe20003800000 */
[----:B------:R-:W-:-:S11]  /*13350*/  VIADD R8, R6, 0xffffffff ;  /* 0xffffffff06087836 */ /* 0x000fd60000000000 */
[----:B------:R-:W-:Y:S05]  /*13360*/  @P0 BRA `(.L_x_1316) ;  /* 0x00000000001c0947 */ /* 0x000fea0003800000 */
[----:B------:R-:W-:Y:S01]  /*13370*/  ISETP.NE.AND P0, PT, R3, 0x1, PT ;  /* 0x000000010300780c */ /* 0x000fe20003f05270 */
[----:B------:R-:W-:-:S12]  /*13380*/  IMAD.MOV R6, RZ, RZ, -R6 ;  /* 0x000000ffff067224 */ /* 0x000fd800078e0a06 */
[----:B------:R-:W2:Y:S02]  /*13390*/  @P0 LDC.64 R4, c[0x0][0x9e8] ;  /* 0x00027a00ff040b82 */ /* 0x000ea40000000a00 */
[----:B--2---:R-:W-:-:S05]  /*133a0*/  @P0 IMAD.HI.U32 R4, R6, R4, RZ ;  /* 0x0000000406040227 */ /* 0x004fca00078e00ff */
[----:B------:R-:W-:-:S04]  /*133b0*/  @P0 SHF.R.U32.HI R6, RZ, R5, R4 ;  /* 0x00000005ff060219 */ /* 0x000fc80000011604 */
[----:B------:R-:W-:Y:S01]  /*133c0*/  LOP3.LUT R8, RZ, R6, RZ, 0x33, !PT ;  /* 0x00000006ff087212 */ /* 0x000fe200078e33ff */
[----:B------:R-:W-:Y:S06]  /*133d0*/  BRA `(.L_x_1317) ;  /* 0x0000000000107947 */ /* 0x000fec0003800000 */
.L_x_1316:
[----:B------:R-:W-:-:S13]  /*133e0*/  ISETP.NE.AND P0, PT, R3, 0x1, PT ;  /* 0x000000010300780c */ /* 0x000fda0003f05270 */
[----:B------:R-:W2:Y:S02]  /*133f0*/  @P0 LDC.64 R4, c[0x0][0x9e8] ;  /* 0x00027a00ff040b82 */ /* 0x000ea40000000a00 */
[----:B--2---:R-:W-:-:S05]  /*13400*/  @P0 IMAD.HI.U32 R4, R8, R4, RZ ;  /* 0x0000000408040227 */ /* 0x004fca00078e00ff */
[----:B------:R-:W-:-:S07]  /*13410*/  @P0 SHF.R.U32.HI R8, RZ, R5, R4 ;  /* 0x00000005ff080219 */ /* 0x000fce0000011604 */
.L_x_1317:
[----:B------:R-:W-:Y:S05]  /*13420*/  BSYNC B0 ;  /* 0x0000000000007941 */ /* 0x000fea0003800000 */
.L_x_1315:
[----:B------:R-:W-:-:S05]  /*13430*/  IMAD R8, R8, R3, R3 ;  /* 0x0000000308087224 */ /* 0x000fca00078e0203 */
[----:B------:R-:W-:-:S07]  /*13440*/  VIMNMX R2, R2, R8, PT ;  /* 0x0000000802027248 */ /* 0x000fce0003fe0100 */
.L_x_1314:
[----:B------:R-:W2:Y:S01]  /*13450*/  @P1 LDC R4, c[0x0][0x44c] ;  /* 0x00011300ff041b82 */ /* 0x000ea20000000800 */
[----:B------:R-:W-:Y:S01]  /*13460*/  IMAD.MOV.U32 R5, RZ, RZ, R11 ;  /* 0x000000ffff057224 */ /* 0x000fe200078e000b */
[----:B------:R-:W-:Y:S01]  /*13470*/  ULDC UR4, c[0x0][0x9dc] ;  /* 0x0002770000047ab9 */ /* 0x000fe20000000800 */
[----:B------:R-:W-:-:S05]  /*13480*/  VIADD R2, R2, 0x3f ;  /* 0x0000003f02027836 */ /* 0x000fca0000000000 */
[----:B------:R-:W3:Y:S01]  /*13490*/  @P1 LDC R6, c[0x0][0x450] ;  /* 0x00011400ff061b82 */ /* 0x000ee20000000800 */
[----:B--2---:R-:W-:-:S05]  /*134a0*/  @P1 IMAD.HI.U32 R4, R11, R4, RZ ;  /* 0x000000040b041227 */ /* 0x004fca00078e00ff */
[----:B---3--:R-:W-:-:S04]  /*134b0*/  @P1 SHF.R.U32.HI R5, RZ, R6, R4 ;  /* 0x00000006ff051219 */ /* 0x008fc80000011604 */
[----:B------:R-:W-:Y:S02]  /*134c0*/  IADD3 R6, R5, R0, -R10 ;  /* 0x0000000005067210 */ /* 0x000fe40007ffe80a */
[----:B------:R-:W-:-:S04]  /*134d0*/  SHF.R.S32.HI R0, RZ, 0x1f, R2 ;  /* 0x0000001fff007819 */ /* 0x000fc80000011402 */
[----:B------:R-:W-:Y:S01]  /*134e0*/  LEA.HI R0, R0, R2, RZ, 0x6 ;  /* 0x0000000200007211 */ /* 0x000fe200078f30ff */
[----:B------:R-:W-:-:S03]  /*134f0*/  VIADD R2, R6, -UR4 ;  /* 0x8000000406027c36 */ /* 0x000fc60008000000 */
[----:B------:R-:W-:-:S04]  /*13500*/  SHF.R.S32.HI R4, RZ, 0x6, R0 ;  /* 0x00000006ff047819 */ /* 0x000fc80000011400 */
[----:B------:R-:W-:Y:S01]  /*13510*/  VIMNMX R0, R9, R4, PT ;  /* 0x0000000409007248 */ /* 0x000fe20003fe0100 */
[----:B------:R2:W-:Y:S01]  /*13520*/  STL [R1+0x54], R4 ;  /* 0x0000540401007387 */ /* 0x0005e20000100800 */
[----:B------:R-:W-:Y:S05]  /*13530*/  @!P2 BRA `(.L_x_1318) ;  /* 0x000000000044a947 */ /* 0x000fea0003800000 */
[----:B------:R-:W-:Y:S01]  /*13540*/  ISETP.GT.AND P0, PT, R6, -0x1, PT ;  /* 0xffffffff0600780c */ /* 0x000fe20003f04270 */
[----:B------:R-:W-:-:S12]  /*13550*/  BSSY B0, `(.L_x_1319) ;  /* 0x000000d000007945 */ /* 0x000fd80003800000 */
[----:B------:R-:W-:Y:S05]  /*13560*/  @P0 BRA `(.L_x_1320) ;  /* 0x00000000001c0947 */ /* 0x000fea0003800000 */
[----:B------:R-:W-:Y:S02]  /*13570*/  ISETP.NE.AND P0, PT, R3, 0x1, PT ;  /* 0x000000010300780c */ /* 0x000fe40003f05270 */
[----:B------:R-:W-:-:S11]  /*13580*/  LOP3.LUT R6, RZ, R6, RZ, 0x33, !PT ;  /* 0x00000006ff067212 */ /* 0x000fd600078e33ff */
[----:B--2---:R-:W2:Y:S02]  /*13590*/  @P0 LDC.64 R4, c[0x0][0x9e8] ;  /* 0x00027a00ff040b82 */ /* 0x004ea40000000a00 */
[----:B--2---:R-:W-:-:S05]  /*135a0*/  @P0 IMAD.HI.U32 R4, R6, R4, RZ ;  /* 0x0000000406040227 */ /* 0x004fca00078e00ff */
[----:B------:R-:W-:-:S04]  /*135b0*/  @P0 SHF.R.U32.HI R6, RZ, R5, R4 ;  /* 0x00000005ff060219 */ /* 0x000fc80000011604 */
[----:B------:R-:W-:Y:S01]  /*135c0*/  LOP3.LUT R6, RZ, R6, RZ, 0x33, !PT ;  /* 0x00000006ff067212 */ /* 0x000fe200078e33ff */
[----:B------:R-:W-:Y:S06]  /*135d0*/  BRA `(.L_x_1321) ;  /* 0x0000000000107947 */ /* 0x000fec0003800000 */
.L_x_1320:
[----:B------:R-:W-:-:S13]  /*135e0*/  ISETP.NE.AND P0, PT, R3, 0x1, PT ;  /* 0x000000010300780c */ /* 0x000fda0003f05270 */
[----:B--2---:R-:W2:Y:S02]  /*135f0*/  @P0 LDC.64 R4, c[0x0][0x9e8] ;  /* 0x00027a00ff040b82 */ /* 0x004ea40000000a00 */
[----:B--2---:R-:W-:-:S05]  /*13600*/  @P0 IMAD.HI.U32 R4, R6, R4, RZ ;  /* 0x0000000406040227 */ /* 0x004fca00078e00ff */
[----:B------:R-:W-:-:S07]  /*13610*/  @P0 SHF.R.U32.HI R6, RZ, R5, R4 ;  /* 0x00000005ff060219 */ /* 0x000fce0000011604 */
.L_x_1321:
[----:B------:R-:W-:Y:S05]  /*13620*/  BSYNC B0 ;  /* 0x0000000000007941 */ /* 0x000fea0003800000 */
.L_x_1319:
[----:B------:R-:W-:-:S05]  /*13630*/  IMAD R3, R6, R3, RZ ;  /* 0x0000000306037224 */ /* 0x000fca00078e02ff */
[----:B------:R-:W-:-:S07]  /*13640*/  VIMNMX R2, R2, R3, !PT ;  /* 0x0000000302027248 */ /* 0x000fce0007fe0100 */
.L_x_1318:
[----:B------:R-:W-:Y:S01]  /*13650*/  SHF.R.S32.HI R3, RZ, 0x1f, R2 ;  /* 0x0000001fff037819 */ /* 0x000fe20000011402 */
[----:B------:R-:W-:Y:S01]  /*13660*/  IMAD.MOV.U32 R5, RZ, RZ, RZ ;  /* 0x000000ffff057224 */ /* 0x000fe200078e00ff */
[----:B--2---:R-:W-:Y:S01]  /*13670*/  SHF.R.U32.HI R4, RZ, 0x10, R7 ;  /* 0x00000010ff047819 */ /* 0x004fe20000011607 */
[----:B------:R-:W-:Y:S01]  /*13680*/  BSSY B0, `(.L_x_1322) ;  /* 0x0000029000007945 */ /* 0x000fe20003800000 */
[----:B------:R-:W-:Y:S01]  /*13690*/  LEA.HI R3, R3, R2, RZ, 0x6 ;  /* 0x0000000203037211 */ /* 0x000fe200078f30ff */
[----:B01----:R-:W-:Y:S01]  /*136a0*/  IMAD.MOV.U32 R10, RZ, RZ, R5 ;  /* 0x000000ffff0a7224 */ /* 0x003fe200078e0005 */
[----:B------:R-:W-:Y:S02]  /*136b0*/  ISETP.NE.AND P0, PT, R4, RZ, PT ;  /* 0x000000ff0400720c */ /* 0x000fe40003f05270 */
[----:B------:R-:W-:Y:S02]  /*136c0*/  SHF.R.S32.HI R3, RZ, 0x6, R3 ;  /* 0x00000006ff037819 */ /* 0x000fe40000011403 */
[----:B------:R-:W-:-:S02]  /*136d0*/  LOP3.LUT R8, R7, 0xff, RZ, 0xc0, !PT ;  /* 0x000000ff07087812 */ /* 0x000fc400078ec0ff */
[----:B------:R-:W-:-:S04]  /*136e0*/  VIMNMX R9, RZ, R3, !PT ;  /* 0x00000003ff097248 */ /* 0x000fc80007fe0100 */
[----:B------:R-:W-:Y:S01]  /*136f0*/  ISETP.GT.AND P1, PT, R0, R9, PT ;  /* 0x000000090000720c */ /* 0x000fe20003f24270 */
[----:B------:R0:W-:Y:S02]  /*13700*/  STL [R1+0x34], R9 ;  /* 0x0000340901007387 */ /* 0x0001e40000100800 */
[----:B------:R-:W1:Y:S02]  /*13710*/  @!P0 LDC R4, c[0x0][0x9f0] ;  /* 0x00027c00ff048b82 */ /* 0x000e640000000800 */
[----:B------:R0:W-:Y:S04]  /*13720*/  STL [R1+0x38], R5 ;  /* 0x0000380501007387 */ /* 0x0001e80000100800 */
[----:B------:R0:W-:Y:S04]  /*13730*/  STL [R1+0x40], R8 ;  /* 0x0000400801007387 */ /* 0x0001e80000100800 */
[----:B------:R-:W-:Y:S05]  /*13740*/  @!P1 BRA `(.L_x_1323) ;  /* 0x0000000000709947 */ /* 0x000fea0003800000 */
[-C--:B01----:R-:W-:Y:S02]  /*13750*/  IABS R5, R4.reuse ;  /* 0x0000000400057213 */ /* 0x083fe40000000000 */
[----:B------:R-:W-:Y:S02]  /*13760*/  IABS R7, R4 ;  /* 0x0000000400077213 */ /* 0x000fe40000000000 */
[----:B------:R-:W0:Y:S03]  /*13770*/  I2F.RP R2, R5 ;  /* 0x0000000500027306 */ /* 0x000e260000209400 */
[----:B------:R-:W-:-:S05]  /*13780*/  IMAD.MOV R7, RZ, RZ, -R7 ;  /* 0x000000ffff077224 */ /* 0x000fca00078e0a07 */
[----:B0-----:R-:W0:Y:S02]  /*13790*/  MUFU.RCP R2, R2 ;  /* 0x0000000200027308 */ /* 0x001e240000001000 */
[----:B0-----:R-:W-:-:S06]  /*137a0*/  VIADD R2, R2, 0xffffffe ;  /* 0x0ffffffe02027836 */ /* 0x001fcc0000000000 */
[----:B------:R-:W0:Y:S02]  /*137b0*/  F2I.FTZ.U32.TRUNC.NTZ R3, R2 ;  /* 0x0000000200037305 */ /* 0x000e24000021f000 */
[----:B0-----:R-:W-:-:S04]  /*137c0*/  IMAD.MOV R2, RZ, RZ, -R3 ;  /* 0x000000ffff027224 */ /* 0x001fc800078e0a03 */
[----:B------:R-:W-:Y:S02]  /*137d0*/  IMAD R6, R2, R5, RZ ;  /* 0x0000000502067224 */ /* 0x000fe400078e02ff */
[----:B------:R-:W-:-:S04]  /*137e0*/  IMAD.MOV.U32 R2, RZ, RZ, RZ ;  /* 0x000000ffff027224 */ /* 0x000fc800078e00ff */
[----:B------:R-:W-:Y:S01]  /*137f0*/  IMAD.HI.U32 R6, R3, R6, R2 ;  /* 0x0000000603067227 */ /* 0x000fe200078e0002 */
[----:B------:R-:W-:-:S05]  /*13800*/  IADD3 R3, R4, -0x1, R0 ;  /* 0xffffffff04037810 */ /* 0x000fca0007ffe000 */
[----:B------:R-:W-:-:S05]  /*13810*/  IMAD.IADD R3, R3, 0x1, -R9 ;  /* 0x0000000103037824 */ /* 0x000fca00078e0a09 */
[----:B------:R-:W-:Y:S02]  /*13820*/  IABS R2, R3 ;  /* 0x0000000300027213 */ /* 0x000fe40000000000 */
[----:B------:R-:W-:-:S03]  /*13830*/  LOP3.LUT R3, R3, R4, RZ, 0x3c, !PT ;  /* 0x0000000403037212 */ /* 0x000fc600078e3cff */
        /* <DEDUP_REMOVED lines=13> */
.L_x_1323:
[----:B------:R-:W-:Y:S05]  /*13910*/  BSYNC B0 ;  /* 0x0000000000007941 */ /* 0x000fea0003800000 */
.L_x_1322:
[----:B------:R-:W-:Y:S01]  /*13920*/  IMAD.MOV.U32 R3, RZ, RZ, R10 ;  /* 0x000000ffff037224 */ /* 0x000fe200078e000a */
[----:B------:R-:W-:Y:S03]  /*13930*/  BSSY B7, `(.L_x_1324) ;  /* 0x00004ce000077945 */ /* 0x000fe60003800000 */
[----:B------:R-:W-:-:S05]  /*13940*/  IMAD R2, R8, R3, R9 ;  /* 0x0000000308027224 */ /* 0x000fca00078e0209 */
[----:B------:R-:W-:Y:S01]  /*13950*/  VIADDMNMX R0, R2, R3, R0, PT ;  /* 0x0000000302007246 */ /* 0x000fe20003800100 */
[----:B------:R3:W-:Y:S03]  /*13960*/  STL [R1+0x24], R2 ;  /* 0x0000240201007387 */ /* 0x0007e60000100800 */
[----:B------:R-:W-:Y:S01]  /*13970*/  ISETP.GT.AND P0, PT, R0, R2, PT ;  /* 0x000000020000720c */ /* 0x000fe20003f04270 */
[----:B------:R3:W-:-:S12]  /*13980*/  STL [R1+0x3c], R0 ;  /* 0x00003c0001007387 */ /* 0x0007d80000100800 */
[----:B---3--:R-:W-:Y:S05]  /*13990*/  @P0 BRA `(.L_x_1325) ;  /* 0x00000000004c0947 */ /* 0x008fea0003800000 */
[----:B------:R-:W3:Y:S02]  /*139a0*/  S2R R2, SR_TID.X ;  /* 0x0000000000027919 */ /* 0x000ee40000002100 */
[----:B---3--:R-:W-:-:S04]  /*139b0*/  LOP3.LUT R2, R2, 0x7f, RZ, 0xc0, !PT ;  /* 0x0000007f02027812 */ /* 0x008fc800078ec0ff */
[----:B------:R-:W-:-:S13]  /*139c0*/  ISETP.NE.AND P0, PT, R2, RZ, PT ;  /* 0x000000ff0200720c */ /* 0x000fda0003f05270 */
[----:B------:R-:W-:Y:S05]  /*139d0*/  @P0 BRA `(.L_x_1326) ;  /* 0x0000004c000c0947 */ /* 0x000fea0003800000 */
[----:B------:R-:W3:Y:S01]  /*139e0*/  S2R R3, SR_LANEID ;  /* 0x0000000000037919 */ /* 0x000ee20000000000 */
[----:B------:R-:W-:Y:S01]  /*139f0*/  VOTEU.ANY UR4, UPT, PT ;  /* 0x0000000000047886 */ /* 0x000fe200038e0100 */
[----:B------:R-:W-:Y:S01]  /*13a00*/  ULDC.64 UR6, c[0x0][0x208] ;  /* 0x0000820000067ab9 */ /* 0x000fe20000000a00 */
[----:B------:R-:W3:Y:S08]  /*13a10*/  FLO.U32 R0, UR4 ;  /* 0x0000000400007d00 */ /* 0x000ef000080e0000 */
[----:B0-----:R-:W0:Y:S01]  /*13a20*/  POPC R5, UR4 ;  /* 0x0000000400057d09 */ /* 0x001e220008000000 */
[----:B---3--:R-:W-:-:S02]  /*13a30*/  ISETP.EQ.U32.AND P0, PT, R0, R3, PT ;  /* 0x000000030000720c */ /* 0x008fc40003f02070 */
[----:B------:R-:W0:Y:S11]  /*13a40*/  LDC.64 R2, c[0x0][0xc60] ;  /* 0x00031800ff027b82 */ /* 0x000e360000000a00 */
[----:B0-----:R-:W3:Y:S01]  /*13a50*/  @P0 ATOMG.E.ADD.STRONG.GPU PT, R3, desc[UR6][R2.64], R5 ;  /* 0x00000005020309a8 */ /* 0x001ee200081ee1c6 */
[----:B-1----:R-:W0:Y:S02]  /*13a60*/  S2R R4, SR_LTMASK ;  /* 0x0000000000047919 */ /* 0x002e240000003900 */
[----:B0-----:R-:W-:-:S04]  /*13a70*/  LOP3.LUT R4, R4, UR4, RZ, 0xc0, !PT ;  /* 0x0000000404047c12 */ /* 0x001fc8000f8ec0ff */
[----:B------:R-:W0:Y:S01]  /*13a80*/  POPC R7, R4 ;  /* 0x0000000400077309 */ /* 0x000e220000000000 */
[----:B---3--:R-:W0:Y:S02]  /*13a90*/  SHFL.IDX PT, R0, R3, R0, 0x1f ;  /* 0x00001f0003007589 */ /* 0x008e2400000e0000 */
[----:B0-----:R-:W-:-:S05]  /*13aa0*/  IADD3 R0, R0, UR38, R7 ;  /* 0x0000002600007c10 */ /* 0x001fca000fffe007 */
[----:B------:R3:W-:Y:S01]  /*13ab0*/  STL [R1], R0 ;  /* 0x0000000001007387 */ /* 0x0007e20000100800 */
[----:B------:R-:W-:Y:S05]  /*13ac0*/  BRA `(.L_x_1326) ;  /* 0x0000004800d07947 */ /* 0x000fea0003800000 */
.L_x_1325:
        /* <DEDUP_REMOVED lines=8> */
[----:B-1----:R-:W-:Y:S02]  /*13b50*/  IMAD.U32 R4, RZ, RZ, UR6 ;  /* 0x00000006ff047e24 */ /* 0x002fe4000f8e00ff */
[----:B------:R-:W1:Y:S01]  /*13b60*/  LDC.64 R2, c[0x4][R2] ;  /* 0x0100000002027b82 */ /* 0x000e620000000a00 */
[----:B0-----:R-:W-:Y:S02]  /*13b70*/  IMAD.U32 R5, RZ, RZ, UR7 ;  /* 0x00000007ff057e24 */ /* 0x001fe4000f8e00ff */
[----:B------:R-:W-:Y:S02]  /*13b80*/  IMAD.U32 R6, RZ, RZ, UR8 ;  /* 0x00000008ff067e24 */ /* 0x000fe4000f8e00ff */
[----:B------:R-:W-:-:S02]  /*13b90*/  IMAD.U32 R7, RZ, RZ, UR9 ;  /* 0x00000009ff077e24 */ /* 0x000fc4000f8e00ff */
[----:B--2---:R-:W-:Y:S02]  /*13ba0*/  IMAD.U32 R10, RZ, RZ, UR4 ;  /* 0x00000004ff0a7e24 */ /* 0x004fe4000f8e00ff */
[----:B------:R-:W-:Y:S02]  /*13bb0*/  IMAD.U32 R11, RZ, RZ, UR5 ;  /* 0x00000005ff0b7e24 */ /* 0x000fe4000f8e00ff */
[----:B------:R-:W-:Y:S02]  /*13bc0*/  IMAD.MOV.U32 R8, RZ, RZ, 0x70 ;  /* 0x00000070ff087424 */ /* 0x000fe400078e00ff */
[----:B------:R-:W-:Y:S02]  /*13bd0*/  IMAD.MOV.U32 R12, RZ, RZ, 0x1 ;  /* 0x00000001ff0c7424 */ /* 0x000fe400078e00ff */
[----:B------:R-:W-:-:S07]  /*13be0*/  IMAD.MOV.U32 R13, RZ, RZ, RZ ;  /* 0x000000ffff0d7224 */ /* 0x000fce00078e00ff */
[----:B------:R-:W-:-:S07]  /*13bf0*/  LEPC R20, `(.L_x_1328) ;  /* 0x000000001014794e */ /* 0x000fce0000000000 */
[----:B-1----:R-:W-:Y:S05]  /*13c00*/  CALL.ABS.NOINC R2 ;  /* 0x0000000002007343 */ /* 0x002fea0003c00000 */
.L_x_1328:
[----:B------:R-:W-:Y:S05]  /*13c10*/  BSYNC B6 ;  /* 0x0000000000067941 */ /* 0x000fea0003800000 */
.L_x_1327:
        /* <DEDUP_REMOVED lines=9> */
[----:B-1----:R-:W-:Y:S02]  /*13cb0*/  IMAD.U32 R4, RZ, RZ, UR6 ;  /* 0x00000006ff047e24 */ /* 0x002fe4000f8e00ff */
[----:B0-----:R-:W-:Y:S02]  /*13cc0*/  IMAD.U32 R5, RZ, RZ, UR7 ;  /* 0x00000007ff057e24 */ /* 0x001fe4000f8e00ff */
[----:B------:R-:W-:Y:S02]  /*13cd0*/  IMAD.U32 R6, RZ, RZ, UR8 ;  /* 0x00000008ff067e24 */ /* 0x000fe4000f8e00ff */
[----:B------:R-:W-:-:S02]  /*13ce0*/  IMAD.U32 R7, RZ, RZ, UR9 ;  /* 0x00000009ff077e24 */ /* 0x000fc4000f8e00ff */
[----:B--2---:R-:W-:Y:S02]  /*13cf0*/  IMAD.U32 R10, RZ, RZ, UR4 ;  /* 0x00000004ff0a7e24 */ /* 0x004fe4000f8e00ff */
[----:B------:R-:W-:Y:S02]  /*13d00*/  IMAD.U32 R11, RZ, RZ, UR5 ;  /* 0x00000005ff0b7e24 */ /* 0x000fe4000f8e00ff */
[----:B------:R-:W-:Y:S02]  /*13d10*/  IMAD.MOV.U32 R8, RZ, RZ, 0x70 ;  /* 0x00000070ff087424 */ /* 0x000fe400078e00ff */
[----:B------:R-:W-:Y:S02]  /*13d20*/  IMAD.MOV.U32 R12, RZ, RZ, 0x1 ;  /* 0x00000001ff0c7424 */ /* 0x000fe400078e00ff */
[----:B---3--:R-:W-:-:S07]  /*13d30*/  IMAD.MOV.U32 R13, RZ, RZ, RZ ;  /* 0x000000ffff0d7224 */ /* 0x008fce00078e00ff */
[----:B------:R-:W-:-:S07]  /*13d40*/  LEPC R20, `(.L_x_1331) ;  /* 0x000000001014794e */ /* 0x000fce0000000000 */
[----:B----4-:R-:W-:Y:S05]  /*13d50*/  CALL.ABS.NOINC R2 ;  /* 0x0000000002007343 */ /* 0x010fea0003c00000 */
.L_x_1331:
[----:B------:R0:W1:Y:S01]  /*13d60*/  LDC.64 R2, c[0x4][R17] ;  /* 0x0100000011027b82 */ /* 0x0000620000000a00 */
[----:B------:R-:W-:Y:S01]  /*13d70*/  ULDC.64 UR6, c[0x4][0xa8] ;  /* 0x01002a0000067ab9 */ /* 0x000fe20000000a00 */
[----:B------:R-:W-:Y:S01]  /*13d80*/  ULDC.64 UR8, c[0x4][0xb0] ;  /* 0x01002c0000087ab9 */ /* 0x000fe20000000a00 */
[----:B------:R-:W-:Y:S01]  /*13d90*/  ULDC.64 UR4, c[0x4][0x40] ;  /* 0x0100100000047ab9 */ /* 0x000fe20000000a00 */
        /* <DEDUP_REMOVED lines=11> */
.L_x_1330:
[----:B------:R-:W-:Y:S05]  /*13e50*/  BSYNC B6 ;  /* 0x0000000000067941 */ /* 0x000fea0003800000 */
.L_x_1329:
[----:B------:R-:W3:Y:S01]  /*13e60*/  LDL R0, [R1+0xc] ;  /* 0x00000c0001007983 */ /* 0x000ee20000100800 */
[----:B------:R-:W-:Y:S02]  /*13e70*/  ULDC.64 UR4, c[0x0][0x9f8] ;  /* 0x00027e0000047ab9 */ /* 0x000fe40000000a00 */
[----:B------:R-:W-:Y:S01]  /*13e80*/  ISETP.NE.U32.AND P0, PT, RZ, UR4, PT ;  /* 0x00000004ff007c0c */ /* 0x000fe2000bf05070 */
[----:B------:R-:W4:Y:S01]  /*13e90*/  LDL R17, [R1+0x3c] ;  /* 0x00003c0001117983 */ /* 0x000f220000100800 */
[----:B------:R-:W-:Y:S02]  /*13ea0*/  ULDC.64 UR6, c[0x0][0x208] ;  /* 0x0000820000067ab9 */ /* 0x000fe40000000a00 */
[----:B------:R-:W-:Y:S01]  /*13eb0*/  ISETP.NE.AND.EX P0, PT, RZ, UR5, PT, P0 ;  /* 0x00000005ff007c0c */ /* 0x000fe2000bf05300 */
[----:B------:R-:W-:-:S12]  /*13ec0*/  ULDC.64 UR4, c[0x0][0xa08] ;  /* 0x0002820000047ab9 */ /* 0x000fd80000000a00 */
[----:B------:R-:W5:Y:S01]  /*13ed0*/  @P0 LDC.64 R2, c[0x0][0x9f8] ;  /* 0x00027e00ff020b82 */ /* 0x000f620000000a00 */
[----:B---3--:R-:W-:Y:S02]  /*13ee0*/  IMAD.MOV.U32 R7, RZ, RZ, R0 ;  /* 0x000000ffff077224 */ /* 0x008fe400078e0000 */
[----:B-----5:R-:W-:-:S05]  /*13ef0*/  @P0 IMAD.WIDE R2, R0, 0x4, R2 ;  /* 0x0000000400020825 */ /* 0x020fca00078e0202 */
[----:B------:R3:W0:Y:S01]  /*13f00*/  @P0 LDG.E R7, desc[UR6][R2.64] ;  /* 0x0000000602070981 */ /* 0x000622000c1e1900 */
[----:B----4-:R-:W-:Y:S01]  /*13f10*/  VIADD R0, R17, 0xffffffff ;  /* 0xffffffff11007836 */ /* 0x010fe20000000000 */
[----:B---3--:R-:W3:Y:S02]  /*13f20*/  LDC.64 R2, c[0x0][0x418] ;  /* 0x00010600ff027b82 */ /* 0x008ee40000000a00 */
[----:B---3--:R-:W-:Y:S01]  /*13f30*/  LOP3.LUT P0, RZ, R2, UR4, RZ, 0xfc, !PT ;  /* 0x0000000402ff7c12 */ /* 0x008fe2000f80fcff */
[----:B------:R-:W-:-:S03]  /*13f40*/  UMOV UR4, 0xffffffff ;  /* 0xffffffff00047882 */ /* 0x000fc60000000000 */
[----:B------:R-:W-:Y:S02]  /*13f50*/  LOP3.LUT P0, RZ, R3, UR5, RZ, 0xfc, P0 ;  /* 0x0000000503ff7c12 */ /* 0x000fe4000800fcff */
[----:B0-----:R-:W-:Y:S01]  /*13f60*/  SHF.R.S32.HI R8, RZ, 0x1f, R7 ;  /* 0x0000001fff087819 */ /* 0x001fe20000011407 */
[----:B------:R0:W-:Y:S01]  /*13f70*/  STL [R1+0x8], R7 ;  /* 0x0000080701007387 */ /* 0x0001e20000100800 */
[----:B------:R-:W-:-:S03]  /*13f80*/  SEL R17, R7, RZ, !P0 ;  /* 0x000000ff07117207 */ /* 0x000fc60004000000 */
[----:B------:R0:W-:Y:S01]  /*13f90*/  STL [R1+0x1c], R8 ;  /* 0x00001c0801007387 */ /* 0x0001e20000100800 */
[----:B------:R-:W-:Y:S05]  /*13fa0*/  BRA.DIV UR4, `(.L_x_1332) ;  /* 0x0000005e04ec7947 */ /* 0x000fea000b800000 */
[----:B-1----:R-:W1:Y:S02]  /*13fb0*/  S2R R4, SR_TID.X ;  /* 0x0000000000047919 */ /* 0x002e640000002100 */
[----:B-1----:R-:W-:-:S04]  /*13fc0*/  SHF.R.U32.HI R4, RZ, 0x5, R4 ;  /* 0x00000005ff047819 */ /* 0x002fc80000011604 */
[----:B------:R-:W-:-:S05]  /*13fd0*/  LOP3.LUT R4, R4, 0x3, RZ, 0xc0, !PT ;  /* 0x0000000304047812 */ /* 0x000fca00078ec0ff */
[----:B------:R1:W3:Y:S02]  /*13fe0*/  SHFL.IDX PT, R14, R4, RZ, 0x1f ;  /* 0x00001fff040e7589 */ /* 0x0002e400000e0000 */
.L_x_1449:
[----:B-1----:R-:W4:Y:S01]  /*13ff0*/  LDL.LU R4, [R1+0x18] ;  /* 0x0000180001047983 */ /* 0x002f220000300800 */
[----:B------:R-:W-:Y:S02]  /*14000*/  PLOP3.LUT P1, PT, PT, PT, PT, 0x8, 0x0 ;  /* 0x000000000000781c */ /* 0x000fe40003f2e170 */
[----:B---3--:R-:W-:Y:S01]  /*14010*/  ISETP.NE.AND P0, PT, R14, RZ, PT ;  /* 0x000000ff0e00720c */ /* 0x008fe20003f05270 */
[----:B------:R1:W-:Y:S01]  /*14020*/  STL [R1+0x4], R0 ;  /* 0x0000040001007387 */ /* 0x0003e20000100800 */
[----:B----4-:R-:W-:-:S09]  /*14030*/  LOP3.LUT R4, R4, 0xfffffffe, RZ, 0xc0, !PT ;  /* 0xfffffffe04047812 */ /* 0x010fd200078ec0ff */
[----:B------:R-:W-:-:S05]  /*14040*/  @P1 LOP3.LUT R4, R4, 0x1, RZ, 0xfc, !PT ;  /* 0x0000000104041812 */ /* 0x000fca00078efcff */
[----:B------:R1:W-:Y:S01]  /*14050*/  STL [R1+0x18], R4 ;  /* 0x0000180401007387 */ /* 0x0003e20000100800 */
[----:B------:R-:W-:Y:S05]  /*14060*/  @P0 BRA `(.L_x_1333) ;  /* 0x00000004004c0947 */ /* 0x000fea0003800000 */
[----:B------:R-:W-:-:S03]  /*14070*/  UMOV UR4, 0xffffffff ;  /* 0xffffffff00047882 */ /* 0x000fc60000000000 */
[----:B------:R-:W-:Y:S05]  /*14080*/  BRA.DIV UR4, `(.L_x_1334) ;  /* 0x0000005e04e87947 */ /* 0x000fea000b800000 */
[----:B------:R-:W-:-:S13]  /*14090*/  ELECT P6, URZ, PT ;  /* 0x00000000003f782f */ /* 0x000fda00038c0000 */
.L_x_1452:
[----:B------:R-:W-:Y:S05]  /*140a0*/  @!P6 BRA `(.L_x_1333) ;  /* 0x00000004003ce947 */ /* 0x000fea0003800000 */
[----:B------:R-:W-:-:S04]  /*140b0*/  ISETP.NE.U32.AND P0, PT, R2, RZ, PT ;  /* 0x000000ff0200720c */ /* 0x000fc80003f05070 */
[----:B------:R-:W-:-:S13]  /*140c0*/  ISETP.NE.AND.EX P0, PT, R3, RZ, PT, P0 ;  /* 0x000000ff0300720c */ /* 0x000fda0003f05300 */
[----:B------:R-:W-:Y:S05]  /*140d0*/  @!P0 BRA `(.L_x_1335) ;  /* 0x0000000000548947 */ /* 0x000fea0003800000 */
[----:B------:R-:W3:Y:S01]  /*140e0*/  LDC R6, c[0x0][0x43c] ;  /* 0x00010f00ff067b82 */ /* 0x000ee20000000800 */
[----:B------:R-:W-:Y:S01]  /*140f0*/  IMAD.MOV.U32 R9, RZ, RZ, R0 ;  /* 0x000000ffff097224 */ /* 0x000fe200078e0000 */
[----:B------:R-:W-:Y:S01]  /*14100*/  ULDC.64 UR4, c[0x0][0x428] ;  /* 0x00010a0000047ab9 */ /* 0x000fe20000000a00 */
[----:B------:R-:W-:Y:S02]  /*14110*/  ULDC.64 UR6, c[0x0][0x208] ;  /* 0x0000820000067ab9 */ /* 0x000fe40000000a00 */
[----:B-1----:R-:W-:Y:S01]  /*14120*/  IMAD.MOV.U32 R0, RZ, RZ, R9 ;  /* 0x000000ffff007224 */ /* 0x002fe200078e0009 */
[----:B---3--:R-:W-:-:S13]  /*14130*/  ISETP.NE.AND P0, PT, R6, 0x1, PT ;  /* 0x000000010600780c */ /* 0x008fda0003f05270 */
        /* <DEDUP_REMOVED lines=15> */
.L_x_1335:
[----:B---3--:R-:W3:Y:S01]  /*14230*/  LDL R2, [R1+0x10] ;  /* 0x0000100001027983 */ /* 0x008ee20000100800 */
[----:B-1----:R-:W-:Y:S01]  /*14240*/  IMAD R0, R19, 0x8, R18 ;  /* 0x0000000813007824 */ /* 0x002fe200078e0212 */
[----:B---3--:R-:W-:-:S04]  /*14250*/  SHF.L.U32 R2, R2, 0x1f, RZ ;  /* 0x0000001f02027819 */ /* 0x008fc800000006ff */
[----:B------:R-:W1:Y:S02]  /*14260*/  SYNCS.PHASECHK.TRANS64.TRYWAIT P0, [R0+URZ+0x30840], R2 ;  /* 0x03084002000075a7 */ /* 0x000e64000800017f */
[----:B-1----:R-:W-:Y:S05]  /*14270*/  @!P0 BRA `(.L_x_1336) ;  /* 0x0000005c008c8947 */ /* 0x002fea0003800000 */
.L_x_1453:
[----:B------:R-:W3:Y:S02]  /*14280*/  S2R R3, SR_TID.X ;  /* 0x0000000000037919 */ /* 0x000ee40000002100 */
[----:B---3--:R-:W-:-:S04]  /*14290*/  LOP3.LUT R3, R3, 0x7f, RZ, 0xc0, !PT ;  /* 0x0000007f03037812 */ /* 0x008fc800078ec0ff */
[----:B------:R-:W-:-:S13]  /*142a0*/  ISETP.NE.AND P0, PT, R3, RZ, PT ;  /* 0x000000ff0300720c */ /* 0x000fda0003f05270 */
        /* <DEDUP_REMOVED lines=8> */
.L_x_1337:
[----:B-1----:R-:W3:Y:S04]  /*14330*/  LDL R2, [R1+0x14] ;  /* 0x0000140001027983 */ /* 0x002ee80000100800 */
[----:B------:R-:W4:Y:S01]  /*14340*/  LDL R3, [R1+0x4] ;  /* 0x0000040001037983 */ /* 0x000f220000100800 */
[----:B------:R-:W-:Y:S01]  /*14350*/  R2UR UR9, R0 ;  /* 0x00000000000972ca */ /* 0x000fe200000e0000 */
[----:B------:R-:W-:-:S05]  /*14360*/  IMAD R0, R19, 0x8000, R18 ;  /* 0x0000800013007824 */ /* 0x000fca00078e0212 */
[----:B------:R-:W-:Y:S01]  /*14370*/  R2UR UR14, R0 ;  /* 0x00000000000e72ca */ /* 0x000fe200000e0000 */
[----:B------:R-:W-:Y:S01]  /*14380*/  UIADD3 UR4, UP0, UR36, 0x370, URZ ;  /* 0x0000037024047890 */ /* 0x000fe2000ff1e03f */
[----:B---3--:R-:W-:Y:S02]  /*14390*/  R2UR UR5, R2 ;  /* 0x00000000020572ca */ /* 0x008fe400000e0000 */
[----:B------:R-:W3:Y:S01]  /*143a0*/  LDL.LU R2, [R1+0x18] ;  /* 0x0000180001027983 */ /* 0x000ee20000300800 */
[----:B----4-:R-:W-:Y:S02]  /*143b0*/  R2UR UR11, R3 ;  /* 0x00000000030b72ca */ /* 0x010fe400000e0000 */
[----:B------:R-:W-:Y:S02]  /*143c0*/  R2UR UR12, R16 ;  /* 0x00000000100c72ca */ /* 0x000fe400000e0000 */
[----:B-----5:R-:W-:Y:S01]  /*143d0*/  R2UR UR13, R17 ;  /* 0x00000000110d72ca */ /* 0x020fe200000e0000 */
[----:B------:R-:W-:Y:S01]  /*143e0*/  UIADD3 UR9, UR9, 0x30830, URZ ;  /* 0x0003083009097890 */ /* 0x000fe2000fffe03f */
[----:B------:R-:W-:-:S02]  /*143f0*/  PLOP3.LUT P0, PT, PT, PT, PT, 0x80, 0x0 ;  /* 0x000000000000781c */ /* 0x000fc40003f0f070 */
[----:B------:R-:W-:Y:S02]  /*14400*/  UIADD3 UR8, UR14, 0x20400, URZ ;  /* 0x000204000e087890 */ /* 0x000fe4000fffe03f */
[----:B------:R-:W-:-:S03]  /*14410*/  UIADD3 UR15, UR14, 0x22400, URZ ;  /* 0x000224000e0f7890 */ /* 0x000fc6000fffe03f */
[----:B------:R-:W-:Y:S02]  /*14420*/  ULEA UR11, UR11, UR5, 0x6 ;  /* 0x000000050b0b7291 */ /* 0x000fe4000f8e303f */
[----:B------:R-:W-:Y:S02]  /*14430*/  UIADD3.X UR5, URZ, UR37, URZ, UP0, !UPT ;  /* 0x000000253f057290 */ /* 0x000fe400087fe43f */
[----:B------:R-:W-:Y:S01]  /*14440*/  UIADD3 UR17, UR14, 0x24400, URZ ;  /* 0x000244000e117890 */ /* 0x000fe2000fffe03f */
[----:B------:R-:W-:Y:S01]  /*14450*/  UMOV UR10, URZ ;  /* 0x0000003f000a7c82 */ /* 0x000fe20008000000 */
[----:B------:R-:W-:Y:S01]  /*14460*/  UMOV UR6, 0x0 ;  /* 0x0000000000067882 */ /* 0x000fe20000000000 */
[----:B------:R-:W-:Y:S01]  /*14470*/  UMOV UR7, 0x14f00000 ;  /* 0x14f0000000077882 */ /* 0x000fe20000000000 */
[----:B------:R-:W-:Y:S01]  /*14480*/  UMOV UR16, 0x40 ;  /* 0x0000004000107882 */ /* 0x000fe20000000000 */
[----:B------:R-:W-:Y:S02]  /*14490*/  UIADD3 UR18, UR14, 0x26400, URZ ;  /* 0x000264000e127890 */ /* 0x000fe4000fffe03f */
[----:B------:R1:W-:Y:S01]  /*144a0*/  UTMALDG.4D [UR8], [UR4], desc[UR6] ;  /* 0x00000608040075b4 */ /* 0x0003e20008019000 */
[----:B------:R-:W-:Y:S01]  /*144b0*/  UMOV UR14, 0x80 ;  /* 0x00000080000e7882 */ /* 0x000fe20000000000 */
[----:B-1----:R-:W-:Y:S01]  /*144c0*/  UMOV UR8, UR15 ;  /* 0x0000000f00087c82 */ /* 0x002fe20008000000 */
[----:B------:R-:W-:-:S02]  /*144d0*/  UMOV UR10, UR16 ;  /* 0x00000010000a7c82 */ /* 0x000fc40008000000 */
[----:B------:R1:W-:Y:S02]  /*144e0*/  UTMALDG.4D [UR8], [UR4], desc[UR6] ;  /* 0x00000608040075b4 */ /* 0x0003e40008019000 */
[----:B-1----:R-:W-:Y:S01]  /*144f0*/  UMOV UR8, UR17 ;  /* 0x0000001100087c82 */ /* 0x002fe20008000000 */
[----:B------:R-:W-:Y:S01]  /*14500*/  UMOV UR10, UR14 ;  /* 0x0000000e000a7c82 */ /* 0x000fe20008000000 */
[----:B------:R-:W-:Y:S01]  /*14510*/  UMOV UR14, 0xc0 ;  /* 0x000000c0000e7882 */ /* 0x000fe20000000000 */
[----:B------:R1:W-:Y:S02]  /*14520*/  UTMALDG.4D [UR8], [UR4], desc[UR6] ;  /* 0x00000608040075b4 */ /* 0x0003e40008019000 */
[----:B-1----:R-:W-:Y:S01]  /*14530*/  UMOV UR8, UR18 ;  /* 0x0000001200087c82 */ /* 0x002fe20008000000 */
[----:B------:R-:W-:Y:S02]  /*14540*/  UMOV UR10, UR14 ;  /* 0x0000000e000a7c82 */ /* 0x000fe40008000000 */
[----:B------:R4:W-:Y:S01]  /*14550*/  UTMALDG.4D [UR8], [UR4], desc[UR6] ;  /* 0x00000608040075b4 */ /* 0x0009e20008019000 */
[----:B---3--:R-:W-:-:S04]  /*14560*/  LOP3.LUT R2, R2, 0xfffffffe, RZ, 0xc0, !PT ;  /* 0xfffffffe02027812 */ /* 0x008fc800078ec0ff */
[----:B------:R-:W-:-:S05]  /*14570*/  @P0 LOP3.LUT R2, R2, 0x1, RZ, 0xfc, !PT ;  /* 0x0000000102020812 */ /* 0x000fca00078efcff */
[----:B------:R4:W-:Y:S01]  /*14580*/  STL [R1+0x18], R2 ;  /* 0x0000180201007387 */ /* 0x0009e20000100800 */
[----:B------:R-:W-:Y:S01]  /*14590*/  NOP ;  /* 0x0000000000007918 */ /* 0x000fe20000000000 */
.L_x_1333:
[----:B------:R-:W1:Y:S01]  /*145a0*/  LDL.LU R3, [R1+0x30] ;  /* 0x0000300001037983 */ /* 0x000e620000300800 */
[----:B------:R-:W-:Y:S05]  /*145b0*/  WARPSYNC.ALL ;  /* 0x0000000000007948 */ /* 0x000fea0003800000 */
[----:B----4-:R-:W-:Y:S01]  /*145c0*/  ULDC.64 UR4, c[0x0][0x298] ;  /* 0x0000a60000047ab9 */ /* 0x010fe20000000a00 */
[----:B------:R-:W-:Y:S01]  /*145d0*/  BSSY B6, `(.L_x_1338) ;  /* 0x000001c000067945 */ /* 0x000fe20003800000 */
[----:B------:R-:W-:Y:S01]  /*145e0*/  BAR.SYNC.DEFER_BLOCKING 0x8, 0x180 ;  /* 0x0206000000007b1d */ /* 0x000fe20000010000 */
[----:B-1----:R-:W-:Y:S01]  /*145f0*/  SHF.R.S32.HI R0, RZ, 0x1f, R3 ;  /* 0x0000001fff007819 */ /* 0x002fe20000011403 */
[----:B------:R-:W-:-:S04]  /*14600*/  IMAD.WIDE.U32 R4, R3, UR4, RZ ;  /* 0x0000000403047c25 */ /* 0x000fc8000f8e00ff */
[----:B------:R-:W-:Y:S01]  /*14610*/  IMAD R2, R0, UR4, RZ ;  /* 0x0000000400027c24 */ /* 0x000fe2000f8e02ff */
[----:B------:R1:W-:Y:S01]  /*14620*/  STL.64 [R1+0x48], R4 ;  /* 0x0000480401007387 */ /* 0x0003e20000100a00 */
[----:B------:R-:W-:Y:S02]  /*14630*/  VIADD R0, R18, 0x10400 ;  /* 0x0001040012007836 */ /* 0x000fe40000000000 */
[----:B------:R-:W-:-:S03]  /*14640*/  IMAD R2, R3, UR5, R2 ;  /* 0x0000000503027c24 */ /* 0x000fc6000f8e0202 */
[----:B------:R-:W-:Y:S01]  /*14650*/  LOP3.LUT P0, RZ, R0, 0x3ff, RZ, 0xc0, !PT ;  /* 0x000003ff00ff7812 */ /* 0x000fe2000780c0ff */
[----:B------:R-:W-:-:S05]  /*14660*/  IMAD.IADD R0, R5, 0x1, R2 ;  /* 0x0000000105007824 */ /* 0x000fca00078e0202 */
[----:B------:R1:W-:Y:S07]  /*14670*/  STL [R1+0x30], R0 ;  /* 0x0000300001007387 */ /* 0x0003ee0000100800 */
[----:B------:R-:W-:Y:S05]  /*14680*/  @!P0 BRA `(.L_x_1339) ;  /* 0x0000000000408947 */ /* 0x000fea0003800000 */
[----:B------:R-:W-:Y:S01]  /*14690*/  MOV R2, 0x0 ;  /* 0x0000000000027802 */ /* 0x000fe20000000f00 */
[----:B------:R-:W-:Y:S01]  /*146a0*/  ULDC.64 UR6, c[0x4][0xa8] ;  /* 0x01002a0000067ab9 */ /* 0x000fe20000000a00 */
[----:B------:R-:W-:Y:S01]  /*146b0*/  ULDC.64 UR8, c[0x4][0xb0] ;  /* 0x01002c0000087ab9 */ /* 0x000fe20000000a00 */
[----:B------:R-:W-:Y:S01]  /*146c0*/  ULDC.64 UR4, c[0x4][0x20] ;  /* 0x0100080000047ab9 */ /* 0x000fe20000000a00 */
[----:B-1----:R-:W-:Y:S02]  /*146d0*/  IMAD.U32 R4, RZ, RZ, UR6 ;  /* 0x00000006ff047e24 */ /* 0x002fe4000f8e00ff */
[----:B------:R-:W1:Y:S01]  /*146e0*/  LDC.64 R2, c[0x4][R2] ;  /* 0x0100000002027b82 */ /* 0x000e620000000a00 */
[----:B------:R-:W-:Y:S02]  /*146f0*/  IMAD.U32 R5, RZ, RZ, UR7 ;  /* 0x00000007ff057e24 */ /* 0x000fe4000f8e00ff */
[----:B------:R-:W-:Y:S02]  /*14700*/  IMAD.U32 R6, RZ, RZ, UR8 ;  /* 0x00000008ff067e24 */ /* 0x000fe4000f8e00ff */
[----:B0-----:R-:W-:-:S02]  /*14710*/  IMAD.U32 R7, RZ, RZ, UR9 ;  /* 0x00000009ff077e24 */ /* 0x001fc4000f8e00ff */
[----:B--2---:R-:W-:Y:S02]  /*14720*/  IMAD.U32 R10, RZ, RZ, UR4 ;  /* 0x00000004ff0a7e24 */ /* 0x004fe4000f8e00ff */
[----:B------:R-:W-:Y:S02]  /*14730*/  IMAD.U32 R11, RZ, RZ, UR5 ;  /* 0x00000005ff0b7e24 */ /* 0x000fe4000f8e00ff */
[----:B------:R-:W-:Y:S02]  /*14740*/  IMAD.MOV.U32 R8, RZ, RZ, 0x70 ;  /* 0x00000070ff087424 */ /* 0x000fe400078e00ff */
[----:B------:R-:W-:Y:S02]  /*14750*/  IMAD.MOV.U32 R12, RZ, RZ, 0x1 ;  /* 0x00000001ff0c7424 */ /* 0x000fe400078e00ff */
[----:B------:R-:W-:-:S07]  /*14760*/  IMAD.MOV.U32 R13, RZ, RZ, RZ ;  /* 0x000000ffff0d7224 */ /* 0x000fce00078e00ff */
[----:B------:R-:W-:-:S07]  /*14770*/  LEPC R20, `(.L_x_1339) ;  /* 0x000000001014794e */ /* 0x000fce0000000000 */
[----:B-1----:R-:W-:Y:S05]  /*14780*/  CALL.ABS.NOINC R2 ;  /* 0x0000000002007343 */ /* 0x002fea0003c00000 */
.L_x_1339:
[----:B------:R-:W-:Y:S05]  /*14790*/  BSYNC B6 ;  /* 0x0000000000067941 */ /* 0x000fea0003800000 */
.L_x_1338:
[----:B-1----:R-:W3:Y:S01]  /*147a0*/  LDL.LU R0, [R1+0x30] ;  /* 0x0000300001007983 */ /* 0x002ee20000300800 */
[----:B------:R-:W-:Y:S01]  /*147b0*/  ULDC.64 UR6, c[0x0][0xa00] ;  /* 0x0002800000067ab9 */ /* 0x000fe20000000a00 */
[----:B0-----:R-:W0:Y:S01]  /*147c0*/  LDC R7, c[0x0][0x448] ;  /* 0x00011200ff077b82 */ /* 0x001e220000000800 */
[----:B------:R-:W-:Y:S01]  /*147d0*/  ULDC.64 UR4, c[0x0][0x2d8] ;  /* 0x0000b60000047ab9 */ /* 0x000fe20000000a00 */
[----:B------:R-:W3:Y:S04]  /*147e0*/  LDL.LU.64 R2, [R1+0x48] ;  /* 0x0000480001027983 */ /* 0x000ee80000300a00 */
[----:B------:R-:W4:Y:S04]  /*147f0*/  LDL R5, [R1+0xc] ;  /* 0x00000c0001057983 */ /* 0x000f280000100800 */
[----:B------:R-:W2:Y:S01]  /*14800*/  LDL R8, [R1+0x28] ;  /* 0x0000280001087983 */ /* 0x000ea20000100800 */
[----:B------:R-:W-:-:S04]  /*14810*/  ISETP.NE.U32.AND P0, PT, RZ, UR6, PT ;  /* 0x00000006ff007c0c */ /* 0x000fc8000bf05070 */
[----:B------:R-:W-:Y:S01]  /*14820*/  ISETP.NE.AND.EX P0, PT, RZ, UR7, PT, P0 ;  /* 0x00000007ff007c0c */ /* 0x000fe2000bf05300 */
[----:B------:R-:W1:Y:S02]  /*14830*/  S2R R9, SR_TID.X ;  /* 0x0000000000097919 */ /* 0x000e640000002100 */
[----:B-1----:R-:W-:Y:S02]  /*14840*/  IMAD.SHL.U32 R9, R9, 0x10, RZ ;  /* 0x0000001009097824 */ /* 0x002fe400078e00ff */
[----:B---3--:R-:W-:Y:S01]  /*14850*/  IMAD.MOV.U32 R3, RZ, RZ, R0 ;  /* 0x000000ffff037224 */ /* 0x008fe200078e0000 */
[----:B----4-:R-:W-:-:S04]  /*14860*/  SHF.R.S32.HI R0, RZ, 0x1f, R5 ;  /* 0x0000001fff007819 */ /* 0x010fc80000011405 */
[----:B------:R-:W-:Y:S02]  /*14870*/  SEL R4, R0, RZ, !P0 ;  /* 0x000000ff00047207 */ /* 0x000fe40004000000 */
[----:B------:R-:W-:Y:S02]  /*14880*/  SEL R0, R5, RZ, !P0 ;  /* 0x000000ff05007207 */ /* 0x000fe40004000000 */
[----:B------:R-:W1:Y:S01]  /*14890*/  S2R R5, SR_TID.X ;  /* 0x0000000000057919 */ /* 0x000e620000002100 */
[----:B0-----:R-:W-:Y:S01]  /*148a0*/  ISETP.NE.AND P0, PT, R7, 0x1, PT ;  /* 0x000000010700780c */ /* 0x001fe20003f05270 */
[----:B------:R-:W-:-:S04]  /*148b0*/  IMAD.WIDE.U32 R2, R16, UR4, R2 ;  /* 0x0000000410027c25 */ /* 0x000fc8000f8e0002 */
[----:B------:R-:W-:Y:S01]  /*148c0*/  IMAD R3, R16, UR5, R3 ;  /* 0x0000000510037c24 */ /* 0x000fe2000f8e0203 */
[----:B------:R-:W-:-:S07]  /*148d0*/  ULDC.64 UR4, c[0x0][0x2e0] ;  /* 0x0000b80000047ab9 */ /* 0x000fce0000000a00 */
[----:B------:R-:W0:Y:S01]  /*148e0*/  @P0 LDC R6, c[0x0][0x450] ;  /* 0x00011400ff060b82 */ /* 0x000e220000000800 */
[----:B-1----:R-:W-:-:S04]  /*148f0*/  LOP3.LUT R5, R5, 0x7f, RZ, 0xc0, !PT ;  /* 0x0000007f05057812 */ /* 0x002fc800078ec0ff */
[----:B------:R-:W-:-:S04]  /*14900*/  SHF.R.U32.HI R5, RZ, 0x3, R5 ;  /* 0x00000003ff057819 */ /* 0x000fc80000011605 */
[----:B------:R-:W-:Y:S02]  /*14910*/  LOP3.LUT R9, R5, 0x70, R9, 0xf8, !PT ;  /* 0x0000007005097812 */ /* 0x000fe400078ef809 */
[----:B------:R-:W1:Y:S01]  /*14920*/  @P0 LDC R5, c[0x0][0x44c] ;  /* 0x00011300ff050b82 */ /* 0x000e620000000800 */
[----:B------:R-:W-:Y:S02]  /*14930*/  IMAD R4, R4, UR4, RZ ;  /* 0x0000000404047c24 */ /* 0x000fe4000f8e02ff */
[----:B------:R-:W-:-:S04]  /*14940*/  IMAD.WIDE.U32 R2, R0, UR4, R2 ;  /* 0x0000000400027c25 */ /* 0x000fc8000f8e0002 */
[----:B------:R-:W-:Y:S01]  /*14950*/  IMAD R0, R0, UR5, R4 ;  /* 0x0000000500007c24 */ /* 0x000fe2000f8e0204 */
[----:B------:R-:W-:Y:S01]  /*14960*/  ULDC.64 UR4, c[0x0][0x2d0] ;  /* 0x0000b40000047ab9 */ /* 0x000fe20000000a00 */
[----:B--2---:R-:W-:Y:S02]  /*14970*/  IMAD.IADD R4, R9, 0x1, R8 ;  /* 0x0000000109047824 */ /* 0x004fe400078e0208 */
[----:B------:R-:W2:Y:S01]  /*14980*/  S2R R9, SR_TID.X ;  /* 0x0000000000097919 */ /* 0x000ea20000002100 */
[----:B------:R-:W-:Y:S02]  /*14990*/  IMAD.IADD R3, R3, 0x1, R0 ;  /* 0x0000000103037824 */ /* 0x000fe400078e0200 */
[----:B------:R-:W-:Y:S02]  /*149a0*/  IMAD.MOV.U32 R0, RZ, RZ, R4 ;  /* 0x000000ffff007224 */ /* 0x000fe400078e0004 */
[----:B-1----:R-:W-:-:S05]  /*149b0*/  @P0 IMAD.HI.U32 R5, R4, R5, RZ ;  /* 0x0000000504050227 */ /* 0x002fca00078e00ff */
[----:B0-----:R-:W-:-:S05]  /*149c0*/  @P0 SHF.R.U32.HI R0, RZ, R6, R5 ;  /* 0x00000006ff000219 */ /* 0x001fca0000011605 */
[----:B------:R-:W-:-:S04]  /*149d0*/  IMAD.MOV R5, RZ, RZ, -R0 ;  /* 0x000000ffff057224 */ /* 0x000fc800078e0a00 */
[----:B------:R-:W-:Y:S01]  /*149e0*/  IMAD R4, R7, R5, R4 ;  /* 0x0000000507047224 */ /* 0x000fe200078e0204 */
[----:B------:R-:W-:Y:S01]  /*149f0*/  SHF.R.S32.HI R5, RZ, 0x1f, R0 ;  /* 0x0000001fff057819 */ /* 0x000fe20000011400 */
[----:B------:R-:W-:-:S04]  /*14a00*/  IMAD.WIDE.U32 R2, R0, UR4, R2 ;  /* 0x0000000400027c25 */ /* 0x000fc8000f8e0002 */
[----:B------:R-:W-:-:S04]  /*14a10*/  IMAD R5, R5, UR4, RZ ;  /* 0x0000000405057c24 */ /* 0x000fc8000f8e02ff */
[----:B------:R-:W-:Y:S01]  /*14a20*/  IMAD R0, R0, UR5, R5 ;  /* 0x0000000500007c24 */ /* 0x000fe2000f8e0205 */
[----:B------:R-:W-:-:S03]  /*14a30*/  ULDC.64 UR4, c[0x0][0x2c8] ;  /* 0x0000b20000047ab9 */ /* 0x000fc60000000a00 */
[----:B------:R-:W-:Y:S01]  /*14a40*/  IMAD.IADD R3, R3, 0x1, R0 ;  /* 0x0000000103037824 */ /* 0x000fe200078e0200 */
[----:B------:R-:W-:Y:S01]  /*14a50*/  SHF.R.S32.HI R0, RZ, 0x1f, R4 ;  /* 0x0000001fff007819 */ /* 0x000fe20000011404 */
[----:B--2---:R-:W-:-:S04]  /*14a60*/  IMAD.SHL.U32 R9, R9, 0x8, RZ ;  /* 0x0000000809097824 */ /* 0x004fc800078e00ff */
[----:B------:R-:W-:Y:S01]  /*14a70*/  IMAD R0, R0, UR4, RZ ;  /* 0x0000000400007c24 */ /* 0x000fe2000f8e02ff */
[----:B------:R-:W-:Y:S01]  /*14a80*/  LOP3.LUT R9, R9, 0x38, RZ, 0xc0, !PT ;  /* 0x0000003809097812 */ /* 0x000fe200078ec0ff */
[----:B------:R-:W-:-:S04]  /*14a90*/  IMAD.WIDE.U32 R2, R4, UR4, R2 ;  /* 0x0000000404027c25 */ /* 0x000fc8000f8e0002 */
[----:B------:R-:W-:Y:S01]  /*14aa0*/  IMAD R4, R4, UR5, R0 ;  /* 0x0000000504047c24 */ /* 0x000fe2000f8e0200 */
[C---:B------:R-:W-:Y:S01]  /*14ab0*/  LOP3.LUT R12, R9.reuse, 0x40, RZ, 0xfc, !PT ;  /* 0x00000040090c7812 */ /* 0x040fe200078efcff */
[----:B------:R-:W-:Y:S01]  /*14ac0*/  ULDC.64 UR4, c[0x0][0x280] ;  /* 0x0000a00000047ab9 */ /* 0x000fe20000000a00 */
[----:B------:R-:W-:Y:S01]  /*14ad0*/  LOP3.LUT R11, R9, 0x80, RZ, 0xfc, !PT ;  /* 0x00000080090b7812 */ /* 0x000fe200078efcff */
[----:B------:R-:W-:Y:S01]  /*14ae0*/  IMAD.IADD R3, R3, 0x1, R4 ;  /* 0x0000000103037824 */ /* 0x000fe200078e0204 */
[----:B------:R-:W-:Y:S02]  /*14af0*/  LOP3.LUT R9, R9, 0xc0, RZ, 0xfc, !PT ;  /* 0x000000c009097812 */ /* 0x000fe400078efcff */
[----:B------:R-:W-:Y:S01]  /*14b00*/  LEA R4, P0, R2, UR4, 0x1 ;  /* 0x0000000402047c11 */ /* 0x000fe2000f8008ff */
[----:B------:R-:W-:Y:S02]  /*14b10*/  ULDC UR4, c[0x0][0x2b8] ;  /* 0x0000ae0000047ab9 */ /* 0x000fe40000000800 */
[----:B------:R-:W-:-:S02]  /*14b20*/  ISETP.GE.AND P3, PT, R9, UR4, PT ;  /* 0x0000000409007c0c */ /* 0x000fc4000bf66270 */
[----:B------:R0:W5:Y:S01]  /*14b30*/  LDL R9, [R1+0x20] ;  /* 0x0000200001097983 */ /* 0x0001620000100800 */
[----:B------:R-:W1:Y:S01]  /*14b40*/  S2R R10, SR_TID.X ;  /* 0x00000000000a7919 */ /* 0x000e620000002100 */
[----:B------:R-:W-:Y:S02]  /*14b50*/  LEA.HI.X R3, R2, UR5, R3, 0x1, P0 ;  /* 0x0000000502037c11 */ /* 0x000fe400080f0c03 */
[----:B------:R-:W-:Y:S02]  /*14b60*/  ISETP.GE.AND P1, PT, R12, UR4, PT ;  /* 0x000000040c007c0c */ /* 0x000fe4000bf26270 */
[----:B------:R-:W-:Y:S01]  /*14b70*/  ISETP.GE.AND P2, PT, R11, UR4, PT ;  /* 0x000000040b007c0c */ /* 0x000fe2000bf46270 */
[----:B-1----:R-:W-:-:S05]  /*14b80*/  IMAD.SHL.U32 R10, R10, 0x8, RZ ;  /* 0x000000080a0a7824 */ /* 0x002fca00078e00ff */
[----:B------:R-:W-:-:S04]  /*14b90*/  LOP3.LUT R10, R10, 0x38, RZ, 0xc0, !PT ;  /* 0x000000380a0a7812 */ /* 0x000fc800078ec0ff */
[----:B------:R-:W-:Y:S01]  /*14ba0*/  ISETP.GE.AND P0, PT, R10, UR4, PT ;  /* 0x000000040a007c0c */ /* 0x000fe2000bf06270 */
[----:B------:R-:W-:-:S03]  /*14bb0*/  UMOV UR4, 0xffffffff ;  /* 0xffffffff00047882 */ /* 0x000fc60000000000 */
[----:B0-----:R-:W-:Y:S09]  /*14bc0*/  BRA.DIV UR4, `(.L_x_1340) ;  /* 0x00000056044c7947 */ /* 0x001ff2000b800000 */
[----:B------:R-:W2:Y:S04]  /*14bd0*/  LDL.LU R6, [R1+0x2c] ;  /* 0x00002c0001067983 */ /* 0x000ea80000300800 */
[----:B------:R-:W3:Y:S01]  /*14be0*/  LDL.LU R11, [R1+0x28] ;  /* 0x00002800010b7983 */ /* 0x000ee20000300800 */
[----:B------:R-:W0:Y:S02]  /*14bf0*/  S2R R8, SR_TID.X ;  /* 0x0000000000087919 */ /* 0x000e240000002100 */
[----:B0-----:R-:W-:-:S04]  /*14c00*/  LOP3.LUT R8, R8, 0x7f, RZ, 0xc0, !PT ;  /* 0x0000007f08087812 */ /* 0x001fc800078ec0ff */
[----:B------:R-:W-:Y:S01]  /*14c10*/  SHF.R.U32.HI R8, RZ, 0x3, R8 ;  /* 0x00000003ff087819 */ /* 0x000fe20000011608 */
[----:B------:R-:W-:Y:S01]  /*14c20*/  ULDC.64 UR4, c[0x0][0x208] ;  /* 0x0000820000047ab9 */ /* 0x000fe20000000a00 */
[----:B--2---:R-:W-:Y:S02]  /*14c30*/  IMAD R2, R6, R7, RZ ;  /* 0x0000000706027224 */ /* 0x004fe400078e02ff */
[----:B------:R-:W0:Y:S01]  /*14c40*/  SHFL.IDX PT, R7, R4, RZ, 0x181f ;  /* 0x00181fff04077589 */ /* 0x000e2200000e0000 */
[----:B---3--:R-:W-:-:S03]  /*14c50*/  IMAD.IADD R0, R8, 0x1, R11 ;  /* 0x0000000108007824 */ /* 0x008fc600078e020b */
[----:B------:R-:W1:Y:S02]  /*14c60*/  SHFL.IDX PT, R6, R3, RZ, 0x181f ;  /* 0x00181fff03067589 */ /* 0x000e6400000e0000 */
[----:B------:R-:W-:-:S13]  /*14c70*/  ISETP.GE.AND P5, PT, R0, R2, PT ;  /* 0x000000020000720c */ /* 0x000fda0003fa6270 */
[----:B0-----:R-:W-:-:S05]  /*14c80*/  @!P5 LEA R7, P4, R10, R7, 0x1 ;  /* 0x000000070a07d211 */ /* 0x001fca00078808ff */
[----:B-1----:R-:W-:-:S05]  /*14c90*/  @!P5 IMAD.X R6, RZ, RZ, R6, P4 ;  /* 0x000000ffff06d224 */ /* 0x002fca00020e0606 */
[----:B------:R-:W-:-:S04]  /*14ca0*/  @!P5 LOP3.LUT R7, R7, R6, RZ, 0x3c, !PT ;  /* 0x000000060707d212 */ /* 0x000fc800078e3cff */
[----:B------:R-:W-:-:S04]  /*14cb0*/  @!P5 LOP3.LUT R6, R7, R6, RZ, 0x3c, !PT ;  /* 0x000000060706d212 */ /* 0x000fc800078e3cff */
[----:B------:R-:W-:Y:S01]  /*14cc0*/  @!P5 LOP3.LUT R7, R7, R6, RZ, 0x3c, !PT ;  /* 0x000000060707d212 */ /* 0x000fe200078e3cff */
[----:B------:R-:W-:-:S04]  /*14cd0*/  VIADD R5, R0, 0x10 ;  /* 0x0000001000057836 */ /* 0x000fc80000000000 */
        /* <DEDUP_REMOVED lines=78> */
.L_x_1470:
        /* <DEDUP_REMOVED lines=14> */
.L_x_1342:
[----:B------:R-:W-:Y:S05]  /*152a0*/  BSYNC B0 ;  /* 0x0000000000007941 */ /* 0x000fea0003800000 */
.L_x_1341:
[----:B------:R-:W-:Y:S01]  /*152b0*/  NOP ;  /* 0x0000000000007918 */ /* 0x000fe20000000000 */
[----:B------:R-:W-:Y:S01]  /*152c0*/  PLOP3.LUT P0, PT, PT, PT, PT, 0x80, 0x0 ;  /* 0x000000000000781c */ /* 0x000fe20003f0f070 */
[----:B0-----:R-:W-:-:S12]  /*152d0*/  VIADD R6, R18, 0x30800 ;  /* 0x0003080012067836 */ /* 0x001fd80000000000 */
.L_x_1343:
        /* <DEDUP_REMOVED lines=18> */
.L_x_1471:
[----:B------:R-:W-:Y:S05]  /*15400*/  BSYNC B0 ;  /* 0x0000000000007941 */ /* 0x000fea0003800000 */
.L_x_1344:
[----:B------:R-:W0:Y:S04]  /*15410*/  LDL R2, [R1+0x3c] ;  /* 0x00003c0001027983 */ /* 0x000e280000100800 */
[----:B------:R-:W3:Y:S01]  /*15420*/  LDL R4, [R1+0x24] ;  /* 0x0000240001047983 */ /* 0x000ee20000100800 */
[----:B------:R-:W-:Y:S01]  /*15430*/  BSSY B0, `(.L_x_1346) ;  /* 0x00002a8000007945 */ /* 0x000fe20003800000 */
[----:B0-----:R-:W-:-:S05]  /*15440*/  VIADD R0, R2, 0xfffffffe ;  /* 0xfffffffe02007836 */ /* 0x001fca0000000000 */
[----:B---3--:R-:W-:-:S13]  /*15450*/  ISETP.GE.AND P0, PT, R0, R4, PT ;  /* 0x000000040000720c */ /* 0x008fda0003f06270 */
[----:B------:R-:W-:Y:S05]  /*15460*/  @!P0 BRA `(.L_x_1347) ;  /* 0x0000002800908947 */ /* 0x000fea0003800000 */
[----:B------:R-:W3:Y:S04]  /*15470*/  LDL.LU R2, [R1+0x40] ;  /* 0x0000400001027983 */ /* 0x000ee80000300800 */
[----:B------:R-:W4:Y:S04]  /*15480*/  LDL.LU R8, [R1+0x38] ;  /* 0x0000380001087983 */ /* 0x000f280000300800 */
[----:B--2---:R-:W2:Y:S04]  /*15490*/  LDL.LU R3, [R1+0x54] ;  /* 0x0000540001037983 */ /* 0x004ea80000300800 */
[----:B------:R-:W5:Y:S04]  /*154a0*/  LDL.LU R7, [R1+0x34] ;  /* 0x0000340001077983 */ /* 0x000f680000300800 */
[----:B-1----:R-:W5:Y:S01]  /*154b0*/  LDL.LU R5, [R1+0x58] ;  /* 0x0000580001057983 */ /* 0x002f620000300800 */
[----:B------:R-:W-:Y:S01]  /*154c0*/  LOP3.LUT R11, RZ, R4, RZ, 0x33, !PT ;  /* 0x00000004ff0b7212 */ /* 0x000fe200078e33ff */
[----:B------:R-:W-:Y:S01]  /*154d0*/  BSSY B2, `(.L_x_1348) ;  /* 0x00000e9000027945 */ /* 0x000fe20003800000 */
[----:B---3--:R-:W-:-:S04]  /*154e0*/  VIADD R2, R2, 0x1 ;  /* 0x0000000102027836 */ /* 0x008fc80000000000 */
[----:B----4-:R-:W-:Y:S01]  /*154f0*/  IMAD R2, R2, R8, RZ ;  /* 0x0000000802027224 */ /* 0x010fe200078e02ff */
[----:B--2---:R-:W-:-:S04]  /*15500*/  LOP3.LUT R3, RZ, R3, RZ, 0x33, !PT ;  /* 0x00000003ff037212 */ /* 0x004fc800078e33ff */
[----:B------:R-:W-:-:S04]  /*15510*/  LOP3.LUT R2, RZ, R2, RZ, 0x33, !PT ;  /* 0x00000002ff027212 */ /* 0x000fc800078e33ff */
[----:B-----5:R-:W-:Y:S02]  /*15520*/  VIADDMNMX R2, R2, -R7, R3, !PT ;  /* 0x8000000702027246 */ /* 0x020fe40007800103 */
[----:B------:R-:W-:-:S04]  /*15530*/  LOP3.LUT R8, RZ, R5, RZ, 0x33, !PT ;  /* 0x00000005ff087212 */ /* 0x000fc800078e33ff */
[----:B------:R-:W-:-:S04]  /*15540*/  VIMNMX R8, R2, R8, !PT ;  /* 0x0000000802087248 */ /* 0x000fc80007fe0100 */
[----:B------:R-:W-:Y:S02]  /*15550*/  VIADDMNMX R11, R8, 0x2, R11, !PT ;  /* 0x00000002080b7846 */ /* 0x000fe4000780010b */
[----:B------:R-:W-:-:S05]  /*15560*/  LOP3.LUT R2, RZ, R8, RZ, 0x33, !PT ;  /* 0x00000008ff027212 */ /* 0x000fca00078e33ff */
        /* <DEDUP_REMOVED lines=39> */
.L_x_1352:
[----:B------:R-:W-:Y:S01]  /*157e0*/  IMAD R3, R9, 0x8, R18 ;  /* 0x0000000809037824 */ /* 0x000fe200078e0212 */
[----:B------:R-:W-:Y:S01]  /*157f0*/  SHF.L.U32 R2, R10, 0x1f, RZ ;  /* 0x0000001f0a027819 */ /* 0x000fe200000006ff */
[----:B------:R-:W-:Y:S03]  /*15800*/  BSSY B3, `(.L_x_1353) ;  /* 0x0000003000037945 */ /* 0x000fe60003800000 */
[----:B------:R-:W1:Y:S02]  /*15810*/  SYNCS.PHASECHK.TRANS64.TRYWAIT P0, [R3+URZ+0x30840], R2 ;  /* 0x03084002030075a7 */ /* 0x000e64000800017f */
[----:B-1----:R-:W-:Y:S05]  /*15820*/  @!P0 BRA `(.L_x_1354) ;  /* 0x0000005400548947 */ /* 0x002fea0003800000 */
.L_x_1472:
[----:B------:R-:W-:Y:S05]  /*15830*/  BSYNC B3 ;  /* 0x0000000000037941 */ /* 0x000fea0003800000 */
.L_x_1353:
        /* <DEDUP_REMOVED lines=12> */
.L_x_1356:
[----:B------:R-:W-:Y:S05]  /*15900*/  BSYNC B3 ;  /* 0x0000000000037941 */ /* 0x000fea0003800000 */
.L_x_1355:
        /* <DEDUP_REMOVED lines=12> */
.L_x_1357:
        /* <DEDUP_REMOVED lines=16> */
.L_x_1358:
        /* <DEDUP_REMOVED lines=16> */
.L_x_1359:
        /* <DEDUP_REMOVED lines=16> */
.L_x_1360:
        /* <DEDUP_REMOVED lines=16> */
.L_x_1473:
[----:B------:R-:W-:Y:S05]  /*15dd0*/  BSYNC B3 ;  /* 0x0000000000037941 */ /* 0x000fea0003800000 */
.L_x_1361:
        /* <DEDUP_REMOVED lines=12> */
.L_x_1364:
[----:B------:R-:W-:Y:S05]  /*15ea0*/  BSYNC B3 ;  /* 0x0000000000037941 */ /* 0x000fea0003800000 */
.L_x_1363:
        /* <DEDUP_REMOVED lines=13> */
.L_x_1365:
        /* <DEDUP_REMOVED lines=15> */
.L_x_1366:
        /* <DEDUP_REMOVED lines=15> */
.L_x_1367:
        /* <DEDUP_REMOVED lines=15> */
.L_x_1368:
        /* <DEDUP_REMOVED lines=12> */
.L_x_1351:
[----:B------:R-:W-:Y:S05]  /*16310*/  BSYNC B1 ;  /* 0x0000000000017941 */ /* 0x000fea0003800000 */
.L_x_1350:
[----:B0-----:R-:W2:Y:S01]  /*16320*/  LDL.LU R0, [R1+0x3c] ;  /* 0x00003c0001007983 */ /* 0x001ea20000300800 */
[----:B------:R-:W-:-:S03]  /*16330*/  IMAD.MOV.U32 R19, RZ, RZ, R9 ;  /* 0x000000ffff137224 */ /* 0x000fc600078e0009 */
[----:B------:R0:W-:Y:S02]  /*16340*/  STL [R1+0x10], R10 ;  /* 0x0000100a01007387 */ /* 0x0001e40000100800 */
[----:B0-2---:R-:W-:-:S07]  /*16350*/  VIADD R0, R0, 0xfffffffd ;  /* 0xfffffffd00007836 */ /* 0x005fce0000000000 */
.L_x_1349:
[----:B------:R-:W-:Y:S05]  /*16360*/  BSYNC B2 ;  /* 0x0000000000027941 */ /* 0x000fea0003800000 */
.L_x_1348:
[----:B------:R-:W-:-:S05]  /*16370*/  VIADD R11, R11, 0xfffffffe ;  /* 0xfffffffe0b0b7836 */ /* 0x000fca0000000000 */
[----:B------:R-:W-:-:S13]  /*16380*/  ISETP.NE.AND P0, PT, R11, R8, PT ;  /* 0x000000080b00720c */ /* 0x000fda0003f05270 */
[----:B------:R-:W-:Y:S05]  /*16390*/  @!P0 BRA `(.L_x_1347) ;  /* 0x0000001800c48947 */ /* 0x000fea0003800000 */
[----:B------:R-:W-:-:S07]  /*163a0*/  IMAD.MOV.U32 R9, RZ, RZ, R17 ;  /* 0x000000ffff097224 */ /* 0x000fce00078e0011 */
.L_x_1407:
        /* <DEDUP_REMOVED lines=36> */
.L_x_1371:
[----:B------:R-:W-:Y:S01]  /*165f0*/  IMAD R3, R4, 0x8, R18 ;  /* 0x0000000804037824 */ /* 0x000fe200078e0212 */
[----:B------:R-:W-:Y:S01]  /*16600*/  SHF.L.U32 R2, R5, 0x1f, RZ ;  /* 0x0000001f05027819 */ /* 0x000fe200000006ff */
[----:B------:R-:W-:Y:S03]  /*16610*/  BSSY B2, `(.L_x_1372) ;  /* 0x0000003000027945 */ /* 0x000fe60003800000 */
[----:B------:R-:W1:Y:S02]  /*16620*/  SYNCS.PHASECHK.TRANS64.TRYWAIT P0, [R3+URZ+0x30840], R2 ;  /* 0x03084002030075a7 */ /* 0x000e64000800017f */
[----:B-1----:R-:W-:Y:S05]  /*16630*/  @!P0 BRA `(.L_x_1373) ;  /* 0x0000004400f88947 */ /* 0x002fea0003800000 */
.L_x_1474:
[----:B------:R-:W-:Y:S05]  /*16640*/  BSYNC B2 ;  /* 0x0000000000027941 */ /* 0x000fea0003800000 */
.L_x_1372:
        /* <DEDUP_REMOVED lines=12> */
.L_x_1375:
[----:B------:R-:W-:Y:S05]  /*16710*/  BSYNC B2 ;  /* 0x0000000000027941 */ /* 0x000fea0003800000 */
.L_x_1374:
        /* <DEDUP_REMOVED lines=12> */
.L_x_1376:
        /* <DEDUP_REMOVED lines=16> */
.L_x_1377:
        /* <DEDUP_REMOVED lines=16> */
.L_x_1378:
        /* <DEDUP_REMOVED lines=16> */
.L_x_1379:
        /* <DEDUP_REMOVED lines=16> */
.L_x_1475:
[----:B------:R-:W-:Y:S05]  /*16be0*/  BSYNC B2 ;  /* 0x0000000000027941 */ /* 0x000fea0003800000 */
.L_x_1380:
        /* <DEDUP_REMOVED lines=11> */
.L_x_1383:
[----:B------:R-:W-:Y:S05]  /*16ca0*/  BSYNC B2 ;  /* 0x0000000000027941 */ /* 0x000fea0003800000 */
.L_x_1382:
        /* <DEDUP_REMOVED lines=12> */
.L_x_1384:
        /* <DEDUP_REMOVED lines=15> */
.L_x_1385:
        /* <DEDUP_REMOVED lines=15> */
.L_x_1386:
        /* <DEDUP_REMOVED lines=15> */
.L_x_1387:
        /* <DEDUP_REMOVED lines=12> */
.L_x_1370:
[----:B------:R-:W-:Y:S05]  /*17100*/  BSYNC B1 ;  /* 0x0000000000017941 */ /* 0x000fea0003800000 */
.L_x_1369:
[----:B------:R-:W2:Y:S01]  /*17110*/  LDL R2, [R1+0x18] ;  /* 0x0000180001027983 */ /* 0x000ea20000100800 */
[----:B------:R-:W-:Y:S01]  /*17120*/  VIADD R19, R4, 0x1 ;  /* 0x0000000104137836 */ /* 0x000fe20000000000 */
[----:B------:R-:W-:Y:S01]  /*17130*/  BSSY B1, `(.L_x_1388) ;  /* 0x00000d3000017945 */ /* 0x000fe20003800000 */
[----:B0-----:R-:W-:-:S03]  /*17140*/  VIADD R7, R0, 0xffffffff ;  /* 0xffffffff00077836 */ /* 0x001fc60000000000 */
        /* <DEDUP_REMOVED lines=32> */
.L_x_1390:
[----:B------:R-:W-:Y:S01]  /*17350*/  IMAD R2, R19, 0x8, R18 ;  /* 0x0000000813027824 */ /* 0x000fe200078e0212 */
[----:B------:R-:W-:Y:S01]  /*17360*/  SHF.L.U32 R3, R12, 0x1f, RZ ;  /* 0x0000001f0c037819 */ /* 0x000fe200000006ff */
[----:B------:R-:W-:Y:S03]  /*17370*/  BSSY B2, `(.L_x_1391) ;  /* 0x0000003000027945 */ /* 0x000fe60003800000 */
[----:B------:R-:W2:Y:S02]  /*17380*/  SYNCS.PHASECHK.TRANS64.TRYWAIT P0, [R2+URZ+0x30840], R3 ;  /* 0x03084003020075a7 */ /* 0x000ea4000800017f */
[----:B--2---:R-:W-:Y:S05]  /*17390*/  @!P0 BRA `(.L_x_1392) ;  /* 0x0000003800c88947 */ /* 0x004fea0003800000 */
.L_x_1476:
[----:B------:R-:W-:Y:S05]  /*173a0*/  BSYNC B2 ;  /* 0x0000000000027941 */ /* 0x000fea0003800000 */
.L_x_1391:
        /* <DEDUP_REMOVED lines=12> */
.L_x_1394:
[----:B------:R-:W-:Y:S05]  /*17470*/  BSYNC B2 ;  /* 0x0000000000027941 */ /* 0x000fea0003800000 */
.L_x_1393:
        /* <DEDUP_REMOVED lines=13> */
.L_x_1395:
        /* <DEDUP_REMOVED lines=16> */
.L_x_1396:
        /* <DEDUP_REMOVED lines=16> */
.L_x_1397:
        /* <DEDUP_REMOVED lines=16> */
.L_x_1398:
        /* <DEDUP_REMOVED lines=15> */
.L_x_1477:
[----:B------:R-:W-:Y:S05]  /*17940*/  BSYNC B2 ;  /* 0x0000000000027941 */ /* 0x000fea0003800000 */
.L_x_1399:
        /* <DEDUP_REMOVED lines=11> */
.L_x_1402:
[----:B------:R-:W-:Y:S05]  /*17a00*/  BSYNC B2 ;  /* 0x0000000000027941 */ /* 0x000fea0003800000 */
.L_x_1401:
        /* <DEDUP_REMOVED lines=12> */
.L_x_1403:
        /* <DEDUP_REMOVED lines=15> */
.L_x_1404:
        /* <DEDUP_REMOVED lines=15> */
.L_x_1405:
        /* <DEDUP_REMOVED lines=15> */
.L_x_1406:
        /* <DEDUP_REMOVED lines=12> */
.L_x_1389:
[----:B------:R-:W-:Y:S05]  /*17e60*/  BSYNC B1 ;  /* 0x0000000000017941 */ /* 0x000fea0003800000 */
.L_x_1388:
[----:B------:R-:W2:Y:S01]  /*17e70*/  LDL R2, [R1+0x24] ;  /* 0x0000240001027983 */ /* 0x000ea20000100800 */
[----:B------:R-:W-:Y:S01]  /*17e80*/  VIADD R0, R0, 0xfffffffe ;  /* 0xfffffffe00007836 */ /* 0x000fe20000000000 */
[----:B--2---:R-:W-:-:S13]  /*17e90*/  ISETP.GT.AND P0, PT, R7, R2, PT ;  /* 0x000000020700720c */ /* 0x004fda0003f04270 */
[----:B------:R-:W-:Y:S05]  /*17ea0*/  @P0 BRA `(.L_x_1407) ;  /* 0xffffffe400400947 */ /* 0x000fea000383ffff */
.L_x_1347:
[----:B------:R-:W-:Y:S05]  /*17eb0*/  BSYNC B0 ;  /* 0x0000000000007941 */ /* 0x000fea0003800000 */
.L_x_1346:
[----:B--2---:R-:W2:Y:S01]  /*17ec0*/  S2R R3, SR_TID.X ;  /* 0x0000000000037919 */ /* 0x004ea20000002100 */
        /* <DEDUP_REMOVED lines=18> */
.L_x_1409:
[----:B------:R-:W-:Y:S05]  /*17ff0*/  BSYNC B0 ;  /* 0x0000000000007941 */ /* 0x000fea0003800000 */
.L_x_1408:
        /* <DEDUP_REMOVED lines=11> */
.L_x_1478:
[----:B------:R-:W-:Y:S05]  /*180b0*/  BSYNC B1 ;  /* 0x0000000000017941 */ /* 0x000fea0003800000 */
.L_x_1412:
        /* <DEDUP_REMOVED lines=9> */
.L_x_1415:
[----:B------:R-:W-:Y:S05]  /*18150*/  BSYNC B1 ;  /* 0x0000000000017941 */ /* 0x000fea0003800000 */
.L_x_1414:
        /* <DEDUP_REMOVED lines=12> */
.L_x_1416:
        /* <DEDUP_REMOVED lines=15> */
.L_x_1417:
        /* <DEDUP_REMOVED lines=15> */
.L_x_1418:
        /* <DEDUP_REMOVED lines=15> */
.L_x_1419:
        /* <DEDUP_REMOVED lines=10> */
.L_x_1411:
[----:B------:R-:W-:Y:S05]  /*18590*/  BSYNC B0 ;  /* 0x0000000000007941 */ /* 0x000fea0003800000 */
.L_x_1410:
[----:B------:R-:W2:Y:S01]  /*185a0*/  LDL.LU R4, [R1+0x10] ;  /* 0x0000100001047983 */ /* 0x000ea20000300800 */
[----:B------:R-:W-:-:S05]  /*185b0*/  VIADD R19, R19, 0x1 ;  /* 0x0000000113137836 */ /* 0x000fca0000000000 */
[----:B------:R-:W-:-:S04]  /*185c0*/  ISETP.NE.AND P0, PT, R19, 0x2, PT ;  /* 0x000000021300780c */ /* 0x000fc80003f05270 */
[----:B------:R-:W-:Y:S02]  /*185d0*/  SEL R0, RZ, 0x1, P0 ;  /* 0x00000001ff007807 */ /* 0x000fe40000000000 */
[----:B------:R-:W-:Y:S02]  /*185e0*/  SEL R19, R19, RZ, P0 ;  /* 0x000000ff13137207 */ /* 0x000fe40000000000 */
[----:B--2---:R-:W-:-:S05]  /*185f0*/  LOP3.LUT R4, R4, R0, RZ, 0x3c, !PT ;  /* 0x0000000004047212 */ /* 0x004fca00078e3cff */
[----:B------:R2:W-:Y:S02]  /*18600*/  STL [R1+0x10], R4 ;  /* 0x0000100401007387 */ /* 0x0005e40000100800 */
.L_x_1326:
[----:B------:R-:W-:Y:S05]  /*18610*/  BSYNC B7 ;  /* 0x0000000000077941 */ /* 0x000fea0003800000 */
.L_x_1324:
[----:B---3--:R-:W3:Y:S02]  /*18620*/  LDL R0, [R1+0x18] ;  /* 0x0000180001007983 */ /* 0x008ee40000100800 */
[----:B---3--:R-:W-:-:S13]  /*18630*/  LOP3.LUT P0, RZ, R0, 0x2, RZ, 0xc0, !PT ;  /* 0x0000000200ff7812 */ /* 0x008fda000780c0ff */
[----:B------:R-:W-:Y:S05]  /*18640*/  @!P0 BRA `(.L_x_1420) ;  /* 0x00000000002c8947 */ /* 0x000fea0003800000 */
[----:B------:R-:W-:Y:S05]  /*18650*/  WARPSYNC.ALL ;  /* 0x0000000000007948 */ /* 0x000fea0003800000 */
[----:B------:R-:W3:Y:S08]  /*18660*/  S2UR UR5, SR_CgaCtaId ;  /* 0x00000000000579c3 */ /* 0x000ef00000008800 */
[----:B------:R-:W-:Y:S06]  /*18670*/  BAR.SYNC.DEFER_BLOCKING 0x5, 0x180 ;  /* 0x0146000000007b1d */ /* 0x000fec0000010000 */
[----:B------:R-:W-:-:S02]  /*18680*/  UMOV UR4, 0x400 ;  /* 0x0000040000047882 */ /* 0x000fc40000000000 */
[----:B---3--:R-:W-:-:S06]  /*18690*/  ULEA UR4, UR5, UR4, 0x18 ;  /* 0x0000000405047291 */ /* 0x008fcc000f8ec03f */
[----:B------:R-:W-:-:S05]  /*186a0*/  IMAD.U32 R18, RZ, RZ, UR4 ;  /* 0x00000004ff127e24 */ /* 0x000fca000f8e00ff */
[----:B012---:R-:W0:Y:S04]  /*186b0*/  LDS.128 R4, [R18+0x308d0] ;  /* 0x0308d00012047984 */ /* 0x007e280000000c00 */
[----:B0-----:R1:W-:Y:S04]  /*186c0*/  STL.64 [R1], R4 ;  /* 0x0000000401007387 */ /* 0x0013e80000100a00 */
[----:B------:R1:W-:Y:S01]  /*186d0*/  STL.64 [R1+0x8], R6 ;  /* 0x0000080601007387 */ /* 0x0003e20000100a00 */
[----:B------:R-:W-:Y:S06]  /*186e0*/  BAR.ARV 0x4, 0x180 ;  /* 0x0106000000007b1d */ /* 0x000fec0000002000 */
[----:B------:R-:W-:Y:S05]  /*186f0*/  BRA `(.L_x_1421) ;  /* 0x00000010003c7947 */ /* 0x000fea0003800000 */
.L_x_1420:
[----:B------:R-:W3:Y:S01]  /*18700*/  S2R R16, SR_TID.X ;  /* 0x0000000000107919 */ /* 0x000ee20000002100 */
[----:B------:R-:W-:Y:S01]  /*18710*/  UMOV UR4, 0xffffffff ;  /* 0xffffffff00047882 */ /* 0x000fe20000000000 */
[----:B---3--:R-:W-:-:S04]  /*18720*/  LOP3.LUT R16, R16, 0x1f, RZ, 0xc0, !PT ;  /* 0x0000001f10107812 */ /* 0x008fc800078ec0ff */
[----:B------:R-:W-:Y:S01]  /*18730*/  ISETP.NE.AND P0, PT, R16, 0x1f, PT ;  /* 0x0000001f1000780c */ /* 0x000fe20003f05270 */
[----:B------:R-:W-:-:S12]  /*18740*/  BRA.DIV UR4, `(.L_x_1422) ;  /* 0x0000002a04187947 */ /* 0x000fd8000b800000 */
[----:B------:R-:W0:Y:S01]  /*18750*/  LDL.LU R3, [R1] ;  /* 0x0000000001037983 */ /* 0x000e220000300800 */
[----:B------:R-:W-:-:S03]  /*18760*/  ULDC UR4, c[0x0][0xc3c] ;  /* 0x00030f0000047ab9 */ /* 0x000fc60000000800 */
[----:B-12---:R-:W2:Y:S01]  /*18770*/  LDL R4, [R1+0xc] ;  /* 0x00000c0001047983 */ /* 0x006ea20000100800 */
[----:B------:R-:W-:Y:S01]  /*18780*/  ULDC.64 UR6, c[0x0][0x208] ;  /* 0x0000820000067ab9 */ /* 0x000fe20000000a00 */
[----:B0-----:R-:W-:Y:S02]  /*18790*/  IMAD.MOV.U32 R8, RZ, RZ, R3 ;  /* 0x000000ffff087224 */ /* 0x001fe400078e0003 */
[----:B--2---:R-:W-:-:S05]  /*187a0*/  IMAD.IADD R0, R4, 0x1, R16 ;  /* 0x0000000104007824 */ /* 0x004fca00078e0210 */
        /* <DEDUP_REMOVED lines=8> */
[C---:B------:R-:W-:Y:S02]  /*18830*/  ISETP.GE.U32.AND P2, PT, R16.reuse, 0x2, PT ;  /* 0x000000021000780c */ /* 0x040fe40003f46070 */
[C---:B------:R-:W-:Y:S01]  /*18840*/  ISETP.GE.U32.AND P3, PT, R16.reuse, 0x4, PT ;  /* 0x000000041000780c */ /* 0x040fe20003f66070 */
[----:B------:R-:W-:Y:S01]  /*18850*/  SHFL.IDX PT, R0, R8, RZ, 0x1f ;  /* 0x00001fff08007589 */ /* 0x000fe200000e0000 */
[C---:B------:R-:W-:Y:S02]  /*18860*/  ISETP.GE.U32.AND P4, PT, R16.reuse, 0x8, PT ;  /* 0x000000081000780c */ /* 0x040fe40003f86070 */
[----:B------:R-:W-:Y:S01]  /*18870*/  ISETP.GE.U32.AND P5, PT, R16, 0x10, PT ;  /* 0x000000101000780c */ /* 0x000fe20003fa6070 */
[----:B------:R-:W-:Y:S01]  /*18880*/  SHFL.IDX PT, R9, R8, 0x1, 0x1f ;  /* 0x00201f0008097f89 */ /* 0x000fe200000e0000 */
[----:B--2---:R-:W-:Y:S01]  /*18890*/  @!P1 IMAD.MOV.U32 R5, RZ, RZ, R6 ;  /* 0x000000ffff059224 */ /* 0x004fe200078e0006 */
[----:B------:R-:W-:-:S02]  /*188a0*/  CS2R R6, SRZ ;  /* 0x0000000000067805 */ /* 0x000fc4000001ff00 */
[----:B---3--:R-:W-:Y:S01]  /*188b0*/  @!P1 IMAD.MOV.U32 R7, RZ, RZ, R2 ;  /* 0x000000ffff079224 */ /* 0x008fe200078e0002 */
[----:B------:R-:W-:-:S03]  /*188c0*/  ISETP.NE.AND P1, PT, R16, RZ, PT ;  /* 0x000000ff1000720c */ /* 0x000fc60003f25270 */
[----:B------:R-:W-:-:S05]  /*188d0*/  IMAD R2, R7, R5, RZ ;  /* 0x0000000507027224 */ /* 0x000fca00078e02ff */
        /* <DEDUP_REMOVED lines=15> */
[----:B------:R0:W1:Y:S02]  /*189d0*/  SHFL.IDX PT, R10, R2, 0x1f, 0x1f ;  /* 0x03e01f00020a7f89 */ /* 0x00006400000e0000 */
.L_x_1488:
[----:B------:R-:W-:Y:S02]  /*189e0*/  ULDC UR4, c[0x0][0xc38] ;  /* 0x00030e0000047ab9 */ /* 0x000fe40000000800 */
[----:B------:R-:W-:-:S04]  /*189f0*/  IMAD.U32 R8, RZ, RZ, UR4 ;  /* 0x00000004ff087e24 */ /* 0x000fc8000f8e00ff */
[----:B-1----:R-:W-:-:S04]  /*18a00*/  IMAD R10, R10, R8, RZ ;  /* 0x000000080a0a7224 */ /* 0x002fc800078e02ff */
[----:B------:R-:W-:-:S05]  /*18a10*/  IMAD.IADD R4, R9, 0x1, R10 ;  /* 0x0000000109047824 */ /* 0x000fca00078e020a */
[----:B------:R-:W-:-:S13]  /*18a20*/  ISETP.GT.AND P6, PT, R4, R0, PT ;  /* 0x000000000400720c */ /* 0x000fda0003fc4270 */
[----:B------:R-:W-:Y:S05]  /*18a30*/  @P6 BRA `(.L_x_1423) ;  /* 0x0000000000b06947 */ /* 0x000fea0003800000 */
.L_x_1426:
[----:B------:R-:W2:Y:S01]  /*18a40*/  LDL.LU R3, [R1+0xc] ;  /* 0x00000c0001037983 */ /* 0x000ea20000300800 */
[----:B0-----:R-:W0:Y:S01]  /*18a50*/  LDC R2, c[0x0][0xc3c] ;  /* 0x00030f00ff027b82 */ /* 0x001e220000000800 */
[----:B--2---:R-:W-:-:S05]  /*18a60*/  VIADD R3, R3, 0x1f ;  /* 0x0000001f03037836 */ /* 0x004fca0000000000 */
[----:B0-----:R-:W-:-:S13]  /*18a70*/  ISETP.GE.AND P6, PT, R3, R2, PT ;  /* 0x000000020300720c */ /* 0x001fda0003fc6270 */
[----:B------:R-:W-:Y:S05]  /*18a80*/  @P6 BRA `(.L_x_1424) ;  /* 0x0000000800f06947 */ /* 0x000fea0003800000 */
[----:B------:R-:W0:Y:S01]  /*18a90*/  S2R R5, SR_TID.X ;  /* 0x0000000000057919 */ /* 0x000e220000002100 */
[----:B------:R-:W-:Y:S01]  /*18aa0*/  ULDC.64 UR4, c[0x0][0x208] ;  /* 0x0000820000047ab9 */ /* 0x000fe20000000a00 */
[----:B------:R1:W-:Y:S01]  /*18ab0*/  STL [R1+0xc], R3 ;  /* 0x00000c0301007387 */ /* 0x0003e20000100800 */
[----:B0-----:R-:W-:-:S05]  /*18ac0*/  LOP3.LUT R5, R5, 0x1f, RZ, 0xc0, !PT ;  /* 0x0000001f05057812 */ /* 0x001fca00078ec0ff */
[----:B------:R-:W-:Y:S02]  /*18ad0*/  IMAD.IADD R7, R3, 0x1, R5 ;  /* 0x0000000103077824 */ /* 0x000fe400078e0205 */
[----:B------:R-:W-:-:S03]  /*18ae0*/  IMAD.MOV.U32 R5, RZ, RZ, RZ ;  /* 0x000000ffff057224 */ /* 0x000fc600078e00ff */
[----:B------:R-:W-:-:S13]  /*18af0*/  ISETP.GE.OR P6, PT, R7, R2, !P0 ;  /* 0x000000020700720c */ /* 0x000fda00047c6670 */
[----:B-1----:R-:W0:Y:S02]  /*18b00*/  @!P6 LDC.64 R2, c[0x0][0xc80] ;  /* 0x00032000ff02eb82 */ /* 0x002e240000000a00 */
[----:B0-----:R-:W-:-:S05]  /*18b10*/  @!P6 IMAD.WIDE R2, R7, 0x4, R2 ;  /* 0x000000040702e825 */ /* 0x001fca00078e0202 */
[----:B------:R0:W2:Y:S02]  /*18b20*/  @!P6 LDG.E R5, desc[UR4][R2.64] ;  /* 0x000000040205e981 */ /* 0x0000a4000c1e1900 */
[----:B0-----:R-:W0:Y:S02]  /*18b30*/  @!P6 LDC.64 R2, c[0x0][0xc78] ;  /* 0x00031e00ff02eb82 */ /* 0x001e240000000a00 */
[----:B0-----:R-:W-:-:S04]  /*18b40*/  @!P6 IMAD.WIDE R2, R7, 0x4, R2 ;  /* 0x000000040702e825 */ /* 0x001fc800078e0202 */
[----:B------:R-:W-:-:S06]  /*18b50*/  IMAD.MOV.U32 R7, RZ, RZ, RZ ;  /* 0x000000ffff077224 */ /* 0x000fcc00078e00ff */
[----:B------:R-:W2:Y:S01]  /*18b60*/  @!P6 LDG.E R7, desc[UR4][R2.64] ;  /* 0x000000040207e981 */ /* 0x000ea2000c1e1900 */
[----:B------:R-:W-:Y:S01]  /*18b70*/  UMOV UR4, 0xffffffff ;  /* 0xffffffff00047882 */ /* 0x000fe20000000000 */
[----:B--2---:R-:W-:Y:S02]  /*18b80*/  IMAD R2, R7, R5, RZ ;  /* 0x0000000507027224 */ /* 0x004fe400078e02ff */
[----:B------:R-:W-:Y:S05]  /*18b90*/  BRA.DIV UR4, `(.L_x_1425) ;  /* 0x0000002a04647947 */ /* 0x000fea000b800000 */
        /* <DEDUP_REMOVED lines=16> */
.L_x_1496:
[----:B------:R-:W-:Y:S02]  /*18ca0*/  ULDC UR4, c[0x0][0xc38] ;  /* 0x00030e0000047ab9 */ /* 0x000fe40000000800 */
[----:B------:R-:W-:-:S04]  /*18cb0*/  IMAD.U32 R8, RZ, RZ, UR4 ;  /* 0x00000004ff087e24 */ /* 0x000fc8000f8e00ff */
[----:B-1----:R-:W-:-:S04]  /*18cc0*/  IMAD R10, R10, R8, RZ ;  /* 0x000000080a0a7224 */ /* 0x002fc800078e02ff */
[----:B------:R-:W-:-:S05]  /*18cd0*/  IMAD.IADD R4, R10, 0x1, R4 ;  /* 0x000000010a047824 */ /* 0x000fca00078e0204 */
[----:B------:R-:W-:-:S13]  /*18ce0*/  ISETP.GT.AND P6, PT, R4, R0, PT ;  /* 0x000000000400720c */ /* 0x000fda0003fc4270 */
[----:B------:R-:W-:Y:S05]  /*18cf0*/  @!P6 BRA `(.L_x_1426) ;  /* 0xfffffffc0050e947 */ /* 0x000fea000383ffff */
.L_x_1423:
[----:B------:R-:W-:Y:S01]  /*18d00*/  IMAD.IADD R10, R4, 0x1, -R10 ;  /* 0x00000001040a7824 */ /* 0x000fe200078e0a0a */
[----:B------:R-:W-:-:S03]  /*18d10*/  UMOV UR4, 0xffffffff ;  /* 0xffffffff00047882 */ /* 0x000fc60000000000 */
[----:B------:R-:W-:-:S05]  /*18d20*/  IMAD R3, R2, R8, R10 ;  /* 0x0000000802037224 */ /* 0x000fca00078e020a */
[----:B------:R-:W-:Y:S01]  /*18d30*/  ISETP.GT.AND P6, PT, R3, R0, PT ;  /* 0x000000000300720c */ /* 0x000fe20003fc4270 */
[----:B------:R-:W-:-:S12]  /*18d40*/  BRA.DIV UR4, `(.L_x_1427) ;  /* 0x0000002a04d07947 */ /* 0x000fd8000b800000 */
[----:B------:R-:W2:Y:S01]  /*18d50*/  LDL.LU R11, [R1+0xc] ;  /* 0x00000c00010b7983 */ /* 0x000ea20000300800 */
[----:B------:R-:W-:-:S04]  /*18d60*/  VOTE.ANY R3, PT, !P6 ;  /* 0x0000000000037806 */ /* 0x000fc800070e0100 */
[----:B------:R-:W1:Y:S02]  /*18d70*/  POPC R9, R3 ;  /* 0x0000000300097309 */ /* 0x000e640000000000 */
[----:B-1----:R2:W1:Y:S04]  /*18d80*/  SHFL.IDX PT, R4, R5, R9, 0x1f ;  /* 0x00001f0905047589 */ /* 0x00246800000e0000 */
[----:B------:R3:W4:Y:S01]  /*18d90*/  SHFL.IDX PT, R7, R7, R9, 0x1f ;  /* 0x00001f0907077589 */ /* 0x00072200000e0000 */
[----:B--2---:R-:W-:-:S05]  /*18da0*/  IMAD.IADD R5, R9, 0x1, R11 ;  /* 0x0000000109057824 */ /* 0x004fca00078e020b */
[----:B-1--4-:R3:W-:Y:S02]  /*18db0*/  STL [R1+0xc], R5 ;  /* 0x00000c0501007387 */ /* 0x0127e40000100800 */
.L_x_1501:
[----:B------:R-:W-:-:S13]  /*18dc0*/  ISETP.NE.AND P0, PT, R3, RZ, PT ;  /* 0x000000ff0300720c */ /* 0x000fda0003f05270 */
[----:B------:R-:W-:Y:S05]  /*18dd0*/  @!P0 BRA `(.L_x_1428) ;  /* 0x0000000000148947 */ /* 0x000fea0003800000 */
[----:B------:R-:W-:Y:S01]  /*18de0*/  UMOV UR4, 0xffffffff ;  /* 0xffffffff00047882 */ /* 0x000fe20000000000 */
[----:B---3--:R-:W-:Y:S02]  /*18df0*/  VIADD R9, R9, 0xffffffff ;  /* 0xffffffff09097836 */ /* 0x008fe40000000000 */
[----:B------:R-:W-:Y:S05]  /*18e00*/  BRA.DIV UR4, `(.L_x_1429) ;  /* 0x0000002e04087947 */ /* 0x000fea000b800000 */
[----:B0-----:R0:W2:Y:S02]  /*18e10*/  SHFL.IDX PT, R2, R2, R9, 0x1f ;  /* 0x00001f0902027589 */ /* 0x0010a400000e0000 */
.L_x_1504:
[----:B--2---:R-:W-:-:S07]  /*18e20*/  IMAD.MOV.U32 R6, RZ, RZ, R2 ;  /* 0x000000ffff067224 */ /* 0x004fce00078e0002 */
.L_x_1428:
[----:B0-----:R-:W-:Y:S01]  /*18e30*/  IMAD R2, R6, R8, R10 ;  /* 0x0000000806027224 */ /* 0x001fe200078e020a */
[----:B------:R-:W-:-:S03]  /*18e40*/  ISETP.NE.AND P0, PT, R7, 0x1, PT ;  /* 0x000000010700780c */ /* 0x000fc60003f05270 */
[----:B------:R-:W-:Y:S01]  /*18e50*/  IMAD.IADD R0, R0, 0x1, -R2 ;  /* 0x0000000100007824 */ /* 0x000fe200078e0a02 */
[----:B------:R0:W-:Y:S09]  /*18e60*/  STL [R1], R2 ;  /* 0x0000000201007387 */ /* 0x0001f20000100800 */
[----:B------:R-:W-:Y:S05]  /*18e70*/  @!P0 BRA `(.L_x_1430) ;  /* 0x0000000000e48947 */ /* 0x000fea0003800000 */
[----:B-1-3--:R-:W-:-:S04]  /*18e80*/  IABS R5, R4 ;  /* 0x0000000400057213 */ /* 0x00afc80000000000 */
[----:B0-----:R-:W0:Y:S08]  /*18e90*/  I2F.RP R2, R5 ;  /* 0x0000000500027306 */ /* 0x001e300000209400 */
[----:B0-----:R-:W0:Y:S02]  /*18ea0*/  MUFU.RCP R2, R2 ;  /* 0x0000000200027308 */ /* 0x001e240000001000 */
[----:B0-----:R-:W-:-:S06]  /*18eb0*/  VIADD R2, R2, 0xffffffe ;  /* 0x0ffffffe02027836 */ /* 0x001fcc0000000000 */
[----:B------:R-:W0:Y:S02]  /*18ec0*/  F2I.FTZ.U32.TRUNC.NTZ R3, R2 ;  /* 0x0000000200037305 */ /* 0x000e24000021f000 */
[----:B0-----:R-:W-:-:S04]  /*18ed0*/  IMAD.MOV R2, RZ, RZ, -R3 ;  /* 0x000000ffff027224 */ /* 0x001fc800078e0a03 */
[----:B------:R-:W-:Y:S02]  /*18ee0*/  IMAD R8, R2, R5, RZ ;  /* 0x0000000502087224 */ /* 0x000fe400078e02ff */
[----:B------:R-:W-:-:S04]  /*18ef0*/  IMAD.MOV.U32 R2, RZ, RZ, RZ ;  /* 0x000000ffff027224 */ /* 0x000fc800078e00ff */
[----:B------:R-:W-:Y:S01]  /*18f00*/  IMAD.HI.U32 R8, R3, R8, R2 ;  /* 0x0000000803087227 */ /* 0x000fe200078e0002 */
[----:B------:R-:W-:Y:S02]  /*18f10*/  IABS R2, R0 ;  /* 0x0000000000027213 */ /* 0x000fe40000000000 */
[----:B------:R-:W-:-:S03]  /*18f20*/  IABS R3, R4 ;  /* 0x0000000400037213 */ /* 0x000fc60000000000 */
[----:B------:R-:W-:-:S04]  /*18f30*/  IMAD.HI.U32 R8, R8, R2, RZ ;  /* 0x0000000208087227 */ /* 0x000fc800078e00ff */
[----:B------:R-:W-:-:S04]  /*18f40*/  IMAD.MOV R3, RZ, RZ, -R3 ;  /* 0x000000ffff037224 */ /* 0x000fc800078e0a03 */
[----:B------:R-:W-:-:S05]  /*18f50*/  IMAD R2, R8, R3, R2 ;  /* 0x0000000308027224 */ /* 0x000fca00078e0202 */
[----:B------:R-:W-:-:S13]  /*18f60*/  ISETP.GT.U32.AND P1, PT, R5, R2, PT ;  /* 0x000000020500720c */ /* 0x000fda0003f24070 */
[----:B------:R-:W-:Y:S02]  /*18f70*/  @!P1 IMAD.IADD R2, R2, 0x1, -R5 ;  /* 0x0000000102029824 */ /* 0x000fe400078e0a05 */
[----:B------:R-:W-:Y:S01]  /*18f80*/  @!P1 VIADD R8, R8, 0x1 ;  /* 0x0000000108089836 */ /* 0x000fe20000000000 */
[----:B------:R-:W-:Y:S02]  /*18f90*/  ISETP.NE.AND P1, PT, R4, RZ, PT ;  /* 0x000000ff0400720c */ /* 0x000fe40003f25270 */
[----:B------:R-:W-:Y:S02]  /*18fa0*/  ISETP.GE.U32.AND P0, PT, R2, R5, PT ;  /* 0x000000050200720c */ /* 0x000fe40003f06070 */
[----:B------:R-:W-:-:S04]  /*18fb0*/  IABS R5, R7 ;  /* 0x0000000700057213 */ /* 0x000fc80000000000 */
[----:B------:R-:W0:Y:S07]  /*18fc0*/  I2F.RP R2, R5 ;  /* 0x0000000500027306 */ /* 0x000e2e0000209400 */
[----:B------:R-:W-:Y:S01]  /*18fd0*/  @P0 VIADD R8, R8, 0x1 ;  /* 0x0000000108080836 */ /* 0x000fe20000000000 */
[----:B0-----:R-:W0:Y:S02]  /*18fe0*/  MUFU.RCP R2, R2 ;  /* 0x0000000200027308 */ /* 0x001e240000001000 */
[----:B0-----:R-:W-:-:S06]  /*18ff0*/  VIADD R2, R2, 0xffffffe ;  /* 0x0ffffffe02027836 */ /* 0x001fcc0000000000 */
[----:B------:R-:W0:Y:S02]  /*19000*/  F2I.FTZ.U32.TRUNC.NTZ R3, R2 ;  /* 0x0000000200037305 */ /* 0x000e24000021f000 */
[----:B0-----:R-:W-:-:S04]  /*19010*/  IMAD.MOV R2, RZ, RZ, -R3 ;  /* 0x000000ffff027224 */ /* 0x001fc800078e0a03 */
[----:B------:R-:W-:Y:S02]  /*19020*/  IMAD R6, R2, R5, RZ ;  /* 0x0000000502067224 */ /* 0x000fe400078e02ff */
[----:B------:R-:W-:-:S04]  /*19030*/  IMAD.MOV.U32 R2, RZ, RZ, RZ ;  /* 0x000000ffff027224 */ /* 0x000fc800078e00ff */
[----:B------:R-:W-:Y:S01]  /*19040*/  IMAD.HI.U32 R6, R3, R6, R2 ;  /* 0x0000000603067227 */ /* 0x000fe200078e0002 */
[----:B------:R-:W-:-:S03]  /*19050*/  LOP3.LUT R2, R0, R4, RZ, 0x3c, !PT ;  /* 0x0000000400027212 */ /* 0x000fc600078e3cff */
[----:B------:R-:W-:Y:S01]  /*19060*/  IMAD.MOV.U32 R3, RZ, RZ, R8 ;  /* 0x000000ffff037224 */ /* 0x000fe200078e0008 */
[----:B------:R-:W-:Y:S02]  /*19070*/  ISETP.GE.AND P2, PT, R2, RZ, PT ;  /* 0x000000ff0200720c */ /* 0x000fe40003f46270 */
[----:B------:R-:W-:-:S05]  /*19080*/  IABS R8, R7 ;  /* 0x0000000700087213 */ /* 0x000fca0000000000 */
[----:B------:R-:W-:-:S06]  /*19090*/  IMAD.MOV R8, RZ, RZ, -R8 ;  /* 0x000000ffff087224 */ /* 0x000fcc00078e0a08 */
        /* <DEDUP_REMOVED lines=9> */
[----:B------:R-:W-:Y:S01]  /*19130*/  ISETP.GE.U32.AND P0, PT, R2, R5, PT ;  /* 0x000000050200720c */ /* 0x000fe20003f06070 */
[----:B------:R-:W-:-:S04]  /*19140*/  IMAD.MOV R2, RZ, RZ, -R3 ;  /* 0x000000ffff027224 */ /* 0x000fc800078e0a03 */
[----:B------:R-:W-:Y:S01]  /*19150*/  IMAD R0, R4, R2, R0 ;  /* 0x0000000204007224 */ /* 0x000fe200078e0200 */
[----:B------:R-:W-:-:S04]  /*19160*/  LOP3.LUT R2, R3, R7, RZ, 0x3c, !PT ;  /* 0x0000000703027212 */ /* 0x000fc800078e3cff */
[----:B------:R-:W-:-:S03]  /*19170*/  ISETP.GE.AND P2, PT, R2, RZ, PT ;  /* 0x000000ff0200720c */ /* 0x000fc60003f46270 */
[----:B------:R-:W-:-:S10]  /*19180*/  @P0 VIADD R6, R6, 0x1 ;  /* 0x0000000106060836 */ /* 0x000fd40000000000 */
        /* <DEDUP_REMOVED lines=8> */
.L_x_1430:
[----:B-1-3--:R-:W2:Y:S01]  /*19210*/  LDL R5, [R1+0xc] ;  /* 0x00000c0001057983 */ /* 0x00aea20000100800 */
[----:B0-----:R-:W2:Y:S01]  /*19220*/  LDC.64 R2, c[0x0][0xc90] ;  /* 0x00032400ff027b82 */ /* 0x001ea20000000a00 */
[----:B------:R-:W-:Y:S01]  /*19230*/  ULDC.64 UR4, c[0x0][0x208] ;  /* 0x0000820000047ab9 */ /* 0x000fe20000000a00 */
[----:B--2---:R-:W-:-:S05]  /*19240*/  IMAD.WIDE R2, R5, 0x4, R2 ;  /* 0x0000000405027825 */ /* 0x004fca00078e0202 */
[----:B------:R-:W2:Y:S02]  /*19250*/  LDG.E R6, desc[UR4][R2.64] ;  /* 0x0000000402067981 */ /* 0x000ea4000c1e1900 */
[----:B--2---:R-:W-:-:S05]  /*19260*/  IMAD R5, R4, R6, RZ ;  /* 0x0000000604057224 */ /* 0x004fca00078e02ff */
[----:B------:R-:W-:-:S04]  /*19270*/  IABS R7, R5 ;  /* 0x0000000500077213 */ /* 0x000fc80000000000 */
[----:B------:R-:W0:Y:S08]  /*19280*/  I2F.RP R2, R7 ;  /* 0x0000000700027306 */ /* 0x000e300000209400 */
        /* <DEDUP_REMOVED lines=21> */
[----:B------:R-:W-:-:S05]  /*193e0*/  @!P1 LOP3.LUT R2, RZ, R5, RZ, 0x33, !PT ;  /* 0x00000005ff029212 */ /* 0x000fca00078e33ff */
[----:B------:R-:W-:Y:S02]  /*193f0*/  IMAD R7, R6, R2, RZ ;  /* 0x0000000206077224 */ /* 0x000fe400078e02ff */
[----:B------:R-:W-:Y:S02]  /*19400*/  IMAD.MOV R2, RZ, RZ, -R2 ;  /* 0x000000ffff027224 */ /* 0x000fe400078e0a02 */
[----:B------:R-:W-:Y:S02]  /*19410*/  IMAD.MOV R3, RZ, RZ, -R7 ;  /* 0x000000ffff037224 */ /* 0x000fe400078e0a07 */
[----:B------:R-:W-:-:S03]  /*19420*/  IMAD R0, R5, R2, R0 ;  /* 0x0000000205007224 */ /* 0x000fc600078e0200 */
[----:B------:R-:W-:-:S04]  /*19430*/  VIADDMNMX R6, R3, R8, R6, PT ;  /* 0x0000000803067246 */ /* 0x000fc80003800106 */
        /* <DEDUP_REMOVED lines=19> */
[----:B------:R-:W-:Y:S02]  /*19570*/  LOP3.LUT R3, R0, R6, RZ, 0x3c, !PT ;  /* 0x0000000600037212 */ /* 0x000fe400078e3cff */
[----:B------:R-:W-:Y:S02]  /*19580*/  IADD3 R0, R7, 0x1000000, R0 ;  /* 0x0100000007007810 */ /* 0x000fe40007ffe000 */
[----:B------:R-:W-:-:S07]  /*19590*/  ISETP.GE.AND P2, PT, R3, RZ, PT ;  /* 0x000000ff0300720c */ /* 0x000fce0003f46270 */
[----:B------:R-:W-:-:S06]  /*195a0*/  @P0 VIADD R2, R2, 0x1 ;  /* 0x0000000102020836 */ /* 0x000fcc0000000000 */
[----:B------:R-:W-:Y:S01]  /*195b0*/  @!P2 IMAD.MOV R2, RZ, RZ, -R2 ;  /* 0x000000ffff02a224 */ /* 0x000fe200078e0a02 */
[----:B------:R-:W-:Y:S01]  /*195c0*/  @!P1 LOP3.LUT R2, RZ, R6, RZ, 0x33, !PT ;  /* 0x00000006ff029212 */ /* 0x000fe200078e33ff */
[----:B------:R-:W-:-:S04]  /*195d0*/  IMAD.MOV R6, RZ, RZ, -R6 ;  /* 0x000000ffff067224 */ /* 0x000fc800078e0a06 */
[----:B------:R-:W-:Y:S02]  /*195e0*/  IMAD R3, R2, R6, R0 ;  /* 0x0000000602037224 */ /* 0x000fe400078e0200 */
[----:B------:R-:W-:-:S03]  /*195f0*/  IMAD.MOV.U32 R0, RZ, RZ, R2 ;  /* 0x000000ffff007224 */ /* 0x000fc600078e0002 */
[----:B------:R1:W-:Y:S04]  /*19600*/  STL [R1+0x8], R3 ;  /* 0x0000080301007387 */ /* 0x0003e80000100800 */
.L_x_1431:
[----:B-1----:R-:W-:-:S05]  /*19610*/  LOP3.LUT R3, RZ, R0, RZ, 0x33, !PT ;  /* 0x00000000ff037212 */ /* 0x002fca00078e33ff */
[----:B------:R-:W-:-:S05]  /*19620*/  IMAD.IADD R0, R4, 0x1, R3 ;  /* 0x0000000104007824 */ /* 0x000fca00078e0203 */
[----:B------:R2:W-:Y:S01]  /*19630*/  STL [R1+0x4], R0 ;  /* 0x0000040001007387 */ /* 0x0005e20000100800 */
[----:B------:R-:W-:Y:S05]  /*19640*/  BRA `(.L_x_1432) ;  /* 0x0000000000287947 */ /* 0x000fea0003800000 */
.L_x_1424:
[----:B------:R-:W-:Y:S01]  /*19650*/  UMOV UR4, URZ ;  /* 0x0000003f00047c82 */ /* 0x000fe20008000000 */
[----:B------:R-:W-:Y:S01]  /*19660*/  ULDC UR6, c[0x0][0xc3c] ;  /* 0x00030f0000067ab9 */ /* 0x000fe20000000800 */
[----:B------:R-:W-:Y:S01]  /*19670*/  UMOV UR5, URZ ;  /* 0x0000003f00057c82 */ /* 0x000fe20008000000 */
[----:B------:R0:W-:Y:S01]  /*19680*/  STL [R1], R0 ;  /* 0x0000000001007387 */ /* 0x0001e20000100800 */
[----:B------:R-:W-:Y:S02]  /*19690*/  IMAD.U32 R3, RZ, RZ, UR4 ;  /* 0x00000004ff037e24 */ /* 0x000fe4000f8e00ff */
[----:B------:R-:W-:-:S03]  /*196a0*/  IMAD.U32 R2, RZ, RZ, UR5 ;  /* 0x00000005ff027e24 */ /* 0x000fc6000f8e00ff */
[----:B------:R1:W-:Y:S01]  /*196b0*/  STL [R1+0x4], R3 ;  /* 0x0000040301007387 */ /* 0x0003e20000100800 */
[----:B0-----:R-:W-:-:S05]  /*196c0*/  IMAD.U32 R0, RZ, RZ, UR6 ;  /* 0x00000006ff007e24 */ /* 0x001fca000f8e00ff */
[----:B------:R1:W-:Y:S04]  /*196d0*/  STL [R1+0xc], R0 ;  /* 0x00000c0001007387 */ /* 0x0003e80000100800 */
[----:B------:R1:W-:Y:S02]  /*196e0*/  STL [R1+0x8], R2 ;  /* 0x0000080201007387 */ /* 0x0003e40000100800 */
.L_x_1432:
[----:B01----:R-:W3:Y:S04]  /*196f0*/  LDL R2, [R1+0xc] ;  /* 0x00000c0001027983 */ /* 0x003ee80000100800 */
[----:B------:R-:W4:Y:S04]  /*19700*/  LDL R3, [R1+0x8] ;  /* 0x0000080001037983 */ /* 0x000f280000100800 */
[----:B------:R-:W5:Y:S04]  /*19710*/  LDL R5, [R1+0x4] ;  /* 0x0000040001057983 */ /* 0x000f680000100800 */
[----:B------:R-:W5:Y:S01]  /*19720*/  LDL R4, [R1] ;  /* 0x0000000001047983 */ /* 0x000f620000100800 */
[----:B--2---:R-:W0:Y:S01]  /*19730*/  S2R R0, SR_TID.X ;  /* 0x0000000000007919 */ /* 0x004e220000002100 */
[----:B------:R-:W-:Y:S05]  /*19740*/  WARPSYNC.ALL ;  /* 0x0000000000007948 */ /* 0x000fea0003800000 */
[----:B0-----:R-:W-:Y:S01]  /*19750*/  LOP3.LUT R0, R0, 0x1f, RZ, 0xc0, !PT ;  /* 0x0000001f00007812 */ /* 0x001fe200078ec0ff */
[----:B------:R-:W-:Y:S03]  /*19760*/  BAR.SYNC.DEFER_BLOCKING 0x4, 0x180 ;  /* 0x0106000000007b1d */ /* 0x000fe60000010000 */
[----:B------:R-:W-:-:S13]  /*19770*/  ISETP.NE.AND P0, PT, R0, RZ, PT ;  /* 0x000000ff0000720c */ /* 0x000fda0003f05270 */
[----:B------:R-:W0:Y:S01]  /*19780*/  @!P0 S2R R0, SR_CgaCtaId ;  /* 0x0000000000008919 */ /* 0x000e220000008800 */
[----:B---3--:R-:W-:Y:S01]  /*19790*/  IMAD.MOV.U32 R7, RZ, RZ, R2 ;  /* 0x000000ffff077224 */ /* 0x008fe200078e0002 */
[----:B------:R-:W-:Y:S01]  /*197a0*/  @!P0 MOV R2, 0x400 ;  /* 0x0000040000028802 */ /* 0x000fe20000000f00 */
[----:B----4-:R-:W-:-:S03]  /*197b0*/  IMAD.MOV.U32 R6, RZ, RZ, R3 ;  /* 0x000000ffff067224 */ /* 0x010fc600078e0003 */
[----:B0-----:R-:W-:-:S05]  /*197c0*/  @!P0 LEA R18, R0, R2, 0x18 ;  /* 0x0000000200128211 */ /* 0x001fca00078ec0ff */
[----:B-----5:R0:W-:Y:S01]  /*197d0*/  @!P0 STS.128 [R18+0x308d0], R4 ;  /* 0x0308d00412008388 */ /* 0x0201e20000000c00 */
[----:B------:R-:W-:Y:S06]  /*197e0*/  BAR.ARV 0x5, 0x180 ;  /* 0x0146000000007b1d */ /* 0x000fec0000002000 */
.L_x_1421:
[----:B------:R-:W2:Y:S01]  /*197f0*/  LDL R0, [R1+0xc] ;  /* 0x00000c0001007983 */ /* 0x000ea20000100800 */
[----:B------:R-:W-:Y:S02]  /*19800*/  ULDC UR4, c[0x0][0xc3c] ;  /* 0x00030f0000047ab9 */ /* 0x000fe40000000800 */
[----:B--2---:R-:W-:-:S13]  /*19810*/  ISETP.GE.AND P0, PT, R0, UR4, PT ;  /* 0x0000000400007c0c */ /* 0x004fda000bf06270 */
[----:B------:R-:W-:Y:S05]  /*19820*/  @!P0 BRA `(.L_x_1433) ;  /* 0xffffff9400488947 */ /* 0x000fea000383ffff */
[----:B------:R-:W-:Y:S05]  /*19830*/  BSYNC B8 ;  /* 0x0000000000087941 */ /* 0x000fea0003800000 */
.L_x_1310:
[----:B--2---:R-:W2:Y:S01]  /*19840*/  LDL.LU R0, [R1+0x50] ;  /* 0x0000500001007983 */ /* 0x004ea20000300800 */
[----:B------:R-:W-:Y:S01]  /*19850*/  BSSY B0, `(.L_x_1434) ;  /* 0x000000b000007945 */ /* 0x000fe20003800000 */
[----:B01----:R-:W0:Y:S01]  /*19860*/  S2R R5, SR_CgaCtaId ;  /* 0x0000000000057919 */ /* 0x003e220000008800 */
[----:B--2---:R-:W-:-:S05]  /*19870*/  VIADD R0, R0, 0x1 ;  /* 0x0000000100007836 */ /* 0x004fca0000000000 */
        /* <DEDUP_REMOVED lines=8> */
.L_x_1505:
[----:B------:R-:W-:Y:S05]  /*19900*/  BSYNC B0 ;  /* 0x0000000000007941 */ /* 0x000fea0003800000 */
.L_x_1434:
[----:B------:R-:W-:-:S03]  /*19910*/  UMOV UR4, 0xffffffff ;  /* 0xffffffff00047882 */ /* 0x000fc60000000000 */
[----:B------:R-:W-:Y:S05]  /*19920*/  BRA.DIV UR4, `(.L_x_1436) ;  /* 0x0000002204807947 */ /* 0x000fea000b800000 */
[----:B------:R-:W1:Y:S02]  /*19930*/  S2R R2, SR_TID.X ;  /* 0x0000000000027919 */ /* 0x000e640000002100 */
[----:B-1----:R-:W-:-:S04]  /*19940*/  SHF.R.U32.HI R2, RZ, 0x5, R2 ;  /* 0x00000005ff027819 */ /* 0x002fc80000011602 */
[----:B------:R-:W-:-:S05]  /*19950*/  LOP3.LUT R2, R2, 0x3, RZ, 0xc0, !PT ;  /* 0x0000000302027812 */ /* 0x000fca00078ec0ff */
[----:B------:R1:W2:Y:S02]  /*19960*/  SHFL.IDX PT, R14, R2, RZ, 0x1f ;  /* 0x00001fff020e7589 */ /* 0x0002a400000e0000 */
.L_x_1508:
[----:B--2---:R-:W-:Y:S01]  /*19970*/  ISETP.NE.AND P0, PT, R14, RZ, PT ;  /* 0x000000ff0e00720c */ /* 0x004fe20003f05270 */
[----:B------:R-:W-:-:S12]  /*19980*/  BSSY B0, `(.L_x_1437) ;  /* 0x0000027000007945 */ /* 0x000fd80003800000 */
[----:B------:R-:W-:Y:S05]  /*19990*/  @P0 BRA `(.L_x_1438) ;  /* 0x0000000000940947 */ /* 0x000fea0003800000 */
[----:B------:R-:W-:-:S03]  /*199a0*/  UMOV UR4, 0xffffffff ;  /* 0xffffffff00047882 */ /* 0x000fc60000000000 */
[----:B------:R-:W-:Y:S05]  /*199b0*/  BRA.DIV UR4, `(.L_x_1439) ;  /* 0x0000002204907947 */ /* 0x000fea000b800000 */
[----:B------:R-:W-:-:S13]  /*199c0*/  ELECT P6, URZ, PT ;  /* 0x00000000003f782f */ /* 0x000fda00038c0000 */
.L_x_1511:
        /* <DEDUP_REMOVED lines=8> */
.L_x_1440:
        /* <DEDUP_REMOVED lines=13> */
.L_x_1512:
[----:B------:R-:W1:Y:S02]  /*19b20*/  SYNCS.PHASECHK.TRANS64.TRYWAIT P0, [R7+URZ], R2 ;  /* 0x00000002070075a7 */ /* 0x000e64000800017f */
[----:B-1----:R-:W-:Y:S05]  /*19b30*/  @!P0 BRA `(.L_x_1442) ;  /* 0x0000002000648947 */ /* 0x002fea0003800000 */
.L_x_1513:
[----:B------:R-:W-:Y:S05]  /*19b40*/  @!P2 BRA `(.L_x_1443) ;  /* 0x000000000004a947 */ /* 0x000fea0003800000 */
[----:B------:R-:W-:Y:S01]  /*19b50*/  BPT.TRAP 0x1 ;  /* 0x000000040000795c */ /* 0x000fe20000300000 */
.L_x_1443:
[----:B------:R-:W-:-:S04]  /*19b60*/  VIADD R0, R0, 0x30860 ;  /* 0x0003086000007836 */ /* 0x000fc80000000000 */
[----:B------:R-:W-:-:S04]  /*19b70*/  IMAD R4, R19, 0x8, R0 ;  /* 0x0000000813047824 */ /* 0x000fc800078e0200 */
[----:B------:R-:W2:Y:S02]  /*19b80*/  SYNCS.PHASECHK.TRANS64.TRYWAIT P0, [R4+URZ], R5 ;  /* 0x00000005040075a7 */ /* 0x000ea4000800017f */
[----:B--2---:R-:W-:Y:S05]  /*19b90*/  @!P0 BRA `(.L_x_1444) ;  /* 0x0000002000608947 */ /* 0x004fea0003800000 */
.L_x_1514:
[----:B------:R-:W-:-:S07]  /*19ba0*/  IMAD R3, R3, 0x8, R0 ;  /* 0x0000000803037824 */ /* 0x000fce00078e0200 */
.L_x_1445:
[----:B----4-:R4:W0:Y:S02]  /*19bb0*/  SYNCS.PHASECHK.TRANS64.TRYWAIT P0, [R3+URZ], R2 ;  /* 0x00000002030075a7 */ /* 0x010824000800017f */
[----:B0-----:R-:W-:Y:S05]  /*19bc0*/  @!P0 NANOSLEEP.SYNCS 0x989680 ;  /* 0x009896800000895d */ /* 0x001fea0003900000 */
[----:B------:R-:W0:Y:S02]  /*19bd0*/  @!P0 SYNCS.PHASECHK.TRANS64 P0, [R3+URZ], R2 ;  /* 0x00000002030085a7 */ /* 0x000e24000800007f */
[----:B0-----:R-:W-:Y:S05]  /*19be0*/  @!P0 BRA `(.L_x_1445) ;  /* 0xfffffffc00f08947 */ /* 0x001fea000383ffff */
.L_x_1438:
[----:B------:R-:W-:Y:S05]  /*19bf0*/  BSYNC B0 ;  /* 0x0000000000007941 */ /* 0x000fea0003800000 */
.L_x_1437:
[----:B------:R-:W-:Y:S05]  /*19c00*/  EXIT ;  /* 0x000000000000794d */ /* 0x000fea0003800000 */
.L_x_1209:
[----:B0-----:R-:W-:-:S04]  /*19c10*/  IMAD.U32 R3, RZ, RZ, UR37 ;  /* 0x00000025ff037e24 */ /* 0x001fc8000f8e00ff */
[----:B------:R0:W1:Y:S03]  /*19c20*/  SYNCS.PHASECHK.TRANS64.TRYWAIT P1, [R3+URZ+0x30800], R0 ;  /* 0x03080000030075a7 */ /* 0x000066000802017f */
[----:B-1----:R-:W-:Y:S05]  /*19c30*/  @!P1 NANOSLEEP.SYNCS 0x989680 ;  /* 0x009896800000995d */ /* 0x002fea0003900000 */
[----:B------:R-:W1:Y:S02]  /*19c40*/  @!P1 SYNCS.PHASECHK.TRANS64 P1, [R3+URZ+0x30800], R0 ;  /* 0x03080000030095a7 */ /* 0x000e64000802007f */
[----:B-1----:R-:W-:Y:S05]  /*19c50*/  @!P1 BRA `(.L_x_1209) ;  /* 0xfffffffc00ec9947 */ /* 0x002fea000383ffff */
[----:B------:R-:W-:Y:S05]  /*19c60*/  BRA `(.L_x_1446) ;  /* 0xfffffe8800447947 */ /* 0x000fea000383ffff */
.L_x_1213:
[----:B-1----:R1:W2:Y:S02]  /*19c70*/  SYNCS.PHASECHK.TRANS64.TRYWAIT P2, [R3+URZ+0x30830], R0 ;  /* 0x03083000030075a7 */ /* 0x0022a4000804017f */
[----:B--2---:R-:W-:Y:S05]  /*19c80*/  @!P2 NANOSLEEP.SYNCS 0x989680 ;  /* 0x009896800000a95d */ /* 0x004fea0003900000 */
[----:B------:R-:W2:Y:S02]  /*19c90*/  @!P2 SYNCS.PHASECHK.TRANS64 P2, [R3+URZ+0x30830], R0 ;  /* 0x030830000300a5a7 */ /* 0x000ea4000804007f */
[----:B--2---:R-:W-:Y:S05]  /*19ca0*/  @!P2 BRA `(.L_x_1213) ;  /* 0xfffffffc00f0a947 */ /* 0x004fea000383ffff */
[----:B------:R-:W-:Y:S05]  /*19cb0*/  BRA `(.L_x_1212) ;  /* 0xfffffe88006c7947 */ /* 0x000fea000383ffff */
.L_x_1229:
[----:B-1----:R-:W-:-:S04]  /*19cc0*/  IMAD.U32 R152, RZ, RZ, UR6 ;  /* 0x00000006ff987e24 */ /* 0x002fc8000f8e00ff */
[----:B------:R1:W2:Y:S03]  /*19cd0*/  SYNCS.PHASECHK.TRANS64.TRYWAIT P2, [R152+URZ+0x30830], R21 ;  /* 0x03083015980075a7 */ /* 0x0002a6000804017f */
[----:B--2---:R-:W-:Y:S05]  /*19ce0*/  @!P2 NANOSLEEP.SYNCS 0x989680 ;  /* 0x009896800000a95d */ /* 0x004fea0003900000 */
[----:B------:R-:W2:Y:S02]  /*19cf0*/  @!P2 SYNCS.PHASECHK.TRANS64 P2, [R152+URZ+0x30830], R21 ;  /* 0x030830159800a5a7 */ /* 0x000ea4000804007f */
[----:B--2---:R-:W-:Y:S05]  /*19d00*/  @!P2 BRA `(.L_x_1229) ;  /* 0xfffffffc00eca947 */ /* 0x004fea000383ffff */
[----:B------:R-:W-:Y:S05]  /*19d10*/  BRA `(.L_x_1228) ;  /* 0xfffffeb000407947 */ /* 0x000fea000383ffff */
.L_x_1233:
[----:B--2---:R-:W-:-:S04]  /*19d20*/  IMAD.U32 R2, RZ, RZ, UR10 ;  /* 0x0000000aff027e24 */ /* 0x004fc8000f8e00ff */
[----:B------:R2:W3:Y:S03]  /*19d30*/  SYNCS.PHASECHK.TRANS64.TRYWAIT P2, [R2+URZ+0x30850], R0 ;  /* 0x03085000020075a7 */ /* 0x0004e6000804017f */
[----:B---3--:R-:W-:Y:S05]  /*19d40*/  @!P2 NANOSLEEP.SYNCS 0x989680 ;  /* 0x009896800000a95d */ /* 0x008fea0003900000 */
[----:B------:R-:W3:Y:S02]  /*19d50*/  @!P2 SYNCS.PHASECHK.TRANS64 P2, [R2+URZ+0x30850], R0 ;  /* 0x030850000200a5a7 */ /* 0x000ee4000804007f */
[----:B---3--:R-:W-:Y:S05]  /*19d60*/  @!P2 BRA `(.L_x_1233) ;  /* 0xfffffffc00eca947 */ /* 0x008fea000383ffff */
[----:B------:R-:W-:Y:S05]  /*19d70*/  BRA `(.L_x_1232) ;  /* 0xfffffebc00c47947 */ /* 0x000fea000383ffff */
.L_x_1250:
[----:B-1----:R-:W-:-:S04]  /*19d80*/  IMAD.U32 R4, RZ, RZ, UR5 ;  /* 0x00000005ff047e24 */ /* 0x002fc8000f8e00ff */
[----:B------:R1:W2:Y:S03]  /*19d90*/  SYNCS.PHASECHK.TRANS64.TRYWAIT P2, [R4+URZ+0x30830], R3 ;  /* 0x03083003040075a7 */ /* 0x0002a6000804017f */
[----:B--2---:R-:W-:Y:S05]  /*19da0*/  @!P2 NANOSLEEP.SYNCS 0x989680 ;  /* 0x009896800000a95d */ /* 0x004fea0003900000 */
[----:B------:R-:W2:Y:S02]  /*19db0*/  @!P2 SYNCS.PHASECHK.TRANS64 P2, [R4+URZ+0x30830], R3 ;  /* 0x030830030400a5a7 */ /* 0x000ea4000804007f */
[----:B--2---:R-:W-:Y:S05]  /*19dc0*/  @!P2 BRA `(.L_x_1250) ;  /* 0xfffffffc00eca947 */ /* 0x004fea000383ffff */
[----:B------:R-:W-:Y:S05]  /*19dd0*/  BRA `(.L_x_1249) ;  /* 0xfffffed800b07947 */ /* 0x000fea000383ffff */
.L_x_1254:
[----:B---3--:R-:W-:-:S04]  /*19de0*/  IMAD.U32 R2, RZ, RZ, UR14 ;  /* 0x0000000eff027e24 */ /* 0x008fc8000f8e00ff */
[----:B------:R3:W4:Y:S03]  /*19df0*/  SYNCS.PHASECHK.TRANS64.TRYWAIT P2, [R2+URZ+0x30850], R0 ;  /* 0x03085000020075a7 */ /* 0x000726000804017f */
[----:B----4-:R-:W-:Y:S05]  /*19e00*/  @!P2 NANOSLEEP.SYNCS 0x989680 ;  /* 0x009896800000a95d */ /* 0x010fea0003900000 */
[----:B------:R-:W4:Y:S02]  /*19e10*/  @!P2 SYNCS.PHASECHK.TRANS64 P2, [R2+URZ+0x30850], R0 ;  /* 0x030850000200a5a7 */ /* 0x000f24000804007f */
[----:B----4-:R-:W-:Y:S05]  /*19e20*/  @!P2 BRA `(.L_x_1254) ;  /* 0xfffffffc00eca947 */ /* 0x010fea000383ffff */
[----:B------:R-:W-:Y:S05]  /*19e30*/  BRA `(.L_x_1253) ;  /* 0xfffffee800347947 */ /* 0x000fea000383ffff */
.L_x_1260:
[----:B-1----:R-:W-:-:S04]  /*19e40*/  IMAD.U32 R4, RZ, RZ, UR5 ;  /* 0x00000005ff047e24 */ /* 0x002fc8000f8e00ff */
[----:B------:R1:W2:Y:S03]  /*19e50*/  SYNCS.PHASECHK.TRANS64.TRYWAIT P2, [R4+URZ+0x30830], R3 ;  /* 0x03083003040075a7 */ /* 0x0002a6000804017f */
[----:B--2---:R-:W-:Y:S05]  /*19e60*/  @!P2 NANOSLEEP.SYNCS 0x989680 ;  /* 0x009896800000a95d */ /* 0x004fea0003900000 */
[----:B------:R-:W2:Y:S02]  /*19e70*/  @!P2 SYNCS.PHASECHK.TRANS64 P2, [R4+URZ+0x30830], R3 ;  /* 0x030830030400a5a7 */ /* 0x000ea4000804007f */
[----:B--2---:R-:W-:Y:S05]  /*19e80*/  @!P2 BRA `(.L_x_1260) ;  /* 0xfffffffc00eca947 */ /* 0x004fea000383ffff */
[----:B------:R-:W-:Y:S05]  /*19e90*/  BRA `(.L_x_1259) ;  /* 0xfffffef400b47947 */ /* 0x000fea000383ffff */
.L_x_1264:
[----:B---3--:R-:W-:-:S04]  /*19ea0*/  IMAD.U32 R2, RZ, RZ, UR14 ;  /* 0x0000000eff027e24 */ /* 0x008fc8000f8e00ff */
[----:B------:R3:W4:Y:S03]  /*19eb0*/  SYNCS.PHASECHK.TRANS64.TRYWAIT P2, [R2+URZ+0x30850], R0 ;  /* 0x03085000020075a7 */ /* 0x000726000804017f */
[----:B----4-:R-:W-:Y:S05]  /*19ec0*/  @!P2 NANOSLEEP.SYNCS 0x989680 ;  /* 0x009896800000a95d */ /* 0x010fea0003900000 */
[----:B------:R-:W4:Y:S02]  /*19ed0*/  @!P2 SYNCS.PHASECHK.TRANS64 P2, [R2+URZ+0x30850], R0 ;  /* 0x030850000200a5a7 */ /* 0x000f24000804007f */
[----:B----4-:R-:W-:Y:S05]  /*19ee0*/  @!P2 BRA `(.L_x_1264) ;  /* 0xfffffffc00eca947 */ /* 0x010fea000383ffff */
[----:B------:R-:W-:Y:S05]  /*19ef0*/  BRA `(.L_x_1263) ;  /* 0xffffff0400387947 */ /* 0x000fea000383ffff */
.L_x_1277:
[----:B-1----:R-:W-:-:S04]  /*19f00*/  IMAD.U32 R7, RZ, RZ, UR8 ;  /* 0x00000008ff077e24 */ /* 0x002fc8000f8e00ff */
[----:B------:R1:W2:Y:S03]  /*19f10*/  SYNCS.PHASECHK.TRANS64.TRYWAIT P0, [R7+URZ+0x30850], R0 ;  /* 0x03085000070075a7 */ /* 0x0002a6000800017f */
[----:B--2---:R-:W-:Y:S05]  /*19f20*/  @!P0 NANOSLEEP.SYNCS 0x989680 ;  /* 0x009896800000895d */ /* 0x004fea0003900000 */
[----:B------:R-:W2:Y:S02]  /*19f30*/  @!P0 SYNCS.PHASECHK.TRANS64 P0, [R7+URZ+0x30850], R0 ;  /* 0x03085000070085a7 */ /* 0x000ea4000800007f */
[----:B--2---:R-:W-:Y:S05]  /*19f40*/  @!P0 BRA `(.L_x_1277) ;  /* 0xfffffffc00ec8947 */ /* 0x004fea000383ffff */
[----:B------:R-:W-:Y:S05]  /*19f50*/  BRA `(.L_x_1276) ;  /* 0xffffff2400387947 */ /* 0x000fea000383ffff */
.L_x_1332:
[----:B-1----:R-:W1:Y:S01]  /*19f60*/  S2R R4, SR_TID.X ;  /* 0x0000000000047919 */ /* 0x002e620000002100 */
[----:B------:R-:W-:Y:S01]  /*19f70*/  BSSY B0, `(.L_x_1447) ;  /* 0x000000a000007945 */ /* 0x000fe20003800000 */
[----:B------:R-:W-:Y:S02]  /*19f80*/  IMAD.MOV.U32 R12, RZ, RZ, RZ ;  /* 0x000000ffff0c7224 */ /* 0x000fe400078e00ff */
[----:B------:R-:W-:Y:S02]  /*19f90*/  IMAD.MOV.U32 R11, RZ, RZ, 0x1f ;  /* 0x0000001fff0b7424 */ /* 0x000fe400078e00ff */
[----:B------:R-:W-:Y:S01]  /*19fa0*/  IMAD.MOV.U32 R15, RZ, RZ, -0x1 ;  /* 0xffffffffff0f7424 */ /* 0x000fe200078e00ff */
[----:B-1----:R-:W-:-:S04]  /*19fb0*/  SHF.R.U32.HI R4, RZ, 0x5, R4 ;  /* 0x00000005ff047819 */ /* 0x002fc80000011604 */
[----:B------:R-:W-:-:S05]  /*19fc0*/  LOP3.LUT R4, R4, 0x3, RZ, 0xc0, !PT ;  /* 0x0000000304047812 */ /* 0x000fca00078ec0ff */
[----:B------:R-:W-:-:S07]  /*19fd0*/  IMAD.MOV.U32 R13, RZ, RZ, R4 ;  /* 0x000000ffff0d7224 */ /* 0x000fce00078e0004 */
[----:B0-2---:R-:W-:Y:S05]  /*19fe0*/  WARPSYNC.COLLECTIVE R15, `(.L_x_1448) ;  /* 0x000000000f087348 */ /* 0x005fea0003c00000 */
[----:B------:R1:W3:Y:S02]  /*19ff0*/  SHFL.IDX P6, R14, R13, R12, R11 ;  /* 0x0000000c0d0e7389 */ /* 0x0002e400000c000b */
[----:B0123--:R-:W-:Y:S01]  /*1a000*/  ENDCOLLECTIVE ;  /* 0x000000000000791b */ /* 0x00ffe20003800000 */
.L_x_1448:
[----:B------:R-:W-:Y:S05]  /*1a010*/  BSYNC B0 ;  /* 0x0000000000007941 */ /* 0x000fea0003800000 */
.L_x_1447:
[----:B------:R-:W-:Y:S05]  /*1a020*/  BRA `(.L_x_1449) ;  /* 0xffffff9c00f07947 */ /* 0x000fea000383ffff */
.L_x_1334:
[----:B------:R-:W-:Y:S01]  /*1a030*/  BSSY B0, `(.L_x_1450) ;  /* 0x0000006000007945 */ /* 0x000fe20003800000 */
[----:B------:R-:W-:-:S07]  /*1a040*/  IMAD.MOV.U32 R15, RZ, RZ, -0x1 ;  /* 0xffffffffff0f7424 */ /* 0x000fce00078e00ff */
[----:B012---:R-:W-:Y:S05]  /*1a050*/  WARPSYNC.COLLECTIVE R15, `(.L_x_1451) ;  /* 0x000000000f0c7348 */ /* 0x007fea0003c00000 */
[----:B------:R-:W-:Y:S02]  /*1a060*/  ELECT P6, UR62, PT ;  /* 0x00000000003e782f */ /* 0x000fe400038c0000 */
[----:B------:R-:W-:Y:S01]  /*1a070*/  MOV R14, UR62 ;  /* 0x0000003e000e7c02 */ /* 0x000fe20008000f00 */
[----:B012---:R-:W-:Y:S10]  /*1a080*/  ENDCOLLECTIVE ;  /* 0x000000000000791b */ /* 0x007ff40003800000 */
.L_x_1451:
[----:B------:R-:W-:Y:S05]  /*1a090*/  BSYNC B0 ;  /* 0x0000000000007941 */ /* 0x000fea0003800000 */
.L_x_1450:
[----:B------:R-:W-:Y:S05]  /*1a0a0*/  BRA `(.L_x_1452) ;  /* 0xffffff9c00fc7947 */ /* 0x000fea000383ffff */
.L_x_1336:
[----:B-1----:R1:W3:Y:S02]  /*1a0b0*/  SYNCS.PHASECHK.TRANS64.TRYWAIT P0, [R0+URZ+0x30840], R2 ;  /* 0x03084002000075a7 */ /* 0x0022e4000800017f */
[----:B---3--:R-:W-:Y:S05]  /*1a0c0*/  @!P0 NANOSLEEP.SYNCS 0x989680 ;  /* 0x009896800000895d */ /* 0x008fea0003900000 */
[----:B------:R-:W3:Y:S02]  /*1a0d0*/  @!P0 SYNCS.PHASECHK.TRANS64 P0, [R0+URZ+0x30840], R2 ;  /* 0x03084002000085a7 */ /* 0x000ee4000800007f */
[----:B---3--:R-:W-:Y:S05]  /*1a0e0*/  @!P0 BRA `(.L_x_1336) ;  /* 0xfffffffc00f08947 */ /* 0x008fea000383ffff */
[----:B------:R-:W-:Y:S05]  /*1a0f0*/  BRA `(.L_x_1453) ;  /* 0xffffffa000607947 */ /* 0x000fea000383ffff */
.L_x_1340:
        /* <DEDUP_REMOVED lines=15> */
.L_x_1454:
[----:B------:R-:W-:Y:S02]  /*1a1f0*/  IMAD.MOV.U32 R13, RZ, RZ, R4 ;  /* 0x000000ffff0d7224 */ /* 0x000fe400078e0004 */
[----:B------:R-:W-:-:S07]  /*1a200*/  IMAD.MOV.U32 R6, RZ, RZ, R14 ;  /* 0x000000ffff067224 */ /* 0x000fce00078e000e */
[----:B------:R-:W-:Y:S05]  /*1a210*/  WARPSYNC.COLLECTIVE R15, `(.L_x_1455) ;  /* 0x000000000f087348 */ /* 0x000fea0003c00000 */
[----:B------:R0:W1:Y:S02]  /*1a220*/  SHFL.IDX P6, R14, R13, R12, R11 ;  /* 0x0000000c0d0e7389 */ /* 0x00006400000c000b */
[----:B01----:R-:W-:Y:S01]  /*1a230*/  ENDCOLLECTIVE ;  /* 0x000000000000791b */ /* 0x003fe20003800000 */
.L_x_1455:
        /* <DEDUP_REMOVED lines=20> */
.L_x_1456:
[----:B------:R-:W-:Y:S02]  /*1a380*/  IMAD.MOV.U32 R13, RZ, RZ, R4 ;  /* 0x000000ffff0d7224 */ /* 0x000fe400078e0004 */
[----:B------:R-:W-:-:S07]  /*1a390*/  IMAD.MOV.U32 R6, RZ, RZ, R14 ;  /* 0x000000ffff067224 */ /* 0x000fce00078e000e */
[----:B------:R-:W-:Y:S05]  /*1a3a0*/  WARPSYNC.COLLECTIVE R15, `(.L_x_1457) ;  /* 0x000000000f087348 */ /* 0x000fea0003c00000 */
[----:B------:R0:W1:Y:S02]  /*1a3b0*/  SHFL.IDX P6, R14, R13, R12, R11 ;  /* 0x0000000c0d0e7389 */ /* 0x00006400000c000b */
[----:B01----:R-:W-:Y:S01]  /*1a3c0*/  ENDCOLLECTIVE ;  /* 0x000000000000791b */ /* 0x003fe20003800000 */
.L_x_1457:
        /* <DEDUP_REMOVED lines=20> */
.L_x_1458:
[----:B------:R-:W-:Y:S02]  /*1a510*/  IMAD.MOV.U32 R13, RZ, RZ, R4 ;  /* 0x000000ffff0d7224 */ /* 0x000fe400078e0004 */
[----:B------:R-:W-:-:S07]  /*1a520*/  IMAD.MOV.U32 R6, RZ, RZ, R14 ;  /* 0x000000ffff067224 */ /* 0x000fce00078e000e */
[----:B------:R-:W-:Y:S05]  /*1a530*/  WARPSYNC.COLLECTIVE R15, `(.L_x_1459) ;  /* 0x000000000f087348 */ /* 0x000fea0003c00000 */
[----:B------:R0:W1:Y:S02]  /*1a540*/  SHFL.IDX P6, R14, R13, R12, R11 ;  /* 0x0000000c0d0e7389 */ /* 0x00006400000c000b */
[----:B01----:R-:W-:Y:S01]  /*1a550*/  ENDCOLLECTIVE ;  /* 0x000000000000791b */ /* 0x003fe20003800000 */
.L_x_1459:
        /* <DEDUP_REMOVED lines=20> */
.L_x_1460:
[----:B------:R-:W-:Y:S02]  /*1a6a0*/  IMAD.MOV.U32 R13, RZ, RZ, R4 ;  /* 0x000000ffff0d7224 */ /* 0x000fe400078e0004 */
[----:B------:R-:W-:-:S07]  /*1a6b0*/  IMAD.MOV.U32 R6, RZ, RZ, R14 ;  /* 0x000000ffff067224 */ /* 0x000fce00078e000e */
[----:B------:R-:W-:Y:S05]  /*1a6c0*/  WARPSYNC.COLLECTIVE R15, `(.L_x_1461) ;  /* 0x000000000f087348 */ /* 0x000fea0003c00000 */
[----:B------:R0:W1:Y:S02]  /*1a6d0*/  SHFL.IDX P6, R14, R13, R12, R11 ;  /* 0x0000000c0d0e7389 */ /* 0x00006400000c000b */
[----:B01----:R-:W-:Y:S01]  /*1a6e0*/  ENDCOLLECTIVE ;  /* 0x000000000000791b */ /* 0x003fe20003800000 */
.L_x_1461:
        /* <DEDUP_REMOVED lines=20> */
.L_x_1462:
[----:B------:R-:W-:Y:S02]  /*1a830*/  IMAD.MOV.U32 R13, RZ, RZ, R4 ;  /* 0x000000ffff0d7224 */ /* 0x000fe400078e0004 */
[----:B------:R-:W-:-:S07]  /*1a840*/  IMAD.MOV.U32 R6, RZ, RZ, R14 ;  /* 0x000000ffff067224 */ /* 0x000fce00078e000e */
[----:B------:R-:W-:Y:S05]  /*1a850*/  WARPSYNC.COLLECTIVE R15, `(.L_x_1463) ;  /* 0x000000000f087348 */ /* 0x000fea0003c00000 */
[----:B------:R0:W1:Y:S02]  /*1a860*/  SHFL.IDX P6, R14, R13, R12, R11 ;  /* 0x0000000c0d0e7389 */ /* 0x00006400000c000b */
[----:B01----:R-:W-:Y:S01]  /*1a870*/  ENDCOLLECTIVE ;  /* 0x000000000000791b */ /* 0x003fe20003800000 */
.L_x_1463:
        /* <DEDUP_REMOVED lines=20> */
.L_x_1464:
[----:B------:R-:W-:Y:S02]  /*1a9c0*/  IMAD.MOV.U32 R13, RZ, RZ, R4 ;  /* 0x000000ffff0d7224 */ /* 0x000fe400078e0004 */
[----:B------:R-:W-:-:S07]  /*1a9d0*/  IMAD.MOV.U32 R6, RZ, RZ, R14 ;  /* 0x000000ffff067224 */ /* 0x000fce00078e000e */
[----:B------:R-:W-:Y:S05]  /*1a9e0*/  WARPSYNC.COLLECTIVE R15, `(.L_x_1465) ;  /* 0x000000000f087348 */ /* 0x000fea0003c00000 */
[----:B------:R0:W1:Y:S02]  /*1a9f0*/  SHFL.IDX P6, R14, R13, R12, R11 ;  /* 0x0000000c0d0e7389 */ /* 0x00006400000c000b */
[----:B01----:R-:W-:Y:S01]  /*1aa00*/  ENDCOLLECTIVE ;  /* 0x000000000000791b */ /* 0x003fe20003800000 */
.L_x_1465:
        /* <DEDUP_REMOVED lines=18> */
.L_x_1466:
[----:B------:R-:W-:-:S05]  /*1ab30*/  VIADD R7, R0, 0x60 ;  /* 0x0000006000077836 */ /* 0x000fca0000000000 */
[----:B------:R-:W-:Y:S01]  /*1ab40*/  ISETP.GE.AND P5, PT, R7, R2, PT ;  /* 0x000000020700720c */ /* 0x000fe20003fa6270 */
[----:B------:R-:W-:Y:S02]  /*1ab50*/  IMAD.MOV.U32 R13, RZ, RZ, R4 ;  /* 0x000000ffff0d7224 */ /* 0x000fe400078e0004 */
[----:B------:R-:W-:-:S10]  /*1ab60*/  IMAD.MOV.U32 R8, RZ, RZ, R14 ;  /* 0x000000ffff087224 */ /* 0x000fd400078e000e */
[----:B------:R-:W-:Y:S05]  /*1ab70*/  WARPSYNC.COLLECTIVE R15, `(.L_x_1467) ;  /* 0x000000000f087348 */ /* 0x000fea0003c00000 */
[----:B------:R0:W1:Y:S02]  /*1ab80*/  SHFL.IDX P6, R14, R13, R12, R11 ;  /* 0x0000000c0d0e7389 */ /* 0x00006400000c000b */
[----:B01----:R-:W-:Y:S01]  /*1ab90*/  ENDCOLLECTIVE ;  /* 0x000000000000791b */ /* 0x003fe20003800000 */
.L_x_1467:
        /* <DEDUP_REMOVED lines=18> */
.L_x_1468:
[----:B------:R-:W-:Y:S02]  /*1acc0*/  IMAD.MOV.U32 R13, RZ, RZ, R4 ;  /* 0x000000ffff0d7224 */ /* 0x000fe400078e0004 */
[----:B------:R-:W-:-:S07]  /*1acd0*/  IMAD.MOV.U32 R5, RZ, RZ, R14 ;  /* 0x000000ffff057224 */ /* 0x000fce00078e000e */
[----:B------:R-:W-:Y:S05]  /*1ace0*/  WARPSYNC.COLLECTIVE R15, `(.L_x_1469) ;  /* 0x000000000f087348 */ /* 0x000fea0003c00000 */
[----:B------:R0:W1:Y:S02]  /*1acf0*/  SHFL.IDX P6, R14, R13, R12, R11 ;  /* 0x0000000c0d0e7389 */ /* 0x00006400000c000b */
[----:B01----:R-:W-:Y:S01]  /*1ad00*/  ENDCOLLECTIVE ;  /* 0x000000000000791b */ /* 0x003fe20003800000 */
.L_x_1469:
[----:B------:R-:W-:Y:S01]  /*1ad10*/  IMAD.MOV.U32 R3, RZ, RZ, R14 ;  /* 0x000000ffff037224 */ /* 0x000fe200078e000e */
[----:B------:R-:W-:Y:S06]  /*1ad20*/  BRA `(.L_x_1470) ;  /* 0xffffffa400247947 */ /* 0x000fec000383ffff */
.L_x_1345:
[----:B0-----:R0:W3:Y:S02]  /*1ad30*/  SYNCS.PHASECHK.TRANS64.TRYWAIT P0, [R18+URZ+0x30820], R0 ;  /* 0x03082000120075a7 */ /* 0x0010e4000800017f */
[----:B---3--:R-:W-:Y:S05]  /*1ad40*/  @!P0 NANOSLEEP.SYNCS 0x989680 ;  /* 0x009896800000895d */ /* 0x008fea0003900000 */
[----:B------:R-:W3:Y:S02]  /*1ad50*/  @!P0 SYNCS.PHASECHK.TRANS64 P0, [R18+URZ+0x30820], R0 ;  /* 0x03082000120085a7 */ /* 0x000ee4000800007f */
[----:B---3--:R-:W-:Y:S05]  /*1ad60*/  @!P0 BRA `(.L_x_1345) ;  /* 0xfffffffc00f08947 */ /* 0x008fea000383ffff */
[----:B------:R-:W-:Y:S05]  /*1ad70*/  BRA `(.L_x_1471) ;  /* 0xffffffa400a07947 */ /* 0x000fea000383ffff */
.L_x_1354:
[----:B-1----:R1:W2:Y:S02]  /*1ad80*/  SYNCS.PHASECHK.TRANS64.TRYWAIT P0, [R3+URZ+0x30840], R2 ;  /* 0x03084002030075a7 */ /* 0x0022a4000800017f */
[----:B--2---:R-:W-:Y:S05]  /*1ad90*/  @!P0 NANOSLEEP.SYNCS 0x989680 ;  /* 0x009896800000895d */ /* 0x004fea0003900000 */
[----:B------:R-:W2:Y:S02]  /*1ada0*/  @!P0 SYNCS.PHASECHK.TRANS64 P0, [R3+URZ+0x30840], R2 ;  /* 0x03084002030085a7 */ /* 0x000ea4000800007f */
[----:B--2---:R-:W-:Y:S05]  /*1adb0*/  @!P0 BRA `(.L_x_1354) ;  /* 0xfffffffc00f08947 */ /* 0x004fea000383ffff */
[----:B------:R-:W-:Y:S05]  /*1adc0*/  BRA `(.L_x_1472) ;  /* 0xffffffa800987947 */ /* 0x000fea000383ffff */
.L_x_1362:
[----:B0-----:R0:W1:Y:S02]  /*1add0*/  SYNCS.PHASECHK.TRANS64.TRYWAIT P0, [R3+URZ+0x60], R2 ;  /* 0x00006002030075a7 */ /* 0x001064000800017f */
[----:B-1----:R-:W-:Y:S05]  /*1ade0*/  @!P0 NANOSLEEP.SYNCS 0x989680 ;  /* 0x009896800000895d */ /* 0x002fea0003900000 */
[----:B------:R-:W1:Y:S02]  /*1adf0*/  @!P0 SYNCS.PHASECHK.TRANS64 P0, [R3+URZ+0x60], R2 ;  /* 0x00006002030085a7 */ /* 0x000e64000800007f */
[----:B-1----:R-:W-:Y:S05]  /*1ae00*/  @!P0 BRA `(.L_x_1362) ;  /* 0xfffffffc00f08947 */ /* 0x002fea000383ffff */
[----:B------:R-:W-:Y:S05]  /*1ae10*/  BRA `(.L_x_1473) ;  /* 0xffffffac00ec7947 */ /* 0x000fea000383ffff */
.L_x_1373:
[----:B-1----:R1:W2:Y:S02]  /*1ae20*/  SYNCS.PHASECHK.TRANS64.TRYWAIT P0, [R3+URZ+0x30840], R2 ;  /* 0x03084002030075a7 */ /* 0x0022a4000800017f */
[----:B--2---:R-:W-:Y:S05]  /*1ae30*/  @!P0 NANOSLEEP.SYNCS 0x989680 ;  /* 0x009896800000895d */ /* 0x004fea0003900000 */
[----:B------:R-:W2:Y:S02]  /*1ae40*/  @!P0 SYNCS.PHASECHK.TRANS64 P0, [R3+URZ+0x30840], R2 ;  /* 0x03084002030085a7 */ /* 0x000ea4000800007f */
[----:B--2---:R-:W-:Y:S05]  /*1ae50*/  @!P0 BRA `(.L_x_1373) ;  /* 0xfffffffc00f08947 */ /* 0x004fea000383ffff */
[----:B------:R-:W-:Y:S05]  /*1ae60*/  BRA `(.L_x_1474) ;  /* 0xffffffb400f47947 */ /* 0x000fea000383ffff */
.L_x_1381:
[----:B0-----:R0:W1:Y:S02]  /*1ae70*/  SYNCS.PHASECHK.TRANS64.TRYWAIT P0, [R2+URZ+0x60], R3 ;  /* 0x00006003020075a7 */ /* 0x001064000800017f */
[----:B-1----:R-:W-:Y:S05]  /*1ae80*/  @!P0 NANOSLEEP.SYNCS 0x989680 ;  /* 0x009896800000895d */ /* 0x002fea0003900000 */
[----:B------:R-:W1:Y:S02]  /*1ae90*/  @!P0 SYNCS.PHASECHK.TRANS64 P0, [R2+URZ+0x60], R3 ;  /* 0x00006003020085a7 */ /* 0x000e64000800007f */
[----:B-1----:R-:W-:Y:S05]  /*1aea0*/  @!P0 BRA `(.L_x_1381) ;  /* 0xfffffffc00f08947 */ /* 0x002fea000383ffff */
[----:B------:R-:W-:Y:S05]  /*1aeb0*/  BRA `(.L_x_1475) ;  /* 0xffffffbc00487947 */ /* 0x000fea000383ffff */
.L_x_1392:
[----:B--2---:R2:W3:Y:S02]  /*1aec0*/  SYNCS.PHASECHK.TRANS64.TRYWAIT P0, [R2+URZ+0x30840], R3 ;  /* 0x03084003020075a7 */ /* 0x0044e4000800017f */
[----:B---3--:R-:W-:Y:S05]  /*1aed0*/  @!P0 NANOSLEEP.SYNCS 0x989680 ;  /* 0x009896800000895d */ /* 0x008fea0003900000 */
[----:B------:R-:W3:Y:S02]  /*1aee0*/  @!P0 SYNCS.PHASECHK.TRANS64 P0, [R2+URZ+0x30840], R3 ;  /* 0x03084003020085a7 */ /* 0x000ee4000800007f */
[----:B---3--:R-:W-:Y:S05]  /*1aef0*/  @!P0 BRA `(.L_x_1392) ;  /* 0xfffffffc00f08947 */ /* 0x008fea000383ffff */
[----:B------:R-:W-:Y:S05]  /*1af00*/  BRA `(.L_x_1476) ;  /* 0xffffffc400247947 */ /* 0x000fea000383ffff */
.L_x_1400:
[----:B0-----:R0:W1:Y:S02]  /*1af10*/  SYNCS.PHASECHK.TRANS64.TRYWAIT P0, [R2+URZ+0x60], R5 ;  /* 0x00006005020075a7 */ /* 0x001064000800017f */
[----:B-1----:R-:W-:Y:S05]  /*1af20*/  @!P0 NANOSLEEP.SYNCS 0x989680 ;  /* 0x009896800000895d */ /* 0x002fea0003900000 */
[----:B------:R-:W1:Y:S02]  /*1af30*/  @!P0 SYNCS.PHASECHK.TRANS64 P0, [R2+URZ+0x60], R5 ;  /* 0x00006005020085a7 */ /* 0x000e64000800007f */
[----:B-1----:R-:W-:Y:S05]  /*1af40*/  @!P0 BRA `(.L_x_1400) ;  /* 0xfffffffc00f08947 */ /* 0x002fea000383ffff */
[----:B------:R-:W-:Y:S05]  /*1af50*/  BRA `(.L_x_1477) ;  /* 0xffffffc800787947 */ /* 0x000fea000383ffff */
.L_x_1413:
[----:B--2---:R2:W3:Y:S02]  /*1af60*/  SYNCS.PHASECHK.TRANS64.TRYWAIT P0, [R0+URZ+0x30860], R2 ;  /* 0x03086002000075a7 */ /* 0x0044e4000800017f */
[----:B---3--:R-:W-:Y:S05]  /*1af70*/  @!P0 NANOSLEEP.SYNCS 0x989680 ;  /* 0x009896800000895d */ /* 0x008fea0003900000 */
[----:B------:R-:W3:Y:S02]  /*1af80*/  @!P0 SYNCS.PHASECHK.TRANS64 P0, [R0+URZ+0x30860], R2 ;  /* 0x03086002000085a7 */ /* 0x000ee4000800007f */
[----:B---3--:R-:W-:Y:S05]  /*1af90*/  @!P0 BRA `(.L_x_1413) ;  /* 0xfffffffc00f08947 */ /* 0x008fea000383ffff */
[----:B------:R-:W-:Y:S05]  /*1afa0*/  BRA `(.L_x_1478) ;  /* 0xffffffd000407947 */ /* 0x000fea000383ffff */
.L_x_1422:
[----:B------:R-:W3:Y:S01]  /*1afb0*/  LDL R3, [R1] ;  /* 0x0000000001037983 */ /* 0x000ee20000100800 */
[----:B------:R-:W-:Y:S01]  /*1afc0*/  BSSY B0, `(.L_x_1479) ;  /* 0x0000008000007945 */ /* 0x000fe20003800000 */
[----:B0-----:R-:W-:Y:S02]  /*1afd0*/  IMAD.MOV.U32 R12, RZ, RZ, RZ ;  /* 0x000000ffff0c7224 */ /* 0x001fe400078e00ff */
[----:B------:R-:W-:Y:S02]  /*1afe0*/  IMAD.MOV.U32 R11, RZ, RZ, 0x1f ;  /* 0x0000001fff0b7424 */ /* 0x000fe400078e00ff */
[----:B------:R-:W-:Y:S02]  /*1aff0*/  IMAD.MOV.U32 R15, RZ, RZ, -0x1 ;  /* 0xffffffffff0f7424 */ /* 0x000fe400078e00ff */
[----:B---3--:R-:W-:-:S07]  /*1b000*/  IMAD.MOV.U32 R13, RZ, RZ, R3 ;  /* 0x000000ffff0d7224 */ /* 0x008fce00078e0003 */
[----:B-12---:R-:W-:Y:S05]  /*1b010*/  WARPSYNC.COLLECTIVE R15, `(.L_x_1480) ;  /* 0x000000000f087348 */ /* 0x006fea0003c00000 */
[----:B------:R0:W3:Y:S02]  /*1b020*/  SHFL.IDX P6, R14, R13, R12, R11 ;  /* 0x0000000c0d0e7389 */ /* 0x0000e400000c000b */
[----:B0123--:R-:W-:Y:S01]  /*1b030*/  ENDCOLLECTIVE ;  /* 0x000000000000791b */ /* 0x00ffe20003800000 */
.L_x_1480:
[----:B------:R-:W-:Y:S05]  /*1b040*/  BSYNC B0 ;  /* 0x0000000000007941 */ /* 0x000fea0003800000 */
.L_x_1479:
        /* <DEDUP_REMOVED lines=9> */
.L_x_1481:
        /* <DEDUP_REMOVED lines=14> */
[C---:B------:R-:W-:Y:S02]  /*1b1c0*/  ISETP.GE.U32.AND P3, PT, R16.reuse, 0x4, PT ;  /* 0x000000041000780c */ /* 0x040fe40003f66070 */
[C---:B------:R-:W-:Y:S02]  /*1b1d0*/  ISETP.GE.U32.AND P4, PT, R16.reuse, 0x8, PT ;  /* 0x000000081000780c */ /* 0x040fe40003f86070 */
[----:B------:R-:W-:Y:S01]  /*1b1e0*/  ISETP.GE.U32.AND P5, PT, R16, 0x10, PT ;  /* 0x000000101000780c */ /* 0x000fe20003fa6070 */
[----:B--2---:R-:W-:Y:S01]  /*1b1f0*/  @!P1 IMAD.MOV.U32 R5, RZ, RZ, R6 ;  /* 0x000000ffff059224 */ /* 0x004fe200078e0006 */
[----:B------:R-:W-:-:S02]  /*1b200*/  CS2R R6, SRZ ;  /* 0x0000000000067805 */ /* 0x000fc4000001ff00 */
[----:B---3--:R-:W-:Y:S01]  /*1b210*/  @!P1 IMAD.MOV.U32 R7, RZ, RZ, R2 ;  /* 0x000000ffff079224 */ /* 0x008fe200078e0002 */
[----:B------:R-:W-:-:S03]  /*1b220*/  ISETP.NE.AND P1, PT, R16, RZ, PT ;  /* 0x000000ff1000720c */ /* 0x000fc60003f25270 */
[----:B------:R-:W-:-:S04]  /*1b230*/  IMAD R2, R7, R5, RZ ;  /* 0x0000000507027224 */ /* 0x000fc800078e02ff */
[----:B------:R-:W-:-:S07]  /*1b240*/  IMAD.MOV.U32 R13, RZ, RZ, R2 ;  /* 0x000000ffff0d7224 */ /* 0x000fce00078e0002 */
[----:B------:R-:W-:Y:S05]  /*1b250*/  WARPSYNC.COLLECTIVE R15, `(.L_x_1482) ;  /* 0x000000000f087348 */ /* 0x000fea0003c00000 */
[----:B------:R0:W1:Y:S02]  /*1b260*/  SHFL.UP P6, R14, R13, R12, R11 ;  /* 0x0400000c0d0e7389 */ /* 0x00006400000c000b */
[----:B01----:R-:W-:Y:S01]  /*1b270*/  ENDCOLLECTIVE ;  /* 0x000000000000791b */ /* 0x003fe20003800000 */
.L_x_1482:
        /* <DEDUP_REMOVED lines=8> */
.L_x_1483:
        /* <DEDUP_REMOVED lines=8> */
.L_x_1484:
        /* <DEDUP_REMOVED lines=8> */
.L_x_1485:
        /* <DEDUP_REMOVED lines=8> */
.L_x_1486:
        /* <DEDUP_REMOVED lines=9> */
.L_x_1487:
[----:B------:R-:W-:Y:S01]  /*1b510*/  IMAD.MOV.U32 R10, RZ, RZ, R14 ;  /* 0x000000ffff0a7224 */ /* 0x000fe200078e000e */
[----:B------:R-:W-:Y:S06]  /*1b520*/  BRA `(.L_x_1488) ;  /* 0xffffffd4002c7947 */ /* 0x000fec000383ffff */
.L_x_1425:
[----:B------:R-:W-:Y:S01]  /*1b530*/  BSSY B0, `(.L_x_1489) ;  /* 0x0000008000007945 */ /* 0x000fe20003800000 */
[----:B------:R-:W-:Y:S02]  /*1b540*/  IMAD.MOV.U32 R13, RZ, RZ, R2 ;  /* 0x000000ffff0d7224 */ /* 0x000fe400078e0002 */
[----:B------:R-:W-:Y:S02]  /*1b550*/  IMAD.MOV.U32 R12, RZ, RZ, 0x1 ;  /* 0x00000001ff0c7424 */ /* 0x000fe400078e00ff */
[----:B------:R-:W-:Y:S02]  /*1b560*/  IMAD.MOV.U32 R11, RZ, RZ, RZ ;  /* 0x000000ffff0b7224 */ /* 0x000fe400078e00ff */
[----:B------:R-:W-:-:S07]  /*1b570*/  IMAD.MOV.U32 R15, RZ, RZ, -0x1 ;  /* 0xffffffffff0f7424 */ /* 0x000fce00078e00ff */
[----:B------:R-:W-:Y:S05]  /*1b580*/  WARPSYNC.COLLECTIVE R15, `(.L_x_1490) ;  /* 0x000000000f087348 */ /* 0x000fea0003c00000 */
[----:B------:R0:W1:Y:S02]  /*1b590*/  SHFL.UP P6, R14, R13, R12, R11 ;  /* 0x0400000c0d0e7389 */ /* 0x00006400000c000b */
[----:B01----:R-:W-:Y:S01]  /*1b5a0*/  ENDCOLLECTIVE ;  /* 0x000000000000791b */ /* 0x003fe20003800000 */
.L_x_1490:
[----:B------:R-:W-:Y:S05]  /*1b5b0*/  BSYNC B0 ;  /* 0x0000000000007941 */ /* 0x000fea0003800000 */
.L_x_1489:
        /* <DEDUP_REMOVED lines=10> */
.L_x_1491:
        /* <DEDUP_REMOVED lines=8> */
.L_x_1492:
        /* <DEDUP_REMOVED lines=8> */
.L_x_1493:
        /* <DEDUP_REMOVED lines=8> */
.L_x_1494:
        /* <DEDUP_REMOVED lines=9> */
.L_x_1495:
[----:B------:R-:W-:Y:S01]  /*1b870*/  IMAD.MOV.U32 R10, RZ, RZ, R14 ;  /* 0x000000ffff0a7224 */ /* 0x000fe200078e000e */
[----:B------:R-:W-:Y:S06]  /*1b880*/  BRA `(.L_x_1496) ;  /* 0xffffffd400047947 */ /* 0x000fec000383ffff */
.L_x_1427:
[----:B------:R-:W-:Y:S01]  /*1b890*/  BSSY B0, `(.L_x_1497) ;  /* 0x0000006000007945 */ /* 0x000fe20003800000 */
[----:B------:R-:W-:Y:S01]  /*1b8a0*/  PLOP3.LUT P6, PT, P6, PT, PT, 0x8, 0x0 ;  /* 0x000000000000781c */ /* 0x000fe200037ce170 */
[----:B------:R-:W-:-:S12]  /*1b8b0*/  IMAD.MOV.U32 R15, RZ, RZ, -0x1 ;  /* 0xffffffffff0f7424 */ /* 0x000fd800078e00ff */
[----:B0-----:R-:W-:Y:S05]  /*1b8c0*/  WARPSYNC.COLLECTIVE R15, `(.L_x_1498) ;  /* 0x000000000f087348 */ /* 0x001fea0003c00000 */
[----:B------:R-:W-:Y:S01]  /*1b8d0*/  VOTE.ANY R14, PT, P6 ;  /* 0x00000000000e7806 */ /* 0x000fe200030e0100 */
[----:B0-----:R-:W-:Y:S06]  /*1b8e0*/  ENDCOLLECTIVE ;  /* 0x000000000000791b */ /* 0x001fec0003800000 */
.L_x_1498:
[----:B------:R-:W-:Y:S05]  /*1b8f0*/  BSYNC B0 ;  /* 0x0000000000007941 */ /* 0x000fea0003800000 */
.L_x_1497:
[----:B------:R0:W5:Y:S01]  /*1b900*/  LDL.LU R16, [R1+0xc] ;  /* 0x00000c0001107983 */ /* 0x0001620000300800 */
[----:B------:R-:W-:Y:S02]  /*1b910*/  IMAD.MOV.U32 R3, RZ, RZ, R14 ;  /* 0x000000ffff037224 */ /* 0x000fe400078e000e */
[----:B------:R-:W-:Y:S02]  /*1b920*/  IMAD.MOV.U32 R13, RZ, RZ, R5 ;  /* 0x000000ffff0d7224 */ /* 0x000fe400078e0005 */
[----:B------:R-:W1:Y:S01]  /*1b930*/  POPC R9, R3 ;  /* 0x0000000300097309 */ /* 0x000e620000000000 */
[----:B------:R-:W-:Y:S02]  /*1b940*/  IMAD.MOV.U32 R11, RZ, RZ, 0x1f ;  /* 0x0000001fff0b7424 */ /* 0x000fe400078e00ff */
[----:B------:R-:W-:Y:S02]  /*1b950*/  IMAD.MOV.U32 R15, RZ, RZ, -0x1 ;  /* 0xffffffffff0f7424 */ /* 0x000fe400078e00ff */
[----:B01----:R-:W-:-:S07]  /*1b960*/  IMAD.MOV.U32 R12, RZ, RZ, R9 ;  /* 0x000000ffff0c7224 */ /* 0x003fce00078e0009 */
[----:B-----5:R-:W-:Y:S05]  /*1b970*/  WARPSYNC.COLLECTIVE R15, `(.L_x_1499) ;  /* 0x000000000f087348 */ /* 0x020fea0003c00000 */
[----:B------:R0:W1:Y:S02]  /*1b980*/  SHFL.IDX P6, R14, R13, R12, R11 ;  /* 0x0000000c0d0e7389 */ /* 0x00006400000c000b */
[----:B01---5:R-:W-:Y:S01]  /*1b990*/  ENDCOLLECTIVE ;  /* 0x000000000000791b */ /* 0x023fe20003800000 */
.L_x_1499:
[----:B------:R-:W-:Y:S02]  /*1b9a0*/  IMAD.MOV.U32 R13, RZ, RZ, R7 ;  /* 0x000000ffff0d7224 */ /* 0x000fe400078e0007 */
[----:B------:R-:W-:-:S07]  /*1b9b0*/  IMAD.MOV.U32 R4, RZ, RZ, R14 ;  /* 0x000000ffff047224 */ /* 0x000fce00078e000e */
[----:B------:R-:W-:Y:S05]  /*1b9c0*/  WARPSYNC.COLLECTIVE R15, `(.L_x_1500) ;  /* 0x000000000f087348 */ /* 0x000fea0003c00000 */
[----:B------:R0:W1:Y:S02]  /*1b9d0*/  SHFL.IDX P6, R14, R13, R12, R11 ;  /* 0x0000000c0d0e7389 */ /* 0x00006400000c000b */
[----:B01----:R-:W-:Y:S01]  /*1b9e0*/  ENDCOLLECTIVE ;  /* 0x000000000000791b */ /* 0x003fe20003800000 */
.L_x_1500:
[----:B------:R-:W-:Y:S02]  /*1b9f0*/  IMAD.MOV.U32 R7, RZ, RZ, R14 ;  /* 0x000000ffff077224 */ /* 0x000fe400078e000e */
[----:B------:R-:W-:-:S05]  /*1ba00*/  IMAD.IADD R5, R9, 0x1, R16 ;  /* 0x0000000109057824 */ /* 0x000fca00078e0210 */
[----:B------:R1:W-:Y:S01]  /*1ba10*/  STL [R1+0xc], R5 ;  /* 0x00000c0501007387 */ /* 0x0003e20000100800 */
[----:B------:R-:W-:Y:S05]  /*1ba20*/  BRA `(.L_x_1501) ;  /* 0xffffffd000e47947 */ /* 0x000fea000383ffff */
.L_x_1429:
[----:B------:R-:W-:Y:S01]  /*1ba30*/  BSSY B0, `(.L_x_1502) ;  /* 0x0000008000007945 */ /* 0x000fe20003800000 */
[----:B------:R-:W-:Y:S02]  /*1ba40*/  IMAD.MOV.U32 R13, RZ, RZ, R2 ;  /* 0x000000ffff0d7224 */ /* 0x000fe400078e0002 */
[----:B------:R-:W-:Y:S02]  /*1ba50*/  IMAD.MOV.U32 R12, RZ, RZ, R9 ;  /* 0x000000ffff0c7224 */ /* 0x000fe400078e0009 */
[----:B------:R-:W-:Y:S02]  /*1ba60*/  IMAD.MOV.U32 R11, RZ, RZ, 0x1f ;  /* 0x0000001fff0b7424 */ /* 0x000fe400078e00ff */
[----:B------:R-:W-:-:S07]  /*1ba70*/  IMAD.MOV.U32 R15, RZ, RZ, -0x1 ;  /* 0xffffffffff0f7424 */ /* 0x000fce00078e00ff */
[----:B01----:R-:W-:Y:S05]  /*1ba80*/  WARPSYNC.COLLECTIVE R15, `(.L_x_1503) ;  /* 0x000000000f087348 */ /* 0x003fea0003c00000 */
[----:B------:R2:W3:Y:S02]  /*1ba90*/  SHFL.IDX P6, R14, R13, R12, R11 ;  /* 0x0000000c0d0e7389 */ /* 0x0004e400000c000b */
[----:B0123--:R-:W-:Y:S01]  /*1baa0*/  ENDCOLLECTIVE ;  /* 0x000000000000791b */ /* 0x00ffe20003800000 */
.L_x_1503:
[----:B------:R-:W-:Y:S05]  /*1bab0*/  BSYNC B0 ;  /* 0x0000000000007941 */ /* 0x000fea0003800000 */
.L_x_1502:
[----:B------:R-:W-:Y:S01]  /*1bac0*/  IMAD.MOV.U32 R2, RZ, RZ, R14 ;  /* 0x000000ffff027224 */ /* 0x000fe200078e000e */
[----:B------:R-:W-:Y:S06]  /*1bad0*/  BRA `(.L_x_1504) ;  /* 0xffffffd000d07947 */ /* 0x000fec000383ffff */
.L_x_1435:
[----:B0-----:R0:W1:Y:S02]  /*1bae0*/  SYNCS.PHASECHK.TRANS64.TRYWAIT P0, [R0+URZ+0x30820], R3 ;  /* 0x03082003000075a7 */ /* 0x001064000800017f */
[----:B-1----:R-:W-:Y:S05]  /*1baf0*/  @!P0 NANOSLEEP.SYNCS 0x989680 ;  /* 0x009896800000895d */ /* 0x002fea0003900000 */
[----:B------:R-:W1:Y:S02]  /*1bb00*/  @!P0 SYNCS.PHASECHK.TRANS64 P0, [R0+URZ+0x30820], R3 ;  /* 0x03082003000085a7 */ /* 0x000e64000800007f */
[----:B-1----:R-:W-:Y:S05]  /*1bb10*/  @!P0 BRA `(.L_x_1435) ;  /* 0xfffffffc00f08947 */ /* 0x002fea000383ffff */
[----:B------:R-:W-:Y:S05]  /*1bb20*/  BRA `(.L_x_1505) ;  /* 0xffffffdc00747947 */ /* 0x000fea000383ffff */
.L_x_1436:
[----:B------:R-:W1:Y:S01]  /*1bb30*/  S2R R2, SR_TID.X ;  /* 0x0000000000027919 */ /* 0x000e620000002100 */
[----:B------:R-:W-:Y:S01]  /*1bb40*/  BSSY B0, `(.L_x_1506) ;  /* 0x000000a000007945 */ /* 0x000fe20003800000 */
[----:B------:R-:W-:Y:S02]  /*1bb50*/  IMAD.MOV.U32 R12, RZ, RZ, RZ ;  /* 0x000000ffff0c7224 */ /* 0x000fe400078e00ff */
[----:B---3--:R-:W-:Y:S02]  /*1bb60*/  IMAD.MOV.U32 R11, RZ, RZ, 0x1f ;  /* 0x0000001fff0b7424 */ /* 0x008fe400078e00ff */
[----:B------:R-:W-:Y:S01]  /*1bb70*/  IMAD.MOV.U32 R15, RZ, RZ, -0x1 ;  /* 0xffffffffff0f7424 */ /* 0x000fe200078e00ff */
[----:B-1----:R-:W-:-:S04]  /*1bb80*/  SHF.R.U32.HI R2, RZ, 0x5, R2 ;  /* 0x00000005ff027819 */ /* 0x002fc80000011602 */
[----:B------:R-:W-:-:S05]  /*1bb90*/  LOP3.LUT R2, R2, 0x3, RZ, 0xc0, !PT ;  /* 0x0000000302027812 */ /* 0x000fca00078ec0ff */
[----:B------:R-:W-:-:S07]  /*1bba0*/  IMAD.MOV.U32 R13, RZ, RZ, R2 ;  /* 0x000000ffff0d7224 */ /* 0x000fce00078e0002 */
[----:B0-----:R-:W-:Y:S05]  /*1bbb0*/  WARPSYNC.COLLECTIVE R15, `(.L_x_1507) ;  /* 0x000000000f087348 */ /* 0x001fea0003c00000 */
[----:B------:R1:W2:Y:S02]  /*1bbc0*/  SHFL.IDX P6, R14, R13, R12, R11 ;  /* 0x0000000c0d0e7389 */ /* 0x0002a400000c000b */
[----:B012---:R-:W-:Y:S01]  /*1bbd0*/  ENDCOLLECTIVE ;  /* 0x000000000000791b */ /* 0x007fe20003800000 */
.L_x_1507:
[----:B------:R-:W-:Y:S05]  /*1bbe0*/  BSYNC B0 ;  /* 0x0000000000007941 */ /* 0x000fea0003800000 */
.L_x_1506:
[----:B------:R-:W-:Y:S05]  /*1bbf0*/  BRA `(.L_x_1508) ;  /* 0xffffffdc005c7947 */ /* 0x000fea000383ffff */
.L_x_1439:
[----:B------:R-:W-:Y:S01]  /*1bc00*/  BSSY B1, `(.L_x_1509) ;  /* 0x0000006000017945 */ /* 0x000fe20003800000 */
[----:B------:R-:W-:-:S07]  /*1bc10*/  IMAD.MOV.U32 R15, RZ, RZ, -0x1 ;  /* 0xffffffffff0f7424 */ /* 0x000fce00078e00ff */
[----:B01-3--:R-:W-:Y:S05]  /*1bc20*/  WARPSYNC.COLLECTIVE R15, `(.L_x_1510) ;  /* 0x000000000f0c7348 */ /* 0x00bfea0003c00000 */
[----:B------:R-:W-:Y:S02]  /*1bc30*/  ELECT P6, UR62, PT ;  /* 0x00000000003e782f */ /* 0x000fe400038c0000 */
[----:B------:R-:W-:Y:S01]  /*1bc40*/  MOV R14, UR62 ;  /* 0x0000003e000e7c02 */ /* 0x000fe20008000f00 */
[----:B01-3--:R-:W-:Y:S10]  /*1bc50*/  ENDCOLLECTIVE ;  /* 0x000000000000791b */ /* 0x00bff40003800000 */
.L_x_1510:
[----:B------:R-:W-:Y:S05]  /*1bc60*/  BSYNC B1 ;  /* 0x0000000000017941 */ /* 0x000fea0003800000 */
.L_x_1509:
[----:B------:R-:W-:Y:S05]  /*1bc70*/  BRA `(.L_x_1511) ;  /* 0xffffffdc00547947 */ /* 0x000fea000383ffff */
.L_x_1441:
[----:B0-----:R0:W1:Y:S02]  /*1bc80*/  SYNCS.PHASECHK.TRANS64.TRYWAIT P0, [R6+URZ], R5 ;  /* 0x00000005060075a7 */ /* 0x001064000800017f */
[----:B-1----:R-:W-:Y:S05]  /*1bc90*/  @!P0 NANOSLEEP.SYNCS 0x989680 ;  /* 0x009896800000895d */ /* 0x002fea0003900000 */
[----:B------:R-:W1:Y:S02]  /*1bca0*/  @!P0 SYNCS.PHASECHK.TRANS64 P0, [R6+URZ], R5 ;  /* 0x00000005060085a7 */ /* 0x000e64000800007f */
[----:B-1----:R-:W-:Y:S05]  /*1bcb0*/  @!P0 BRA `(.L_x_1441) ;  /* 0xfffffffc00f08947 */ /* 0x002fea000383ffff */
[----:B------:R-:W-:Y:S05]  /*1bcc0*/  BRA `(.L_x_1512) ;  /* 0xffffffdc00947947 */ /* 0x000fea000383ffff */
.L_x_1442:
[----:B-1----:R1:W2:Y:S02]  /*1bcd0*/  SYNCS.PHASECHK.TRANS64.TRYWAIT P0, [R7+URZ], R2 ;  /* 0x00000002070075a7 */ /* 0x0022a4000800017f */
[----:B--2---:R-:W-:Y:S05]  /*1bce0*/  @!P0 NANOSLEEP.SYNCS 0x989680 ;  /* 0x009896800000895d */ /* 0x004fea0003900000 */
[----:B------:R-:W2:Y:S02]  /*1bcf0*/  @!P0 SYNCS.PHASECHK.TRANS64 P0, [R7+URZ], R2 ;  /* 0x00000002070085a7 */ /* 0x000ea4000800007f */
[----:B--2---:R-:W-:Y:S05]  /*1bd00*/  @!P0 BRA `(.L_x_1442) ;  /* 0xfffffffc00f08947 */ /* 0x004fea000383ffff */
[----:B------:R-:W-:Y:S05]  /*1bd10*/  BRA `(.L_x_1513) ;  /* 0xffffffdc00887947 */ /* 0x000fea000383ffff */
.L_x_1444:
[----:B--2---:R2:W4:Y:S02]  /*1bd20*/  SYNCS.PHASECHK.TRANS64.TRYWAIT P0, [R4+URZ], R5 ;  /* 0x00000005040075a7 */ /* 0x004524000800017f */
[----:B----4-:R-:W-:Y:S05]  /*1bd30*/  @!P0 NANOSLEEP.SYNCS 0x989680 ;  /* 0x009896800000895d */ /* 0x010fea0003900000 */
[----:B------:R-:W4:Y:S02]  /*1bd40*/  @!P0 SYNCS.PHASECHK.TRANS64 P0, [R4+URZ], R5 ;  /* 0x00000005040085a7 */ /* 0x000f24000800007f */
[----:B----4-:R-:W-:Y:S05]  /*1bd50*/  @!P0 BRA `(.L_x_1444) ;  /* 0xfffffffc00f08947 */ /* 0x010fea000383ffff */
[----:B------:R-:W-:Y:S05]  /*1bd60*/  BRA `(.L_x_1514) ;  /* 0xffffffdc008c7947 */ /* 0x000fea000383ffff */
.L_x_1515:
        /* <DEDUP_REMOVED lines=9> */
.L_x_3204:


//--------------------- .text._ZN7cutlass13device_kernelIN5flash11enable_sm90INS1_16FlashAttnFwdSm90INS1_25CollectiveMainloopFwdSm90ILi2EN4cute5tupleIJNS5_1CILi1EEES8_S8_EEENS6_IJNS7_ILi128EEENS7_ILi64EEENS7_ILi256EEEEEELi256ENS_6half_tEfNS_4arch4Sm90ELb0ELb1ELb0ELb1ELb0ELb1ELb0ELb1ELb1ELb1ELb1ELb0EEENS1_21CollectiveEpilogueFwdINS6_IJSA_SC_SB_EEES9_SE_SG_Li256ELb1ELb1ELb1ELb0EEENS1_36VarlenDynamicPersistentTileSchedulerILi128ELi64ELi256ELi128ELb1ELb1ELb1ELb1ELb0ELb1EEEEEEEEEvNT_6ParamsE --------------------------
	.section	.text._ZN7cutlass13device_kernelIN5flash11enable_sm90INS1_16FlashAttnFwdSm90INS1_25CollectiveMainloopFwdSm90ILi2EN4cute5tupleIJNS5_1CILi1EEES8_S8_EEENS6_IJNS7_ILi128EEENS7_ILi64EEENS7_ILi256EEEEEELi256ENS_6half_tEfNS_4arch4Sm90ELb0ELb1ELb0ELb1ELb0ELb1ELb0ELb1ELb1ELb1ELb1ELb0EEENS1_21CollectiveEpilogueFwdINS6_IJSA_SC_SB_EEES9_SE_SG_Li256ELb1ELb1ELb1ELb0EEENS1_36VarlenDynamicPersistentTileSchedulerILi128ELi64ELi256ELi128ELb1ELb1ELb1ELb1ELb0ELb1EEEEEEEEEvNT_6ParamsE,"ax",@progbits
	.align	128
.text._ZN7cutlass13device_kernelIN5flash11enable_sm90INS1_16FlashAttnFwdSm90INS1_25CollectiveMainloopFwdSm90ILi2EN4cute5tupleIJNS5_1CILi1EEES8_S8_EEENS6_IJNS7_ILi128EEENS7_ILi64EEENS7_ILi256EEEEEELi256ENS_6half_tEfNS_4arch4Sm90ELb0ELb1ELb0ELb1ELb0ELb1ELb0ELb1ELb1ELb1ELb1ELb0EEENS1_21CollectiveEpilogueFwdINS6_IJSA_SC_SB_EEES9_SE_SG_Li256ELb1ELb1ELb1ELb0EEENS1_36VarlenDynamicPersistentTileSchedulerILi128ELi64ELi256ELi128ELb1ELb1ELb1ELb1ELb0ELb1EEEEEEEEEvNT_6ParamsE:
        .type           _ZN7cutlass13device_kernelIN5flash11enable_sm90INS1_16FlashAttnFwdSm90INS1_25CollectiveMainloopFwdSm90ILi2EN4cute5tupleIJNS5_1CILi1EEES8_S8_EEENS6_IJNS7_ILi128EEENS7_ILi64EEENS7_ILi256EEEEEELi256ENS_6half_tEfNS_4arch4Sm90ELb0ELb1ELb0ELb1ELb0ELb1ELb0ELb1ELb1ELb1ELb1ELb0EEENS1_21CollectiveEpilogueFwdINS6_IJSA_SC_SB_EEES9_SE_SG_Li256ELb1ELb1ELb1ELb0EEENS1_36VarlenDynamicPersistentTileSchedulerILi128ELi64ELi256ELi128ELb1ELb1ELb1ELb1ELb0ELb1EEEEEEEEEvNT_6ParamsE,@function
        .size           _ZN7cutlass13device_kernelIN5flash11enable_sm90INS1_16FlashAttnFwdSm90INS1_25CollectiveMainloopFwdSm90ILi2EN4cute5tupleIJNS5_1CILi1EEES8_S8_EEENS6_IJNS7_ILi128EEENS7_ILi64EEENS7_ILi256EEEEEELi256ENS_6half_tEfNS_4arch4Sm90ELb0ELb1ELb0ELb1ELb0ELb1ELb0ELb1ELb1ELb1ELb1ELb0EEENS1_21CollectiveEpilogueFwdINS6_IJSA_SC_SB_EEES9_SE_SG_Li256ELb1ELb1ELb1ELb0EEENS1_36VarlenDynamicPersistentTileSchedulerILi128ELi64ELi256ELi128ELb1ELb1ELb1ELb1ELb0ELb1EEEEEEEEEvNT_6ParamsE,(.L_x_3205 - _ZN7cutlass13device_kernelIN5flash11enable_sm90INS1_16FlashAttnFwdSm90INS1_25CollectiveMainloopFwdSm90ILi2EN4cute5tupleIJNS5_1CILi1EEES8_S8_EEENS6_IJNS7_ILi128EEENS7_ILi64EEENS7_ILi256EEEEEELi256ENS_6half_tEfNS_4arch4Sm90ELb0ELb1ELb0ELb1ELb0ELb1ELb0ELb1ELb1ELb1ELb1ELb0EEENS1_21CollectiveEpilogueFwdINS6_IJSA_SC_SB_EEES9_SE_SG_Li256ELb1ELb1ELb1ELb0EEENS1_36VarlenDynamicPersistentTileSchedulerILi128ELi64ELi256ELi128ELb1ELb1ELb1ELb1ELb0ELb1EEEEEEEEEvNT_6ParamsE)
        .other          _ZN7cutlass13device_kernelIN5flash11enable_sm90INS1_16FlashAttnFwdSm90INS1_25CollectiveMainloopFwdSm90ILi2EN4cute5tupleIJNS5_1CILi1EEES8_S8_EEENS6_IJNS7_ILi128EEENS7_ILi64EEENS7_ILi256EEEEEELi256ENS_6half_tEfNS_4arch4Sm90ELb0ELb1ELb0ELb1ELb0ELb1ELb0ELb1ELb1ELb1ELb1ELb0EEENS1_21CollectiveEpilogueFwdINS6_IJSA_SC_SB_EEES9_SE_SG_Li256ELb1ELb1ELb1ELb0EEENS1_36VarlenDynamicPersistentTileSchedulerILi128ELi64ELi256ELi128ELb1ELb1ELb1ELb1ELb0ELb1EEEEEEEEEvNT_6ParamsE,@"STO_CUDA_ENTRY STV_DEFAULT"
_ZN7cutlass13device_kernelIN5flash11enable_sm90INS1_16FlashAttnFwdSm90INS1_25CollectiveMainloopFwdSm90ILi2EN4cute5tupleIJNS5_1CILi1EEES8_S8_EEENS6_IJNS7_ILi128EEENS7_ILi64EEENS7_ILi256EEEEEELi256ENS_6half_tEfNS_4arch4Sm90ELb0ELb1ELb0ELb1ELb0ELb1ELb0ELb1ELb1ELb1ELb1ELb0EEENS1_21CollectiveEpilogueFwdINS6_IJSA_SC_SB_EEES9_SE_SG_Li256ELb1ELb1ELb1ELb0EEENS1_36VarlenDynamicPersistentTileSchedulerILi128ELi64ELi256ELi128ELb1ELb1ELb1ELb1ELb0ELb1EEEEEEEEEvNT_6ParamsE:
        /* <DEDUP_REMOVED lines=24> */
.L_x_1517:
[----:B------:R-:W-:Y:S05]  /*0180*/  BSYNC B0 ;  /* 0x0000000000007941 */ /* 0x000fea0003800000 */
.L_x_1516:
        /* <DEDUP_REMOVED lines=41> */
.L_x_1518:
        /* <DEDUP_REMOVED lines=22> */
.L_x_1519:
        /* <DEDUP_REMOVED lines=18> */
.L_x_1520:
        /* <DEDUP_REMOVED lines=22> */
.L_x_1521:
        /* <DEDUP_REMOVED lines=22> */
.L_x_1522:
        /* <DEDUP_REMOVED lines=9> */
.L_x_1525:
        /* <DEDUP_REMOVED lines=8> */
[----:B-1----:R-:W-:-:S06]  /*0a70*/  ULEA UR4, UR5, UR4, 0x18 ;  /* 0x0000000405047291 */ /* 0x002fcc000f8ec03f */
[----:B------:R-:W-:Y:S01]  /*0a80*/  IMAD.U32 R16, RZ, RZ, UR4 ;  /* 0x00000004ff107e24 */ /* 0x000fe2000f8e00ff */
[----:B------:R-:W-:-:S04]  /*0a90*/  ULDC UR4, c[0x0][0xc3c] ;  /* 0x00030f0000047ab9 */ /* 0x000fc80000000800 */
[----:B------:R-:W1:Y:S01]  /*0aa0*/  LDS.128 R24, [R16+0x308d0] ;  /* 0x0308d00010187984 */ /* 0x000e620000000c00 */
[----:B------:R-:W-:Y:S06]  /*0ab0*/  BAR.ARV 0x4, 0x180 ;  /* 0x0106000000007b1d */ /* 0x000fec0000002000 */
[----:B-1----:R-:W-:-:S13]  /*0ac0*/  ISETP.GE.AND P0, PT, R27, UR4, PT ;  /* 0x000000041b007c0c */ /* 0x002fda000bf06270 */
[----:B------:R-:W-:Y:S05]  /*0ad0*/  @P0 BRA `(.L_x_1526) ;  /* 0x000002cc00840947 */ /* 0x000fea0003800000 */
[----:B------:R-:W2:Y:S01]  /*0ae0*/  LDL R0, [R1+0xa4] ;  /* 0x0000a40001007983 */ /* 0x000ea20000100800 */
[----:B------:R-:W-:Y:S02]  /*0af0*/  VIADD R6, R6, 0xffffff80 ;  /* 0xffffff8006067836 */ /* 0x000fe40000000000 */
[----:B------:R-:W-:Y:S02]  /*0b00*/  IMAD.MOV.U32 R237, RZ, RZ, RZ ;  /* 0x000000ffffed7224 */ /* 0x000fe400078e00ff */
[----:B------:R-:W-:Y:S01]  /*0b10*/  IMAD.MOV.U32 R205, RZ, RZ, RZ ;  /* 0x000000ffffcd7224 */ /* 0x000fe200078e00ff */
[----:B------:R-:W-:-:S04]  /*0b20*/  SHF.R.S32.HI R3, RZ, 0x1f, R6 ;  /* 0x0000001fff037819 */ /* 0x000fc80000011406 */
[CC--:B0-----:R-:W-:Y:S02]  /*0b30*/  LEA.HI R2, R3.reuse, R6.reuse, RZ, 0x4 ;  /* 0x0000000603027211 */ /* 0x0c1fe400078f20ff */
[CC--:B------:R-:W-:Y:S02]  /*0b40*/  LEA.HI R4, R3.reuse, R6.reuse, RZ, 0x5 ;  /* 0x0000000603047211 */ /* 0x0c0fe400078f28ff */
[----:B------:R-:W-:Y:S02]  /*0b50*/  SHF.R.S32.HI R7, RZ, 0x4, R2 ;  /* 0x00000004ff077819 */ /* 0x000fe40000011402 */
[----:B------:R-:W-:Y:S01]  /*0b60*/  LOP3.LUT R5, R2, 0x3fffff0, RZ, 0xc0, !PT ;  /* 0x03fffff002057812 */ /* 0x000fe200078ec0ff */
[----:B------:R-:W-:Y:S01]  /*0b70*/  IMAD.SHL.U32 R4, R4, 0x20, RZ ;  /* 0x0000002004047824 */ /* 0x000fe200078e00ff */
[----:B------:R-:W-:Y:S02]  /*0b80*/  LEA.HI R2, R2, R7, RZ, 0x1 ;  /* 0x0000000702027211 */ /* 0x000fe400078f08ff */
[----:B------:R-:W-:Y:S01]  /*0b90*/  LEA.HI R10, R3, R6, RZ, 0x2 ;  /* 0x00000006030a7211 */ /* 0x000fe200078f10ff */
[----:B------:R-:W-:Y:S01]  /*0ba0*/  IMAD.IADD R5, R6, 0x1, -R5 ;  /* 0x0000000106057824 */ /* 0x000fe200078e0a05 */
[----:B------:R-:W-:-:S02]  /*0bb0*/  LOP3.LUT R2, R2, 0x1ffffffe, RZ, 0xc0, !PT ;  /* 0x1ffffffe02027812 */ /* 0x000fc400078ec0ff */
[----:B------:R-:W-:Y:S02]  /*0bc0*/  LOP3.LUT R4, R4, 0xfffffc00, RZ, 0xc0, !PT ;  /* 0xfffffc0004047812 */ /* 0x000fe400078ec0ff */
[----:B------:R-:W-:Y:S02]  /*0bd0*/  IADD3 R2, R7, -R2, RZ ;  /* 0x8000000207027210 */ /* 0x000fe40007ffe0ff */
[----:B------:R-:W-:Y:S02]  /*0be0*/  LOP3.LUT R13, R10, 0xfffffffc, RZ, 0xc0, !PT ;  /* 0xfffffffc0a0d7812 */ /* 0x000fe400078ec0ff */
[----:B------:R-:W-:-:S03]  /*0bf0*/  LEA.HI R23, R3, R6, RZ, 0x3 ;  /* 0x0000000603177211 */ /* 0x000fc600078f18ff */
[----:B------:R-:W-:Y:S01]  /*0c00*/  IMAD.IADD R13, R6, 0x1, -R13 ;  /* 0x00000001060d7824 */ /* 0x000fe200078e0a0d */
[----:B--2---:R-:W-:Y:S02]  /*0c10*/  R2UR UR4, R0 ;  /* 0x00000000000472ca */ /* 0x004fe400000e0000 */
[----:B------:R-:W-:-:S04]  /*0c20*/  LEA.HI R0, R3, R6, RZ, 0x7 ;  /* 0x0000000603007211 */ /* 0x000fc800078f38ff */
[----:B------:R-:W-:-:S05]  /*0c30*/  LOP3.LUT R9, R0, 0xffffff80, RZ, 0xc0, !PT ;  /* 0xffffff8000097812 */ /* 0x000fca00078ec0ff */
[----:B------:R-:W-:Y:S02]  /*0c40*/  IMAD.IADD R28, R6, 0x1, -R9 ;  /* 0x00000001061c7824 */ /* 0x000fe400078e0a09 */
[----:B------:R-:W-:Y:S01]  /*0c50*/  IMAD R9, R5, 0x40, R4 ;  /* 0x0000004005097824 */ /* 0x000fe200078e0204 */
[----:B------:R-:W-:Y:S01]  /*0c60*/  SHF.R.S32.HI R5, RZ, 0x7, R0 ;  /* 0x00000007ff057819 */ /* 0x000fe20000011400 */
[----:B------:R-:W-:Y:S01]  /*0c70*/  ULOP3.LUT UR4, UR4, 0x1, URZ, 0xfc, !UPT ;  /* 0x0000000104047892 */ /* 0x000fe2000f8efc3f */
[----:B------:R-:W-:Y:S01]  /*0c80*/  SHF.R.S32.HI R7, RZ, 0x1f, R28 ;  /* 0x0000001fff077819 */ /* 0x000fe2000001141c */
[----:B------:R-:W-:Y:S01]  /*0c90*/  STL [R1+0x7c], R28 ;  /* 0x00007c1c01007387 */ /* 0x000fe20000100800 */
[----:B------:R-:W-:Y:S02]  /*0ca0*/  LEA.HI R4, R3, R6, RZ, 0x6 ;  /* 0x0000000603047211 */ /* 0x000fe400078f30ff */
[----:B------:R-:W-:Y:S02]  /*0cb0*/  LEA.HI R8, R7, R28, RZ, 0x2 ;  /* 0x0000001c07087211 */ /* 0x000fe400078f10ff */
[----:B------:R-:W-:Y:S01]  /*0cc0*/  LEA.HI R0, R0, R5, RZ, 0x1 ;  /* 0x0000000500007211 */ /* 0x000fe200078f08ff */
[----:B------:R-:W-:Y:S01]  /*0cd0*/  IMAD.SHL.U32 R4, R4, 0x8, RZ ;  /* 0x0000000804047824 */ /* 0x000fe200078e00ff */
[----:B------:R-:W-:-:S02]  /*0ce0*/  SHF.R.S32.HI R10, RZ, 0x2, R8 ;  /* 0x00000002ff0a7819 */ /* 0x000fc40000011408 */
[----:B------:R-:W-:Y:S02]  /*0cf0*/  SHF.R.S32.HI R11, RZ, 0x1f, R8 ;  /* 0x0000001fff0b7819 */ /* 0x000fe40000011408 */
[----:B------:R-:W-:Y:S02]  /*0d00*/  LOP3.LUT R3, R23, 0xfffffff8, RZ, 0xc0, !PT ;  /* 0xfffffff817037812 */ /* 0x000fe400078ec0ff */
[----:B------:R-:W-:Y:S02]  /*0d10*/  LEA.HI R11, R11, R10, RZ, 0x3 ;  /* 0x0000000a0b0b7211 */ /* 0x000fe400078f18ff */
[----:B------:R-:W-:Y:S01]  /*0d20*/  LOP3.LUT R0, R0, 0x3fffffe, RZ, 0xc0, !PT ;  /* 0x03fffffe00007812 */ /* 0x000fe200078ec0ff */
[----:B------:R-:W-:Y:S01]  /*0d30*/  IMAD.IADD R12, R6, 0x1, -R3 ;  /* 0x00000001060c7824 */ /* 0x000fe200078e0a03 */
[----:B------:R-:W-:Y:S01]  /*0d40*/  LOP3.LUT R11, R11, 0xfffffff8, RZ, 0xc0, !PT ;  /* 0xfffffff80b0b7812 */ /* 0x000fe200078ec0ff */
[----:B------:R-:W-:Y:S01]  /*0d50*/  IMAD R3, R2, 0x8, R9 ;  /* 0x0000000802037824 */ /* 0x000fe200078e0209 */
[----:B------:R-:W-:Y:S01]  /*0d60*/  SHF.R.S32.HI R23, RZ, 0x3, R23 ;  /* 0x00000003ff177819 */ /* 0x000fe20000011417 */
[----:B------:R-:W-:Y:S01]  /*0d70*/  IMAD.IADD R0, R5, 0x1, -R0 ;  /* 0x0000000105007824 */ /* 0x000fe200078e0a00 */
[----:B------:R-:W-:Y:S01]  /*0d80*/  LEA.HI R7, R7, R28, RZ, 0x5 ;  /* 0x0000001c07077211 */ /* 0x000fe200078f28ff */
[----:B------:R-:W-:Y:S01]  /*0d90*/  IMAD.IADD R10, R10, 0x1, -R11 ;  /* 0x000000010a0a7824 */ /* 0x000fe200078e0a0b */
[----:B------:R-:W-:Y:S01]  /*0da0*/  STL [R1+0x44], R12 ;  /* 0x0000440c01007387 */ /* 0x000fe20000100800 */
[----:B------:R-:W-:Y:S01]  /*0db0*/  VIADD R5, R23, 0x60 ;  /* 0x0000006017057836 */ /* 0x000fe20000000000 */
[----:B------:R-:W-:Y:S01]  /*0dc0*/  SHF.R.S32.HI R7, RZ, 0x5, R7 ;  /* 0x00000005ff077819 */ /* 0x000fe20000011407 */
[C---:B------:R-:W-:Y:S01]  /*0dd0*/  IMAD.SHL.U32 R200, R12.reuse, 0x4, RZ ;  /* 0x000000040cc87824 */ /* 0x040fe200078e00ff */
[----:B------:R0:W-:Y:S01]  /*0de0*/  STL [R1+0xa0], R3 ;  /* 0x0000a00301007387 */ /* 0x0001e20000100800 */
[----:B------:R-:W-:Y:S01]  /*0df0*/  LEA.HI R2, R13, R13, RZ, 0x1 ;  /* 0x0000000d0d027211 */ /* 0x000fe200078f08ff */
[----:B------:R-:W-:Y:S01]  /*0e00*/  IMAD.SHL.U32 R18, R12, 0x8, RZ ;  /* 0x000000080c127824 */ /* 0x000fe200078e00ff */
[----:B------:R-:W-:Y:S01]  /*0e10*/  LEA R7, R7, R10, 0x4 ;  /* 0x0000000a07077211 */ /* 0x000fe200078e20ff */
[----:B------:R-:W-:Y:S01]  /*0e20*/  VIADD R233, R200, 0x40 ;  /* 0x00000040c8e97836 */ /* 0x000fe20000000000 */
[----:B------:R-:W-:Y:S01]  /*0e30*/  SHF.R.S32.HI R10, RZ, 0x1f, R5 ;  /* 0x0000001fff0a7819 */ /* 0x000fe20000011405 */
[C---:B------:R-:W-:Y:S01]  /*0e40*/  IMAD.SHL.U32 R32, R23.reuse, 0x40, RZ ;  /* 0x0000004017207824 */ /* 0x040fe200078e00ff */
[----:B------:R-:W-:Y:S01]  /*0e50*/  LOP3.LUT R2, R2, 0x1ffffffe, RZ, 0xc0, !PT ;  /* 0x1ffffffe02027812 */ /* 0x000fe200078ec0ff */
[----:B------:R-:W-:Y:S01]  /*0e60*/  IMAD.IADD R226, R200, 0x1, R233 ;  /* 0x00000001c8e27824 */ /* 0x000fe200078e02e9 */
[----:B------:R-:W-:Y:S01]  /*0e70*/  LEA.HI R10, R10, R5, RZ, 0x3 ;  /* 0x000000050a0a7211 */ /* 0x000fe200078f18ff */
[C---:B0-----:R-:W-:Y:S01]  /*0e80*/  VIADD R3, R23.reuse, 0x40 ;  /* 0x0000004017037836 */ /* 0x041fe20000000000 */
[----:B------:R-:W-:Y:S01]  /*0e90*/  IADD3 R24, R23, 0x20, RZ ;  /* 0x0000002017187810 */ /* 0x000fe20007ffe0ff */
[----:B------:R-:W-:Y:S01]  /*0ea0*/  IMAD.SHL.U32 R5, R5, 0x40, RZ ;  /* 0x0000004005057824 */ /* 0x000fe200078e00ff */
[----:B------:R-:W-:Y:S01]  /*0eb0*/  SHF.R.S32.HI R9, RZ, 0x1f, R226 ;  /* 0x0000001fff097819 */ /* 0x000fe200000114e2 */
[----:B------:R-:W-:Y:S01]  /*0ec0*/  IMAD.IADD R2, R13, 0x1, -R2 ;  /* 0x000000010d027824 */ /* 0x000fe200078e0a02 */
[----:B------:R-:W-:Y:S01]  /*0ed0*/  SHF.R.S32.HI R6, RZ, 0x1f, R3 ;  /* 0x0000001fff067819 */ /* 0x000fe20000011403 */
[----:B------:R-:W-:Y:S01]  /*0ee0*/  IMAD.SHL.U32 R14, R10, 0x40, RZ ;  /* 0x000000400a0e7824 */ /* 0x000fe200078e00ff */
[----:B------:R-:W-:Y:S01]  /*0ef0*/  LOP3.LUT R13, R5, 0x1c0, RZ, 0xc0, !PT ;  /* 0x000001c0050d7812 */ /* 0x000fe200078ec0ff */
[----:B------:R-:W-:Y:S01]  /*0f00*/  IMAD R21, R0, 0x40, R7 ;  /* 0x0000004000157824 */ /* 0x000fe200078e0207 */
[----:B------:R-:W-:Y:S01]  /*0f10*/  LEA.HI R6, R6, R3, RZ, 0x3 ;  /* 0x0000000306067211 */ /* 0x000fe200078f18ff */
[----:B------:R-:W-:Y:S01]  /*0f20*/  IMAD.SHL.U32 R3, R3, 0x40, RZ ;  /* 0x0000004003037824 */ /* 0x000fe200078e00ff */
[----:B------:R-:W-:Y:S01]  /*0f30*/  LOP3.LUT R30, R4, 0xfffffe00, RZ, 0xc0, !PT ;  /* 0xfffffe00041e7812 */ /* 0x000fe200078ec0ff */
[----:B------:R-:W-:Y:S01]  /*0f40*/  IMAD.SHL.U32 R0, R24, 0x40, RZ ;  /* 0x0000004018007824 */ /* 0x000fe200078e00ff */
[----:B------:R-:W-:Y:S01]  /*0f50*/  SHF.R.U32.HI R15, RZ, 0x3, R13 ;  /* 0x00000003ff0f7819 */ /* 0x000fe2000001160d */
[----:B------:R-:W-:Y:S01]  /*0f60*/  IMAD.SHL.U32 R5, R6, 0x40, RZ ;  /* 0x0000004006057824 */ /* 0x000fe200078e00ff */
[CC--:B------:R-:W-:Y:S01]  /*0f70*/  LEA.HI R6, R9.reuse, R226.reuse, RZ, 0x3 ;  /* 0x000000e209067211 */ /* 0x0c0fe200078f18ff */
[----:B------:R-:W-:Y:S01]  /*0f80*/  STL [R1+0x9c], R21 ;  /* 0x00009c1501007387 */ /* 0x000fe20000100800 */
[----:B------:R-:W-:Y:S01]  /*0f90*/  LEA.HI R9, R9, R226, RZ, 0x6 ;  /* 0x000000e209097211 */ /* 0x000fe200078f30ff */
[C---:B------:R-:W-:Y:S01]  /*0fa0*/  VIADD R234, R200.reuse, 0x20 ;  /* 0x00000020c8ea7836 */ /* 0x040fe20000000000 */
[----:B------:R-:W-:Y:S01]  /*0fb0*/  LOP3.LUT R10, R5, 0xfffffe00, RZ, 0xc0, !PT ;  /* 0xfffffe00050a7812 */ /* 0x000fe200078ec0ff */
[----:B------:R-:W-:Y:S01]  /*0fc0*/  STL [R1+0x28], R30 ;  /* 0x0000281e01007387 */ /* 0x000fe20000100800 */
[----:B------:R-:W-:Y:S01]  /*0fd0*/  SHF.R.S32.HI R5, RZ, 0x1f, R24 ;  /* 0x0000001fff057819 */ /* 0x000fe20000011418 */
[----:B------:R-:W-:Y:S01]  /*0fe0*/  IMAD.SHL.U32 R9, R9, 0x80, RZ ;  /* 0x0000008009097824 */ /* 0x000fe200078e00ff */
[----:B------:R-:W-:Y:S01]  /*0ff0*/  LOP3.LUT R3, R3, 0x1c0, RZ, 0xc0, !PT ;  /* 0x000001c003037812 */ /* 0x000fe200078ec0ff */
[----:B------:R-:W-:Y:S01]  /*1000*/  VIADD R235, R200, 0x60 ;  /* 0x00000060c8eb7836 */ /* 0x000fe20000000000 */
[----:B------:R-:W-:-:S02]  /*1010*/  LEA.HI R5, R5, R24, RZ, 0x3 ;  /* 0x0000001805057211 */ /* 0x000fc400078f18ff */
[----:B------:R-:W-:Y:S02]  /*1020*/  LOP3.LUT R29, R0, 0x1c0, RZ, 0xc0, !PT ;  /* 0x000001c0001d7812 */ /* 0x000fe400078ec0ff */
[----:B------:R-:W-:Y:S01]  /*1030*/  SHF.R.U32.HI R11, RZ, 0x3, R3 ;  /* 0x00000003ff0b7819 */ /* 0x000fe20000011603 */
[----:B------:R-:W-:Y:S01]  /*1040*/  IMAD.SHL.U32 R5, R5, 0x40, RZ ;  /* 0x0000004005057824 */ /* 0x000fe200078e00ff */
[----:B------:R-:W-:Y:S02]  /*1050*/  LOP3.LUT R12, R3, 0x38, R18, 0xf8, !PT ;  /* 0x00000038030c7812 */ /* 0x000fe400078ef812 */
[----:B------:R-:W-:Y:S02]  /*1060*/  SHF.R.U32.HI R24, RZ, 0x3, R29 ;  /* 0x00000003ff187819 */ /* 0x000fe4000001161d */
[----:B------:R-:W-:Y:S02]  /*1070*/  LOP3.LUT R4, R29, 0x38, R6, 0xf8, !PT ;  /* 0x000000381d047812 */ /* 0x000fe400078ef806 */
[----:B------:R-:W-:-:S02]  /*1080*/  LOP3.LUT R17, R13, 0x38, R18, 0xf8, !PT ;  /* 0x000000380d117812 */ /* 0x000fc400078ef812 */
[--C-:B------:R-:W-:Y:S02]  /*1090*/  LOP3.LUT R22, R13, 0x38, R6.reuse, 0xf8, !PT ;  /* 0x000000380d167812 */ /* 0x100fe400078ef806 */
[----:B------:R-:W-:Y:S02]  /*10a0*/  LOP3.LUT R13, R10, R12, R11, 0xf6, !PT ;  /* 0x0000000c0a0d7212 */ /* 0x000fe400078ef60b */
[----:B------:R-:W-:Y:S02]  /*10b0*/  LOP3.LUT R9, R9, 0xffffe000, RZ, 0xc0, !PT ;  /* 0xffffe00009097812 */ /* 0x000fe400078ec0ff */
[----:B------:R-:W-:Y:S02]  /*10c0*/  LOP3.LUT R12, R5, 0xfffffe00, RZ, 0xc0, !PT ;  /* 0xfffffe00050c7812 */ /* 0x000fe400078ec0ff */
[----:B------:R-:W-:Y:S02]  /*10d0*/  LOP3.LUT R4, R4, R24, RZ, 0x3c, !PT ;  /* 0x0000001804047212 */ /* 0x000fe400078e3cff */
[----:B------:R-:W-:Y:S01]  /*10e0*/  LOP3.LUT R20, R3, 0x38, R6, 0xf8, !PT ;  /* 0x0000003803147812 */ /* 0x000fe200078ef806 */
[----:B------:R-:W-:Y:S01]  /*10f0*/  STL [R1+0x24], R12 ;  /* 0x0000240c01007387 */ /* 0x000fe20000100800 */
[----:B------:R-:W-:-:S02]  /*1100*/  LOP3.LUT R3, R32, 0x1c0, RZ, 0xc0, !PT ;  /* 0x000001c020037812 */ /* 0x000fc400078ec0ff */
[----:B------:R-:W-:Y:S01]  /*1110*/  LOP3.LUT R14, R14, 0xfffffe00, RZ, 0xc0, !PT ;  /* 0xfffffe000e0e7812 */ /* 0x000fe200078ec0ff */
[----:B------:R-:W-:Y:S01]  /*1120*/  STL [R1+0x54], RZ ;  /* 0x000054ff01007387 */ /* 0x000fe20000100800 */
[----:B------:R-:W-:Y:S01]  /*1130*/  IADD3 R5, R4, R9, R12 ;  /* 0x0000000904057210 */ /* 0x000fe20007ffe00c */
[----:B------:R-:W-:Y:S01]  /*1140*/  IMAD.U32 R4, RZ, RZ, UR4 ;  /* 0x00000004ff047e24 */ /* 0x000fe2000f8e00ff */
[----:B------:R-:W-:Y:S02]  /*1150*/  LOP3.LUT R22, R22, R15, RZ, 0x3c, !PT ;  /* 0x0000000f16167212 */ /* 0x000fe400078e3cff */
[----:B------:R-:W-:Y:S02]  /*1160*/  LOP3.LUT R20, R20, R11, RZ, 0x3c, !PT ;  /* 0x0000000b14147212 */ /* 0x000fe400078e3cff */
[----:B------:R-:W-:Y:S01]  /*1170*/  SHF.R.U32.HI R31, RZ, 0x3, R3 ;  /* 0x00000003ff1f7819 */ /* 0x000fe20000011603 */
[----:B------:R0:W-:Y:S01]  /*1180*/  STL [R1+0x20], R4 ;  /* 0x0000200401007387 */ /* 0x0001e20000100800 */
[----:B------:R-:W-:-:S02]  /*1190*/  LOP3.LUT R11, R14, R17, R15, 0xf6, !PT ;  /* 0x000000110e0b7212 */ /* 0x000fc400078ef60f */
[----:B------:R-:W-:Y:S02]  /*11a0*/  LOP3.LUT R3, R3, 0x38, R18, 0xf8, !PT ;  /* 0x0000003803037812 */ /* 0x000fe400078ef812 */
[-C--:B------:R-:W-:Y:S01]  /*11b0*/  IADD3 R15, R22, R9.reuse, R14 ;  /* 0x00000009160f7210 */ /* 0x080fe20007ffe00e */
[----:B------:R-:W-:Y:S01]  /*11c0*/  VIADD R14, R18, 0x80 ;  /* 0x00000080120e7836 */ /* 0x000fe20000000000 */
[----:B------:R-:W-:Y:S01]  /*11d0*/  LOP3.LUT R0, R6, 0x38, RZ, 0xc0, !PT ;  /* 0x0000003806007812 */ /* 0x000fe200078ec0ff */
[----:B------:R-:W-:Y:S01]  /*11e0*/  IMAD.MOV.U32 R22, RZ, RZ, RZ ;  /* 0x000000ffff167224 */ /* 0x000fe200078e00ff */
[----:B------:R-:W-:Y:S01]  /*11f0*/  IADD3 R7, R20, R9, R10 ;  /* 0x0000000914077210 */ /* 0x000fe20007ffe00a */
[----:B------:R-:W-:Y:S01]  /*1200*/  VIADD R10, R18, 0xc0 ;  /* 0x000000c0120a7836 */ /* 0x000fe20000000000 */
[----:B0-----:R-:W-:Y:S01]  /*1210*/  SHF.R.S32.HI R4, RZ, 0x1f, R23 ;  /* 0x0000001fff047819 */ /* 0x001fe20000011417 */
[----:B------:R0:W-:Y:S01]  /*1220*/  STL [R1+0xc], R14 ;  /* 0x00000c0e01007387 */ /* 0x0001e20000100800 */
[----:B------:R-:W-:-:S02]  /*1230*/  LOP3.LUT R4, R30, R3, R31, 0xf6, !PT ;  /* 0x000000031e047212 */ /* 0x000fc400078ef61f */
[----:B------:R-:W-:Y:S01]  /*1240*/  SHF.R.S32.HI R20, RZ, 0x1f, R234 ;  /* 0x0000001fff147819 */ /* 0x000fe200000114ea */
[----:B------:R1:W-:Y:S01]  /*1250*/  STL [R1+0x10], R10 ;  /* 0x0000100a01007387 */ /* 0x0003e20000100800 */
[----:B------:R-:W-:Y:S02]  /*1260*/  LOP3.LUT R0, R0, 0x1c0, R32, 0xf8, !PT ;  /* 0x000001c000007812 */ /* 0x000fe400078ef820 */
[----:B------:R-:W-:Y:S01]  /*1270*/  LOP3.LUT R8, R8, 0x7ffffffc, RZ, 0xc0, !PT ;  /* 0x7ffffffc08087812 */ /* 0x000fe200078ec0ff */
[----:B------:R-:W-:Y:S01]  /*1280*/  STL [R1+0x3c], R4 ;  /* 0x00003c0401007387 */ /* 0x000fe20000100800 */
[----:B------:R-:W-:Y:S02]  /*1290*/  LOP3.LUT R3, R29, 0x38, R18, 0xf8, !PT ;  /* 0x000000381d037812 */ /* 0x000fe400078ef812 */
[----:B------:R-:W-:Y:S01]  /*12a0*/  LOP3.LUT R0, R0, R31, RZ, 0x3c, !PT ;  /* 0x0000001f00007212 */ /* 0x000fe200078e3cff */
[----:B------:R2:W-:Y:S01]  /*12b0*/  STL [R1+0x74], R20 ;  /* 0x0000741401007387 */ /* 0x0005e20000100800 */
[----:B------:R-:W-:Y:S01]  /*12c0*/  SHF.R.S32.HI R29, RZ, 0x1f, R233 ;  /* 0x0000001fff1d7819 */ /* 0x000fe200000114e9 */
[----:B------:R-:W-:Y:S01]  /*12d0*/  IMAD.IADD R8, R28, 0x1, -R8 ;  /* 0x000000011c087824 */ /* 0x000fe200078e0a08 */
[----:B0-----:R-:W-:-:S02]  /*12e0*/  SHF.R.S32.HI R14, RZ, 0x1f, R14 ;  /* 0x0000001fff0e7819 */ /* 0x001fc4000001140e */
[----:B-1----:R-:W-:Y:S01]  /*12f0*/  SHF.R.S32.HI R10, RZ, 0x1f, R10 ;  /* 0x0000001fff0a7819 */ /* 0x002fe2000001140a */
[----:B------:R-:W-:Y:S01]  /*1300*/  STL [R1+0x70], R29 ;  /* 0x0000701d01007387 */ /* 0x000fe20000100800 */
[----:B------:R-:W-:Y:S01]  /*1310*/  IADD3 R9, R0, R9, R30 ;  /* 0x0000000900097210 */ /* 0x000fe20007ffe01e */
[----:B------:R-:W-:Y:S01]  /*1320*/  VIADD R0, R16, 0x10400 ;  /* 0x0001040010007836 */ /* 0x000fe20000000000 */
[----:B------:R-:W-:Y:S02]  /*1330*/  LOP3.LUT R3, R12, R3, R24, 0xf6, !PT ;  /* 0x000000030c037212 */ /* 0x000fe400078ef618 */
[----:B--2---:R-:W-:Y:S01]  /*1340*/  SHF.R.S32.HI R20, RZ, 0x1f, R235 ;  /* 0x0000001fff147819 */ /* 0x004fe200000114eb */
[--C-:B------:R-:W-:Y:S01]  /*1350*/  IMAD R5, R5, 0x2, R0.reuse ;  /* 0x0000000205057824 */ /* 0x100fe200078e0200 */
[----:B------:R-:W-:Y:S01]  /*1360*/  SHF.L.U32 R229, R8, 0x1, RZ ;  /* 0x0000000108e57819 */ /* 0x000fe200000006ff */
[--C-:B------:R-:W-:Y:S01]  /*1370*/  IMAD R8, R11, 0x2, R0.reuse ;  /* 0x000000020b087824 */ /* 0x100fe200078e0200 */
[----:B------:R-:W-:Y:S01]  /*1380*/  LOP3.LUT R43, R6, 0xfffffff8, RZ, 0xc0, !PT ;  /* 0xfffffff8062b7812 */ /* 0x000fe200078ec0ff */
[----:B------:R-:W-:Y:S01]  /*1390*/  STL [R1+0x6c], R20 ;  /* 0x00006c1401007387 */ /* 0x000fe20000100800 */
[--C-:B------:R-:W-:Y:S01]  /*13a0*/  IMAD R3, R3, 0x2, R0.reuse ;  /* 0x0000000203037824 */ /* 0x100fe200078e0200 */
[----:B------:R-:W-:Y:S01]  /*13b0*/  IADD3 R42, R229, 0x8, RZ ;  /* 0x00000008e52a7810 */ /* 0x000fe20007ffe0ff */
[----:B------:R-:W-:Y:S01]  /*13c0*/  IMAD R7, R7, 0x2, R0 ;  /* 0x0000000207077824 */ /* 0x000fe200078e0200 */
[----:B------:R0:W-:Y:S01]  /*13d0*/  STL [R1+0x64], R14 ;  /* 0x0000640e01007387 */ /* 0x0001e20000100800 */
[C---:B------:R-:W-:Y:S01]  /*13e0*/  VIADD R41, R229.reuse, 0x10 ;  /* 0x00000010e5297836 */ /* 0x040fe20000000000 */
[----:B------:R-:W-:Y:S01]  /*13f0*/  SHF.R.S32.HI R44, RZ, 0x1f, R43 ;  /* 0x0000001fff2c7819 */ /* 0x000fe2000001142b */
[C---:B------:R-:W-:Y:S01]  /*1400*/  VIADD R40, R229.reuse, 0x18 ;  /* 0x00000018e5287836 */ /* 0x040fe20000000000 */
[----:B------:R1:W-:Y:S01]  /*1410*/  STL [R1+0x60], R10 ;  /* 0x0000600a01007387 */ /* 0x0003e20000100800 */
[C---:B------:R-:W-:Y:S01]  /*1420*/  VIADD R39, R229.reuse, 0x20 ;  /* 0x00000020e5277836 */ /* 0x040fe20000000000 */
[C---:B------:R-:W-:Y:S01]  /*1430*/  IADD3 R33, R229.reuse, 0x50, RZ ;  /* 0x00000050e5217810 */ /* 0x040fe20007ffe0ff */
[C---:B------:R-:W-:Y:S01]  /*1440*/  VIADD R38, R229.reuse, 0x28 ;  /* 0x00000028e5267836 */ /* 0x040fe20000000000 */
[----:B------:R-:W-:Y:S01]  /*1450*/  MOV R17, RZ ;  /* 0x000000ff00117202 */ /* 0x000fe20000000f00 */
[C---:B------:R-:W-:Y:S01]  /*1460*/  VIADD R37, R229.reuse, 0x30 ;  /* 0x00000030e5257836 */ /* 0x040fe20000000000 */
[C---:B0-----:R-:W-:Y:S01]  /*1470*/  IADD3 R14, R229.reuse, 0x98, RZ ;  /* 0x00000098e50e7810 */ /* 0x041fe20007ffe0ff */
[C---:B------:R-:W-:Y:S01]  /*1480*/  VIADD R36, R229.reuse, 0x38 ;  /* 0x00000038e5247836 */ /* 0x040fe20000000000 */
[----:B------:R-:W-:Y:S01]  /*1490*/  SHF.R.S32.HI R19, RZ, 0x1f, R18 ;  /* 0x0000001fff137819 */ /* 0x000fe20000011412 */
[----:B------:R-:W-:-:S02]  /*14a0*/  VIADD R35, R229, 0x40 ;  /* 0x00000040e5237836 */ /* 0x000fc40000000000 */
[----:B-1----:R-:W-:Y:S02]  /*14b0*/  IMAD R10, R13, 0x2, R0 ;  /* 0x000000020d0a7824 */ /* 0x002fe400078e0200 */
[C---:B------:R-:W-:Y:S02]  /*14c0*/  VIADD R34, R229.reuse, 0x48 ;  /* 0x00000048e5227836 */ /* 0x040fe40000000000 */
[C---:B------:R-:W-:Y:S01]  /*14d0*/  VIADD R32, R229.reuse, 0x58 ;  /* 0x00000058e5207836 */ /* 0x040fe20000000000 */
[----:B------:R-:W-:Y:S01]  /*14e0*/  STL [R1+0x8c], R10 ;  /* 0x00008c0a01007387 */ /* 0x000fe20000100800 */
[C---:B------:R-:W-:Y:S02]  /*14f0*/  VIADD R31, R229.reuse, 0x60 ;  /* 0x00000060e51f7836 */ /* 0x040fe40000000000 */
[C---:B------:R-:W-:Y:S01]  /*1500*/  VIADD R30, R229.reuse, 0x68 ;  /* 0x00000068e51e7836 */ /* 0x040fe20000000000 */
[----:B------:R-:W-:Y:S01]  /*1510*/  STL [R1+0x84], R8 ;  /* 0x0000840801007387 */ /* 0x000fe20000100800 */
[----:B------:R-:W-:-:S02]  /*1520*/  VIADD R29, R229, 0x70 ;  /* 0x00000070e51d7836 */ /* 0x000fc40000000000 */
[C---:B------:R-:W-:Y:S01]  /*1530*/  VIADD R28, R229.reuse, 0x78 ;  /* 0x00000078e51c7836 */ /* 0x040fe20000000000 */
[----:B------:R0:W-:Y:S01]  /*1540*/  STL [R1+0x94], R3 ;  /* 0x0000940301007387 */ /* 0x0001e20000100800 */
[C---:B------:R-:W-:Y:S02]  /*1550*/  VIADD R24, R229.reuse, 0x80 ;  /* 0x00000080e5187836 */ /* 0x040fe40000000000 */
[C---:B------:R-:W-:Y:S01]  /*1560*/  VIADD R20, R229.reuse, 0x88 ;  /* 0x00000088e5147836 */ /* 0x040fe20000000000 */
[----:B------:R1:W-:Y:S01]  /*1570*/  STL [R1+0x90], R5 ;  /* 0x0000900501007387 */ /* 0x0003e20000100800 */
[C---:B------:R-:W-:Y:S02]  /*1580*/  VIADD R13, R229.reuse, 0xa0 ;  /* 0x000000a0e50d7836 */ /* 0x040fe40000000000 */
[C---:B------:R-:W-:Y:S01]  /*1590*/  VIADD R12, R229.reuse, 0xa8 ;  /* 0x000000a8e50c7836 */ /* 0x040fe20000000000 */
[----:B------:R2:W-:Y:S01]  /*15a0*/  STL [R1+0x88], R7 ;  /* 0x0000880701007387 */ /* 0x0005e20000100800 */
[----:B------:R-:W-:-:S02]  /*15b0*/  VIADD R11, R229, 0xb0 ;  /* 0x000000b0e50b7836 */ /* 0x000fc40000000000 */
[--C-:B0-----:R-:W-:Y:S02]  /*15c0*/  IMAD R3, R15, 0x2, R0.reuse ;  /* 0x000000020f037824 */ /* 0x101fe400078e0200 */
[----:B------:R-:W-:Y:S02]  /*15d0*/  VIADD R15, R229, 0x90 ;  /* 0x00000090e50f7836 */ /* 0x000fe40000000000 */
[--C-:B-1----:R-:W-:Y:S01]  /*15e0*/  IMAD R5, R9, 0x2, R0.reuse ;  /* 0x0000000209057824 */ /* 0x102fe200078e0200 */
[----:B------:R0:W-:Y:S01]  /*15f0*/  STL [R1+0x80], R3 ;  /* 0x0000800301007387 */ /* 0x0001e20000100800 */
[----:B------:R-:W-:Y:S02]  /*1600*/  IMAD R0, R4, 0x2, R0 ;  /* 0x0000000204007824 */ /* 0x000fe400078e0200 */
[C---:B------:R-:W-:Y:S01]  /*1610*/  VIADD R10, R229.reuse, 0xb8 ;  /* 0x000000b8e50a7836 */ /* 0x040fe20000000000 */
[----:B------:R1:W-:Y:S01]  /*1620*/  STL [R1+0x98], R5 ;  /* 0x0000980501007387 */ /* 0x0003e20000100800 */
[----:B------:R-:W-:-:S02]  /*1630*/  VIADD R9, R229, 0xc0 ;  /* 0x000000c0e5097836 */ /* 0x000fc40000000000 */
[C---:B------:R-:W-:Y:S01]  /*1640*/  VIADD R8, R229.reuse, 0xc8 ;  /* 0x000000c8e5087836 */ /* 0x040fe20000000000 */
[----:B------:R3:W-:Y:S01]  /*1650*/  STL [R1+0x30], R0 ;  /* 0x0000300001007387 */ /* 0x0007e20000100800 */
[C---:B--2---:R-:W-:Y:S01]  /*1660*/  VIADD R7, R229.reuse, 0xd0 ;  /* 0x000000d0e5077836 */ /* 0x044fe20000000000 */
[----:B0-----:R-:W-:Y:S01]  /*1670*/  SHF.R.S32.HI R3, RZ, 0x3, R6 ;  /* 0x00000003ff037819 */ /* 0x001fe20000011406 */
[C---:B------:R-:W-:Y:S02]  /*1680*/  VIADD R6, R229.reuse, 0xd8 ;  /* 0x000000d8e5067836 */ /* 0x040fe40000000000 */
[C---:B------:R-:W-:Y:S01]  /*1690*/  VIADD R4, R229.reuse, 0xe8 ;  /* 0x000000e8e5047836 */ /* 0x040fe20000000000 */
[----:B-1----:R-:W-:Y:S01]  /*16a0*/  IADD3 R5, R229, 0xe0, RZ ;  /* 0x000000e0e5057810 */ /* 0x002fe20007ffe0ff */
[----:B------:R0:W-:Y:S01]  /*16b0*/  STL [R1+0x48], R3 ;  /* 0x0000480301007387 */ /* 0x0001e20000100800 */
[----:B---3--:R-:W-:-:S03]  /*16c0*/  SHF.R.S32.HI R0, RZ, 0x1f, R229 ;  /* 0x0000001fff007819 */ /* 0x008fc600000114e5 */
[----:B------:R1:W-:Y:S01]  /*16d0*/  STL [R1+0x5c], R43 ;  /* 0x00005c2b01007387 */ /* 0x0003e20000100800 */
[----:B------:R-:W-:-:S03]  /*16e0*/  VIADD R0, R229, 0xf8 ;  /* 0x000000f8e5007836 */ /* 0x000fc60000000000 */
[----:B------:R2:W-:Y:S01]  /*16f0*/  STL [R1+0x78], R44 ;  /* 0x0000782c01007387 */ /* 0x0005e20000100800 */
[----:B0-----:R-:W-:Y:S01]  /*1700*/  VIADD R3, R229, 0xf0 ;  /* 0x000000f0e5037836 */ /* 0x001fe20000000000 */
[----:B-1----:R-:W-:Y:S02]  /*1710*/  SHF.R.S32.HI R43, RZ, 0x1f, R42 ;  /* 0x0000001fff2b7819 */ /* 0x002fe4000001142a */
        /* <DEDUP_REMOVED lines=29> */
[----:B------:R-:W-:Y:S01]  /*18f0*/  SHF.R.S32.HI R3, RZ, 0x1f, R0 ;  /* 0x0000001fff037819 */ /* 0x000fe20000011400 */
[----:B------:R-:W-:-:S05]  /*1900*/  IMAD R0, R2, 0x8, R21 ;  /* 0x0000000802007824 */ /* 0x000fca00078e0215 */
[----:B------:R2:W-:Y:S02]  /*1910*/  STL [R1+0x34], R0 ;  /* 0x0000340001007387 */ /* 0x0005e40000100800 */
.L_x_1822:
[----:B------:R-:W-:Y:S01]  /*1920*/  ULDC.64 UR4, c[0x0][0xa28] ;  /* 0x00028a0000047ab9 */ /* 0x000fe20000000a00 */
[----:B0--3--:R-:W0:Y:S01]  /*1930*/  LDC.64 R4, c[0x0][0xa08] ;  /* 0x00028200ff047b82 */ /* 0x009e220000000a00 */
[----:B------:R-:W-:Y:S01]  /*1940*/  ISETP.NE.U32.AND P0, PT, RZ, UR4, PT ;  /* 0x00000004ff007c0c */ /* 0x000fe2000bf05070 */
[----:B-1----:R-:W-:Y:S01]  /*1950*/  IMAD.MOV.U32 R8, RZ, RZ, RZ ;  /* 0x000000ffff087224 */ /* 0x002fe200078e00ff */
[----:B------:R-:W-:Y:S01]  /*1960*/  ULDC.64 UR6, c[0x0][0x208] ;  /* 0x0000820000067ab9 */ /* 0x000fe20000000a00 */
[----:B------:R-:W-:Y:S01]  /*1970*/  IMAD.MOV.U32 R28, RZ, RZ, RZ ;  /* 0x000000ffff1c7224 */ /* 0x000fe200078e00ff */
[----:B------:R-:W-:Y:S01]  /*1980*/  ISETP.NE.AND.EX P0, PT, RZ, UR5, PT, P0 ;  /* 0x00000005ff007c0c */ /* 0x000fe2000bf05300 */
[----:B------:R-:W-:Y:S02]  /*1990*/  ULDC.64 UR4, c[0x0][0xa18] ;  /* 0x0002860000047ab9 */ /* 0x000fe40000000a00 */
[----:B------:R-:W-:-:S04]  /*19a0*/  ISETP.NE.U32.AND P1, PT, RZ, UR4, PT ;  /* 0x00000004ff007c0c */ /* 0x000fc8000bf25070 */
[----:B------:R-:W-:Y:S01]  /*19b0*/  ISETP.NE.AND.EX P1, PT, RZ, UR5, PT, P1 ;  /* 0x00000005ff007c0c */ /* 0x000fe2000bf25310 */
[----:B------:R-:W-:Y:S02]  /*19c0*/  ULDC.64 UR4, c[0x0][0xa08] ;  /* 0x0002820000047ab9 */ /* 0x000fe40000000a00 */
[----:B------:R-:W-:-:S03]  /*19d0*/  ISETP.NE.U32.AND P3, PT, RZ, UR4, PT ;  /* 0x00000004ff007c0c */ /* 0x000fc6000bf65070 */
[----:B------:R-:W1:Y:S01]  /*19e0*/  @P0 LDC.64 R6, c[0x0][0xa28] ;  /* 0x00028a00ff060b82 */ /* 0x000e620000000a00 */
[----:B------:R-:W-:Y:S02]  /*19f0*/  LOP3.LUT R30, R26, 0xffff, RZ, 0xc0, !PT ;  /* 0x0000ffff1a1e7812 */ /* 0x000fe400078ec0ff */
[----:B------:R-:W-:Y:S01]  /*1a00*/  ISETP.NE.AND.EX P3, PT, RZ, UR5, PT, P3 ;  /* 0x00000005ff007c0c */ /* 0x000fe2000bf65330 */
[----:B------:R3:W-:Y:S01]  /*1a10*/  STL [R1+0x50], R27 ;  /* 0x0000501b01007387 */ /* 0x0007e20000100800 */
[----:B0-----:R-:W-:-:S03]  /*1a20*/  IMAD.WIDE R4, R27, 0x4, R4 ;  /* 0x000000041b047825 */ /* 0x001fc600078e0204 */
[----:B----4-:R-:W0:Y:S01]  /*1a30*/  @P1 LDC.64 R2, c[0x0][0xa18] ;  /* 0x00028600ff021b82 */ /* 0x010e220000000a00 */
[----:B------:R-:W-:Y:S01]  /*1a40*/  ULDC UR4, c[0x0][0x288] ;  /* 0x0000a20000047ab9 */ /* 0x000fe20000000800 */
[----:B------:R3:W-:Y:S01]  /*1a50*/  STL [R1+0x40], R30 ;  /* 0x0000401e01007387 */ /* 0x0007e20000100800 */
[----:B------:R-:W-:Y:S01]  /*1a60*/  IMAD.U32 R220, RZ, RZ, UR4 ;  /* 0x00000004ffdc7e24 */ /* 0x000fe2000f8e00ff */
[----:B------:R-:W-:Y:S02]  /*1a70*/  ULDC.64 UR4, c[0x0][0x418] ;  /* 0x0001060000047ab9 */ /* 0x000fe40000000a00 */
[----:B------:R-:W-:Y:S02]  /*1a80*/  UISETP.NE.U32.AND UP0, UPT, UR4, URZ, UPT ;  /* 0x0000003f0400728c */ /* 0x000fe4000bf05070 */
[----:B-----5:R-:W5:Y:S01]  /*1a90*/  @P3 LDG.E R28, desc[UR6][R4.64] ;  /* 0x00000006041c3981 */ /* 0x020f62000c1e1900 */
[----:B------:R-:W-:Y:S01]  /*1aa0*/  ULDC UR4, c[0x0][0x424] ;  /* 0x0001090000047ab9 */ /* 0x000fe20000000800 */
[----:B------:R-:W-:Y:S01]  /*1ab0*/  UISETP.NE.AND.EX UP0, UPT, UR5, URZ, UPT, UP0 ;  /* 0x0000003f0500728c */ /* 0x000fe2000bf05300 */
[----:B--2---:R-:W-:-:S02]  /*1ac0*/  LOP3.LUT R0, R26, 0xff0000, RZ, 0xc0, !PT ;  /* 0x00ff00001a007812 */ /* 0x004fc400078ec0ff */
[----:B------:R-:W-:Y:S01]  /*1ad0*/  ULDC UR5, c[0x0][0x2f0] ;  /* 0x0000bc0000057ab9 */ /* 0x000fe20000000800 */
[----:B-1----:R-:W-:Y:S01]  /*1ae0*/  @P0 IMAD.WIDE R6, R27, 0x4, R6 ;  /* 0x000000041b060825 */ /* 0x002fe200078e0206 */
[----:B------:R-:W-:-:S04]  /*1af0*/  USEL UR4, UR4, 0x1, UP0 ;  /* 0x0000000104047887 */ /* 0x000fc80008000000 */
[----:B------:R1:W5:Y:S01]  /*1b00*/  @P0 LDG.E R8, desc[UR6][R6.64] ;  /* 0x0000000606080981 */ /* 0x000362000c1e1900 */
[----:B0-----:R-:W-:-:S05]  /*1b10*/  @P1 IMAD.WIDE R2, R27, 0x4, R2 ;  /* 0x000000041b021825 */ /* 0x001fca00078e0202 */
[----:B------:R0:W5:Y:S01]  /*1b20*/  @P1 LDG.E R220, desc[UR6][R2.64] ;  /* 0x0000000602dc1981 */ /* 0x000162000c1e1900 */
[----:B------:R-:W-:Y:S01]  /*1b30*/  ULDC.64 UR6, c[0x0][0xa20] ;  /* 0x0002880000067ab9 */ /* 0x000fe20000000a00 */
[----:B-1----:R-:W-:Y:S02]  /*1b40*/  LOP3.LUT R6, R26, 0xff000000, RZ, 0xc0, !PT ;  /* 0xff0000001a067812 */ /* 0x002fe400078ec0ff */
[----:B------:R-:W-:Y:S01]  /*1b50*/  ISETP.NE.U32.AND P2, PT, RZ, UR6, PT ;  /* 0x00000006ff007c0c */ /* 0x000fe2000bf45070 */
[----:B------:R-:W-:-:S03]  /*1b60*/  UIMAD UR4, UR4, UR5, URZ ;  /* 0x00000005040472a4 */ /* 0x000fc6000f8e023f */
[----:B------:R-:W-:Y:S01]  /*1b70*/  ISETP.NE.AND.EX P2, PT, RZ, UR7, PT, P2 ;  /* 0x00000007ff007c0c */ /* 0x000fe2000bf45320 */
[----:B------:R-:W-:Y:S01]  /*1b80*/  ULDC UR5, c[0x0][0x348] ;  /* 0x0000d20000057ab9 */ /* 0x000fe20000000800 */
[----:B0-----:R-:W-:-:S04]  /*1b90*/  SHF.R.U32.HI R3, RZ, 0x8, R6 ;  /* 0x00000008ff037819 */ /* 0x001fc80000011606 */
[----:B------:R-:W-:Y:S01]  /*1ba0*/  LEA.HI R11, R0, R3, RZ, 0x10 ;  /* 0x00000003000b7211 */ /* 0x000fe200078f80ff */
[----:B---3--:R-:W-:Y:S06]  /*1bb0*/  @P1 BRA `(.L_x_1527) ;  /* 0x0000000000281947 */ /* 0x008fec0003800000 */
        /* <DEDUP_REMOVED lines=10> */
.L_x_1527:
[----:B------:R-:W-:Y:S01]  /*1c60*/  MOV R2, UR5 ;  /* 0x0000000500027c02 */ /* 0x000fe20008000f00 */
[----:B------:R-:W-:Y:S01]  /*1c70*/  IMAD.U32 R29, RZ, RZ, UR4 ;  /* 0x00000004ff1d7e24 */ /* 0x000fe2000f8e00ff */
[----:B------:R-:W-:Y:S06]  /*1c80*/  @!P2 BRA `(.L_x_1528) ;  /* 0x000000000014a947 */ /* 0x000fec0003800000 */
[----:B------:R-:W0:Y:S01]  /*1c90*/  LDC.64 R4, c[0x0][0xa20] ;  /* 0x00028800ff047b82 */ /* 0x000e220000000a00 */
[----:B------:R-:W-:Y:S01]  /*1ca0*/  ULDC.64 UR4, c[0x0][0x208] ;  /* 0x0000820000047ab9 */ /* 0x000fe20000000a00 */
[----:B0-----:R-:W-:-:S05]  /*1cb0*/  IMAD.WIDE R4, R27, 0x4, R4 ;  /* 0x000000041b047825 */ /* 0x001fca00078e0204 */
[----:B------:R0:W5:Y:S01]  /*1cc0*/  LDG.E R29, desc[UR4][R4.64] ;  /* 0x00000004041d7981 */ /* 0x000162000c1e1900 */
[----:B------:R-:W-:Y:S05]  /*1cd0*/  BRA `(.L_x_1529) ;  /* 0x0000000000147947 */ /* 0x000fea0003800000 */
.L_x_1528:
[----:B------:R-:W-:Y:S05]  /*1ce0*/  @!P3 BRA `(.L_x_1529) ;  /* 0x000000000010b947 */ /* 0x000fea0003800000 */
[----:B------:R-:W-:Y:S02]  /*1cf0*/  ULDC.64 UR4, c[0x0][0x208] ;  /* 0x0000820000047ab9 */ /* 0x000fe40000000a00 */
[----:B------:R-:W2:Y:S04]  /*1d00*/  LDG.E R0, desc[UR4][R4.64] ;  /* 0x0000000404007981 */ /* 0x000ea8000c1e1900 */
[----:B------:R-:W2:Y:S02]  /*1d10*/  LDG.E R29, desc[UR4][R4.64+0x4] ;  /* 0x00000404041d7981 */ /* 0x000ea4000c1e1900 */
[----:B--2---:R-:W-:-:S07]  /*1d20*/  IMAD.IADD R29, R29, 0x1, -R0 ;  /* 0x000000011d1d7824 */ /* 0x004fce00078e0a00 */
.L_x_1529:
[----:B------:R-:W-:Y:S01]  /*1d30*/  ULDC.64 UR4, c[0x0][0xa10] ;  /* 0x0002840000047ab9 */ /* 0x000fe20000000a00 */
[----:B------:R-:W-:Y:S01]  /*1d40*/  ULDC.64 UR6, c[0x0][0x208] ;  /* 0x0000820000067ab9 */ /* 0x000fe20000000a00 */
[----:B------:R-:W-:Y:S01]  /*1d50*/  ISETP.NE.U32.AND P0, PT, RZ, UR4, PT ;  /* 0x00000004ff007c0c */ /* 0x000fe2000bf05070 */
[----:B------:R-:W1:Y:S03]  /*1d60*/  LDC R9, c[0x0][0x448] ;  /* 0x00011200ff097b82 */ /* 0x000e660000000800 */
[----:B------:R-:W-:Y:S01]  /*1d70*/  ISETP.NE.AND.EX P0, PT, RZ, UR5, PT, P0 ;  /* 0x00000005ff007c0c */ /* 0x000fe2000bf05300 */
[----:B------:R-:W-:Y:S02]  /*1d80*/  ULDC.64 UR4, c[0x0][0xa30] ;  /* 0x00028c0000047ab9 */ /* 0x000fe40000000a00 */
[----:B------:R-:W-:-:S04]  /*1d90*/  ISETP.NE.U32.AND P1, PT, RZ, UR4, PT ;  /* 0x00000004ff007c0c */ /* 0x000fc8000bf25070 */
[----:B------:R-:W-:-:S06]  /*1da0*/  ISETP.NE.AND.EX P1, PT, RZ, UR5, PT, P1 ;  /* 0x00000005ff007c0c */ /* 0x000fcc000bf25310 */
[----:B------:R-:W2:Y:S08]  /*1db0*/  @P0 LDC.64 R6, c[0x0][0xa10] ;  /* 0x00028400ff060b82 */ /* 0x000eb00000000a00 */
[----:B0-----:R-:W0:Y:S01]  /*1dc0*/  @P1 LDC.64 R4, c[0x0][0xa30] ;  /* 0x00028c00ff041b82 */ /* 0x001e220000000a00 */
[----:B--2---:R-:W-:-:S05]  /*1dd0*/  @P0 IMAD.WIDE R6, R27, 0x4, R6 ;  /* 0x000000041b060825 */ /* 0x004fca00078e0206 */
[----:B------:R-:W2:Y:S04]  /*1de0*/  @P0 LDG.E R0, desc[UR6][R6.64] ;  /* 0x0000000606000981 */ /* 0x000ea8000c1e1900 */
[----:B------:R-:W2:Y:S01]  /*1df0*/  @P0 LDG.E R3, desc[UR6][R6.64+0x4] ;  /* 0x0000040606030981 */ /* 0x000ea2000c1e1900 */
[----:B-----5:R-:W-:Y:S02]  /*1e00*/  IMAD.MOV.U32 R101, RZ, RZ, R29 ;  /* 0x000000ffff657224 */ /* 0x020fe400078e001d */
[----:B0-----:R-:W-:-:S05]  /*1e10*/  @P1 IMAD.WIDE R4, R27, 0x4, R4 ;  /* 0x000000041b041825 */ /* 0x001fca00078e0204 */
[----:B------:R0:W5:Y:S01]  /*1e20*/  @P1 LDG.E R101, desc[UR6][R4.64] ;  /* 0x0000000604651981 */ /* 0x000162000c1e1900 */
[----:B-1----:R-:W-:Y:S01]  /*1e30*/  ISETP.NE.AND P1, PT, R9, 0x1, PT ;  /* 0x000000010900780c */ /* 0x002fe20003f25270 */
[----:B------:R-:W-:Y:S02]  /*1e40*/  IMAD.SHL.U32 R12, R25, 0x80, RZ ;  /* 0x00000080190c7824 */ /* 0x000fe400078e00ff */
[----:B------:R-:W-:-:S03]  /*1e50*/  IMAD.IADD R13, R29, 0x1, -R8 ;  /* 0x000000011d0d7824 */ /* 0x000fc600078e0a08 */
[----:B------:R1:W-:Y:S01]  /*1e60*/  STL [R1+0x14], R12 ;  /* 0x0000140c01007387 */ /* 0x0003e20000100800 */
[----:B0-----:R-:W0:Y:S08]  /*1e70*/  LDC.64 R4, c[0x0][0x9e0] ;  /* 0x00027800ff047b82 */ /* 0x001e300000000a00 */
[----:B------:R-:W3:Y:S08]  /*1e80*/  @P1 LDC R9, c[0x0][0x44c] ;  /* 0x00011300ff091b82 */ /* 0x000ef00000000800 */
[----:B------:R-:W4:Y:S01]  /*1e90*/  @P1 LDC R10, c[0x0][0x450] ;  /* 0x00011400ff0a1b82 */ /* 0x000f220000000800 */
[----:B0-----:R-:W-:Y:S01]  /*1ea0*/  ISETP.GE.AND P2, PT, R5, 0x1, PT ;  /* 0x000000010500780c */ /* 0x001fe20003f46270 */
[----:B--2---:R-:W-:-:S02]  /*1eb0*/  @P0 IMAD.IADD R2, R3, 0x1, -R0 ;  /* 0x0000000103020824 */ /* 0x004fc400078e0a00 */
[----:B------:R-:W-:Y:S02]  /*1ec0*/  VIADD R0, R12, 0x7f ;  /* 0x0000007f0c007836 */ /* 0x000fe40000000000 */
[----:B------:R-:W-:Y:S02]  /*1ed0*/  IMAD.IADD R221, R13, 0x1, R2 ;  /* 0x000000010ddd7824 */ /* 0x000fe400078e0202 */
[----:B---3--:R-:W-:Y:S01]  /*1ee0*/  @P1 IMAD.HI.U32 R3, R0, R9, RZ ;  /* 0x0000000900031227 */ /* 0x008fe200078e00ff */
[----:B------:R-:W-:Y:S02]  /*1ef0*/  MOV R6, R0 ;  /* 0x0000000000067202 */ /* 0x000fe40000000f00 */
[C---:B------:R-:W-:Y:S01]  /*1f00*/  IADD3 R7, R221.reuse, 0x1, -R220 ;  /* 0x00000001dd077810 */ /* 0x040fe20007ffe8dc */
[----:B------:R-:W-:Y:S01]  /*1f10*/  VIADD R0, R221, 0x3f ;  /* 0x0000003fdd007836 */ /* 0x000fe20000000000 */
[----:B----4-:R-:W-:-:S04]  /*1f20*/  @P1 SHF.R.U32.HI R6, RZ, R10, R3 ;  /* 0x0000000aff061219 */ /* 0x010fc80000011603 */
[----:B------:R-:W-:Y:S01]  /*1f30*/  SHF.R.S32.HI R3, RZ, 0x1f, R0 ;  /* 0x0000001fff037819 */ /* 0x000fe20000011400 */
[----:B------:R-:W-:-:S03]  /*1f40*/  IMAD.IADD R9, R7, 0x1, R6 ;  /* 0x0000000107097824 */ /* 0x000fc600078e0206 */
[----:B------:R-:W-:Y:S01]  /*1f50*/  LEA.HI R3, R3, R0, RZ, 0x6 ;  /* 0x0000000003037211 */ /* 0x000fe200078f30ff */
[----:B------:R-:W-:-:S03]  /*1f60*/  IMAD.IADD R4, R9, 0x1, R4 ;  /* 0x0000000109047824 */ /* 0x000fc600078e0204 */
[----:B------:R-:W-:Y:S01]  /*1f70*/  SHF.R.S32.HI R104, RZ, 0x6, R3 ;  /* 0x00000006ff687819 */ /* 0x000fe20000011403 */
[----:B-1----:R-:W-:Y:S06]  /*1f80*/  @!P2 BRA `(.L_x_1530) ;  /* 0x000000000048a947 */ /* 0x002fec0003800000 */
[C---:B------:R-:W-:Y:S01]  /*1f90*/  ISETP.GT.AND P0, PT, R9.reuse, RZ, PT ;  /* 0x000000ff0900720c */ /* 0x040fe20003f04270 */
[----:B------:R-:W-:Y:S01]  /*1fa0*/  BSSY B0, `(.L_x_1531) ;  /* 0x000000e000007945 */ /* 0x000fe20003800000 */
[----:B------:R-:W-:-:S11]  /*1fb0*/  VIADD R0, R9, 0xffffffff ;  /* 0xffffffff09007836 */ /* 0x000fd60000000000 */
[----:B------:R-:W-:Y:S05]  /*1fc0*/  @P0 BRA `(.L_x_1532) ;  /* 0x00000000001c0947 */ /* 0x000fea0003800000 */
[----:B------:R-:W-:Y:S01]  /*1fd0*/  ISETP.NE.AND P0, PT, R5, 0x1, PT ;  /* 0x000000010500780c */ /* 0x000fe20003f05270 */
[----:B------:R-:W-:-:S12]  /*1fe0*/  IMAD.MOV R3, RZ, RZ, -R9 ;  /* 0x000000ffff037224 */ /* 0x000fd800078e0a09 */
[----:B------:R-:W0:Y:S02]  /*1ff0*/  @P0 LDC.64 R6, c[0x0][0x9e8] ;  /* 0x00027a00ff060b82 */ /* 0x000e240000000a00 */
[----:B0-----:R-:W-:-:S05]  /*2000*/  @P0 IMAD.HI.U32 R6, R3, R6, RZ ;  /* 0x0000000603060227 */ /* 0x001fca00078e00ff */
[----:B------:R-:W-:-:S04]  /*2010*/  @P0 SHF.R.U32.HI R3, RZ, R7, R6 ;  /* 0x00000007ff030219 */ /* 0x000fc80000011606 */
[----:B------:R-:W-:Y:S01]  /*2020*/  LOP3.LUT R0, RZ, R3, RZ, 0x33, !PT ;  /* 0x00000003ff007212 */ /* 0x000fe200078e33ff */
[----:B------:R-:W-:Y:S06]  /*2030*/  BRA `(.L_x_1533) ;  /* 0x0000000000107947 */ /* 0x000fec0003800000 */
.L_x_1532:
[----:B------:R-:W-:-:S13]  /*2040*/  ISETP.NE.AND P0, PT, R5, 0x1, PT ;  /* 0x000000010500780c */ /* 0x000fda0003f05270 */
[----:B------:R-:W0:Y:S02]  /*2050*/  @P0 LDC.64 R6, c[0x0][0x9e8] ;  /* 0x00027a00ff060b82 */ /* 0x000e240000000a00 */
[----:B0-----:R-:W-:-:S05]  /*2060*/  @P0 IMAD.HI.U32 R6, R0, R6, RZ ;  /* 0x0000000600060227 */ /* 0x001fca00078e00ff */
[----:B------:R-:W-:-:S07]  /*2070*/  @P0 SHF.R.U32.HI R0, RZ, R7, R6 ;  /* 0x00000007ff000219 */ /* 0x000fce0000011606 */
.L_x_1533:
[----:B------:R-:W-:Y:S05]  /*2080*/  BSYNC B0 ;  /* 0x0000000000007941 */ /* 0x000fea0003800000 */
.L_x_1531:
[----:B------:R-:W-:-:S05]  /*2090*/  IMAD R3, R0, R5, R5 ;  /* 0x0000000500037224 */ /* 0x000fca00078e0205 */
[----:B------:R-:W-:-:S07]  /*20a0*/  VIMNMX R4, R4, R3, PT ;  /* 0x0000000304047248 */ /* 0x000fce0003fe0100 */
.L_x_1530:
[----:B------:R-:W0:Y:S01]  /*20b0*/  @P1 LDC R0, c[0x0][0x44c] ;  /* 0x00011300ff001b82 */ /* 0x000e220000000800 */
[----:B------:R-:W-:Y:S01]  /*20c0*/  VIADD R4, R4, 0x3f ;  /* 0x0000003f04047836 */ /* 0x000fe20000000000 */
[----:B------:R-:W-:Y:S01]  /*20d0*/  ULDC UR4, c[0x0][0x9dc] ;  /* 0x0002770000047ab9 */ /* 0x000fe20000000800 */
[----:B------:R-:W-:Y:S02]  /*20e0*/  IMAD.MOV.U32 R7, RZ, RZ, R12 ;  /* 0x000000ffff077224 */ /* 0x000fe400078e000c */
[----:B------:R-:W-:Y:S01]  /*20f0*/  IMAD.IADD R154, R221, 0x1, -R220 ;  /* 0x00000001dd9a7824 */ /* 0x000fe200078e0adc */
[----:B------:R-:W-:Y:S02]  /*2100*/  SHF.R.S32.HI R3, RZ, 0x1f, R4 ;  /* 0x0000001fff037819 */ /* 0x000fe40000011404 */
[----:B------:R-:W1:Y:S02]  /*2110*/  @P1 LDC R9, c[0x0][0x450] ;  /* 0x00011400ff091b82 */ /* 0x000e640000000800 */
[----:B------:R-:W-:-:S04]  /*2120*/  LEA.HI R3, R3, R4, RZ, 0x6 ;  /* 0x0000000403037211 */ /* 0x000fc800078f30ff */
[----:B------:R-:W-:-:S04]  /*2130*/  SHF.R.S32.HI R3, RZ, 0x6, R3 ;  /* 0x00000006ff037819 */ /* 0x000fc80000011403 */
[----:B------:R-:W-:Y:S01]  /*2140*/  VIMNMX R8, R104, R3, PT ;  /* 0x0000000368087248 */ /* 0x000fe20003fe0100 */
[----:B0-----:R-:W-:-:S05]  /*2150*/  @P1 IMAD.HI.U32 R0, R12, R0, RZ ;  /* 0x000000000c001227 */ /* 0x001fca00078e00ff */
[----:B-1----:R-:W-:-:S04]  /*2160*/  @P1 SHF.R.U32.HI R7, RZ, R9, R0 ;  /* 0x00000009ff071219 */ /* 0x002fc80000011600 */
[----:B------:R-:W-:-:S05]  /*2170*/  IADD3 R0, R154, R7, RZ ;  /* 0x000000079a007210 */ /* 0x000fca0007ffe0ff */
[----:B------:R-:W-:Y:S01]  /*2180*/  VIADD R3, R0, -UR4 ;  /* 0x8000000400037c36 */ /* 0x000fe20008000000 */
[----:B------:R-:W-:Y:S06]  /*2190*/  @!P2 BRA `(.L_x_1534) ;  /* 0x000000000044a947 */ /* 0x000fec0003800000 */
[----:B------:R-:W-:Y:S01]  /*21a0*/  ISETP.GT.AND P0, PT, R0, -0x1, PT ;  /* 0xffffffff0000780c */ /* 0x000fe20003f04270 */
[----:B------:R-:W-:-:S12]  /*21b0*/  BSSY B0, `(.L_x_1535) ;  /* 0x000000d000007945 */ /* 0x000fd80003800000 */
        /* <DEDUP_REMOVED lines=8> */
.L_x_1536:
[----:B------:R-:W-:-:S13]  /*2240*/  ISETP.NE.AND P0, PT, R5, 0x1, PT ;  /* 0x000000010500780c */ /* 0x000fda0003f05270 */
[----:B------:R-:W0:Y:S02]  /*2250*/  @P0 LDC.64 R6, c[0x0][0x9e8] ;  /* 0x00027a00ff060b82 */ /* 0x000e240000000a00 */
[----:B0-----:R-:W-:-:S05]  /*2260*/  @P0 IMAD.HI.U32 R6, R0, R6, RZ ;  /* 0x0000000600060227 */ /* 0x001fca00078e00ff */
[----:B------:R-:W-:-:S07]  /*2270*/  @P0 SHF.R.U32.HI R0, RZ, R7, R6 ;  /* 0x00000007ff000219 */ /* 0x000fce0000011606 */
.L_x_1537:
[----:B------:R-:W-:Y:S05]  /*2280*/  BSYNC B0 ;  /* 0x0000000000007941 */ /* 0x000fea0003800000 */
.L_x_1535:
[----:B------:R-:W-:-:S05]  /*2290*/  IMAD R0, R0, R5, RZ ;  /* 0x0000000500007224 */ /* 0x000fca00078e02ff */
[----:B------:R-:W-:-:S07]  /*22a0*/  VIMNMX R3, R3, R0, !PT ;  /* 0x0000000003037248 */ /* 0x000fce0007fe0100 */
.L_x_1534:
[----:B------:R-:W-:Y:S01]  /*22b0*/  SHF.R.S32.HI R0, RZ, 0x1f, R3 ;  /* 0x0000001fff007819 */ /* 0x000fe20000011403 */
[----:B------:R-:W-:Y:S01]  /*22c0*/  BSSY B0, `(.L_x_1538) ;  /* 0x000002a000007945 */ /* 0x000fe20003800000 */
[----:B------:R-:W-:Y:S02]  /*22d0*/  LOP3.LUT R14, R11, 0xff, RZ, 0xc0, !PT ;  /* 0x000000ff0b0e7812 */ /* 0x000fe400078ec0ff */
[----:B------:R-:W-:Y:S02]  /*22e0*/  LEA.HI R0, R0, R3, RZ, 0x6 ;  /* 0x0000000300007211 */ /* 0x000fe400078f30ff */
[----:B------:R-:W-:Y:S01]  /*22f0*/  SHF.R.U32.HI R4, RZ, 0x10, R11 ;  /* 0x00000010ff047819 */ /* 0x000fe2000001160b */
[----:B------:R0:W-:Y:S01]  /*2300*/  STL [R1+0x68], R14 ;  /* 0x0000680e01007387 */ /* 0x0001e20000100800 */
[----:B------:R-:W-:-:S03]  /*2310*/  SHF.R.S32.HI R0, RZ, 0x6, R0 ;  /* 0x00000006ff007819 */ /* 0x000fc60000011400 */
[----:B------:R0:W-:Y:S01]  /*2320*/  STL [R1+0x4c], R4 ;  /* 0x00004c0401007387 */ /* 0x0001e20000100800 */
[----:B------:R-:W-:Y:S01]  /*2330*/  VIMNMX R9, RZ, R0, !PT ;  /* 0x00000000ff097248 */ /* 0x000fe20007fe0100 */
[----:B------:R-:W-:-:S03]  /*2340*/  IMAD.MOV.U32 R0, RZ, RZ, RZ ;  /* 0x000000ffff007224 */ /* 0x000fc600078e00ff */
[----:B------:R-:W-:-:S13]  /*2350*/  ISETP.GT.AND P0, PT, R8, R9, PT ;  /* 0x000000090800720c */ /* 0x000fda0003f04270 */
[----:B0-----:R-:W-:Y:S05]  /*2360*/  @!P0 BRA `(.L_x_1539) ;  /* 0x00000000007c8947 */ /* 0x001fea0003800000 */
[----:B------:R-:W-:Y:S01]  /*2370*/  ISETP.NE.AND P0, PT, R4, RZ, PT ;  /* 0x000000ff0400720c */ /* 0x000fe20003f05270 */
[----:B------:R-:W-:-:S03]  /*2380*/  ULDC UR4, c[0x0][0x9f0] ;  /* 0x00027c0000047ab9 */ /* 0x000fc60000000800 */
[----:B------:R-:W-:-:S04]  /*2390*/  SEL R11, R4, UR4, P0 ;  /* 0x00000004040b7c07 */ /* 0x000fc80008000000 */
[-C--:B------:R-:W-:Y:S02]  /*23a0*/  IABS R6, R11.reuse ;  /* 0x0000000b00067213 */ /* 0x080fe40000000000 */
[----:B------:R-:W-:Y:S02]  /*23b0*/  IADD3 R0, R11, -0x1, R8 ;  /* 0xffffffff0b007810 */ /* 0x000fe40007ffe008 */
[----:B------:R-:W0:Y:S01]  /*23c0*/  I2F.RP R3, R6 ;  /* 0x0000000600037306 */ /* 0x000e220000209400 */
[----:B------:R-:W-:Y:S02]  /*23d0*/  IABS R12, R11 ;  /* 0x0000000b000c7213 */ /* 0x000fe40000000000 */
[----:B------:R-:W-:-:S05]  /*23e0*/  IMAD.IADD R0, R0, 0x1, -R9 ;  /* 0x0000000100007824 */ /* 0x000fca00078e0a09 */
[----:B------:R-:W-:Y:S02]  /*23f0*/  IABS R10, R0 ;  /* 0x00000000000a7213 */ /* 0x000fe40000000000 */
[----:B------:R-:W-:-:S04]  /*2400*/  LOP3.LUT R0, R0, R11, RZ, 0x3c, !PT ;  /* 0x0000000b00007212 */ /* 0x000fc800078e3cff */
[----:B------:R-:W-:Y:S01]  /*2410*/  ISETP.GE.AND P2, PT, R0, RZ, PT ;  /* 0x000000ff0000720c */ /* 0x000fe20003f46270 */
[----:B0-----:R-:W0:Y:S02]  /*2420*/  MUFU.RCP R3, R3 ;  /* 0x0000000300037308 */ /* 0x001e240000001000 */
[----:B0-----:R-:W-:Y:S02]  /*2430*/  VIADD R4, R3, 0xffffffe ;  /* 0x0ffffffe03047836 */ /* 0x001fe40000000000 */
[----:B------:R-:W-:-:S04]  /*2440*/  IMAD.MOV R3, RZ, RZ, -R12 ;  /* 0x000000ffff037224 */ /* 0x000fc800078e0a0c */
[----:B------:R0:W1:Y:S02]  /*2450*/  F2I.FTZ.U32.TRUNC.NTZ R5, R4 ;  /* 0x0000000400057305 */ /* 0x000064000021f000 */
[----:B0-----:R-:W-:Y:S02]  /*2460*/  IMAD.MOV.U32 R4, RZ, RZ, RZ ;  /* 0x000000ffff047224 */ /* 0x001fe400078e00ff */
[----:B-1----:R-:W-:-:S04]  /*2470*/  IMAD.MOV R7, RZ, RZ, -R5 ;  /* 0x000000ffff077224 */ /* 0x002fc800078e0a05 */
[----:B------:R-:W-:-:S04]  /*2480*/  IMAD R7, R7, R6, RZ ;  /* 0x0000000607077224 */ /* 0x000fc800078e02ff */
[----:B------:R-:W-:-:S04]  /*2490*/  IMAD.HI.U32 R5, R5, R7, R4 ;  /* 0x0000000705057227 */ /* 0x000fc800078e0004 */
[----:B------:R-:W-:-:S04]  /*24a0*/  IMAD.MOV.U32 R4, RZ, RZ, R10 ;  /* 0x000000ffff047224 */ /* 0x000fc800078e000a */
[----:B------:R-:W-:-:S04]  /*24b0*/  IMAD.HI.U32 R5, R5, R4, RZ ;  /* 0x0000000405057227 */ /* 0x000fc800078e00ff */
[----:B------:R-:W-:-:S05]  /*24c0*/  IMAD R3, R5, R3, R4 ;  /* 0x0000000305037224 */ /* 0x000fca00078e0204 */
[----:B------:R-:W-:-:S13]  /*24d0*/  ISETP.GT.U32.AND P1, PT, R6, R3, PT ;  /* 0x000000030600720c */ /* 0x000fda0003f24070 */
[-C--:B------:R-:W-:Y:S01]  /*24e0*/  @!P1 IADD3 R3, R3, -R6.reuse, RZ ;  /* 0x8000000603039210 */ /* 0x080fe20007ffe0ff */
[----:B------:R-:W-:Y:S01]  /*24f0*/  @!P1 VIADD R5, R5, 0x1 ;  /* 0x0000000105059836 */ /* 0x000fe20000000000 */
[----:B------:R-:W-:Y:S02]  /*2500*/  ISETP.NE.AND P1, PT, R11, RZ, PT ;  /* 0x000000ff0b00720c */ /* 0x000fe40003f25270 */
[----:B------:R-:W-:-:S13]  /*2510*/  ISETP.GE.U32.AND P0, PT, R3, R6, PT ;  /* 0x000000060300720c */ /* 0x000fda0003f06070 */
[----:B------:R-:W-:-:S04]  /*2520*/  @P0 VIADD R5, R5, 0x1 ;  /* 0x0000000105050836 */ /* 0x000fc80000000000 */
[----:B------:R-:W-:-:S04]  /*2530*/  IMAD.MOV.U32 R0, RZ, RZ, R5 ;  /* 0x000000ffff007224 */ /* 0x000fc800078e0005 */
[----:B------:R-:W-:Y:S01]  /*2540*/  @!P2 IMAD.MOV R0, RZ, RZ, -R0 ;  /* 0x000000ffff00a224 */ /* 0x000fe200078e0a00 */
[----:B------:R-:W-:-:S07]  /*2550*/  @!P1 LOP3.LUT R0, RZ, R11, RZ, 0x33, !PT ;  /* 0x0000000bff009212 */ /* 0x000fce00078e33ff */
.L_x_1539:
[----:B------:R-:W-:Y:S05]  /*2560*/  BSYNC B0 ;  /* 0x0000000000007941 */ /* 0x000fea0003800000 */
.L_x_1538:
[----:B------:R-:W-:Y:S01]  /*2570*/  IMAD R3, R14, R0, R9 ;  /* 0x000000000e037224 */ /* 0x000fe200078e0209 */
[----:B------:R-:W-:-:S04]  /*2580*/  PLOP3.LUT P2, PT, PT, PT, PT, 0x80, 0x0 ;  /* 0x000000000000781c */ /* 0x000fc80003f4f070 */
[C---:B------:R-:W-:Y:S01]  /*2590*/  VIADDMNMX R0, R3.reuse, R0, R8, PT ;  /* 0x0000000003007246 */ /* 0x040fe20003800108 */
[----:B------:R-:W-:-:S04]  /*25a0*/  IMAD R3, R3, 0x40, -R13 ;  /* 0x0000004003037824 */ /* 0x000fc800078e0a0d */
[----:B------:R-:W-:Y:S01]  /*25b0*/  IMAD R5, R0, 0x40, -R13 ;  /* 0x0000004000057824 */ /* 0x000fe200078e0a0d */
[----:B------:R-:W-:-:S04]  /*25c0*/  VIMNMX R3, RZ, R3, !PT ;  /* 0x00000003ff037248 */ /* 0x000fc80007fe0100 */
[----:B------:R-:W-:Y:S02]  /*25d0*/  VIMNMX R0, R5, R2, PT ;  /* 0x0000000205007248 */ /* 0x000fe40003fe0100 */
[----:B------:R-:W-:Y:S02]  /*25e0*/  SHF.R.U32.HI R24, RZ, 0x6, R3 ;  /* 0x00000006ff187819 */ /* 0x000fe40000011603 */
[----:B------:R-:W-:-:S03]  /*25f0*/  ISETP.GT.AND P0, PT, R0, R3, PT ;  /* 0x000000030000720c */ /* 0x000fc60003f04270 */
[----:B------:R-:W-:-:S10]  /*2600*/  IMAD.MOV.U32 R25, RZ, RZ, R24 ;  /* 0x000000ffff197224 */ /* 0x000fd400078e0018 */
[----:B------:R-:W-:-:S05]  /*2610*/  @P0 VIADD R0, R0, 0x3f ;  /* 0x0000003f00000836 */ /* 0x000fca0000000000 */
[----:B------:R-:W-:-:S04]  /*2620*/  @P0 SHF.R.S32.HI R3, RZ, 0x1f, R0 ;  /* 0x0000001fff030819 */ /* 0x000fc80000011400 */
[----:B------:R-:W-:-:S04]  /*2630*/  @P0 LEA.HI R3, R3, R0, RZ, 0x6 ;  /* 0x0000000003030211 */ /* 0x000fc800078f30ff */
[----:B------:R-:W-:-:S04]  /*2640*/  @P0 SHF.R.S32.HI R25, RZ, 0x6, R3 ;  /* 0x00000006ff190819 */ /* 0x000fc80000011403 */
        /* <DEDUP_REMOVED lines=9> */
[----:B------:R-:W-:Y:S01]  /*26e0*/  IMAD.U32 R4, RZ, RZ, UR4 ;  /* 0x00000004ff047e24 */ /* 0x000fe2000f8e00ff */
[----:B------:R-:W-:Y:S01]  /*26f0*/  MOV R13, RZ ;  /* 0x000000ff000d7202 */ /* 0x000fe20000000f00 */
[----:B------:R-:W-:Y:S01]  /*2700*/  IMAD.U32 R5, RZ, RZ, UR5 ;  /* 0x00000005ff057e24 */ /* 0x000fe2000f8e00ff */
[----:B------:R-:W0:Y:S01]  /*2710*/  LDC.64 R14, c[0x4][R14] ;  /* 0x010000000e0e7b82 */ /* 0x000e220000000a00 */
[----:B------:R-:W-:Y:S01]  /*2720*/  ULDC.64 UR4, c[0x4][0xb0] ;  /* 0x01002c0000047ab9 */ /* 0x000fe20000000a00 */
[----:B------:R-:W-:Y:S02]  /*2730*/  IMAD.U32 R10, RZ, RZ, UR6 ;  /* 0x00000006ff0a7e24 */ /* 0x000fe4000f8e00ff */
[----:B------:R-:W-:-:S02]  /*2740*/  IMAD.U32 R6, RZ, RZ, UR4 ;  /* 0x00000004ff067e24 */ /* 0x000fc4000f8e00ff */
[----:B------:R-:W-:Y:S02]  /*2750*/  IMAD.U32 R7, RZ, RZ, UR5 ;  /* 0x00000005ff077e24 */ /* 0x000fe4000f8e00ff */
[----:B------:R-:W-:Y:S02]  /*2760*/  IMAD.U32 R11, RZ, RZ, UR7 ;  /* 0x00000007ff0b7e24 */ /* 0x000fe4000f8e00ff */
[----:B------:R-:W-:Y:S02]  /*2770*/  IMAD.MOV.U32 R8, RZ, RZ, 0x70 ;  /* 0x00000070ff087424 */ /* 0x000fe400078e00ff */
[----:B------:R-:W-:-:S07]  /*2780*/  IMAD.MOV.U32 R12, RZ, RZ, 0x1 ;  /* 0x00000001ff0c7424 */ /* 0x000fce00078e00ff */
[----:B------:R-:W-:-:S07]  /*2790*/  LEPC R20, `(.L_x_1542) ;  /* 0x000000001014794e */ /* 0x000fce0000000000 */
[----:B0----5:R-:W-:Y:S05]  /*27a0*/  CALL.ABS.NOINC R14 ;  /* 0x000000000e007343 */ /* 0x021fea0003c00000 */
.L_x_1542:
[----:B------:R-:W-:Y:S05]  /*27b0*/  BSYNC B6 ;  /* 0x0000000000067941 */ /* 0x000fea0003800000 */
.L_x_1541:
[----:B------:R-:W-:Y:S01]  /*27c0*/  VIADD R0, R16, 0x400 ;  /* 0x0000040010007836 */ /* 0x000fe20000000000 */
[----:B------:R-:W-:Y:S04]  /*27d0*/  BSSY B6, `(.L_x_1543) ;  /* 0x0000013000067945 */ /* 0x000fe80003800000 */
[----:B------:R-:W-:-:S13]  /*27e0*/  LOP3.LUT P0, RZ, R0, 0x3ff, RZ, 0xc0, !PT ;  /* 0x000003ff00ff7812 */ /* 0x000fda000780c0ff */
[----:B------:R-:W-:Y:S05]  /*27f0*/  @!P0 BRA `(.L_x_1544) ;  /* 0x0000000000408947 */ /* 0x000fea0003800000 */
[----:B------:R-:W-:Y:S01]  /*2800*/  MOV R14, 0x0 ;  /* 0x00000000000e7802 */ /* 0x000fe20000000f00 */
[----:B------:R-:W-:Y:S01]  /*2810*/  ULDC.64 UR4, c[0x4][0xa8] ;  /* 0x01002a0000047ab9 */ /* 0x000fe20000000a00 */
[----:B------:R-:W-:Y:S01]  /*2820*/  ULDC.64 UR6, c[0x4][0x40] ;  /* 0x0100100000067ab9 */ /* 0x000fe20000000a00 */
[----:B------:R-:W-:Y:S01]  /*2830*/  IMAD.U32 R4, RZ, RZ, UR4 ;  /* 0x00000004ff047e24 */ /* 0x000fe2000f8e00ff */
[----:B------:R-:W-:Y:S01]  /*2840*/  MOV R12, 0x1 ;  /* 0x00000001000c7802 */ /* 0x000fe20000000f00 */
        /* <DEDUP_REMOVED lines=8> */
[----:B------:R-:W-:-:S07]  /*28d0*/  IMAD.MOV.U32 R13, RZ, RZ, RZ ;  /* 0x000000ffff0d7224 */ /* 0x000fce00078e00ff */
[----:B------:R-:W-:-:S07]  /*28e0*/  LEPC R20, `(.L_x_1544) ;  /* 0x000000001014794e */ /* 0x000fce0000000000 */
[----:B0----5:R-:W-:Y:S05]  /*28f0*/  CALL.ABS.NOINC R14 ;  /* 0x000000000e007343 */ /* 0x021fea0003c00000 */
.L_x_1544:
[----:B------:R-:W-:Y:S05]  /*2900*/  BSYNC B6 ;  /* 0x0000000000067941 */ /* 0x000fea0003800000 */
.L_x_1543:
[----:B------:R-:W-:Y:S01]  /*2910*/  ULDC.64 UR4, c[0x0][0x9f8] ;  /* 0x00027e0000047ab9 */ /* 0x000fe20000000a00 */
[----:B------:R-:W-:Y:S01]  /*2920*/  ULDC.64 UR6, c[0x0][0x208] ;  /* 0x0000820000067ab9 */ /* 0x000fe20000000a00 */
[----:B------:R-:W-:Y:S01]  /*2930*/  ISETP.NE.U32.AND P0, PT, RZ, UR4, PT ;  /* 0x00000004ff007c0c */ /* 0x000fe2000bf05070 */
[----:B------:R-:W2:Y:S01]  /*2940*/  LDL R26, [R1+0xc] ;  /* 0x00000c00011a7983 */ /* 0x000ea20000100800 */
[----:B------:R-:W0:Y:S01]  /*2950*/  LDC.64 R12, c[0x0][0x300] ;  /* 0x0000c000ff0c7b82 */ /* 0x000e220000000a00 */
[----:B------:R-:W-:Y:S01]  /*2960*/  IMAD.IADD R76, R28, 0x1, R29 ;  /* 0x000000011c4c7824 */ /* 0x000fe200078e021d */
[----:B------:R-:W-:Y:S01]  /*2970*/  ISETP.NE.AND.EX P0, PT, RZ, UR5, PT, P0 ;  /* 0x00000005ff007c0c */ /* 0x000fe2000bf05300 */
[----:B------:R-:W-:Y:S01]  /*2980*/  ULDC.64 UR4, c[0x0][0xa08] ;  /* 0x0002820000047ab9 */ /* 0x000fe20000000a00 */
[----:B------:R-:W-:Y:S01]  /*2990*/  ULDC.64 UR8, c[0x0][0x330] ;  /* 0x0000cc0000087ab9 */ /* 0x000fe20000000a00 */
[----:B------:R-:W3:Y:S03]  /*29a0*/  LDL R14, [R1+0x28] ;  /* 0x00002800010e7983 */ /* 0x000ee60000100800 */
[----:B------:R-:W1:Y:S08]  /*29b0*/  LDC.64 R20, c[0x0][0x3f8] ;  /* 0x0000fe00ff147b82 */ /* 0x000e700000000a00 */
[----:B------:R-:W4:Y:S08]  /*29c0*/  @P0 LDC.64 R4, c[0x0][0x9f8] ;  /* 0x00027e00ff040b82 */ /* 0x000f300000000a00 */
[----:B------:R-:W1:Y:S01]  /*29d0*/  LDC R33, c[0x0][0x3f4] ;  /* 0x0000fd00ff217b82 */ /* 0x000e620000000800 */
[----:B------:R-:W-:-:S07]  /*29e0*/  SHF.R.S32.HI R32, RZ, 0x1f, R23 ;  /* 0x0000001fff207819 */ /* 0x000fce0000011417 */
[----:B------:R-:W1:Y:S01]  /*29f0*/  LDC.64 R28, c[0x0][0x408] ;  /* 0x00010200ff1c7b82 */ /* 0x000e620000000a00 */
[----:B----4-:R-:W-:-:S05]  /*2a00*/  @P0 IMAD.WIDE R4, R27, 0x4, R4 ;  /* 0x000000041b040825 */ /* 0x010fca00078e0204 */
[----:B------:R4:W2:Y:S01]  /*2a10*/  @P0 LDG.E R27, desc[UR6][R4.64] ;  /* 0x00000006041b0981 */ /* 0x0008a2000c1e1900 */
[----:B------:R-:W-:Y:S01]  /*2a20*/  SHF.R.S32.HI R31, RZ, 0x1f, R76 ;  /* 0x0000001fff1f7819 */ /* 0x000fe2000001144c */
[-C--:B0-----:R-:W-:Y:S01]  /*2a30*/  IMAD.WIDE.U32 R88, R76, R12.reuse, RZ ;  /* 0x0000000c4c587225 */ /* 0x081fe200078e00ff */
[----:B------:R-:W-:Y:S01]  /*2a40*/  ISETP.NE.U32.AND P0, PT, RZ, UR4, PT ;  /* 0x00000004ff007c0c */ /* 0x000fe2000bf05070 */
[----:B------:R-:W-:Y:S01]  /*2a50*/  ULDC UR6, c[0x0][0x2f4] ;  /* 0x0000bd0000067ab9 */ /* 0x000fe20000000800 */
[----:B------:R-:W-:Y:S01]  /*2a60*/  SHF.R.S32.HI R201, RZ, 0x1f, R200 ;  /* 0x0000001fffc97819 */ /* 0x000fe200000114c8 */
[----:B------:R-:W-:Y:S01]  /*2a70*/  IMAD R0, R31, R12, RZ ;  /* 0x0000000c1f007224 */ /* 0x000fe200078e02ff */
[----:B------:R-:W-:Y:S01]  /*2a80*/  ISETP.NE.AND.EX P0, PT, RZ, UR5, PT, P0 ;  /* 0x00000005ff007c0c */ /* 0x000fe2000bf05300 */
[----:B------:R-:W-:Y:S01]  /*2a90*/  ULDC.64 UR4, c[0x0][0x308] ;  /* 0x0000c20000047ab9 */ /* 0x000fe20000000a00 */
[----:B------:R-:W-:Y:S01]  /*2aa0*/  IMAD.WIDE.U32 R86, R30, UR8, R18 ;  /* 0x000000081e567c25 */ /* 0x000fe2000f8e0012 */
[----:B------:R-:W-:-:S02]  /*2ab0*/  ISETP.GE.AND P2, PT, R226, UR6, PT ;  /* 0x00000006e2007c0c */ /* 0x000fc4000bf46270 */
[----:B------:R-:W-:Y:S01]  /*2ac0*/  ISETP.GE.AND P1, PT, R18, UR6, PT ;  /* 0x0000000612007c0c */ /* 0x000fe2000bf26270 */
[----:B------:R-:W-:Y:S02]  /*2ad0*/  IMAD R3, R76, R13, R0 ;  /* 0x0000000d4c037224 */ /* 0x000fe400078e0200 */
[C---:B------:R-:W-:Y:S01]  /*2ae0*/  IMAD R87, R30.reuse, UR9, R87 ;  /* 0x000000091e577c24 */ /* 0x040fe2000f8e0257 */
[----:B------:R-:W-:Y:S01]  /*2af0*/  SEL R0, RZ, 0x1, P1 ;  /* 0x00000001ff007807 */ /* 0x000fe20000800000 */
[----:B------:R-:W-:Y:S01]  /*2b00*/  IMAD.IADD R89, R89, 0x1, R3 ;  /* 0x0000000159597824 */ /* 0x000fe200078e0203 */
[----:B------:R-:W-:Y:S01]  /*2b10*/  SEL R3, RZ, 0xffffffff, P2 ;  /* 0xffffffffff037807 */ /* 0x000fe20001000000 */
[----:B------:R-:W-:-:S04]  /*2b20*/  IMAD.WIDE.U32 R88, R30, UR4, R88 ;  /* 0x000000041e587c25 */ /* 0x000fc8000f8e0058 */
[----:B------:R-:W-:Y:S01]  /*2b30*/  IMAD R89, R30, UR5, R89 ;  /* 0x000000051e597c24 */ /* 0x000fe2000f8e0259 */
[----:B------:R-:W-:Y:S01]  /*2b40*/  ULDC.64 UR4, c[0x0][0x310] ;  /* 0x0000c40000047ab9 */ /* 0x000fe20000000a00 */
[----:B------:R-:W3:Y:S01]  /*2b50*/  LDL R30, [R1+0x10] ;  /* 0x00001000011e7983 */ /* 0x000ee20000100800 */
[----:B----4-:R-:W-:-:S05]  /*2b60*/  IMAD.SHL.U32 R5, R3, 0x2, RZ ;  /* 0x0000000203057824 */ /* 0x010fca00078e00ff */
[----:B------:R-:W-:Y:S01]  /*2b70*/  LOP3.LUT R6, R5, 0x2, R0, 0xe2, !PT ;  /* 0x0000000205067812 */ /* 0x000fe200078ee200 */
[----:B------:R-:W-:Y:S01]  /*2b80*/  IMAD R8, R32, R12, RZ ;  /* 0x0000000c20087224 */ /* 0x000fe200078e02ff */
[----:B--2---:R-:W-:Y:S02]  /*2b90*/  SHF.R.S32.HI R4, RZ, 0x1f, R27 ;  /* 0x0000001fff047819 */ /* 0x004fe4000001141b */
[----:B------:R-:W-:Y:S02]  /*2ba0*/  SEL R27, R27, RZ, !P0 ;  /* 0x000000ff1b1b7207 */ /* 0x000fe40004000000 */
[----:B------:R-:W-:Y:S02]  /*2bb0*/  SEL R3, R4, RZ, !P0 ;  /* 0x000000ff04037207 */ /* 0x000fe40004000000 */
[----:B------:R-:W-:Y:S01]  /*2bc0*/  ISETP.GE.AND P0, PT, R26, UR6, PT ;  /* 0x000000061a007c0c */ /* 0x000fe2000bf06270 */
[----:B------:R-:W-:Y:S01]  /*2bd0*/  IMAD.WIDE.U32 R88, R27, UR4, R88 ;  /* 0x000000041b587c25 */ /* 0x000fe2000f8e0058 */
[----:B------:R-:W2:Y:S03]  /*2be0*/  LDL R26, [R1+0x24] ;  /* 0x00002400011a7983 */ /* 0x000ea60000100800 */
[----:B------:R-:W-:-:S02]  /*2bf0*/  IMAD R0, R3, UR4, RZ ;  /* 0x0000000403007c24 */ /* 0x000fc4000f8e02ff */
[----:B------:R-:W-:-:S04]  /*2c00*/  IMAD.WIDE.U32 R4, R23, R12, R18 ;  /* 0x0000000c17047225 */ /* 0x000fc800078e0012 */
[----:B------:R-:W-:Y:S01]  /*2c10*/  IMAD R11, R27, UR5, R0 ;  /* 0x000000051b0b7c24 */ /* 0x000fe2000f8e0200 */
[----:B------:R-:W-:Y:S01]  /*2c20*/  ULDC.64 UR4, c[0x0][0x338] ;  /* 0x0000ce0000047ab9 */ /* 0x000fe20000000a00 */
[----:B-1----:R-:W-:Y:S01]  /*2c30*/  IMAD R0, R32, R20, RZ ;  /* 0x0000001420007224 */ /* 0x002fe200078e02ff */
[----:B------:R-:W-:Y:S01]  /*2c40*/  SEL R7, RZ, 0x4, P0 ;  /* 0x00000004ff077807 */ /* 0x000fe20000000000 */
[C---:B------:R-:W-:Y:S02]  /*2c50*/  IMAD R15, R23.reuse, R13, R8 ;  /* 0x0000000d170f7224 */ /* 0x040fe400078e0208 */
[----:B------:R-:W-:Y:S02]  /*2c60*/  IMAD R9, R23, R21, R0 ;  /* 0x0000001517097224 */ /* 0x000fe400078e0200 */
[----:B------:R-:W-:Y:S01]  /*2c70*/  IMAD R8, R3, UR4, RZ ;  /* 0x0000000403087c24 */ /* 0x000fe2000f8e02ff */
[----:B------:R-:W-:Y:S01]  /*2c80*/  IADD3 R3, P0, R88, R4, RZ ;  /* 0x0000000458037210 */ /* 0x000fe20007f1e0ff */
[----:B------:R-:W-:Y:S01]  /*2c90*/  IMAD.IADD R0, R89, 0x1, R11 ;  /* 0x0000000159007824 */ /* 0x000fe200078e020b */
[----:B------:R-:W-:-:S04]  /*2ca0*/  ISETP.GE.AND P1, PT, R226, R33, PT ;  /* 0x00000021e200720c */ /* 0x000fc80003f26270 */
[----:B------:R-:W-:Y:S02]  /*2cb0*/  IADD3.X R4, R0, R5, R15, P0, !PT ;  /* 0x0000000500047210 */ /* 0x000fe400007fe40f */
[----:B------:R-:W-:Y:S02]  /*2cc0*/  ISETP.GE.AND P0, PT, R18, R33, PT ;  /* 0x000000211200720c */ /* 0x000fe40003f06270 */
[----:B------:R-:W-:Y:S02]  /*2cd0*/  LOP3.LUT R35, R6, R7, RZ, 0xfc, !PT ;  /* 0x0000000706237212 */ /* 0x000fe400078efcff */
[C---:B------:R-:W-:Y:S01]  /*2ce0*/  SEL R5, R33.reuse, RZ, P0 ;  /* 0x000000ff21057207 */ /* 0x040fe20000000000 */
[----:B------:R-:W-:Y:S01]  /*2cf0*/  IMAD R6, R32, R28, RZ ;  /* 0x0000001c20067224 */ /* 0x000fe200078e02ff */
[----:B------:R-:W-:Y:S02]  /*2d00*/  SEL R7, R33, RZ, P1 ;  /* 0x000000ff21077207 */ /* 0x000fe40000800000 */
[----:B------:R-:W-:Y:S01]  /*2d10*/  IADD3 R5, R18, R5, RZ ;  /* 0x0000000512057210 */ /* 0x000fe20007ffe0ff */
[----:B------:R-:W-:-:S02]  /*2d20*/  VIADD R10, R23, 0x20 ;  /* 0x00000020170a7836 */ /* 0x000fc40000000000 */
[C---:B------:R-:W-:Y:S02]  /*2d30*/  VIADD R36, R23.reuse, 0x20 ;  /* 0x0000002017247836 */ /* 0x040fe40000000000 */
[----:B------:R-:W-:Y:S01]  /*2d40*/  IMAD R11, R23, R29, R6 ;  /* 0x0000001d170b7224 */ /* 0x000fe200078e0206 */
[----:B------:R-:W-:Y:S01]  /*2d50*/  SHF.R.S32.HI R6, RZ, 0x1f, R5 ;  /* 0x0000001fff067819 */ /* 0x000fe20000011405 */
[----:B------:R-:W-:Y:S01]  /*2d60*/  IMAD.IADD R7, R226, 0x1, R7 ;  /* 0x00000001e2077824 */ /* 0x000fe200078e0207 */
[----:B------:R-:W0:Y:S01]  /*2d70*/  S2R R108, SR_TID.X ;  /* 0x00000000006c7919 */ /* 0x000e220000002100 */
[----:B------:R-:W-:Y:S01]  /*2d80*/  IMAD.SHL.U32 R10, R10, 0x40, RZ ;  /* 0x000000400a0a7824 */ /* 0x000fe200078e00ff */
[----:B------:R-:W-:Y:S01]  /*2d90*/  SHF.L.U32 R36, R36, 0x6, RZ ;  /* 0x0000000624247819 */ /* 0x000fe200000006ff */
[----:B------:R-:W-:Y:S01]  /*2da0*/  IMAD R37, R27, UR5, R8 ;  /* 0x000000051b257c24 */ /* 0x000fe2000f8e0208 */
[----:B------:R-:W-:Y:S01]  /*2db0*/  SHF.R.S32.HI R8, RZ, 0x1f, R7 ;  /* 0x0000001fff087819 */ /* 0x000fe20000011407 */
[----:B------:R-:W-:Y:S01]  /*2dc0*/  IMAD.WIDE.U32 R84, R23, R20, R200 ;  /* 0x0000001417547225 */ /* 0x000fe200078e00c8 */
[----:B------:R-:W-:-:S02]  /*2dd0*/  LEA.HI R90, R6, R5, RZ, 0x3 ;  /* 0x00000005065a7211 */ /* 0x000fc400078f18ff */
[----:B------:R-:W-:Y:S01]  /*2de0*/  LEA.HI R5, R6, R5, RZ, 0x6 ;  /* 0x0000000506057211 */ /* 0x000fe200078f30ff */
[C---:B------:R-:W-:Y:S01]  /*2df0*/  IMAD.WIDE.U32 R82, R23.reuse, R20, R18 ;  /* 0x0000001417527225 */ /* 0x040fe200078e0012 */
[----:B------:R-:W-:Y:S02]  /*2e00*/  LOP3.LUT R10, R10, 0x1c0, RZ, 0xc0, !PT ;  /* 0x000001c00a0a7812 */ /* 0x000fe400078ec0ff */
[----:B------:R-:W-:Y:S01]  /*2e10*/  LOP3.LUT R36, R36, 0x1c0, RZ, 0xc0, !PT ;  /* 0x000001c024247812 */ /* 0x000fe200078ec0ff */
[----:B------:R-:W-:Y:S01]  /*2e20*/  IMAD.SHL.U32 R34, R23, 0x40, RZ ;  /* 0x0000004017227824 */ /* 0x000fe200078e00ff */
[CC--:B------:R-:W-:Y:S01]  /*2e30*/  LEA.HI R92, R8.reuse, R7.reuse, RZ, 0x3 ;  /* 0x00000007085c7211 */ /* 0x0c0fe200078f18ff */
[----:B------:R-:W-:Y:S02]  /*2e40*/  IMAD.IADD R85, R85, 0x1, R9 ;  /* 0x0000000155557824 */ /* 0x000fe400078e0209 */
[----:B------:R-:W-:Y:S01]  /*2e50*/  IMAD.IADD R83, R9, 0x1, R83 ;  /* 0x0000000109537824 */ /* 0x000fe200078e0253 */
[----:B------:R-:W-:Y:S01]  /*2e60*/  LEA.HI R9, R8, R7, RZ, 0x6 ;  /* 0x0000000708097211 */ /* 0x000fe200078f30ff */
[----:B------:R-:W-:Y:S01]  /*2e70*/  IMAD.WIDE.U32 R80, R23, R28, R200 ;  /* 0x0000001c17507225 */ /* 0x000fe200078e00c8 */
[----:B------:R-:W-:-:S02]  /*2e80*/  LOP3.LUT R8, R10, 0x38, R90, 0xf8, !PT ;  /* 0x000000380a087812 */ /* 0x000fc400078ef85a */
[----:B------:R-:W-:Y:S01]  /*2e90*/  SHF.R.U32.HI R36, RZ, 0x3, R36 ;  /* 0x00000003ff247819 */ /* 0x000fe20000011624 */
[----:B------:R-:W-:Y:S01]  /*2ea0*/  IMAD.WIDE.U32 R78, R23, R28, R18 ;  /* 0x0000001c174e7225 */ /* 0x000fe200078e0012 */
[----:B------:R-:W-:-:S03]  /*2eb0*/  LOP3.LUT R34, R34, 0x1c0, RZ, 0xc0, !PT ;  /* 0x000001c022227812 */ /* 0x000fc600078ec0ff */
[----:B------:R-:W-:Y:S01]  /*2ec0*/  IMAD.SHL.U32 R6, R5, 0x40, RZ ;  /* 0x0000004005067824 */ /* 0x000fe200078e00ff */
[----:B------:R-:W-:Y:S01]  /*2ed0*/  LOP3.LUT R5, R90, 0x38, RZ, 0xc0, !PT ;  /* 0x000000385a057812 */ /* 0x000fe200078ec0ff */
[----:B------:R-:W-:Y:S01]  /*2ee0*/  IMAD.SHL.U32 R38, R23, 0x40, RZ ;  /* 0x0000004017267824 */ /* 0x000fe200078e00ff */
[----:B------:R-:W-:Y:S01]  /*2ef0*/  LOP3.LUT R7, R92, 0x38, RZ, 0xc0, !PT ;  /* 0x000000385c077812 */ /* 0x000fe200078ec0ff */
[----:B------:R-:W-:Y:S01]  /*2f00*/  IMAD.IADD R81, R81, 0x1, R11 ;  /* 0x0000000151517824 */ /* 0x000fe200078e020b */
[----:B------:R-:W-:Y:S01]  /*2f10*/  SHF.R.U32.HI R34, RZ, 0x3, R34 ;  /* 0x00000003ff227819 */ /* 0x000fe20000011622 */
[----:B------:R-:W-:Y:S01]  /*2f20*/  IMAD.IADD R79, R11, 0x1, R79 ;  /* 0x000000010b4f7824 */ /* 0x000fe200078e024f */
[----:B------:R-:W-:Y:S01]  /*2f30*/  LOP3.LUT R5, R5, 0x1c0, R38, 0xf8, !PT ;  /* 0x000001c005057812 */ /* 0x000fe200078ef826 */
[----:B------:R-:W-:Y:S01]  /*2f40*/  IMAD.SHL.U32 R9, R9, 0x40, RZ ;  /* 0x0000004009097824 */ /* 0x000fe200078e00ff */
[----:B------:R-:W-:Y:S02]  /*2f50*/  LOP3.LUT R11, R8, R36, RZ, 0x3c, !PT ;  /* 0x00000024080b7212 */ /* 0x000fe400078e3cff */
[----:B---3--:R-:W-:Y:S01]  /*2f60*/  ISETP.GE.AND P2, PT, R30, UR6, PT ;  /* 0x000000061e007c0c */ /* 0x008fe2000bf46270 */
[----:B------:R-:W-:Y:S01]  /*2f70*/  VIADD R30, R23, 0x20 ;  /* 0x00000020171e7836 */ /* 0x000fe20000000000 */
[----:B------:R-:W-:-:S02]  /*2f80*/  LOP3.LUT R10, R10, 0x38, R92, 0xf8, !PT ;  /* 0x000000380a0a7812 */ /* 0x000fc400078ef85c */
[----:B------:R-:W-:Y:S01]  /*2f90*/  LOP3.LUT R8, R7, 0x1c0, R38, 0xf8, !PT ;  /* 0x000001c007087812 */ /* 0x000fe200078ef826 */
[----:B------:R-:W-:Y:S01]  /*2fa0*/  IMAD.WIDE.U32 R86, R27, UR4, R86 ;  /* 0x000000041b567c25 */ /* 0x000fe2000f8e0056 */
[----:B------:R-:W-:Y:S02]  /*2fb0*/  LOP3.LUT R6, R6, 0xfffff000, RZ, 0xc0, !PT ;  /* 0xfffff00006067812 */ /* 0x000fe400078ec0ff */
[----:B------:R-:W-:Y:S02]  /*2fc0*/  LOP3.LUT R7, R5, R34, RZ, 0x3c, !PT ;  /* 0x0000002205077212 */ /* 0x000fe400078e3cff */
[----:B------:R-:W-:Y:S02]  /*2fd0*/  LOP3.LUT R9, R9, 0xfffff000, RZ, 0xc0, !PT ;  /* 0xfffff00009097812 */ /* 0x000fe400078ec0ff */
[----:B------:R-:W-:Y:S02]  /*2fe0*/  LOP3.LUT R10, R10, R36, RZ, 0x3c, !PT ;  /* 0x000000240a0a7212 */ /* 0x000fe400078e3cff */
[----:B------:R-:W-:-:S02]  /*2ff0*/  LOP3.LUT R8, R8, R34, RZ, 0x3c, !PT ;  /* 0x0000002208087212 */ /* 0x000fc400078e3cff */
[----:B-----5:R-:W-:Y:S02]  /*3000*/  SHF.R.S32.HI R27, RZ, 0x1f, R101 ;  /* 0x0000001fff1b7819 */ /* 0x020fe40000011465 */
[----:B------:R-:W-:Y:S02]  /*3010*/  SHF.R.S32.HI R102, RZ, 0x1f, R30 ;  /* 0x0000001fff667819 */ /* 0x000fe4000001141e */
[----:B------:R-:W-:Y:S02]  /*3020*/  SEL R30, RZ, 0x8, P2 ;  /* 0x00000008ff1e7807 */ /* 0x000fe40001000000 */
[----:B------:R-:W-:Y:S02]  /*3030*/  IADD3 R8, R8, R9, R14 ;  /* 0x0000000908087210 */ /* 0x000fe40007ffe00e */
[----:B------:R-:W-:Y:S02]  /*3040*/  LOP3.LUT R95, R35, R30, RZ, 0xfc, !PT ;  /* 0x0000001e235f7212 */ /* 0x000fe400078efcff */
[----:B------:R-:W-:-:S02]  /*3050*/  IADD3 R76, P3, R23, R76, RZ ;  /* 0x0000004c174c7210 */ /* 0x000fc40007f7e0ff */
[----:B------:R-:W-:Y:S01]  /*3060*/  LOP3.LUT R30, R35, 0x1, RZ, 0xc0, !PT ;  /* 0x00000001231e7812 */ /* 0x000fe200078ec0ff */
[CC--:B------:R-:W-:Y:S01]  /*3070*/  IMAD.WIDE.U32 R84, R101.reuse, R20.reuse, R84 ;  /* 0x0000001465547225 */ /* 0x0c0fe200078e0054 */
[----:B------:R-:W-:Y:S02]  /*3080*/  SHF.R.S32.HI R35, RZ, 0x3, R90 ;  /* 0x00000003ff237819 */ /* 0x000fe4000001145a */
[----:B------:R-:W-:Y:S01]  /*3090*/  SHF.R.S32.HI R91, RZ, 0x3, R92 ;  /* 0x00000003ff5b7819 */ /* 0x000fe2000001145c */
[C---:B------:R-:W-:Y:S01]  /*30a0*/  IMAD.WIDE.U32 R82, R101.reuse, R20, R82 ;  /* 0x0000001465527225 */ /* 0x040fe200078e0052 */
[----:B------:R-:W-:Y:S02]  /*30b0*/  LOP3.LUT R90, R90, 0xfffffff8, RZ, 0xc0, !PT ;  /* 0xfffffff85a5a7812 */ /* 0x000fe400078ec0ff */
[----:B------:R-:W-:Y:S01]  /*30c0*/  LOP3.LUT R92, R92, 0xfffffff8, RZ, 0xc0, !PT ;  /* 0xfffffff85c5c7812 */ /* 0x000fe200078ec0ff */
[----:B------:R-:W-:Y:S01]  /*30d0*/  IMAD.WIDE.U32 R80, R101, R28, R80 ;  /* 0x0000001c65507225 */ /* 0x000fe200078e0050 */
[----:B------:R-:W-:-:S03]  /*30e0*/  LOP3.LUT R93, R95, 0x2, RZ, 0xc0, !PT ;  /* 0x000000025f5d7812 */ /* 0x000fc600078ec0ff */
[----:B------:R-:W-:Y:S01]  /*30f0*/  IMAD.WIDE.U32 R78, R101, R28, R78 ;  /* 0x0000001c654e7225 */ /* 0x000fe200078e004e */
[C---:B------:R-:W-:Y:S02]  /*3100*/  LOP3.LUT R94, R95.reuse, 0x4, RZ, 0xc0, !PT ;  /* 0x000000045f5e7812 */ /* 0x040fe400078ec0ff */
[----:B0-----:R-:W-:Y:S01]  /*3110*/  LEA.HI R108, R108, 0x8, RZ, 0x19 ;  /* 0x000000086c6c7811 */ /* 0x001fe200078fc8ff */
[----:B------:R-:W-:Y:S01]  /*3120*/  IMAD.SHL.U32 R15, R20, 0x40, RZ ;  /* 0x00000040140f7824 */ /* 0x000fe200078e00ff */
[----:B------:R-:W-:Y:S01]  /*3130*/  LOP3.LUT R95, R95, 0x8, RZ, 0xc0, !PT ;  /* 0x000000085f5f7812 */ /* 0x000fe200078ec0ff */
[----:B------:R-:W-:Y:S01]  /*3140*/  IMAD.X R77, R32, 0x1, R31, P3 ;  /* 0x00000001204d7824 */ /* 0x000fe200018e061f */
[----:B------:R-:W-:Y:S01]  /*3150*/  SHF.R.S32.HI R96, RZ, 0x1f, R90 ;  /* 0x0000001fff607819 */ /* 0x000fe2000001145a */
[----:B------:R-:W-:Y:S01]  /*3160*/  IMAD.IADD R98, R87, 0x1, R37 ;  /* 0x0000000157627824 */ /* 0x000fe200078e0225 */
[----:B------:R-:W-:Y:S02]  /*3170*/  SHF.R.S32.HI R97, RZ, 0x1f, R92 ;  /* 0x0000001fff617819 */ /* 0x000fe4000001145c */
[----:B--2---:R-:W-:-:S02]  /*3180*/  IADD3 R5, R11, R6, R26 ;  /* 0x000000060b057210 */ /* 0x004fc40007ffe01a */
[----:B------:R-:W-:Y:S01]  /*3190*/  IADD3 R6, R7, R6, R14 ;  /* 0x0000000607067210 */ /* 0x000fe20007ffe00e */
[C---:B------:R-:W-:Y:S01]  /*31a0*/  IMAD R14, R27.reuse, R20, RZ ;  /* 0x000000141b0e7224 */ /* 0x040fe200078e02ff */
[----:B------:R-:W-:Y:S01]  /*31b0*/  IADD3 R7, R10, R9, R26 ;  /* 0x000000090a077210 */ /* 0x000fe20007ffe01a */
[----:B------:R-:W-:Y:S01]  /*31c0*/  IMAD R26, R27, R28, RZ ;  /* 0x0000001c1b1a7224 */ /* 0x000fe200078e02ff */
[C-C-:B------:R-:W-:Y:S01]  /*31d0*/  SHF.L.U64.HI R9, R12.reuse, 0x6, R13.reuse ;  /* 0x000000060c097819 */ /* 0x140fe2000001020d */
[C---:B------:R-:W-:Y:S01]  /*31e0*/  IMAD R39, R101.reuse, R21, R14 ;  /* 0x0000001565277224 */ /* 0x040fe200078e020e */
[----:B------:R-:W-:Y:S01]  /*31f0*/  SHF.L.U64.HI R10, R12, 0x5, R13 ;  /* 0x000000050c0a7819 */ /* 0x000fe2000001020d */
[----:B------:R-:W-:Y:S01]  /*3200*/  IMAD R41, R101, R29, R26 ;  /* 0x0000001d65297224 */ /* 0x000fe200078e021a */
[C-C-:B------:R-:W-:Y:S02]  /*3210*/  SHF.L.U64.HI R13, R20.reuse, 0x6, R21.reuse ;  /* 0x00000006140d7819 */ /* 0x140fe40000010215 */
[----:B------:R-:W-:Y:S01]  /*3220*/  SHF.L.U64.HI R14, R20, 0x5, R21 ;  /* 0x00000005140e7819 */ /* 0x000fe20000010215 */
[----:B------:R-:W-:Y:S01]  /*3230*/  IMAD.SHL.U32 R11, R12, 0x40, RZ ;  /* 0x000000400c0b7824 */ /* 0x000fe200078e00ff */
[C-C-:B------:R-:W-:Y:S01]  /*3240*/  SHF.L.U64.HI R21, R28.reuse, 0x6, R29.reuse ;  /* 0x000000061c157819 */ /* 0x140fe2000001021d */
[C---:B------:R-:W-:Y:S01]  /*3250*/  IMAD.SHL.U32 R27, R28.reuse, 0x40, RZ ;  /* 0x000000401c1b7824 */ /* 0x040fe200078e00ff */
[----:B------:R-:W-:Y:S01]  /*3260*/  SHF.L.U64.HI R26, R28, 0x5, R29 ;  /* 0x000000051c1a7819 */ /* 0x000fe2000001021d */
[----:B------:R-:W-:Y:S01]  /*3270*/  IMAD.SHL.U32 R12, R12, 0x20, RZ ;  /* 0x000000200c0c7824 */ /* 0x000fe200078e00ff */
[----:B------:R-:W-:Y:S01]  /*3280*/  SHF.L.U32 R29, R33, 0x1, RZ ;  /* 0x00000001211d7819 */ /* 0x000fe200000006ff */
[----:B------:R-:W-:-:S02]  /*3290*/  IMAD.SHL.U32 R20, R20, 0x20, RZ ;  /* 0x0000002014147824 */ /* 0x000fc400078e00ff */
[----:B------:R-:W-:Y:S02]  /*32a0*/  IMAD.SHL.U32 R28, R28, 0x20, RZ ;  /* 0x000000201c1c7824 */ /* 0x000fe400078e00ff */
[----:B------:R-:W-:Y:S02]  /*32b0*/  IMAD.IADD R31, R85, 0x1, R39 ;  /* 0x00000001551f7824 */ /* 0x000fe400078e0227 */
[----:B------:R-:W-:Y:S02]  /*32c0*/  IMAD.IADD R32, R39, 0x1, R83 ;  /* 0x0000000127207824 */ /* 0x000fe400078e0253 */
[----:B------:R-:W-:Y:S02]  /*32d0*/  IMAD.IADD R33, R81, 0x1, R41 ;  /* 0x0000000151217824 */ /* 0x000fe400078e0229 */
[----:B------:R-:W-:-:S07]  /*32e0*/  IMAD.IADD R34, R41, 0x1, R79 ;  /* 0x0000000129227824 */ /* 0x000fce00078e024f */
.L_x_1620:
[----:B------:R-:W2:Y:S01]  /*32f0*/  LDL R41, [R1+0x3c] ;  /* 0x00003c0001297983 */ /* 0x000ea20000100800 */
[----:B------:R-:W0:Y:S01]  /*3300*/  LDC R116, c[0x0][0x3f4] ;  /* 0x0000fd00ff747b82 */ /* 0x000e220000000800 */
[----:B------:R-:W-:Y:S01]  /*3310*/  VIADD R40, R25, 0xffffffff ;  /* 0xffffffff19287836 */ /* 0x000fe20000000000 */
[----:B------:R-:W-:Y:S05]  /*3320*/  YIELD ;  /* 0x0000000000007946 */ /* 0x000fea0003800000 */
[----:B------:R-:W-:Y:S01]  /*3330*/  SHF.R.S32.HI R109, RZ, 0x1f, R40 ;  /* 0x0000001fff6d7819 */ /* 0x000fe20000011428 */
[----:B------:R-:W1:Y:S01]  /*3340*/  LDC.64 R106, c[0x0][0x2e8] ;  /* 0x0000ba00ff6a7b82 */ /* 0x000e620000000a00 */
[-C--:B------:R-:W-:Y:S01]  /*3350*/  IMAD R36, R9, R40.reuse, RZ ;  /* 0x0000002809247224 */ /* 0x080fe200078e02ff */
[----:B------:R-:W-:Y:S01]  /*3360*/  BSSY B0, `(.L_x_1545) ;  /* 0x000053f000007945 */ /* 0x000fe20003800000 */
[----:B------:R-:W-:-:S04]  /*3370*/  IMAD.WIDE.U32 R110, R11, R40, RZ ;  /* 0x000000280b6e7225 */ /* 0x000fc800078e00ff */
[----:B------:R-:W-:Y:S01]  /*3380*/  IMAD R39, R109, R11, R36 ;  /* 0x0000000b6d277224 */ /* 0x000fe200078e0224 */
[CC--:B------:R-:W-:Y:S02]  /*3390*/  IADD3 R37, P2, R3.reuse, R110.reuse, RZ ;  /* 0x0000006e03257210 */ /* 0x0c0fe40007f5e0ff */
[----:B------:R-:W-:Y:S01]  /*33a0*/  IADD3 R25, P4, P5, R3, R110, R12 ;  /* 0x0000006e03197210 */ /* 0x000fe20007d9e00c */
[----:B------:R-:W-:-:S05]  /*33b0*/  IMAD.IADD R72, R111, 0x1, R39 ;  /* 0x000000016f487824 */ /* 0x000fca00078e0227 */
[----:B------:R-:W-:Y:S02]  /*33c0*/  IADD3.X R38, R72, R4, RZ, P2, !PT ;  /* 0x0000000448267210 */ /* 0x000fe400017fe4ff */
[----:B0-----:R-:W-:Y:S02]  /*33d0*/  ISETP.GE.AND P2, PT, R116, 0x1, PT ;  /* 0x000000017400780c */ /* 0x001fe40003f46270 */
[----:B------:R-:W-:Y:S02]  /*33e0*/  IADD3.X R36, R4, R72, R10, P4, P5 ;  /* 0x0000004804247210 */ /* 0x000fe400027ea40a */
[-C--:B-1----:R-:W-:Y:S02]  /*33f0*/  LEA R50, P3, R37, R106.reuse, 0x1 ;  /* 0x0000006a25327211 */ /* 0x082fe400078608ff */
[----:B------:R-:W-:Y:S02]  /*3400*/  LEA R48, P6, R25, R106, 0x1 ;  /* 0x0000006a19307211 */ /* 0x000fe400078c08ff */
[----:B------:R-:W-:-:S02]  /*3410*/  LEA.HI.X R51, R37, R107, R38, 0x1, P3 ;  /* 0x0000006b25337211 */ /* 0x000fc400018f0c26 */
[----:B------:R-:W-:Y:S02]  /*3420*/  ISETP.GT.AND P3, PT, R40, R24, PT ;  /* 0x000000182800720c */ /* 0x000fe40003f64270 */
[----:B------:R-:W-:Y:S01]  /*3430*/  LEA.HI.X R49, R25, R107, R36, 0x1, P6 ;  /* 0x0000006b19317211 */ /* 0x000fe200030f0c24 */
[----:B------:R-:W-:Y:S01]  /*3440*/  IMAD.MOV.U32 R25, RZ, RZ, R40 ;  /* 0x000000ffff197224 */ /* 0x000fe200078e0028 */
[----:B------:R-:W-:Y:S01]  /*3450*/  P2R R100, PR, RZ, 0x8 ;  /* 0x00000008ff647803 */ /* 0x000fe20000000000 */
[----:B--2---:R-:W-:-:S04]  /*3460*/  IMAD R103, R17, 0x4000, R41 ;  /* 0x0000400011677824 */ /* 0x004fc800078e0229 */
[----:B------:R-:W-:Y:S01]  /*3470*/  IMAD R103, R103, 0x2, R16 ;  /* 0x0000000267677824 */ /* 0x000fe200078e0210 */
[----:B------:R-:W-:Y:S06]  /*3480*/  @!P2 BRA `(.L_x_1546) ;  /* 0x0000004c00f4a947 */ /* 0x000fec0003800000 */
[----:B------:R-:W-:Y:S01]  /*3490*/  ULDC.U8 UR4, c[0x0][0x410] ;  /* 0x0001040000047ab9 */ /* 0x000fe20000000000 */
[-C--:B------:R-:W-:Y:S01]  /*34a0*/  IMAD R36, R13, R40.reuse, RZ ;  /* 0x000000280d247224 */ /* 0x080fe200078e02ff */
[----:B------:R-:W-:Y:S01]  /*34b0*/  ISETP.NE.AND P2, PT, RZ, UR4, PT ;  /* 0x00000004ff007c0c */ /* 0x000fe2000bf45270 */
[-C--:B------:R-:W-:Y:S02]  /*34c0*/  IMAD R38, R21, R40.reuse, RZ ;  /* 0x0000002815267224 */ /* 0x080fe400078e02ff */
[----:B------:R-:W-:Y:S02]  /*34d0*/  IMAD R99, R109, R15, R36 ;  /* 0x0000000f6d637224 */ /* 0x000fe400078e0224 */
[----:B------:R-:W-:Y:S02]  /*34e0*/  IMAD R105, R25, -0x40, R2 ;  /* 0xffffffc019697824 */ /* 0x000fe400078e0202 */
[----:B------:R-:W-:Y:S02]  /*34f0*/  IMAD R109, R109, R27, R38 ;  /* 0x0000001b6d6d7224 */ /* 0x000fe400078e0226 */
[----:B------:R-:W-:Y:S01]  /*3500*/  IMAD.WIDE.U32 R70, R15, R40, RZ ;  /* 0x000000280f467225 */ /* 0x000fe200078e00ff */
[----:B------:R-:W-:-:S03]  /*3510*/  VIMNMX R105, R105, 0x40, PT ;  /* 0x0000004069697848 */ /* 0x000fc60003fe0100 */
[----:B------:R-:W-:-:S04]  /*3520*/  IMAD.WIDE.U32 R68, R27, R40, RZ ;  /* 0x000000281b447225 */ /* 0x000fc800078e00ff */
[----:B------:R-:W-:Y:S02]  /*3530*/  IMAD.IADD R99, R71, 0x1, R99 ;  /* 0x0000000147637824 */ /* 0x000fe400078e0263 */
        /* <DEDUP_REMOVED lines=16> */
[----:B------:R-:W-:Y:S02]  /*3640*/  IADD3 R39, P4, R80, R68, RZ ;  /* 0x0000004450277210 */ /* 0x000fe40007f9e0ff */
[----:B------:R-:W-:Y:S02]  /*3650*/  CS2R R106, SRZ ;  /* 0x00000000006a7805 */ /* 0x000fe4000001ff00 */
[-C--:B------:R-:W-:Y:S01]  /*3660*/  ISETP.GE.AND P5, PT, R200, R116.reuse, PT ;  /* 0x00000074c800720c */ /* 0x080fe20003fa6270 */
[----:B------:R-:W-:Y:S01]  /*3670*/  IMAD.X R38, R99, 0x1, R31, P2 ;  /* 0x0000000163267824 */ /* 0x000fe200010e061f */
[----:B------:R-:W-:Y:S01]  /*3680*/  LEA R36, P2, R37, UR4, 0x1 ;  /* 0x0000000425247c11 */ /* 0x000fe2000f8408ff */
[----:B------:R-:W-:Y:S01]  /*3690*/  IMAD.X R42, R109, 0x1, R33, P4 ;  /* 0x000000016d2a7824 */ /* 0x000fe200020e0621 */
[----:B------:R-:W-:Y:S01]  /*36a0*/  CS2R R110, SRZ ;  /* 0x00000000006e7805 */ /* 0x000fe2000001ff00 */
[----:B------:R-:W-:Y:S01]  /*36b0*/  ULDC.64 UR6, c[0x0][0x208] ;  /* 0x0000820000067ab9 */ /* 0x000fe20000000a00 */
[----:B------:R-:W-:Y:S01]  /*36c0*/  LEA.HI.X R37, R37, UR5, R38, 0x1, P2 ;  /* 0x0000000525257c11 */ /* 0x000fe200090f0c26 */
[----:B------:R-:W-:Y:S01]  /*36d0*/  ULDC.64 UR4, c[0x0][0x400] ;  /* 0x0001000000047ab9 */ /* 0x000fe20000000a00 */
[----:B------:R-:W-:-:S02]  /*36e0*/  ISETP.GE.AND P4, PT, R234, R116, PT ;  /* 0x00000074ea00720c */ /* 0x000fc40003f86270 */
[----:B------:R-:W-:-:S03]  /*36f0*/  LEA R38, P2, R39, UR4, 0x1 ;  /* 0x0000000427267c11 */ /* 0x000fc6000f8408ff */
[----:B------:R0:W5:Y:S01]  /*3700*/  @!P5 LDG.E.64 R106, desc[UR6][R36.64] ;  /* 0x00000006246ad981 */ /* 0x000162000c1e1b00 */
[----:B------:R-:W-:Y:S02]  /*3710*/  LEA.HI.X R39, R39, UR5, R42, 0x1, P2 ;  /* 0x0000000527277c11 */ /* 0x000fe400090f0c2a */
[----:B------:R-:W-:-:S03]  /*3720*/  ISETP.GE.AND P2, PT, R233, R116, PT ;  /* 0x00000074e900720c */ /* 0x000fc60003f46270 */
[----:B------:R0:W5:Y:S01]  /*3730*/  @!P5 LDG.E.64 R110, desc[UR6][R38.64] ;  /* 0x00000006266ed981 */ /* 0x000162000c1e1b00 */
[----:B------:R-:W-:Y:S02]  /*3740*/  ISETP.GE.AND P5, PT, R235, R116, PT ;  /* 0x00000074eb00720c */ /* 0x000fe40003fa6270 */
[----:B------:R-:W-:Y:S02]  /*3750*/  CS2R R72, SRZ ;  /* 0x0000000000487805 */ /* 0x000fe4000001ff00 */
[----:B------:R-:W-:Y:S02]  /*3760*/  CS2R R64, SRZ ;  /* 0x0000000000407805 */ /* 0x000fe4000001ff00 */
[----:B------:R-:W-:Y:S02]  /*3770*/  CS2R R60, SRZ ;  /* 0x00000000003c7805 */ /* 0x000fe4000001ff00 */
[----:B------:R-:W-:Y:S02]  /*3780*/  CS2R R74, SRZ ;  /* 0x00000000004a7805 */ /* 0x000fe4000001ff00 */
[----:B------:R-:W-:-:S02]  /*3790*/  CS2R R66, SRZ ;  /* 0x0000000000427805 */ /* 0x000fc4000001ff00 */
[----:B------:R-:W-:Y:S01]  /*37a0*/  CS2R R62, SRZ ;  /* 0x00000000003e7805 */ /* 0x000fe2000001ff00 */
[----:B------:R0:W5:Y:S04]  /*37b0*/  @!P4 LDG.E.64 R72, desc[UR6][R36.64+0x40] ;  /* 0x000040062448c981 */ /* 0x000168000c1e1b00 */
[----:B------:R0:W5:Y:S04]  /*37c0*/  @!P2 LDG.E.64 R64, desc[UR6][R36.64+0x80] ;  /* 0x000080062440a981 */ /* 0x000168000c1e1b00 */
[----:B------:R0:W5:Y:S04]  /*37d0*/  @!P5 LDG.E.64 R60, desc[UR6][R36.64+0xc0] ;  /* 0x0000c006243cd981 */ /* 0x000168000c1e1b00 */
[----:B------:R0:W5:Y:S04]  /*37e0*/  @!P4 LDG.E.64 R74, desc[UR6][R38.64+0x40] ;  /* 0x00004006264ac981 */ /* 0x000168000c1e1b00 */
[----:B------:R0:W5:Y:S04]  /*37f0*/  @!P2 LDG.E.64 R66, desc[UR6][R38.64+0x80] ;  /* 0x000080062642a981 */ /* 0x000168000c1e1b00 */
[----:B------:R0:W5:Y:S02]  /*3800*/  @!P5 LDG.E.64 R62, desc[UR6][R38.64+0xc0] ;  /* 0x0000c006263ed981 */ /* 0x000164000c1e1b00 */
.L_x_1549:
[----:B------:R-:W-:Y:S05]  /*3810*/  BSYNC B1 ;  /* 0x0000000000017941 */ /* 0x000fea0003800000 */
.L_x_1548:
[----:B0-----:R-:W-:Y:S01]  /*3820*/  VIADD R36, R23, 0x20 ;  /* 0x0000002017247836 */ /* 0x001fe20000000000 */
[----:B------:R-:W-:Y:S01]  /*3830*/  BSSY B1, `(.L_x_1550) ;  /* 0x0000029000017945 */ /* 0x000fe20003800000 */
[----:B------:R-:W-:Y:S02]  /*3840*/  CS2R R44, SRZ ;  /* 0x00000000002c7805 */ /* 0x000fe4000001ff00 */
[----:B------:R-:W-:Y:S02]  /*3850*/  CS2R R52, SRZ ;  /* 0x0000000000347805 */ /* 0x000fe4000001ff00 */
[----:B------:R-:W-:Y:S02]  /*3860*/  CS2R R56, SRZ ;  /* 0x0000000000387805 */ /* 0x000fe4000001ff00 */
[----:B------:R-:W-:Y:S02]  /*3870*/  ISETP.GE.AND P4, PT, R36, R105, PT ;  /* 0x000000692400720c */ /* 0x000fe40003f86270 */
[----:B------:R-:W-:-:S02]  /*3880*/  CS2R R42, SRZ ;  /* 0x00000000002a7805 */ /* 0x000fc4000001ff00 */
[----:B------:R-:W-:Y:S02]  /*3890*/  CS2R R46, SRZ ;  /* 0x00000000002e7805 */ /* 0x000fe4000001ff00 */
[----:B------:R-:W-:Y:S02]  /*38a0*/  CS2R R54, SRZ ;  /* 0x0000000000367805 */ /* 0x000fe4000001ff00 */
[----:B------:R-:W-:-:S05]  /*38b0*/  CS2R R58, SRZ ;  /* 0x00000000003a7805 */ /* 0x000fca000001ff00 */
[----:B------:R-:W-:Y:S05]  /*38c0*/  @P4 BRA `(.L_x_1551) ;  /* 0x00000000007c4947 */ /* 0x000fea0003800000 */
[----:B------:R-:W-:Y:S01]  /*38d0*/  IADD3 R70, P2, P5, R84, R70, R20 ;  /* 0x0000004654467210 */ /* 0x000fe20007d5e014 */
[----:B------:R-:W-:Y:S01]  /*38e0*/  ULDC.64 UR4, c[0x0][0x3e8] ;  /* 0x0000fa0000047ab9 */ /* 0x000fe20000000a00 */
[----:B------:R-:W-:Y:S01]  /*38f0*/  ULDC.64 UR6, c[0x0][0x400] ;  /* 0x0001000000067ab9 */ /* 0x000fe20000000a00 */
[----:B------:R-:W-:Y:S02]  /*3900*/  CS2R R56, SRZ ;  /* 0x0000000000387805 */ /* 0x000fe4000001ff00 */
[----:B------:R-:W-:Y:S02]  /*3910*/  IADD3.X R99, R31, R99, R14, P2, P5 ;  /* 0x000000631f637210 */ /* 0x000fe400017ea40e */
[----:B------:R-:W-:Y:S02]  /*3920*/  CS2R R52, SRZ ;  /* 0x0000000000347805 */ /* 0x000fe4000001ff00 */
[----:B------:R-:W-:Y:S02]  /*3930*/  IADD3 R68, P2, P5, R80, R68, R28 ;  /* 0x0000004450447210 */ /* 0x000fe40007d5e01c */
[----:B------:R-:W-:-:S02]  /*3940*/  CS2R R58, SRZ ;  /* 0x00000000003a7805 */ /* 0x000fc4000001ff00 */
[----:B------:R-:W-:Y:S01]  /*3950*/  CS2R R54, SRZ ;  /* 0x0000000000367805 */ /* 0x000fe2000001ff00 */
[----:B------:R-:W-:Y:S01]  /*3960*/  ULDC.64 UR8, c[0x0][0x208] ;  /* 0x0000820000087ab9 */ /* 0x000fe20000000a00 */
[----:B------:R-:W-:Y:S02]  /*3970*/  IADD3.X R109, R33, R109, R26, P2, P5 ;  /* 0x0000006d216d7210 */ /* 0x000fe400017ea41a */
[----:B------:R-:W-:Y:S02]  /*3980*/  LEA R36, P2, R70, UR4, 0x1 ;  /* 0x0000000446247c11 */ /* 0x000fe4000f8408ff */
[----:B------:R-:W-:Y:S02]  /*3990*/  LEA R38, P5, R68, UR6, 0x1 ;  /* 0x0000000644267c11 */ /* 0x000fe4000f8a08ff */
[----:B------:R-:W-:Y:S02]  /*39a0*/  LEA.HI.X R37, R70, UR5, R99, 0x1, P2 ;  /* 0x0000000546257c11 */ /* 0x000fe400090f0c63 */
[----:B------:R-:W-:-:S02]  /*39b0*/  LEA.HI.X R39, R68, UR7, R109, 0x1, P5 ;  /* 0x0000000744277c11 */ /* 0x000fc4000a8f0c6d */
[-C--:B------:R-:W-:Y:S02]  /*39c0*/  ISETP.GE.AND P2, PT, R200, R116.reuse, PT ;  /* 0x00000074c800720c */ /* 0x080fe40003f46270 */
[----:B------:R-:W-:Y:S02]  /*39d0*/  ISETP.GE.AND P5, PT, R234, R116, PT ;  /* 0x00000074ea00720c */ /* 0x000fe40003fa6270 */
[----:B------:R-:W-:Y:S02]  /*39e0*/  CS2R R44, SRZ ;  /* 0x00000000002c7805 */ /* 0x000fe4000001ff00 */
[----:B------:R-:W-:Y:S02]  /*39f0*/  CS2R R40, SRZ ;  /* 0x0000000000287805 */ /* 0x000fe4000001ff00 */
[----:B------:R-:W-:-:S05]  /*3a00*/  CS2R R46, SRZ ;  /* 0x00000000002e7805 */ /* 0x000fca000001ff00 */
[----:B------:R0:W5:Y:S04]  /*3a10*/  @!P2 LDG.E.64 R56, desc[UR8][R36.64] ;  /* 0x000000082438a981 */ /* 0x000168000c1e1b00 */
[----:B------:R0:W5:Y:S01]  /*3a20*/  @!P2 LDG.E.64 R58, desc[UR8][R38.64] ;  /* 0x00000008263aa981 */ /* 0x000162000c1e1b00 */
[----:B------:R-:W-:-:S03]  /*3a30*/  ISETP.GE.AND P2, PT, R233, R116, PT ;  /* 0x00000074e900720c */ /* 0x000fc60003f46270 */
[----:B------:R0:W5:Y:S04]  /*3a40*/  @!P5 LDG.E.64 R52, desc[UR8][R36.64+0x40] ;  /* 0x000040082434d981 */ /* 0x000168000c1e1b00 */
[----:B------:R0:W5:Y:S01]  /*3a50*/  @!P5 LDG.E.64 R54, desc[UR8][R38.64+0x40] ;  /* 0x000040082636d981 */ /* 0x000162000c1e1b00 */
[----:B------:R-:W-:Y:S02]  /*3a60*/  ISETP.GE.AND P5, PT, R235, R116, PT ;  /* 0x00000074eb00720c */ /* 0x000fe40003fa6270 */
[----:B------:R-:W-:-:S03]  /*3a70*/  CS2R R42, SRZ ;  /* 0x00000000002a7805 */ /* 0x000fc6000001ff00 */
[----:B------:R0:W5:Y:S04]  /*3a80*/  @!P2 LDG.E.64 R44, desc[UR8][R36.64+0x80] ;  /* 0x00008008242ca981 */ /* 0x000168000c1e1b00 */
[----:B------:R0:W5:Y:S04]  /*3a90*/  @!P2 LDG.E.64 R46, desc[UR8][R38.64+0x80] ;  /* 0x00008008262ea981 */ /* 0x000168000c1e1b00 */
[----:B------:R0:W5:Y:S04]  /*3aa0*/  @!P5 LDG.E.64 R40, desc[UR8][R36.64+0xc0] ;  /* 0x0000c0082428d981 */ /* 0x000168000c1e1b00 */
[----:B------:R0:W5:Y:S02]  /*3ab0*/  @!P5 LDG.E.64 R42, desc[UR8][R38.64+0xc0] ;  /* 0x0000c008262ad981 */ /* 0x000164000c1e1b00 */
.L_x_1551:
[----:B------:R-:W-:Y:S05]  /*3ac0*/  BSYNC B1 ;  /* 0x0000000000017941 */ /* 0x000fea0003800000 */
.L_x_1550:
[----:B0-----:R-:W2:Y:S01]  /*3ad0*/  LDL R36, [R1+0x20] ;  /* 0x0000200001247983 */ /* 0x001ea20000100800 */
[----:B-----5:R-:W-:Y:S02]  /*3ae0*/  IMAD.MOV.U32 R37, RZ, RZ, R61 ;  /* 0x000000ffff257224 */ /* 0x020fe400078e003d */
[----:B------:R-:W-:Y:S02]  /*3af0*/  IMAD.MOV.U32 R38, RZ, RZ, R64 ;  /* 0x000000ffff267224 */ /* 0x000fe400078e0040 */
[----:B------:R-:W-:-:S05]  /*3b00*/  IMAD.MOV.U32 R39, RZ, RZ, R65 ;  /* 0x000000ffff277224 */ /* 0x000fca00078e0041 */
[----:B------:R-:W-:Y:S01]  /*3b10*/  PRMT R123, R38, 0x5410, R39 ;  /* 0x00005410267b7816 */ /* 0x000fe20000000027 */
[----:B------:R-:W-:Y:S02]  /*3b20*/  IMAD.MOV.U32 R38, RZ, RZ, R106 ;  /* 0x000000ffff267224 */ /* 0x000fe400078e006a */
[----:B------:R-:W-:-:S05]  /*3b30*/  IMAD.MOV.U32 R39, RZ, RZ, R107 ;  /* 0x000000ffff277224 */ /* 0x000fca00078e006b */
[----:B------:R-:W-:Y:S02]  /*3b40*/  PRMT R128, R38, 0x5410, R39 ;  /* 0x0000541026807816 */ /* 0x000fe40000000027 */
[----:B--2---:R-:W-:Y:S02]  /*3b50*/  R2UR UR4, R36 ;  /* 0x00000000240472ca */ /* 0x004fe400000e0000 */
[----:B------:R-:W-:-:S04]  /*3b60*/  MOV R36, R60 ;  /* 0x0000003c00247202 */ /* 0x000fc80000000f00 */
[----:B------:R-:W-:Y:S01]  /*3b70*/  PRMT R122, R36, 0x5410, R37 ;  /* 0x00005410247a7816 */ /* 0x000fe20000000025 */
[----:B------:R-:W-:Y:S02]  /*3b80*/  IMAD.MOV.U32 R36, RZ, RZ, R72 ;  /* 0x000000ffff247224 */ /* 0x000fe400078e0048 */
[----:B------:R-:W-:-:S03]  /*3b90*/  IMAD.MOV.U32 R37, RZ, RZ, R73 ;  /* 0x000000ffff257224 */ /* 0x000fc600078e0049 */
[----:B------:R-:W-:Y:S01]  /*3ba0*/  PRMT R127, R36, 0x7610, R127 ;  /* 0x00007610247f7816 */ /* 0x000fe2000000007f */
[----:B------:R-:W-:Y:S01]  /*3bb0*/  IMAD.MOV.U32 R36, RZ, RZ, R62 ;  /* 0x000000ffff247224 */ /* 0x000fe200078e003e */
[----:B------:R-:W-:Y:S01]  /*3bc0*/  PRMT R126, R37, 0x7610, R126 ;  /* 0x00007610257e7816 */ /* 0x000fe2000000007e */
[----:B------:R-:W-:Y:S01]  /*3bd0*/  UISETP.NE.AND UP0, UPT, UR4, 0x3, UPT ;  /* 0x000000030400788c */ /* 0x000fe2000bf05270 */
[----:B------:R-:W-:-:S04]  /*3be0*/  MOV R37, R63 ;  /* 0x0000003f00257202 */ /* 0x000fc80000000f00 */
[----:B------:R-:W-:Y:S01]  /*3bf0*/  PRMT R124, R36, 0x5410, R37 ;  /* 0x00005410247c7816 */ /* 0x000fe20000000025 */
[----:B------:R-:W-:Y:S01]  /*3c00*/  IMAD.MOV.U32 R36, RZ, RZ, R66 ;  /* 0x000000ffff247224 */ /* 0x000fe200078e0042 */
[----:B------:R-:W-:Y:S01]  /*3c10*/  PLOP3.LUT P2, PT, PT, PT, UP0, 0x80, 0x0 ;  /* 0x000000000000781c */ /* 0x000fe20003f4f008 */
[----:B------:R-:W-:-:S05]  /*3c20*/  IMAD.MOV.U32 R37, RZ, RZ, R67 ;  /* 0x000000ffff257224 */ /* 0x000fca00078e0043 */
[----:B------:R-:W-:Y:S01]  /*3c30*/  PRMT R125, R36, 0x5410, R37 ;  /* 0x00005410247d7816 */ /* 0x000fe20000000025 */
[----:B------:R-:W-:Y:S02]  /*3c40*/  IMAD.MOV.U32 R36, RZ, RZ, R74 ;  /* 0x000000ffff247224 */ /* 0x000fe400078e004a */
[----:B------:R-:W-:-:S03]  /*3c50*/  IMAD.MOV.U32 R37, RZ, RZ, R75 ;  /* 0x000000ffff257224 */ /* 0x000fc600078e004b */
[----:B------:R-:W-:Y:S01]  /*3c60*/  PRMT R127, R127, 0x5410, R36 ;  /* 0x000054107f7f7816 */ /* 0x000fe20000000024 */
[----:B------:R-:W-:Y:S01]  /*3c70*/  IMAD.MOV.U32 R36, RZ, RZ, R110 ;  /* 0x000000ffff247224 */ /* 0x000fe200078e006e */
[----:B------:R-:W-:Y:S01]  /*3c80*/  PRMT R126, R126, 0x5410, R37 ;  /* 0x000054107e7e7816 */ /* 0x000fe20000000025 */
[----:B------:R-:W-:-:S05]  /*3c90*/  IMAD.MOV.U32 R37, RZ, RZ, R111 ;  /* 0x000000ffff257224 */ /* 0x000fca00078e006f */
        /* <DEDUP_REMOVED lines=9> */
[----:B------:R-:W-:Y:S01]  /*3d30*/  PRMT R118, R36, 0x5410, R37 ;  /* 0x0000541024767816 */ /* 0x000fe20000000025 */
[----:B------:R-:W-:Y:S02]  /*3d40*/  IMAD.MOV.U32 R37, RZ, RZ, R56 ;  /* 0x000000ffff257224 */ /* 0x000fe400078e0038 */
        /* <DEDUP_REMOVED lines=14> */
[----:B------:R-:W-:Y:S06]  /*3e30*/  @!P2 BRA `(.L_x_1552) ;  /* 0x000000000004a947 */ /* 0x000fec0003800000 */
[----:B------:R-:W-:Y:S01]  /*3e40*/  BPT.TRAP 0x1 ;  /* 0x000000040000795c */ /* 0x000fe20000300000 */
.L_x_1552:
[----:B------:R-:W-:Y:S01]  /*3e50*/  IMAD R99, R17, 0x8, R16 ;  /* 0x0000000811637824 */ /* 0x000fe200078e0210 */
[----:B------:R-:W-:Y:S01]  /*3e60*/  SHF.L.U32 R109, R237, 0x1f, RZ ;  /* 0x0000001fed6d7819 */ /* 0x000fe200000006ff */
[----:B------:R-:W-:Y:S03]  /*3e70*/  BSSY B1, `(.L_x_1553) ;  /* 0x0000003000017945 */ /* 0x000fe60003800000 */
[----:B------:R-:W0:Y:S02]  /*3e80*/  SYNCS.PHASECHK.TRANS64.TRYWAIT P5, [R99+URZ+0x30890], R109 ;  /* 0x0308906d630075a7 */ /* 0x000e2400080a017f */
[----:B0-----:R-:W-:Y:S05]  /*3e90*/  @!P5 BRA `(.L_x_1554) ;  /* 0x00000298009cd947 */ /* 0x001fea0003800000 */
.L_x_2020:
[----:B------:R-:W-:Y:S05]  /*3ea0*/  BSYNC B1 ;  /* 0x0000000000017941 */ /* 0x000fea0003800000 */
.L_x_1553:
[----:B------:R-:W-:Y:S04]  /*3eb0*/  BSSY B1, `(.L_x_1555) ;  /* 0x00000d6000017945 */ /* 0x000fe80003800000 */
[----:B------:R-:W-:Y:S05]  /*3ec0*/  @P3 BRA `(.L_x_1556) ;  /* 0x0000000c00503947 */ /* 0x000fea0003800000 */
[----:B------:R-:W-:Y:S01]  /*3ed0*/  ISETP.NE.AND P3, PT, R30, RZ, PT ;  /* 0x000000ff1e00720c */ /* 0x000fe20003f65270 */
[----:B------:R-:W-:-:S12]  /*3ee0*/  BSSY B2, `(.L_x_1557) ;  /* 0x0000031000027945 */ /* 0x000fd80003800000 */
[----:B------:R-:W-:Y:S05]  /*3ef0*/  @!P3 BRA `(.L_x_1558) ;  /* 0x0000000000bcb947 */ /* 0x000fea0003800000 */
[----:B------:R1:W2:Y:S01]  /*3f00*/  LDS.128 R36, [R103+0x20400] ;  /* 0x0204000067247984 */ /* 0x0002a20000000c00 */
[----:B------:R-:W-:Y:S01]  /*3f10*/  ISETP.GE.AND P3, PT, R200, R116, PT ;  /* 0x00000074c800720c */ /* 0x000fe20003f66270 */
[----:B------:R-:W-:-:S12]  /*3f20*/  BSSY B3, `(.L_x_1559) ;  /* 0x000002a000037945 */ /* 0x000fd80003800000 */
[----:B-1----:R-:W-:Y:S05]  /*3f30*/  @P3 BRA `(.L_x_1560) ;  /* 0x0000000000a03947 */ /* 0x002fea0003800000 */
[----:B------:R-:W-:Y:S01]  /*3f40*/  SHF.R.U64 R70, R110, 0x10, R111 ;  /* 0x000000106e467819 */ /* 0x000fe2000000126f */
[--C-:B--2---:R-:W-:Y:S01]  /*3f50*/  HADD2.F32 R69, -RZ, R37.reuse.H1_H1 ;  /* 0x30000025ff457230 */ /* 0x104fe20000004100 */
[--C-:B------:R-:W-:Y:S01]  /*3f60*/  SHF.R.U64 R68, R106, 0x10, R107.reuse ;  /* 0x000000106a447819 */ /* 0x100fe2000000126b */
[----:B------:R-:W-:Y:S01]  /*3f70*/  HADD2.F32 R71, -RZ, R37.H0_H0 ;  /* 0x20000025ff477230 */ /* 0x000fe20000004100 */
[----:B------:R-:W-:Y:S01]  /*3f80*/  SHF.R.U32.HI R106, RZ, 0x10, R107 ;  /* 0x00000010ff6a7819 */ /* 0x000fe2000001166b */
[----:B------:R-:W-:Y:S01]  /*3f90*/  HADD2.F32 R70, -RZ, R70.H0_H0 ;  /* 0x20000046ff467230 */ /* 0x000fe20000004100 */
[----:B------:R-:W-:Y:S01]  /*3fa0*/  SHF.R.U32.HI R110, RZ, 0x10, R111 ;  /* 0x00000010ff6e7819 */ /* 0x000fe2000001166f */
[----:B------:R-:W-:Y:S02]  /*3fb0*/  HADD2.F32 R68, -RZ, R68.H0_H0 ;  /* 0x20000044ff447230 */ /* 0x000fe40000004100 */
[----:B------:R-:W-:Y:S02]  /*3fc0*/  HADD2.F32 R107, -RZ, R38.H0_H0 ;  /* 0x20000026ff6b7230 */ /* 0x000fe40000004100 */
        /* <DEDUP_REMOVED lines=8> */
[----:B------:R-:W-:Y:S02]  /*4050*/  HADD2.F32 R106, -RZ, R39.H0_H0 ;  /* 0x20000027ff6a7230 */ /* 0x000fe40000004100 */
[----:B------:R-:W-:Y:S01]  /*4060*/  FMUL.FTZ R39, R70, R69 ;  /* 0x0000004546277220 */ /* 0x000fe20000410000 */
[----:B------:R-:W-:-:S02]  /*4070*/  HADD2.F32 R110, -RZ, R129.H0_H0 ;  /* 0x20000081ff6e7230 */ /* 0x000fc40000004100 */
[C---:B------:R-:W-:Y:S01]  /*4080*/  FMUL.FTZ R69, R106.reuse, R69 ;  /* 0x000000456a457220 */ /* 0x040fe20000410000 */
[-C--:B------:R-:W-:Y:S01]  /*4090*/  FFMA.FTZ R39, R106, R71.reuse, -R39 ;  /* 0x000000476a277223 */ /* 0x080fe20000010827 */
[----:B------:R-:W-:Y:S02]  /*40a0*/  HADD2.F32 R106, -RZ, R128.H0_H0 ;  /* 0x20000080ff6a7230 */ /* 0x000fe40000004100 */
[----:B------:R-:W-:Y:S01]  /*40b0*/  FFMA.FTZ R70, R70, R71, R69 ;  /* 0x0000004746467223 */ /* 0x000fe20000010045 */
[--C-:B------:R-:W-:Y:S02]  /*40c0*/  HADD2.F32 R69, -RZ, R36.reuse.H1_H1 ;  /* 0x30000024ff457230 */ /* 0x100fe40000004100 */
[----:B------:R-:W-:Y:S02]  /*40d0*/  HADD2.F32 R71, -RZ, R36.H0_H0 ;  /* 0x20000024ff477230 */ /* 0x000fe40000004100 */
[----:B------:R-:W-:Y:S01]  /*40e0*/  F2FP.F16.F32.PACK_AB R39, R70, R39 ;  /* 0x000000274627723e */ /* 0x000fe200000000ff */
[----:B------:R-:W-:-:S02]  /*40f0*/  FMUL.FTZ R36, R69, R110 ;  /* 0x0000006e45247220 */ /* 0x000fc40000410000 */
[C---:B------:R-:W-:Y:S02]  /*4100*/  FMUL.FTZ R110, R71.reuse, R110 ;  /* 0x0000006e476e7220 */ /* 0x040fe40000410000 */
[-C--:B------:R-:W-:Y:S01]  /*4110*/  FFMA.FTZ R36, R71, R106.reuse, -R36 ;  /* 0x0000006a47247223 */ /* 0x080fe20000010824 */
[----:B------:R-:W-:Y:S02]  /*4120*/  HADD2.F32 R71, -RZ, R38.H1_H1 ;  /* 0x30000026ff477230 */ /* 0x000fe40000004100 */
[----:B------:R-:W-:Y:S01]  /*4130*/  FFMA.FTZ R69, R69, R106, R110 ;  /* 0x0000006a45457223 */ /* 0x000fe2000001006e */
[----:B------:R-:W-:Y:S02]  /*4140*/  HADD2.F32 R110, -RZ, R129.H1_H1 ;  /* 0x30000081ff6e7230 */ /* 0x000fe40000004100 */
[----:B------:R-:W-:Y:S02]  /*4150*/  HADD2.F32 R106, -RZ, R128.H1_H1 ;  /* 0x30000080ff6a7230 */ /* 0x000fe40000004100 */
[----:B------:R-:W-:Y:S01]  /*4160*/  F2FP.F16.F32.PACK_AB R36, R69, R36 ;  /* 0x000000244524723e */ /* 0x000fe200000000ff */
[-C--:B------:R-:W-:Y:S01]  /*4170*/  FMUL.FTZ R38, R71, R110.reuse ;  /* 0x0000006e47267220 */ /* 0x080fe20000410000 */
[----:B------:R-:W-:-:S03]  /*4180*/  FMUL.FTZ R110, R107, R110 ;  /* 0x0000006e6b6e7220 */ /* 0x000fc60000410000 */
[-C--:B------:R-:W-:Y:S01]  /*4190*/  FFMA.FTZ R38, R107, R106.reuse, -R38 ;  /* 0x0000006a6b267223 */ /* 0x080fe20000010826 */
[----:B------:R-:W-:-:S05]  /*41a0*/  FFMA.FTZ R71, R71, R106, R110 ;  /* 0x0000006a47477223 */ /* 0x000fca000001006e */
[----:B------:R-:W-:-:S07]  /*41b0*/  F2FP.F16.F32.PACK_AB R38, R71, R38 ;  /* 0x000000264726723e */ /* 0x000fce00000000ff */
.L_x_1560:
[----:B------:R-:W-:Y:S05]  /*41c0*/  BSYNC B3 ;  /* 0x0000000000037941 */ /* 0x000fea0003800000 */
.L_x_1559:
[----:B------:R-:W-:Y:S02]  /*41d0*/  ULDC.64 UR4, c[0x0][0x208] ;  /* 0x0000820000047ab9 */ /* 0x000fe40000000a00 */
[----:B--2---:R1:W-:Y:S03]  /*41e0*/  STG.E.128 desc[UR4][R50.64], R36 ;  /* 0x0000002432007986 */ /* 0x0043e6000c101d04 */
.L_x_1558:
[----:B------:R-:W-:Y:S05]  /*41f0*/  BSYNC B2 ;  /* 0x0000000000027941 */ /* 0x000fea0003800000 */
.L_x_1557:
[----:B------:R-:W-:Y:S01]  /*4200*/  ISETP.NE.AND P3, PT, R93, RZ, PT ;  /* 0x000000ff5d00720c */ /* 0x000fe20003f65270 */
[----:B------:R-:W-:-:S12]  /*4210*/  BSSY B2, `(.L_x_1561) ;  /* 0x0000035000027945 */ /* 0x000fd80003800000 */
[----:B------:R-:W-:Y:S05]  /*4220*/  @!P3 BRA `(.L_x_1562) ;  /* 0x0000000000ccb947 */ /* 0x000fea0003800000 */
[----:B-1----:R1:W2:Y:S01]  /*4230*/  LDS.128 R36, [R103+0x22400] ;  /* 0x0224000067247984 */ /* 0x0022a20000000c00 */
[----:B------:R-:W-:Y:S01]  /*4240*/  ISETP.GE.AND P3, PT, R234, R116, PT ;  /* 0x00000074ea00720c */ /* 0x000fe20003f66270 */
[----:B------:R-:W-:-:S12]  /*4250*/  BSSY B3, `(.L_x_1563) ;  /* 0x000002e000037945 */ /* 0x000fd80003800000 */
[----:B-1----:R-:W-:Y:S05]  /*4260*/  @P3 BRA `(.L_x_1564) ;  /* 0x0000000000b03947 */ /* 0x002fea0003800000 */
[----:B------:R-:W-:Y:S01]  /*4270*/  SHF.R.U64 R68, R74, 0x10, R75 ;  /* 0x000000104a447819 */ /* 0x000fe2000000124b */
[----:B--2---:R-:W-:Y:S01]  /*4280*/  IMAD.MOV.U32 R70, RZ, RZ, R37 ;  /* 0x000000ffff467224 */ /* 0x004fe200078e0025 */
[--C-:B------:R-:W-:Y:S02]  /*4290*/  SHF.R.U64 R69, R72, 0x10, R73.reuse ;  /* 0x0000001048457819 */ /* 0x100fe40000001249 */
[----:B------:R-:W-:Y:S01]  /*42a0*/  SHF.R.U32.HI R72, RZ, 0x10, R73 ;  /* 0x00000010ff487819 */ /* 0x000fe20000011649 */
        /* <DEDUP_REMOVED lines=8> */
[-C--:B------:R-:W-:Y:S01]  /*4330*/  FFMA.FTZ R37, R70, R69.reuse, -R71 ;  /* 0x0000004546257223 */ /* 0x080fe20000010847 */
[----:B------:R-:W-:Y:S02]  /*4340*/  IMAD.MOV.U32 R70, RZ, RZ, R39 ;  /* 0x000000ffff467224 */ /* 0x000fe400078e0027 */
[----:B------:R-:W-:Y:S01]  /*4350*/  FFMA.FTZ R68, R68, R69, R73 ;  /* 0x0000004544447223 */ /* 0x000fe20000010049 */
[----:B------:R-:W-:Y:S02]  /*4360*/  IMAD.MOV.U32 R69, RZ, RZ, R36 ;  /* 0x000000ffff457224 */ /* 0x000fe400078e0024 */
[----:B------:R-:W-:-:S02]  /*4370*/  HADD2.F32 R36, -RZ, R74.H0_H0 ;  /* 0x2000004aff247230 */ /* 0x000fc40000004100 */
[--C-:B------:R-:W-:Y:S01]  /*4380*/  HADD2.F32 R39, -RZ, R70.reuse.H1_H1 ;  /* 0x30000046ff277230 */ /* 0x100fe20000004100 */
[----:B------:R-:W-:Y:S01]  /*4390*/  F2FP.F16.F32.PACK_AB R37, R68, R37 ;  /* 0x000000254425723e */ /* 0x000fe200000000ff */
[----:B------:R-:W-:-:S03]  /*43a0*/  HADD2.F32 R71, -RZ, R70.H0_H0 ;  /* 0x20000046ff477230 */ /* 0x000fc60000004100 */
[-C--:B------:R-:W-:Y:S02]  /*43b0*/  FMUL.FTZ R70, R39, R36.reuse ;  /* 0x0000002427467220 */ /* 0x080fe40000410000 */
[C---:B------:R-:W-:Y:S02]  /*43c0*/  FMUL.FTZ R74, R71.reuse, R36 ;  /* 0x00000024474a7220 */ /* 0x040fe40000410000 */
[----:B------:R-:W-:Y:S01]  /*43d0*/  FFMA.FTZ R36, R71, R72, -R70 ;  /* 0x0000004847247223 */ /* 0x000fe20000010846 */
[----:B------:R-:W-:Y:S01]  /*43e0*/  MOV R70, R38 ;  /* 0x0000002600467202 */ /* 0x000fe20000000f00 */
[----:B------:R-:W-:Y:S01]  /*43f0*/  FFMA.FTZ R39, R39, R72, R74 ;  /* 0x0000004827277223 */ /* 0x000fe2000001004a */
[--C-:B------:R-:W-:Y:S02]  /*4400*/  HADD2.F32 R38, -RZ, R69.reuse.H0_H0 ;  /* 0x20000045ff267230 */ /* 0x100fe40000004100 */
[----:B------:R-:W-:Y:S02]  /*4410*/  HADD2.F32 R69, -RZ, R69.H1_H1 ;  /* 0x30000045ff457230 */ /* 0x000fe40000004100 */
[--C-:B------:R-:W-:Y:S01]  /*4420*/  HADD2.F32 R72, -RZ, R127.reuse.H1_H1 ;  /* 0x3000007fff487230 */ /* 0x100fe20000004100 */
[----:B------:R-:W-:Y:S01]  /*4430*/  F2FP.F16.F32.PACK_AB R39, R39, R36 ;  /* 0x000000242727723e */ /* 0x000fe200000000ff */
[----:B------:R-:W-:-:S03]  /*4440*/  HADD2.F32 R71, -RZ, R127.H0_H0 ;  /* 0x2000007fff477230 */ /* 0x000fc60000004100 */
[-C--:B------:R-:W-:Y:S01]  /*4450*/  FMUL.FTZ R73, R69, R72.reuse ;  /* 0x0000004845497220 */ /* 0x080fe20000410000 */
[----:B------:R-:W-:-:S03]  /*4460*/  FMUL.FTZ R72, R38, R72 ;  /* 0x0000004826487220 */ /* 0x000fc60000410000 */
[-C--:B------:R-:W-:Y:S01]  /*4470*/  FFMA.FTZ R38, R38, R71.reuse, -R73 ;  /* 0x0000004726267223 */ /* 0x080fe20000010849 */
        /* <DEDUP_REMOVED lines=9> */
[----:B------:R-:W-:-:S05]  /*4510*/  FFMA.FTZ R73, R70, R72, R73 ;  /* 0x0000004846497223 */ /* 0x000fca0000010049 */
[----:B------:R-:W-:-:S07]  /*4520*/  F2FP.F16.F32.PACK_AB R38, R73, R74 ;  /* 0x0000004a4926723e */ /* 0x000fce00000000ff */
.L_x_1564:
[----:B------:R-:W-:Y:S05]  /*4530*/  BSYNC B3 ;  /* 0x0000000000037941 */ /* 0x000fea0003800000 */
.L_x_1563:
[----:B------:R-:W-:Y:S02]  /*4540*/  ULDC.64 UR4, c[0x0][0x208] ;  /* 0x0000820000047ab9 */ /* 0x000fe40000000a00 */
[----:B--2---:R2:W-:Y:S03]  /*4550*/  STG.E.128 desc[UR4][R50.64+0x80], R36 ;  /* 0x0000802432007986 */ /* 0x0045e6000c101d04 */
.L_x_1562:
[----:B------:R-:W-:Y:S05]  /*4560*/  BSYNC B2 ;  /* 0x0000000000027941 */ /* 0x000fea0003800000 */
.L_x_1561:
[----:B------:R-:W-:Y:S01]  /*4570*/  ISETP.NE.AND P3, PT, R94, RZ, PT ;  /* 0x000000ff5e00720c */ /* 0x000fe20003f65270 */
[----:B------:R-:W-:-:S12]  /*4580*/  BSSY B2, `(.L_x_1565) ;  /* 0x0000035000027945 */ /* 0x000fd80003800000 */
[----:B------:R-:W-:Y:S05]  /*4590*/  @!P3 BRA `(.L_x_1566) ;  /* 0x0000000000ccb947 */ /* 0x000fea0003800000 */
[----:B-12---:R1:W2:Y:S01]  /*45a0*/  LDS.128 R36, [R103+0x24400] ;  /* 0x0244000067247984 */ /* 0x0062a20000000c00 */
[----:B------:R-:W-:Y:S01]  /*45b0*/  ISETP.GE.AND P3, PT, R233, R116, PT ;  /* 0x00000074e900720c */ /* 0x000fe20003f66270 */
[----:B------:R-:W-:-:S12]  /*45c0*/  BSSY B3, `(.L_x_1567) ;  /* 0x000002e000037945 */ /* 0x000fd80003800000 */
[----:B-1----:R-:W-:Y:S05]  /*45d0*/  @P3 BRA `(.L_x_1568) ;  /* 0x0000000000b03947 */ /* 0x002fea0003800000 */
[----:B------:R-:W-:Y:S01]  /*45e0*/  SHF.R.U64 R68, R66, 0x10, R67 ;  /* 0x0000001042447819 */ /* 0x000fe20000001243 */
[----:B--2---:R-:W-:Y:S01]  /*45f0*/  IMAD.MOV.U32 R66, RZ, RZ, R37 ;  /* 0x000000ffff427224 */ /* 0x004fe200078e0025 */
[----:B------:R-:W-:Y:S01]  /*4600*/  SHF.R.U64 R64, R64, 0x10, R65 ;  /* 0x0000001040407819 */ /* 0x000fe20000001241 */
[----:B------:R-:W-:Y:S01]  /*4610*/  HADD2.F32 R71, -RZ, R125.H1_H1 ;  /* 0x3000007dff477230 */ /* 0x000fe20000004100 */
[----:B------:R-:W-:Y:S01]  /*4620*/  SHF.R.U32.HI R67, RZ, 0x10, R67 ;  /* 0x00000010ff437819 */ /* 0x000fe20000011643 */
[----:B------:R-:W-:Y:S02]  /*4630*/  HADD2.F32 R68, -RZ, R68.H0_H0 ;  /* 0x20000044ff447230 */ /* 0x000fe40000004100 */
[--C-:B------:R-:W-:Y:S02]  /*4640*/  HADD2.F32 R37, -RZ, R66.reuse.H1_H1 ;  /* 0x30000042ff257230 */ /* 0x100fe40000004100 */
[----:B------:R-:W-:Y:S02]  /*4650*/  HADD2.F32 R69, -RZ, R66.H0_H0 ;  /* 0x20000042ff457230 */ /* 0x000fe40000004100 */
[----:B------:R-:W-:-:S02]  /*4660*/  HADD2.F32 R64, -RZ, R64.H0_H0 ;  /* 0x20000040ff407230 */ /* 0x000fc40000004100 */
[-C--:B------:R-:W-:Y:S01]  /*4670*/  FMUL.FTZ R66, R37, R68.reuse ;  /* 0x0000004425427220 */ /* 0x080fe20000410000 */
[----:B------:R-:W-:-:S03]  /*4680*/  FMUL.FTZ R68, R69, R68 ;  /* 0x0000004445447220 */ /* 0x000fc60000410000 */
[-C--:B------:R-:W-:Y:S01]  /*4690*/  FFMA.FTZ R66, R69, R64.reuse, -R66 ;  /* 0x0000004045427223 */ /* 0x080fe20000010842 */
[----:B------:R-:W-:Y:S02]  /*46a0*/  HADD2.F32 R69, -RZ, R125.H0_H0 ;  /* 0x2000007dff457230 */ /* 0x000fe40000004100 */
[----:B------:R-:W-:Y:S01]  /*46b0*/  FFMA.FTZ R37, R37, R64, R68 ;  /* 0x0000004025257223 */ /* 0x000fe20000010044 */
[----:B------:R-:W-:Y:S01]  /*46c0*/  IMAD.MOV.U32 R68, RZ, RZ, R39 ;  /* 0x000000ffff447224 */ /* 0x000fe200078e0027 */
[----:B------:R-:W-:Y:S01]  /*46d0*/  SHF.R.U32.HI R64, RZ, 0x10, R65 ;  /* 0x00000010ff407819 */ /* 0x000fe20000011641 */
[----:B------:R-:W-:Y:S02]  /*46e0*/  IMAD.MOV.U32 R65, RZ, RZ, R36 ;  /* 0x000000ffff417224 */ /* 0x000fe400078e0024 */
[----:B------:R-:W-:Y:S01]  /*46f0*/  HADD2.F32 R36, -RZ, R67.H0_H0 ;  /* 0x20000043ff247230 */ /* 0x000fe20000004100 */
[----:B------:R-:W-:Y:S01]  /*4700*/  F2FP.F16.F32.PACK_AB R37, R37, R66 ;  /* 0x000000422525723e */ /* 0x000fe200000000ff */
        /* <DEDUP_REMOVED lines=8> */
[----:B------:R-:W-:Y:S02]  /*4790*/  IMAD.MOV.U32 R64, RZ, RZ, R38 ;  /* 0x000000ffff407224 */ /* 0x000fe400078e0026 */
[----:B------:R-:W-:Y:S02]  /*47a0*/  HADD2.F32 R38, -RZ, R65.H1_H1 ;  /* 0x30000041ff267230 */ /* 0x000fe40000004100 */
[----:B------:R-:W-:Y:S01]  /*47b0*/  HADD2.F32 R67, -RZ, R123.H0_H0 ;  /* 0x2000007bff437230 */ /* 0x000fe20000004100 */
[----:B------:R-:W-:Y:S02]  /*47c0*/  F2FP.F16.F32.PACK_AB R39, R39, R36 ;  /* 0x000000242727723e */ /* 0x000fe400000000ff */
[-C--:B------:R-:W-:Y:S01]  /*47d0*/  FMUL.FTZ R65, R38, R69.reuse ;  /* 0x0000004526417220 */ /* 0x080fe20000410000 */
[----:B------:R-:W-:-:S03]  /*47e0*/  FMUL.FTZ R69, R68, R69 ;  /* 0x0000004544457220 */ /* 0x000fc60000410000 */
[-C--:B------:R-:W-:Y:S01]  /*47f0*/  FFMA.FTZ R65, R68, R67.reuse, -R65 ;  /* 0x0000004344417223 */ /* 0x080fe20000010841 */
[--C-:B------:R-:W-:Y:S02]  /*4800*/  HADD2.F32 R68, -RZ, R64.reuse.H0_H0 ;  /* 0x20000040ff447230 */ /* 0x100fe40000004100 */
        /* <DEDUP_REMOVED lines=9> */
.L_x_1568:
[----:B------:R-:W-:Y:S05]  /*48a0*/  BSYNC B3 ;  /* 0x0000000000037941 */ /* 0x000fea0003800000 */
.L_x_1567:
[----:B------:R-:W-:Y:S02]  /*48b0*/  ULDC.64 UR4, c[0x0][0x208] ;  /* 0x0000820000047ab9 */ /* 0x000fe40000000a00 */
[----:B--2---:R3:W-:Y:S03]  /*48c0*/  STG.E.128 desc[UR4][R50.64+0x100], R36 ;  /* 0x0001002432007986 */ /* 0x0047e6000c101d04 */
.L_x_1566:
[----:B------:R-:W-:Y:S05]  /*48d0*/  BSYNC B2 ;  /* 0x0000000000027941 */ /* 0x000fea0003800000 */
.L_x_1565:
[----:B------:R-:W-:-:S13]  /*48e0*/  ISETP.NE.AND P3, PT, R95, RZ, PT ;  /* 0x000000ff5f00720c */ /* 0x000fda0003f65270 */
[----:B------:R-:W-:Y:S05]  /*48f0*/  @!P3 BRA `(.L_x_1556) ;  /* 0x0000000000c4b947 */ /* 0x000fea0003800000 */
[----:B-123--:R1:W2:Y:S01]  /*4900*/  LDS.128 R36, [R103+0x26400] ;  /* 0x0264000067247984 */ /* 0x00e2a20000000c00 */
[----:B------:R-:W-:Y:S01]  /*4910*/  ISETP.GE.AND P3, PT, R235, R116, PT ;  /* 0x00000074eb00720c */ /* 0x000fe20003f66270 */
[----:B------:R-:W-:-:S12]  /*4920*/  BSSY B2, `(.L_x_1569) ;  /* 0x000002c000027945 */ /* 0x000fd80003800000 */
[----:B-1----:R-:W-:Y:S05]  /*4930*/  @P3 BRA `(.L_x_1570) ;  /* 0x0000000000a83947 */ /* 0x002fea0003800000 */
[----:B------:R-:W-:Y:S01]  /*4940*/  SHF.R.U64 R64, R62, 0x10, R63 ;  /* 0x000000103e407819 */ /* 0x000fe2000000123f */
[----:B--2---:R-:W-:Y:S01]  /*4950*/  IMAD.MOV.U32 R62, RZ, RZ, R37 ;  /* 0x000000ffff3e7224 */ /* 0x004fe200078e0025 */
[----:B------:R-:W-:Y:S01]  /*4960*/  SHF.R.U64 R60, R60, 0x10, R61 ;  /* 0x000000103c3c7819 */ /* 0x000fe2000000123d */
[----:B------:R-:W-:Y:S02]  /*4970*/  HADD2.F32 R67, -RZ, R38.H0_H0 ;  /* 0x20000026ff437230 */ /* 0x000fe40000004100 */
[----:B------:R-:W-:Y:S02]  /*4980*/  HADD2.F32 R64, -RZ, R64.H0_H0 ;  /* 0x20000040ff407230 */ /* 0x000fe40000004100 */
[--C-:B------:R-:W-:Y:S02]  /*4990*/  HADD2.F32 R37, -RZ, R62.reuse.H1_H1 ;  /* 0x3000003eff257230 */ /* 0x100fe40000004100 */
[----:B------:R-:W-:Y:S02]  /*49a0*/  HADD2.F32 R65, -RZ, R62.H0_H0 ;  /* 0x2000003eff417230 */ /* 0x000fe40000004100 */
[----:B------:R-:W-:-:S02]  /*49b0*/  HADD2.F32 R60, -RZ, R60.H0_H0 ;  /* 0x2000003cff3c7230 */ /* 0x000fc40000004100 */
[-C--:B------:R-:W-:Y:S01]  /*49c0*/  FMUL.FTZ R62, R37, R64.reuse ;  /* 0x00000040253e7220 */ /* 0x080fe20000410000 */
[----:B------:R-:W-:-:S03]  /*49d0*/  FMUL.FTZ R64, R65, R64 ;  /* 0x0000004041407220 */ /* 0x000fc60000410000 */
[-C--:B------:R-:W-:Y:S01]  /*49e0*/  FFMA.FTZ R62, R65, R60.reuse, -R62 ;  /* 0x0000003c413e7223 */ /* 0x080fe2000001083e */
[----:B------:R-:W-:Y:S02]  /*49f0*/  HADD2.F32 R65, -RZ, R38.H1_H1 ;  /* 0x30000026ff417230 */ /* 0x000fe40000004100 */
[----:B------:R-:W-:Y:S01]  /*4a00*/  FFMA.FTZ R37, R37, R60, R64 ;  /* 0x0000003c25257223 */ /* 0x000fe20000010040 */
[----:B------:R-:W-:Y:S01]  /*4a10*/  SHF.R.U32.HI R60, RZ, 0x10, R63 ;  /* 0x00000010ff3c7819 */ /* 0x000fe2000001163f */
[--C-:B------:R-:W-:Y:S01]  /*4a20*/  HADD2.F32 R64, -RZ, R39.reuse.H0_H0 ;  /* 0x20000027ff407230 */ /* 0x100fe20000004100 */
[----:B------:R-:W-:Y:S02]  /*4a30*/  SHF.R.U32.HI R63, RZ, 0x10, R61 ;  /* 0x00000010ff3f7819 */ /* 0x000fe4000001163d */
[----:B------:R-:W-:Y:S01]  /*4a40*/  F2FP.F16.F32.PACK_AB R37, R37, R62 ;  /* 0x0000003e2525723e */ /* 0x000fe200000000ff */
[----:B------:R-:W-:Y:S02]  /*4a50*/  HADD2.F32 R61, -RZ, R60.H0_H0 ;  /* 0x2000003cff3d7230 */ /* 0x000fe40000004100 */
[----:B------:R-:W-:-:S02]  /*4a60*/  HADD2.F32 R60, -RZ, R39.H1_H1 ;  /* 0x30000027ff3c7230 */ /* 0x000fc40000004100 */
[----:B------:R-:W-:-:S03]  /*4a70*/  HADD2.F32 R63, -RZ, R63.H0_H0 ;  /* 0x2000003fff3f7230 */ /* 0x000fc60000004100 */
        /* <DEDUP_REMOVED lines=10> */
[----:B------:R-:W-:-:S02]  /*4b20*/  HADD2.F32 R124, -RZ, R124.H1_H1 ;  /* 0x3000007cff7c7230 */ /* 0x000fc40000004100 */
[C---:B------:R-:W-:Y:S01]  /*4b30*/  FMUL.FTZ R64, R63.reuse, R64 ;  /* 0x000000403f407220 */ /* 0x040fe20000410000 */
[----:B------:R-:W-:Y:S02]  /*4b40*/  HADD2.F32 R122, -RZ, R122.H1_H1 ;  /* 0x3000007aff7a7230 */ /* 0x000fe40000004100 */
[-C--:B------:R-:W-:Y:S01]  /*4b50*/  FFMA.FTZ R63, R63, R36.reuse, -R66 ;  /* 0x000000243f3f7223 */ /* 0x080fe20000010842 */
[----:B------:R-:W-:Y:S01]  /*4b60*/  FFMA.FTZ R64, R61, R36, R64 ;  /* 0x000000243d407223 */ /* 0x000fe20000010040 */
[-C--:B------:R-:W-:Y:S01]  /*4b70*/  FMUL.FTZ R36, R65, R124.reuse ;  /* 0x0000007c41247220 */ /* 0x080fe20000410000 */
[----:B------:R-:W-:-:S03]  /*4b80*/  FMUL.FTZ R124, R67, R124 ;  /* 0x0000007c437c7220 */ /* 0x000fc60000410000 */
[-C--:B------:R-:W-:Y:S01]  /*4b90*/  FFMA.FTZ R36, R67, R122.reuse, -R36 ;  /* 0x0000007a43247223 */ /* 0x080fe20000010824 */
[----:B------:R-:W-:Y:S01]  /*4ba0*/  FFMA.FTZ R65, R65, R122, R124 ;  /* 0x0000007a41417223 */ /* 0x000fe2000001007c */
[----:B------:R-:W-:-:S04]  /*4bb0*/  F2FP.F16.F32.PACK_AB R64, R64, R63 ;  /* 0x0000003f4040723e */ /* 0x000fc800000000ff */
[----:B------:R-:W-:Y:S01]  /*4bc0*/  F2FP.F16.F32.PACK_AB R38, R65, R36 ;  /* 0x000000244126723e */ /* 0x000fe200000000ff */
[----:B------:R-:W-:-:S07]  /*4bd0*/  IMAD.MOV.U32 R36, RZ, RZ, R64 ;  /* 0x000000ffff247224 */ /* 0x000fce00078e0040 */
.L_x_1570:
[----:B------:R-:W-:Y:S05]  /*4be0*/  BSYNC B2 ;  /* 0x0000000000027941 */ /* 0x000fea0003800000 */
.L_x_1569:
[----:B------:R-:W-:Y:S02]  /*4bf0*/  ULDC.64 UR4, c[0x0][0x208] ;  /* 0x0000820000047ab9 */ /* 0x000fe40000000a00 */
[----:B--2---:R4:W-:Y:S03]  /*4c00*/  STG.E.128 desc[UR4][R50.64+0x180], R36 ;  /* 0x0001802432007986 */ /* 0x0049e6000c101d04 */
.L_x_1556:
[----:B------:R-:W-:Y:S05]  /*4c10*/  BSYNC B1 ;  /* 0x0000000000017941 */ /* 0x000fea0003800000 */
.L_x_1555:
[----:B------:R-:W-:Y:S05]  /*4c20*/  @P4 BRA `(.L_x_1571) ;  /* 0x0000003800c84947 */ /* 0x000fea0003800000 */
[----:B------:R-:W-:Y:S01]  /*4c30*/  ISETP.NE.AND P3, PT, R30, RZ, PT ;  /* 0x000000ff1e00720c */ /* 0x000fe20003f65270 */
[----:B------:R-:W-:-:S12]  /*4c40*/  BSSY B1, `(.L_x_1572) ;  /* 0x0000031000017945 */ /* 0x000fd80003800000 */
[----:B------:R-:W-:Y:S05]  /*4c50*/  @!P3 BRA `(.L_x_1573) ;  /* 0x0000000000bcb947 */ /* 0x000fea0003800000 */
[----:B-1234-:R1:W2:Y:S01]  /*4c60*/  LDS.128 R36, [R103+0x21400] ;  /* 0x0214000067247984 */ /* 0x01e2a20000000c00 */
[----:B------:R-:W-:Y:S01]  /*4c70*/  ISETP.GE.AND P3, PT, R200, R116, PT ;  /* 0x00000074c800720c */ /* 0x000fe20003f66270 */
[----:B------:R-:W-:-:S12]  /*4c80*/  BSSY B2, `(.L_x_1574) ;  /* 0x000002a000027945 */ /* 0x000fd80003800000 */
[----:B-1----:R-:W-:Y:S05]  /*4c90*/  @P3 BRA `(.L_x_1575) ;  /* 0x0000000000a03947 */ /* 0x002fea0003800000 */
        /* <DEDUP_REMOVED lines=11> */
[----:B------:R-:W-:Y:S01]  /*4d50*/  FMUL.FTZ R61, R37, R58 ;  /* 0x0000003a253d7220 */ /* 0x000fe20000410000 */
[----:B------:R-:W-:Y:S02]  /*4d60*/  HADD2.F32 R51, -RZ, R51.H0_H0 ;  /* 0x20000033ff337230 */ /* 0x000fe40000004100 */
[-C--:B------:R-:W-:Y:S01]  /*4d70*/  FMUL.FTZ R58, R56, R59.reuse ;  /* 0x0000003b383a7220 */ /* 0x080fe20000410000 */
[----:B------:R-:W-:Y:S02]  /*4d80*/  HADD2.F32 R57, -RZ, R57.H0_H0 ;  /* 0x20000039ff397230 */ /* 0x000fe40000004100 */
[----:B------:R-:W-:Y:S01]  /*4d90*/  FMUL.FTZ R59, R39, R59 ;  /* 0x0000003b273b7220 */ /* 0x000fe20000410000 */
[-C--:B------:R-:W-:Y:S01]  /*4da0*/  FFMA.FTZ R37, R37, R51.reuse, -R60 ;  /* 0x0000003325257223 */ /* 0x080fe2000001083c */
[----:B------:R-:W-:Y:S01]  /*4db0*/  FFMA.FTZ R50, R50, R51, R61 ;  /* 0x0000003332327223 */ /* 0x000fe2000001003d */
[-C--:B------:R-:W-:Y:S01]  /*4dc0*/  FFMA.FTZ R39, R39, R57.reuse, -R58 ;  /* 0x0000003927277223 */ /* 0x080fe2000001083a */
[----:B------:R-:W-:Y:S01]  /*4dd0*/  FFMA.FTZ R56, R56, R57, R59 ;  /* 0x0000003938387223 */ /* 0x000fe2000001003b */
[----:B------:R-:W-:-:S02]  /*4de0*/  HADD2.F32 R51, -RZ, R36.H1_H1 ;  /* 0x30000024ff337230 */ /* 0x000fc40000004100 */
[--C-:B------:R-:W-:Y:S01]  /*4df0*/  HADD2.F32 R59, -RZ, R121.reuse.H0_H0 ;  /* 0x20000079ff3b7230 */ /* 0x100fe20000004100 */
[----:B------:R-:W-:Y:S01]  /*4e00*/  F2FP.F16.F32.PACK_AB R37, R50, R37 ;  /* 0x000000253225723e */ /* 0x000fe200000000ff */
[----:B------:R-:W-:Y:S01]  /*4e10*/  HADD2.F32 R36, -RZ, R36.H0_H0 ;  /* 0x20000024ff247230 */ /* 0x000fe20000004100 */
[----:B------:R-:W-:Y:S01]  /*4e20*/  F2FP.F16.F32.PACK_AB R39, R56, R39 ;  /* 0x000000273827723e */ /* 0x000fe200000000ff */
[--C-:B------:R-:W-:Y:S02]  /*4e30*/  HADD2.F32 R57, -RZ, R38.reuse.H1_H1 ;  /* 0x30000026ff397230 */ /* 0x100fe40000004100 */
[-C--:B------:R-:W-:Y:S01]  /*4e40*/  FMUL.FTZ R61, R51, R59.reuse ;  /* 0x0000003b333d7220 */ /* 0x080fe20000410000 */
[----:B------:R-:W-:Y:S02]  /*4e50*/  HADD2.F32 R121, -RZ, R121.H1_H1 ;  /* 0x30000079ff797230 */ /* 0x000fe40000004100 */
[----:B------:R-:W-:Y:S01]  /*4e60*/  FMUL.FTZ R60, R36, R59 ;  /* 0x0000003b243c7220 */ /* 0x000fe20000410000 */
[----:B------:R-:W-:-:S02]  /*4e70*/  HADD2.F32 R38, -RZ, R38.H0_H0 ;  /* 0x20000026ff267230 */ /* 0x000fc40000004100 */
[--C-:B------:R-:W-:Y:S02]  /*4e80*/  HADD2.F32 R58, -RZ, R120.reuse.H1_H1 ;  /* 0x30000078ff3a7230 */ /* 0x100fe40000004100 */
[-C--:B------:R-:W-:Y:S01]  /*4e90*/  FMUL.FTZ R59, R57, R121.reuse ;  /* 0x00000079393b7220 */ /* 0x080fe20000410000 */
[----:B------:R-:W-:Y:S02]  /*4ea0*/  HADD2.F32 R120, -RZ, R120.H0_H0 ;  /* 0x20000078ff787230 */ /* 0x000fe40000004100 */
[----:B------:R-:W-:Y:S01]  /*4eb0*/  FMUL.FTZ R62, R38, R121 ;  /* 0x00000079263e7220 */ /* 0x000fe20000410000 */
[-C--:B------:R-:W-:Y:S01]  /*4ec0*/  FFMA.FTZ R61, R36, R58.reuse, -R61 ;  /* 0x0000003a243d7223 */ /* 0x080fe2000001083d */
[----:B------:R-:W-:Y:S01]  /*4ed0*/  FFMA.FTZ R60, R51, R58, R60 ;  /* 0x0000003a333c7223 */ /* 0x000fe2000001003c */
[-C--:B------:R-:W-:Y:S01]  /*4ee0*/  FFMA.FTZ R59, R38, R120.reuse, -R59 ;  /* 0x00000078263b7223 */ /* 0x080fe2000001083b */
[----:B------:R-:W-:-:S03]  /*4ef0*/  FFMA.FTZ R62, R57, R120, R62 ;  /* 0x00000078393e7223 */ /* 0x000fc6000001003e */
[----:B------:R-:W-:Y:S02]  /*4f00*/  F2FP.F16.F32.PACK_AB R36, R60, R61 ;  /* 0x0000003d3c24723e */ /* 0x000fe400000000ff */
[----:B------:R-:W-:-:S07]  /*4f10*/  F2FP.F16.F32.PACK_AB R38, R62, R59 ;  /* 0x0000003b3e26723e */ /* 0x000fce00000000ff */
.L_x_1575:
[----:B------:R-:W-:Y:S05]  /*4f20*/  BSYNC B2 ;  /* 0x0000000000027941 */ /* 0x000fea0003800000 */
.L_x_1574:
[----:B------:R-:W-:Y:S02]  /*4f30*/  ULDC.64 UR4, c[0x0][0x208] ;  /* 0x0000820000047ab9 */ /* 0x000fe40000000a00 */
[----:B--2---:R1:W-:Y:S03]  /*4f40*/  STG.E.128 desc[UR4][R48.64], R36 ;  /* 0x0000002430007986 */ /* 0x0043e6000c101d04 */
.L_x_1573:
[----:B------:R-:W-:Y:S05]  /*4f50*/  BSYNC B1 ;  /* 0x0000000000017941 */ /* 0x000fea0003800000 */
.L_x_1572:
[----:B------:R-:W-:Y:S01]  /*4f60*/  ISETP.NE.AND P3, PT, R93, RZ, PT ;  /* 0x000000ff5d00720c */ /* 0x000fe20003f65270 */
[----:B------:R-:W-:-:S12]  /*4f70*/  BSSY B1, `(.L_x_1576) ;  /* 0x0000033000017945 */ /* 0x000fd80003800000 */
[----:B------:R-:W-:Y:S05]  /*4f80*/  @!P3 BRA `(.L_x_1577) ;  /* 0x0000000000c4b947 */ /* 0x000fea0003800000 */
[----:B-1234-:R1:W2:Y:S01]  /*4f90*/  LDS.128 R36, [R103+0x23400] ;  /* 0x0234000067247984 */ /* 0x01e2a20000000c00 */
[----:B------:R-:W-:Y:S01]  /*4fa0*/  ISETP.GE.AND P3, PT, R234, R116, PT ;  /* 0x00000074ea00720c */ /* 0x000fe20003f66270 */
[----:B------:R-:W-:-:S12]  /*4fb0*/  BSSY B2, `(.L_x_1578) ;  /* 0x000002c000027945 */ /* 0x000fd80003800000 */
[----:B-1----:R-:W-:Y:S05]  /*4fc0*/  @P3 BRA `(.L_x_1579) ;  /* 0x0000000000a83947 */ /* 0x002fea0003800000 */
[----:B------:R-:W-:Y:S01]  /*4fd0*/  SHF.R.U64 R52, R52, 0x10, R53 ;  /* 0x0000001034347819 */ /* 0x000fe20000001235 */
[----:B--2---:R-:W-:Y:S01]  /*4fe0*/  IMAD.MOV.U32 R51, RZ, RZ, R39 ;  /* 0x000000ffff337224 */ /* 0x004fe200078e0027 */
[----:B------:R-:W-:Y:S01]  /*4ff0*/  SHF.R.U32.HI R57, RZ, 0x10, R53 ;  /* 0x00000010ff397819 */ /* 0x000fe20000011635 */
[----:B------:R-:W-:Y:S01]  /*5000*/  IMAD.MOV.U32 R50, RZ, RZ, R36 ;  /* 0x000000ffff327224 */ /* 0x000fe200078e0024 */
[--C-:B------:R-:W-:Y:S01]  /*5010*/  SHF.R.U64 R53, R54, 0x10, R55.reuse ;  /* 0x0000001036357819 */ /* 0x100fe20000001237 */
[--C-:B------:R-:W-:Y:S01]  /*5020*/  HADD2.F32 R39, -RZ, R37.reuse.H1_H1 ;  /* 0x30000025ff277230 */ /* 0x100fe20000004100 */
[----:B------:R-:W-:Y:S01]  /*5030*/  SHF.R.U32.HI R56, RZ, 0x10, R55 ;  /* 0x00000010ff387819 */ /* 0x000fe20000011637 */
[----:B------:R-:W-:Y:S02]  /*5040*/  HADD2.F32 R36, -RZ, R37.H0_H0 ;  /* 0x20000025ff247230 */ /* 0x000fe40000004100 */
[----:B------:R-:W-:Y:S02]  /*5050*/  HADD2.F32 R53, -RZ, R53.H0_H0 ;  /* 0x20000035ff357230 */ /* 0x000fe40000004100 */
[----:B------:R-:W-:-:S02]  /*5060*/  HADD2.F32 R56, -RZ, R56.H0_H0 ;  /* 0x20000038ff387230 */ /* 0x000fc40000004100 */
[--C-:B------:R-:W-:Y:S02]  /*5070*/  HADD2.F32 R37, -RZ, R51.reuse.H1_H1 ;  /* 0x30000033ff257230 */ /* 0x100fe40000004100 */
[-C--:B------:R-:W-:Y:S01]  /*5080*/  FMUL.FTZ R55, R39, R53.reuse ;  /* 0x0000003527377220 */ /* 0x080fe20000410000 */
[----:B------:R-:W-:Y:S02]  /*5090*/  HADD2.F32 R51, -RZ, R51.H0_H0 ;  /* 0x20000033ff337230 */ /* 0x000fe40000004100 */
[C---:B------:R-:W-:Y:S01]  /*50a0*/  FMUL.FTZ R58, R36.reuse, R53 ;  /* 0x00000035243a7220 */ /* 0x040fe20000410000 */
[----:B------:R-:W-:Y:S02]  /*50b0*/  HADD2.F32 R52, -RZ, R52.H0_H0 ;  /* 0x20000034ff347230 */ /* 0x000fe40000004100 */
[-C--:B------:R-:W-:Y:S01]  /*50c0*/  FMUL.FTZ R60, R37, R56.reuse ;  /* 0x00000038253c7220 */ /* 0x080fe20000410000 */
[----:B------:R-:W-:Y:S02]  /*50d0*/  HADD2.F32 R54, -RZ, R57.H0_H0 ;  /* 0x20000039ff367230 */ /* 0x000fe40000004100 */
[----:B------:R-:W-:Y:S01]  /*50e0*/  FMUL.FTZ R56, R51, R56 ;  /* 0x0000003833387220 */ /* 0x000fe20000410000 */
[-C--:B------:R-:W-:Y:S01]  /*50f0*/  FFMA.FTZ R36, R36, R52.reuse, -R55 ;  /* 0x0000003424247223 */ /* 0x080fe20000010837 */
[----:B------:R-:W-:-:S02]  /*5100*/  FFMA.FTZ R55, R39, R52, R58 ;  /* 0x0000003427377223 */ /* 0x000fc4000001003a */
[-C--:B------:R-:W-:Y:S01]  /*5110*/  FFMA.FTZ R59, R37, R54.reuse, R56 ;  /* 0x00000036253b7223 */ /* 0x080fe20000010038 */
[--C-:B------:R-:W-:Y:S02]  /*5120*/  HADD2.F32 R52, -RZ, R119.reuse.H0_H0 ;  /* 0x20000077ff347230 */ /* 0x100fe40000004100 */
[----:B------:R-:W-:Y:S01]  /*5130*/  FFMA.FTZ R60, R51, R54, -R60 ;  /* 0x00000036333c7223 */ /* 0x000fe2000001083c */
[----:B------:R-:W-:Y:S02]  /*5140*/  HADD2.F32 R37, -RZ, R50.H1_H1 ;  /* 0x30000032ff257230 */ /* 0x000fe40000004100 */
[----:B------:R-:W-:Y:S02]  /*5150*/  HADD2.F32 R39, -RZ, R38.H1_H1 ;  /* 0x30000026ff277230 */ /* 0x000fe40000004100 */
[----:B------:R-:W-:Y:S02]  /*5160*/  HADD2.F32 R119, -RZ, R119.H1_H1 ;  /* 0x30000077ff777230 */ /* 0x000fe40000004100 */
[----:B------:R-:W-:Y:S01]  /*5170*/  FMUL.FTZ R53, R37, R52 ;  /* 0x0000003425357220 */ /* 0x000fe20000410000 */
[----:B------:R-:W-:-:S02]  /*5180*/  HADD2.F32 R50, -RZ, R50.H0_H0 ;  /* 0x20000032ff327230 */ /* 0x000fc40000004100 */
[----:B------:R-:W-:Y:S02]  /*5190*/  HADD2.F32 R38, -RZ, R38.H0_H0 ;  /* 0x20000026ff267230 */ /* 0x000fe40000004100 */
[-C--:B------:R-:W-:Y:S01]  /*51a0*/  FMUL.FTZ R57, R39, R119.reuse ;  /* 0x0000007727397220 */ /* 0x080fe20000410000 */
[--C-:B------:R-:W-:Y:S02]  /*51b0*/  HADD2.F32 R51, -RZ, R118.reuse.H1_H1 ;  /* 0x30000076ff337230 */ /* 0x100fe40000004100 */
[----:B------:R-:W-:Y:S01]  /*51c0*/  FMUL.FTZ R52, R50, R52 ;  /* 0x0000003432347220 */ /* 0x000fe20000410000 */
[----:B------:R-:W-:Y:S02]  /*51d0*/  HADD2.F32 R118, -RZ, R118.H0_H0 ;  /* 0x20000076ff767230 */ /* 0x000fe40000004100 */
[----:B------:R-:W-:Y:S01]  /*51e0*/  FMUL.FTZ R54, R38, R119 ;  /* 0x0000007726367220 */ /* 0x000fe20000410000 */
[-C--:B------:R-:W-:Y:S01]  /*51f0*/  FFMA.FTZ R53, R50, R51.reuse, -R53 ;  /* 0x0000003332357223 */ /* 0x080fe20000010835 */
[----:B------:R-:W-:Y:S01]  /*5200*/  FFMA.FTZ R52, R37, R51, R52 ;  /* 0x0000003325347223 */ /* 0x000fe20000010034 */
[-C--:B------:R-:W-:Y:S01]  /*5210*/  FFMA.FTZ R57, R38, R118.reuse, -R57 ;  /* 0x0000007626397223 */ /* 0x080fe20000010839 */
[----:B------:R-:W-:Y:S01]  /*5220*/  FFMA.FTZ R54, R39, R118, R54 ;  /* 0x0000007627367223 */ /* 0x000fe20000010036 */
[----:B------:R-:W-:-:S02]  /*5230*/  F2FP.F16.F32.PACK_AB R37, R55, R36 ;  /* 0x000000243725723e */ /* 0x000fc400000000ff */
[----:B------:R-:W-:Y:S02]  /*5240*/  F2FP.F16.F32.PACK_AB R39, R59, R60 ;  /* 0x0000003c3b27723e */ /* 0x000fe400000000ff */
[----:B------:R-:W-:Y:S02]  /*5250*/  F2FP.F16.F32.PACK_AB R36, R52, R53 ;  /* 0x000000353424723e */ /* 0x000fe400000000ff */
[----:B------:R-:W-:-:S07]  /*5260*/  F2FP.F16.F32.PACK_AB R38, R54, R57 ;  /* 0x000000393626723e */ /* 0x000fce00000000ff */
.L_x_1579:
[----:B------:R-:W-:Y:S05]  /*5270*/  BSYNC B2 ;  /* 0x0000000000027941 */ /* 0x000fea0003800000 */
.L_x_1578:
[----:B------:R-:W-:Y:S02]  /*5280*/  ULDC.64 UR4, c[0x0][0x208] ;  /* 0x0000820000047ab9 */ /* 0x000fe40000000a00 */
[----:B--2---:R1:W-:Y:S03]  /*5290*/  STG.E.128 desc[UR4][R48.64+0x80], R36 ;  /* 0x0000802430007986 */ /* 0x0043e6000c101d04 */
.L_x_1577:
[----:B------:R-:W-:Y:S05]  /*52a0*/  BSYNC B1 ;  /* 0x0000000000017941 */ /* 0x000fea0003800000 */
.L_x_1576:
[----:B------:R-:W-:Y:S01]  /*52b0*/  ISETP.NE.AND P3, PT, R94, RZ, PT ;  /* 0x000000ff5e00720c */ /* 0x000fe20003f65270 */
[----:B------:R-:W-:-:S12]  /*52c0*/  BSSY B1, `(.L_x_1580) ;  /* 0x0000032000017945 */ /* 0x000fd80003800000 */
[----:B------:R-:W-:Y:S05]  /*52d0*/  @!P3 BRA `(.L_x_1581) ;  /* 0x0000000000c0b947 */ /* 0x000fea0003800000 */
[----:B-1234-:R1:W2:Y:S01]  /*52e0*/  LDS.128 R36, [R103+0x25400] ;  /* 0x0254000067247984 */ /* 0x01e2a20000000c00 */
[----:B------:R-:W-:Y:S01]  /*52f0*/  ISETP.GE.AND P3, PT, R233, R116, PT ;  /* 0x00000074e900720c */ /* 0x000fe20003f66270 */
[----:B------:R-:W-:-:S12]  /*5300*/  BSSY B2, `(.L_x_1582) ;  /* 0x000002b000027945 */ /* 0x000fd80003800000 */
[----:B-1----:R-:W-:Y:S05]  /*5310*/  @P3 BRA `(.L_x_1583) ;  /* 0x0000000000a43947 */ /* 0x002fea0003800000 */
[--C-:B------:R-:W-:Y:S02]  /*5320*/  SHF.R.U64 R51, R44, 0x10, R45.reuse ;  /* 0x000000102c337819 */ /* 0x100fe4000000122d */
[----:B------:R-:W-:Y:S02]  /*5330*/  SHF.R.U32.HI R50, RZ, 0x10, R45 ;  /* 0x00000010ff327819 */ /* 0x000fe4000001162d */
[--C-:B------:R-:W-:Y:S01]  /*5340*/  SHF.R.U64 R45, R46, 0x10, R47.reuse ;  /* 0x000000102e2d7819 */ /* 0x100fe2000000122f */
[----:B------:R-:W-:Y:S01]  /*5350*/  HADD2.F32 R46, -RZ, R51.H0_H0 ;  /* 0x20000033ff2e7230 */ /* 0x000fe20000004100 */
[----:B------:R-:W-:Y:S01]  /*5360*/  SHF.R.U32.HI R52, RZ, 0x10, R47 ;  /* 0x00000010ff347819 */ /* 0x000fe2000001162f */
[----:B------:R-:W-:Y:S01]  /*5370*/  HADD2.F32 R50, -RZ, R50.H0_H0 ;  /* 0x20000032ff327230 */ /* 0x000fe20000004100 */
[----:B--2---:R-:W-:Y:S01]  /*5380*/  MOV R44, R38 ;  /* 0x00000026002c7202 */ /* 0x004fe20000000f00 */
[----:B------:R-:W-:Y:S02]  /*5390*/  HADD2.F32 R47, -RZ, R45.H0_H0 ;  /* 0x2000002dff2f7230 */ /* 0x000fe40000004100 */
[----:B------:R-:W-:-:S02]  /*53a0*/  HADD2.F32 R52, -RZ, R52.H0_H0 ;  /* 0x20000034ff347230 */ /* 0x000fc40000004100 */
[----:B------:R-:W-:Y:S02]  /*53b0*/  HADD2.F32 R38, -RZ, R37.H1_H1 ;  /* 0x30000025ff267230 */ /* 0x000fe40000004100 */
[--C-:B------:R-:W-:Y:S02]  /*53c0*/  HADD2.F32 R45, -RZ, R39.reuse.H1_H1 ;  /* 0x30000027ff2d7230 */ /* 0x100fe40000004100 */
[----:B------:R-:W-:Y:S02]  /*53d0*/  HADD2.F32 R39, -RZ, R39.H0_H0 ;  /* 0x20000027ff277230 */ /* 0x000fe40000004100 */
[----:B------:R-:W-:Y:S01]  /*53e0*/  FMUL.FTZ R54, R38, R47 ;  /* 0x0000002f26367220 */ /* 0x000fe20000410000 */
[----:B------:R-:W-:Y:S02]  /*53f0*/  HADD2.F32 R37, -RZ, R37.H0_H0 ;  /* 0x20000025ff257230 */ /* 0x000fe40000004100 */
[-C--:B------:R-:W-:Y:S01]  /*5400*/  FMUL.FTZ R56, R45, R52.reuse ;  /* 0x000000342d387220 */ /* 0x080fe20000410000 */
[----:B------:R-:W-:-:S02]  /*5410*/  FMUL.FTZ R52, R39, R52 ;  /* 0x0000003427347220 */ /* 0x000fc40000410000 */
[C---:B------:R-:W-:Y:S01]  /*5420*/  FMUL.FTZ R47, R37.reuse, R47 ;  /* 0x0000002f252f7220 */ /* 0x040fe20000410000 */
[----:B------:R-:W-:Y:S01]  /*5430*/  FFMA.FTZ R54, R37, R46, -R54 ;  /* 0x0000002e25367223 */ /* 0x000fe20000010836 */
[----:B------:R-:W-:Y:S01]  /*5440*/  FFMA.FTZ R53, R45, R50, R52 ;  /* 0x000000322d357223 */ /* 0x000fe20000010034 */
[--C-:B------:R-:W-:Y:S02]  /*5450*/  HADD2.F32 R37, -RZ, R36.reuse.H1_H1 ;  /* 0x30000024ff257230 */ /* 0x100fe40000004100 */
[----:B------:R-:W-:Y:S01]  /*5460*/  FFMA.FTZ R51, R38, R46, R47 ;  /* 0x0000002e26337223 */ /* 0x000fe2000001002f */
[--C-:B------:R-:W-:Y:S02]  /*5470*/  HADD2.F32 R45, -RZ, R117.reuse.H0_H0 ;  /* 0x20000075ff2d7230 */ /* 0x100fe40000004100 */
[----:B------:R-:W-:Y:S01]  /*5480*/  FFMA.FTZ R56, R39, R50, -R56 ;  /* 0x0000003227387223 */ /* 0x000fe20000010838 */
[----:B------:R-:W-:Y:S02]  /*5490*/  HADD2.F32 R36, -RZ, R36.H0_H0 ;  /* 0x20000024ff247230 */ /* 0x000fe40000004100 */
[----:B------:R-:W-:-:S02]  /*54a0*/  HADD2.F32 R117, -RZ, R117.H1_H1 ;  /* 0x30000075ff757230 */ /* 0x000fc40000004100 */
[CC--:B------:R-:W-:Y:S01]  /*54b0*/  FMUL.FTZ R47, R37.reuse, R45.reuse ;  /* 0x0000002d252f7220 */ /* 0x0c0fe20000410000 */
[--C-:B------:R-:W-:Y:S02]  /*54c0*/  HADD2.F32 R38, -RZ, R44.reuse.H1_H1 ;  /* 0x3000002cff267230 */ /* 0x100fe40000004100 */
[----:B------:R-:W-:Y:S01]  /*54d0*/  FMUL.FTZ R46, R36, R45 ;  /* 0x0000002d242e7220 */ /* 0x000fe20000410000 */
[----:B------:R-:W-:Y:S02]  /*54e0*/  HADD2.F32 R44, -RZ, R44.H0_H0 ;  /* 0x2000002cff2c7230 */ /* 0x000fe40000004100 */
[--C-:B------:R-:W-:Y:S02]  /*54f0*/  HADD2.F32 R39, -RZ, R115.reuse.H0_H0 ;  /* 0x20000073ff277230 */ /* 0x100fe40000004100 */
[-C--:B------:R-:W-:Y:S01]  /*5500*/  FMUL.FTZ R45, R38, R117.reuse ;  /* 0x00000075262d7220 */ /* 0x080fe20000410000 */
[----:B------:R-:W-:Y:S02]  /*5510*/  HADD2.F32 R115, -RZ, R115.H1_H1 ;  /* 0x30000073ff737230 */ /* 0x000fe40000004100 */
        /* <DEDUP_REMOVED lines=9> */
.L_x_1583:
[----:B------:R-:W-:Y:S05]  /*55b0*/  BSYNC B2 ;  /* 0x0000000000027941 */ /* 0x000fea0003800000 */
.L_x_1582:
[----:B------:R-:W-:Y:S02]  /*55c0*/  ULDC.64 UR4, c[0x0][0x208] ;  /* 0x0000820000047ab9 */ /* 0x000fe40000000a00 */
[----:B--2---:R1:W-:Y:S03]  /*55d0*/  STG.E.128 desc[UR4][R48.64+0x100], R36 ;  /* 0x0001002430007986 */ /* 0x0043e6000c101d04 */
.L_x_1581:
[----:B------:R-:W-:Y:S05]  /*55e0*/  BSYNC B1 ;  /* 0x0000000000017941 */ /* 0x000fea0003800000 */
.L_x_1580:
[----:B------:R-:W-:-:S13]  /*55f0*/  ISETP.NE.AND P3, PT, R95, RZ, PT ;  /* 0x000000ff5f00720c */ /* 0x000fda0003f65270 */
[----:B------:R-:W-:Y:S05]  /*5600*/  @!P3 BRA `(.L_x_1571) ;  /* 0x000000300050b947 */ /* 0x000fea0003800000 */
[----:B-1234-:R1:W2:Y:S01]  /*5610*/  LDS.128 R36, [R103+0x27400] ;  /* 0x0274000067247984 */ /* 0x01e2a20000000c00 */
[----:B------:R-:W-:Y:S01]  /*5620*/  ISETP.GE.AND P3, PT, R235, R116, PT ;  /* 0x00000074eb00720c */ /* 0x000fe20003f66270 */
[----:B------:R-:W-:-:S12]  /*5630*/  BSSY B1, `(.L_x_1584) ;  /* 0x000002b000017945 */ /* 0x000fd80003800000 */
[----:B-1----:R-:W-:Y:S05]  /*5640*/  @P3 BRA `(.L_x_1585) ;  /* 0x0000000000a43947 */ /* 0x002fea0003800000 */
[--C-:B------:R-:W-:Y:S01]  /*5650*/  SHF.R.U64 R45, R40, 0x10, R41.reuse ;  /* 0x00000010282d7819 */ /* 0x100fe20000001229 */
[----:B--2---:R-:W-:Y:S01]  /*5660*/  IMAD.MOV.U32 R40, RZ, RZ, R38 ;  /* 0x000000ffff287224 */ /* 0x004fe200078e0026 */
[----:B------:R-:W-:Y:S01]  /*5670*/  SHF.R.U32.HI R44, RZ, 0x10, R41 ;  /* 0x00000010ff2c7819 */ /* 0x000fe20000011629 */
[--C-:B------:R-:W-:Y:S01]  /*5680*/  HADD2.F32 R38, -RZ, R37.reuse.H1_H1 ;  /* 0x30000025ff267230 */ /* 0x100fe20000004100 */
[--C-:B------:R-:W-:Y:S01]  /*5690*/  SHF.R.U64 R41, R42, 0x10, R43.reuse ;  /* 0x000000102a297819 */ /* 0x100fe2000000122b */
[----:B------:R-:W-:Y:S01]  /*56a0*/  HADD2.F32 R37, -RZ, R37.H0_H0 ;  /* 0x20000025ff257230 */ /* 0x000fe20000004100 */
[----:B------:R-:W-:Y:S01]  /*56b0*/  SHF.R.U32.HI R46, RZ, 0x10, R43 ;  /* 0x00000010ff2e7819 */ /* 0x000fe2000001162b */
[----:B------:R-:W-:Y:S02]  /*56c0*/  HADD2.F32 R42, -RZ, R45.H0_H0 ;  /* 0x2000002dff2a7230 */ /* 0x000fe40000004100 */
[----:B------:R-:W-:Y:S02]  /*56d0*/  HADD2.F32 R43, -RZ, R41.H0_H0 ;  /* 0x20000029ff2b7230 */ /* 0x000fe40000004100 */
[----:B------:R-:W-:-:S02]  /*56e0*/  HADD2.F32 R46, -RZ, R46.H0_H0 ;  /* 0x2000002eff2e7230 */ /* 0x000fc40000004100 */
[--C-:B------:R-:W-:Y:S02]  /*56f0*/  HADD2.F32 R41, -RZ, R39.reuse.H1_H1 ;  /* 0x30000027ff297230 */ /* 0x100fe40000004100 */
[-C--:B------:R-:W-:Y:S01]  /*5700*/  FMUL.FTZ R50, R38, R43.reuse ;  /* 0x0000002b26327220 */ /* 0x080fe20000410000 */
[----:B------:R-:W-:Y:S02]  /*5710*/  HADD2.F32 R39, -RZ, R39.H0_H0 ;  /* 0x20000027ff277230 */ /* 0x000fe40000004100 */
[----:B------:R-:W-:Y:S01]  /*5720*/  FMUL.FTZ R43, R37, R43 ;  /* 0x0000002b252b7220 */ /* 0x000fe20000410000 */
[----:B------:R-:W-:Y:S02]  /*5730*/  HADD2.F32 R44, -RZ, R44.H0_H0 ;  /* 0x2000002cff2c7230 */ /* 0x000fe40000004100 */
[----:B------:R-:W-:Y:S01]  /*5740*/  FMUL.FTZ R52, R41, R46 ;  /* 0x0000002e29347220 */ /* 0x000fe20000410000 */
[----:B------:R-:W-:Y:S01]  /*5750*/  FFMA.FTZ R50, R37, R42, -R50 ;  /* 0x0000002a25327223 */ /* 0x000fe20000010832 */
[----:B------:R-:W-:Y:S01]  /*5760*/  FMUL.FTZ R46, R39, R46 ;  /* 0x0000002e272e7220 */ /* 0x000fe20000410000 */
[----:B------:R-:W-:-:S02]  /*5770*/  HADD2.F32 R37, -RZ, R36.H1_H1 ;  /* 0x30000024ff257230 */ /* 0x000fc40000004100 */
[----:B------:R-:W-:Y:S01]  /*5780*/  FFMA.FTZ R47, R38, R42, R43 ;  /* 0x0000002a262f7223 */ /* 0x000fe2000001002b */
[----:B------:R-:W-:Y:S02]  /*5790*/  HADD2.F32 R36, -RZ, R36.H0_H0 ;  /* 0x20000024ff247230 */ /* 0x000fe40000004100 */
[-C--:B------:R-:W-:Y:S01]  /*57a0*/  FFMA.FTZ R51, R41, R44.reuse, R46 ;  /* 0x0000002c29337223 */ /* 0x080fe2000001002e */
[--C-:B------:R-:W-:Y:S02]  /*57b0*/  HADD2.F32 R41, -RZ, R114.reuse.H0_H0 ;  /* 0x20000072ff297230 */ /* 0x100fe40000004100 */
[----:B------:R-:W-:Y:S01]  /*57c0*/  FFMA.FTZ R52, R39, R44, -R52 ;  /* 0x0000002c27347223 */ /* 0x000fe20000010834 */
[----:B------:R-:W-:Y:S02]  /*57d0*/  HADD2.F32 R43, -RZ, R114.H1_H1 ;  /* 0x30000072ff2b7230 */ /* 0x000fe40000004100 */
[--C-:B------:R-:W-:Y:S02]  /*57e0*/  HADD2.F32 R38, -RZ, R40.reuse.H1_H1 ;  /* 0x30000028ff267230 */ /* 0x100fe40000004100 */
[----:B------:R-:W-:Y:S01]  /*57f0*/  FMUL.FTZ R45, R37, R41 ;  /* 0x00000029252d7220 */ /* 0x000fe20000410000 */
[----:B------:R-:W-:-:S02]  /*5800*/  HADD2.F32 R40, -RZ, R40.H0_H0 ;  /* 0x20000028ff287230 */ /* 0x000fc40000004100 */
[----:B------:R-:W-:Y:S01]  /*5810*/  FMUL.FTZ R42, R36, R41 ;  /* 0x00000029242a7220 */ /* 0x000fe20000410000 */
        /* <DEDUP_REMOVED lines=12> */
.L_x_1585:
[----:B------:R-:W-:Y:S05]  /*58e0*/  BSYNC B1 ;  /* 0x0000000000017941 */ /* 0x000fea0003800000 */
.L_x_1584:
[----:B------:R-:W-:Y:S02]  /*58f0*/  ULDC.64 UR4, c[0x0][0x208] ;  /* 0x0000820000047ab9 */ /* 0x000fe40000000a00 */
[----:B--2---:R1:W-:Y:S01]  /*5900*/  STG.E.128 desc[UR4][R48.64+0x180], R36 ;  /* 0x0001802430007986 */ /* 0x0043e2000c101d04 */
[----:B------:R-:W-:Y:S05]  /*5910*/  BRA `(.L_x_1571) ;  /* 0x0000002c008c7947 */ /* 0x000fea0003800000 */
.L_x_1547:
        /* <DEDUP_REMOVED lines=16> */
[----:B------:R-:W-:Y:S01]  /*5a20*/  LEA R52, P3, R38, UR4, 0x1 ;  /* 0x0000000426347c11 */ /* 0x000fe2000f8608ff */
[----:B------:R-:W-:Y:S01]  /*5a30*/  IMAD.X R39, R99, 0x1, R32, P2 ;  /* 0x0000000163277824 */ /* 0x000fe200010e0620 */
[----:B------:R-:W-:Y:S01]  /*5a40*/  LEA R56, P2, R36, UR6, 0x1 ;  /* 0x0000000624387c11 */ /* 0x000fe2000f8408ff */
[----:B------:R-:W-:Y:S01]  /*5a50*/  IMAD.X R37, R109, 0x1, R34, P5 ;  /* 0x000000016d257824 */ /* 0x000fe200028e0622 */
[----:B------:R-:W-:Y:S02]  /*5a60*/  ISETP.GE.AND P5, PT, R226, R116, PT ;  /* 0x00000074e200720c */ /* 0x000fe40003fa6270 */
[----:B------:R-:W-:-:S02]  /*5a70*/  CS2R R42, SRZ ;  /* 0x00000000002a7805 */ /* 0x000fc4000001ff00 */
[----:B------:R-:W-:Y:S02]  /*5a80*/  LEA.HI.X R53, R38, UR5, R39, 0x1, P3 ;  /* 0x0000000526357c11 */ /* 0x000fe400098f0c27 */
[----:B------:R-:W-:Y:S02]  /*5a90*/  CS2R R40, SRZ ;  /* 0x0000000000287805 */ /* 0x000fe4000001ff00 */
[----:B------:R-:W-:Y:S02]  /*5aa0*/  ISETP.GE.AND P3, PT, R18, R116, PT ;  /* 0x000000741200720c */ /* 0x000fe40003f66270 */
[----:B------:R-:W-:Y:S02]  /*5ab0*/  CS2R R38, SRZ ;  /* 0x0000000000267805 */ /* 0x000fe4000001ff00 */
[----:B------:R-:W-:Y:S02]  /*5ac0*/  LEA.HI.X R57, R36, UR7, R37, 0x1, P2 ;  /* 0x0000000724397c11 */ /* 0x000fe400090f0c25 */
[----:B------:R-:W-:-:S02]  /*5ad0*/  CS2R R36, SRZ ;  /* 0x0000000000247805 */ /* 0x000fc4000001ff00 */
[----:B------:R-:W-:Y:S02]  /*5ae0*/  CS2R R50, SRZ ;  /* 0x0000000000327805 */ /* 0x000fe4000001ff00 */
[----:B------:R-:W-:Y:S02]  /*5af0*/  CS2R R48, SRZ ;  /* 0x0000000000307805 */ /* 0x000fe4000001ff00 */
[----:B------:R-:W-:Y:S02]  /*5b00*/  CS2R R46, SRZ ;  /* 0x00000000002e7805 */ /* 0x000fe4000001ff00 */
[----:B------:R-:W-:Y:S01]  /*5b10*/  CS2R R44, SRZ ;  /* 0x00000000002c7805 */ /* 0x000fe2000001ff00 */
[----:B------:R-:W-:Y:S02]  /*5b20*/  ULDC.64 UR8, c[0x0][0x208] ;  /* 0x0000820000087ab9 */ /* 0x000fe40000000a00 */
[----:B------:R0:W5:Y:S04]  /*5b30*/  @!P5 LDG.E.128 R36, desc[UR8][R52.64+0x80] ;  /* 0x000080083424d981 */ /* 0x000168000c1e1d00 */
[----:B------:R0:W5:Y:S04]  /*5b40*/  @!P3 LDG.E.128 R40, desc[UR8][R52.64] ;  /* 0x000000083428b981 */ /* 0x000168000c1e1d00 */
[----:B------:R0:W5:Y:S04]  /*5b50*/  @!P3 LDG.E.128 R48, desc[UR8][R56.64] ;  /* 0x000000083830b981 */ /* 0x000168000c1e1d00 */
[----:B------:R0:W5:Y:S02]  /*5b60*/  @!P5 LDG.E.128 R44, desc[UR8][R56.64+0x80] ;  /* 0x00008008382cd981 */ /* 0x000164000c1e1d00 */
.L_x_1587:
[----:B------:R-:W-:Y:S05]  /*5b70*/  BSYNC B1 ;  /* 0x0000000000017941 */ /* 0x000fea0003800000 */
.L_x_1586:
        /* <DEDUP_REMOVED lines=19> */
[----:B------:R-:W-:Y:S02]  /*5cb0*/  CS2R R64, SRZ ;  /* 0x0000000000407805 */ /* 0x000fe4000001ff00 */
[----:B------:R-:W-:Y:S02]  /*5cc0*/  CS2R R62, SRZ ;  /* 0x00000000003e7805 */ /* 0x000fe4000001ff00 */
[----:B------:R-:W-:Y:S02]  /*5cd0*/  IADD3.X R109, R34, R109, R26, P2, P5 ;  /* 0x0000006d226d7210 */ /* 0x000fe400017ea41a */
[----:B------:R-:W-:Y:S02]  /*5ce0*/  CS2R R60, SRZ ;  /* 0x00000000003c7805 */ /* 0x000fe4000001ff00 */
[----:B------:R-:W-:Y:S01]  /*5cf0*/  LEA R68, P5, R71, UR4, 0x1 ;  /* 0x0000000447447c11 */ /* 0x000fe2000f8a08ff */
[----:B------:R-:W-:Y:S01]  /*5d00*/  ULDC.64 UR8, c[0x0][0x208] ;  /* 0x0000820000087ab9 */ /* 0x000fe20000000a00 */
[----:B------:R-:W-:-:S02]  /*5d10*/  LEA R70, P2, R52, UR6, 0x1 ;  /* 0x0000000634467c11 */ /* 0x000fc4000f8408ff */
[----:B------:R-:W-:Y:S02]  /*5d20*/  LEA.HI.X R69, R71, UR5, R54, 0x1, P5 ;  /* 0x0000000547457c11 */ /* 0x000fe4000a8f0c36 */
[----:B------:R-:W-:Y:S02]  /*5d30*/  CS2R R54, SRZ ;  /* 0x0000000000367805 */ /* 0x000fe4000001ff00 */
[----:B------:R-:W-:Y:S02]  /*5d40*/  LEA.HI.X R71, R52, UR7, R109, 0x1, P2 ;  /* 0x0000000734477c11 */ /* 0x000fe400090f0c6d */
[----:B------:R-:W-:Y:S02]  /*5d50*/  CS2R R52, SRZ ;  /* 0x0000000000347805 */ /* 0x000fe4000001ff00 */
[-C--:B------:R-:W-:Y:S02]  /*5d60*/  ISETP.GE.AND P5, PT, R18, R116.reuse, PT ;  /* 0x000000741200720c */ /* 0x080fe40003fa6270 */
[----:B------:R-:W-:-:S11]  /*5d70*/  ISETP.GE.AND P2, PT, R226, R116, PT ;  /* 0x00000074e200720c */ /* 0x000fd60003f46270 */
[----:B------:R0:W5:Y:S04]  /*5d80*/  @!P5 LDG.E.128 R56, desc[UR8][R68.64] ;  /* 0x000000084438d981 */ /* 0x000168000c1e1d00 */
[----:B------:R0:W5:Y:S04]  /*5d90*/  @!P2 LDG.E.128 R52, desc[UR8][R68.64+0x80] ;  /* 0x000080084434a981 */ /* 0x000168000c1e1d00 */
[----:B------:R0:W5:Y:S04]  /*5da0*/  @!P5 LDG.E.128 R64, desc[UR8][R70.64] ;  /* 0x000000084640d981 */ /* 0x000168000c1e1d00 */
[----:B------:R0:W5:Y:S02]  /*5db0*/  @!P2 LDG.E.128 R60, desc[UR8][R70.64+0x80] ;  /* 0x00008008463ca981 */ /* 0x000164000c1e1d00 */
.L_x_1589:
[----:B------:R-:W-:Y:S05]  /*5dc0*/  BSYNC B1 ;  /* 0x0000000000017941 */ /* 0x000fea0003800000 */
.L_x_1588:
[----:B0-----:R-:W2:Y:S01]  /*5dd0*/  LDL R68, [R1+0x20] ;  /* 0x0000200001447983 */ /* 0x001ea20000100800 */
[----:B-----5:R-:W-:Y:S01]  /*5de0*/  IMAD.MOV.U32 R69, RZ, RZ, R39 ;  /* 0x000000ffff457224 */ /* 0x020fe200078e0027 */
[----:B------:R-:W-:Y:S01]  /*5df0*/  MOV R70, R42 ;  /* 0x0000002a00467202 */ /* 0x000fe20000000f00 */
[----:B------:R-:W-:-:S03]  /*5e00*/  IMAD.MOV.U32 R71, RZ, RZ, R43 ;  /* 0x000000ffff477224 */ /* 0x000fc600078e002b */
[----:B------:R-:W-:Y:S01]  /*5e10*/  PRMT R136, R69, 0x7610, R136 ;  /* 0x0000761045887816 */ /* 0x000fe20000000088 */
[----:B------:R-:W-:Y:S01]  /*5e20*/  IMAD.MOV.U32 R69, RZ, RZ, R37 ;  /* 0x000000ffff457224 */ /* 0x000fe200078e0025 */
[----:B------:R-:W-:Y:S02]  /*5e30*/  PRMT R137, R70, 0x7610, R137 ;  /* 0x0000761046897816 */ /* 0x000fe40000000089 */
[----:B------:R-:W-:Y:S02]  /*5e40*/  PRMT R140, R71, 0x7610, R140 ;  /* 0x00007610478c7816 */ /* 0x000fe4000000008c */
[----:B------:R-:W-:Y:S01]  /*5e50*/  PRMT R136, R136, 0x5410, R69 ;  /* 0x0000541088887816 */ /* 0x000fe20000000045 */
[----:B------:R-:W-:-:S05]  /*5e60*/  IMAD.MOV.U32 R69, RZ, RZ, R41 ;  /* 0x000000ffff457224 */ /* 0x000fca00078e0029 */
[----:B------:R-:W-:Y:S01]  /*5e70*/  PRMT R124, R69, 0x7610, R124 ;  /* 0x00007610457c7816 */ /* 0x000fe2000000007c */
[----:B------:R-:W-:-:S05]  /*5e80*/  IMAD.MOV.U32 R69, RZ, RZ, R47 ;  /* 0x000000ffff457224 */ /* 0x000fca00078e002f */
[----:B------:R-:W-:Y:S01]  /*5e90*/  PRMT R137, R137, 0x5410, R69 ;  /* 0x0000541089897816 */ /* 0x000fe20000000045 */
[----:B------:R-:W-:Y:S01]  /*5ea0*/  IMAD.MOV.U32 R69, RZ, RZ, R45 ;  /* 0x000000ffff457224 */ /* 0x000fe200078e002d */
[----:B--2---:R-:W-:Y:S01]  /*5eb0*/  R2UR UR4, R68 ;  /* 0x00000000440472ca */ /* 0x004fe200000e0000 */
[----:B------:R-:W-:-:S05]  /*5ec0*/  IMAD.MOV.U32 R68, RZ, RZ, R38 ;  /* 0x000000ffff447224 */ /* 0x000fca00078e0026 */
[----:B------:R-:W-:Y:S01]  /*5ed0*/  PRMT R134, R68, 0x7610, R134 ;  /* 0x0000761044867816 */ /* 0x000fe20000000086 */
[----:B------:R-:W-:-:S05]  /*5ee0*/  IMAD.MOV.U32 R68, RZ, RZ, R36 ;  /* 0x000000ffff447224 */ /* 0x000fca00078e0024 */
[----:B------:R-:W-:Y:S01]  /*5ef0*/  PRMT R135, R68, 0x7610, R135 ;  /* 0x0000761044877816 */ /* 0x000fe20000000087 */
[----:B------:R-:W-:Y:S01]  /*5f00*/  IMAD.MOV.U32 R68, RZ, RZ, R40 ;  /* 0x000000ffff447224 */ /* 0x000fe200078e0028 */
[----:B------:R-:W-:-:S04]  /*5f10*/  UISETP.NE.AND UP0, UPT, UR4, 0x3, UPT ;  /* 0x000000030400788c */ /* 0x000fc8000bf05270 */
[----:B------:R-:W-:Y:S01]  /*5f20*/  PRMT R138, R138, 0x5410, R68 ;  /* 0x000054108a8a7816 */ /* 0x000fe20000000044 */
[----:B------:R-:W-:Y:S01]  /*5f30*/  IMAD.MOV.U32 R68, RZ, RZ, R46 ;  /* 0x000000ffff447224 */ /* 0x000fe200078e002e */
[----:B------:R-:W-:Y:S02]  /*5f40*/  PLOP3.LUT P2, PT, PT, PT, UP0, 0x80, 0x0 ;  /* 0x000000000000781c */ /* 0x000fe40003f4f008 */
[----:B------:R-:W-:Y:S02]  /*5f50*/  PRMT R138, R69, 0x7610, R138 ;  /* 0x00007610458a7816 */ /* 0x000fe4000000008a */
[----:B------:R-:W-:Y:S01]  /*5f60*/  PRMT R134, R134, 0x5410, R68 ;  /* 0x0000541086867816 */ /* 0x000fe20000000044 */
[----:B------:R-:W-:Y:S01]  /*5f70*/  IMAD.MOV.U32 R68, RZ, RZ, R44 ;  /* 0x000000ffff447224 */ /* 0x000fe200078e002c */
[----:B------:R-:W-:-:S04]  /*5f80*/  MOV R69, R51 ;  /* 0x0000003300457202 */ /* 0x000fc80000000f00 */
[----:B------:R-:W-:Y:S01]  /*5f90*/  PRMT R135, R135, 0x5410, R68 ;  /* 0x0000541087877816 */ /* 0x000fe20000000044 */
[----:B------:R-:W-:Y:S01]  /*5fa0*/  IMAD.MOV.U32 R68, RZ, RZ, R50 ;  /* 0x000000ffff447224 */ /* 0x000fe200078e0032 */
[----:B------:R-:W-:Y:S01]  /*5fb0*/  PRMT R140, R140, 0x5410, R69 ;  /* 0x000054108c8c7816 */ /* 0x000fe20000000045 */
[----:B------:R-:W-:-:S03]  /*5fc0*/  IMAD.MOV.U32 R69, RZ, RZ, R48 ;  /* 0x000000ffff457224 */ /* 0x000fc600078e0030 */
[----:B------:R-:W-:Y:S01]  /*5fd0*/  PRMT R139, R68, 0x7610, R139 ;  /* 0x00007610448b7816 */ /* 0x000fe2000000008b */
        /* <DEDUP_REMOVED lines=27> */
[----:B------:R-:W-:Y:S06]  /*6190*/  @!P2 BRA `(.L_x_1590) ;  /* 0x000000000004a947 */ /* 0x000fec0003800000 */
[----:B------:R-:W-:Y:S01]  /*61a0*/  BPT.TRAP 0x1 ;  /* 0x000000040000795c */ /* 0x000fe20000300000 */
.L_x_1590:
[----:B------:R-:W-:Y:S01]  /*61b0*/  IMAD R99, R17, 0x8, R16 ;  /* 0x0000000811637824 */ /* 0x000fe200078e0210 */
[----:B------:R-:W-:Y:S01]  /*61c0*/  SHF.L.U32 R109, R237, 0x1f, RZ ;  /* 0x0000001fed6d7819 */ /* 0x000fe200000006ff */
[----:B------:R-:W0:Y:S01]  /*61d0*/  LDC R117, c[0x0][0x2f4] ;  /* 0x0000bd00ff757b82 */ /* 0x000e220000000800 */
[----:B------:R-:W-:Y:S01]  /*61e0*/  BSSY B1, `(.L_x_1591) ;  /* 0x0000004000017945 */ /* 0x000fe20003800000 */
[----:B------:R-:W-:Y:S01]  /*61f0*/  IMAD.MOV.U32 R111, RZ, RZ, R72 ;  /* 0x000000ffff6f7224 */ /* 0x000fe200078e0048 */
[----:B------:R-:W1:Y:S02]  /*6200*/  SYNCS.PHASECHK.TRANS64.TRYWAIT P5, [R99+URZ+0x30890], R109 ;  /* 0x0308906d630075a7 */ /* 0x000e6400080a017f */
[----:B-1----:R-:W-:Y:S05]  /*6210*/  @!P5 BRA `(.L_x_1592) ;  /* 0x0000027400d0d947 */ /* 0x002fea0003800000 */
.L_x_2021:
[----:B------:R-:W-:Y:S05]  /*6220*/  BSYNC B1 ;  /* 0x0000000000017941 */ /* 0x000fea0003800000 */
.L_x_1591:
[----:B------:R-:W2:Y:S01]  /*6230*/  LDC.64 R112, c[0x0][0x300] ;  /* 0x0000c000ff707b82 */ /* 0x000ea20000000a00 */
[----:B------:R-:W-:Y:S01]  /*6240*/  BSSY B1, `(.L_x_1593) ;  /* 0x0000115000017945 */ /* 0x000fe20003800000 */
[----:B0-----:R-:W-:-:S03]  /*6250*/  IMAD.IADD R118, R117, 0x1, -R29 ;  /* 0x0000000175767824 */ /* 0x001fc600078e0a1d */
[----:B------:R-:W-:Y:S05]  /*6260*/  @P4 BRA `(.L_x_1594) ;  /* 0x0000001000484947 */ /* 0x000fea0003800000 */
[----:B------:R-:W-:Y:S01]  /*6270*/  ISETP.NE.AND P4, PT, R30, RZ, PT ;  /* 0x000000ff1e00720c */ /* 0x000fe20003f85270 */
[-C--:B--2---:R-:W-:Y:S01]  /*6280*/  IMAD.WIDE.U32 R114, R23, R112.reuse, R110 ;  /* 0x0000007017727225 */ /* 0x084fe200078e006e */
[----:B------:R-:W-:Y:S01]  /*6290*/  SHF.R.S32.HI R68, RZ, 0x1f, R23 ;  /* 0x0000001fff447819 */ /* 0x000fe20000011417 */
[----:B------:R-:W-:Y:S04]  /*62a0*/  BSSY B2, `(.L_x_1595) ;  /* 0x0000089000027945 */ /* 0x000fe80003800000 */
[----:B------:R-:W-:-:S04]  /*62b0*/  IMAD R119, R68, R112, RZ ;  /* 0x0000007044777224 */ /* 0x000fc800078e02ff */
[----:B------:R-:W-:-:S04]  /*62c0*/  IMAD R119, R23, R113, R119 ;  /* 0x0000007117777224 */ /* 0x000fc800078e0277 */
[----:B------:R-:W-:Y:S01]  /*62d0*/  IMAD.IADD R119, R119, 0x1, R115 ;  /* 0x0000000177777824 */ /* 0x000fe200078e0273 */
[----:B------:R-:W-:Y:S06]  /*62e0*/  @!P4 BRA `(.L_x_1596) ;  /* 0x000000080010c947 */ /* 0x000fec0003800000 */
[----:B------:R-:W2:Y:S01]  /*62f0*/  LDL R70, [R1+0x28] ;  /* 0x0000280001467983 */ /* 0x000ea20000100800 */
[----:B------:R-:W-:Y:S01]  /*6300*/  SEL R68, R29, R118, !P0 ;  /* 0x000000761d447207 */ /* 0x000fe20004000000 */
[C---:B------:R-:W-:Y:S01]  /*6310*/  IMAD.SHL.U32 R71, R23.reuse, 0x40, RZ ;  /* 0x0000004017477824 */ /* 0x040fe200078e00ff */
[----:B------:R-:W-:Y:S01]  /*6320*/  ISETP.GE.AND P4, PT, R18, R116, PT ;  /* 0x000000741200720c */ /* 0x000fe20003f86270 */
[----:B------:R-:W-:Y:S01]  /*6330*/  IMAD.SHL.U32 R72, R23, 0x40, RZ ;  /* 0x0000004017487824 */ /* 0x000fe200078e00ff */
[----:B------:R-:W-:Y:S01]  /*6340*/  SHF.R.S32.HI R69, RZ, 0x1f, R68 ;  /* 0x0000001fff457819 */ /* 0x000fe20000011444 */
[----:B------:R-:W-:Y:S01]  /*6350*/  BSSY B3, `(.L_x_1597) ;  /* 0x0000070000037945 */ /* 0x000fe20003800000 */
[----:B------:R-:W-:Y:S02]  /*6360*/  LOP3.LUT R71, R71, 0x1c0, RZ, 0xc0, !PT ;  /* 0x000001c047477812 */ /* 0x000fe400078ec0ff */
[----:B------:R-:W-:Y:S02]  /*6370*/  LEA.HI R68, R69, R68, RZ, 0x4 ;  /* 0x0000004445447211 */ /* 0x000fe400078f20ff */
[----:B------:R-:W-:-:S02]  /*6380*/  SHF.R.U32.HI R71, RZ, 0x3, R71 ;  /* 0x00000003ff477819 */ /* 0x000fc40000011647 */
[----:B------:R-:W-:-:S04]  /*6390*/  LEA.HI.SX32 R68, R68, R35, 0x1c ;  /* 0x0000002344447211 */ /* 0x000fc800078fe2ff */
[----:B------:R-:W-:Y:S01]  /*63a0*/  SHF.R.S32.HI R69, RZ, 0x1f, R68 ;  /* 0x0000001fff457819 */ /* 0x000fe20000011444 */
[----:B------:R-:W-:-:S03]  /*63b0*/  IMAD.SHL.U32 R120, R68, 0x8, RZ ;  /* 0x0000000844787824 */ /* 0x000fc600078e00ff */
[----:B------:R-:W-:Y:S02]  /*63c0*/  LEA.HI R68, R69, R68, RZ, 0x3 ;  /* 0x0000004445447211 */ /* 0x000fe400078f18ff */
[----:B------:R-:W-:-:S03]  /*63d0*/  LOP3.LUT R69, R120, 0x38, RZ, 0xc0, !PT ;  /* 0x0000003878457812 */ /* 0x000fc600078ec0ff */
[----:B------:R-:W-:Y:S01]  /*63e0*/  IMAD.SHL.U32 R68, R68, 0x200, RZ ;  /* 0x0000020044447824 */ /* 0x000fe200078e00ff */
[----:B------:R-:W-:-:S04]  /*63f0*/  LOP3.LUT R69, R69, 0x1c0, R72, 0xf8, !PT ;  /* 0x000001c045457812 */ /* 0x000fc800078ef848 */
[----:B------:R-:W-:Y:S02]  /*6400*/  LOP3.LUT R68, R68, 0x7ffff000, RZ, 0xc0, !PT ;  /* 0x7ffff00044447812 */ /* 0x000fe400078ec0ff */
[----:B------:R-:W-:-:S04]  /*6410*/  LOP3.LUT R69, R69, R71, RZ, 0x3c, !PT ;  /* 0x0000004745457212 */ /* 0x000fc800078e3cff */
[----:B--2---:R-:W-:-:S04]  /*6420*/  IADD3 R68, R69, R68, R70 ;  /* 0x0000004445447210 */ /* 0x004fc80007ffe046 */
[C---:B------:R-:W-:Y:S01]  /*6430*/  LEA R72, R17.reuse, R68, 0xe ;  /* 0x0000004411487211 */ /* 0x040fe200078e70ff */
[----:B------:R-:W-:-:S04]  /*6440*/  IMAD R68, R17, 0x4000, R6 ;  /* 0x0000400011447824 */ /* 0x000fc800078e0206 */
[--C-:B------:R-:W-:Y:S02]  /*6450*/  IMAD R68, R68, 0x2, R16.reuse ;  /* 0x0000000244447824 */ /* 0x100fe400078e0210 */
[----:B------:R-:W-:-:S04]  /*6460*/  IMAD R72, R72, 0x2, R16 ;  /* 0x0000000248487824 */ /* 0x000fc800078e0210 */
[----:B------:R-:W0:Y:S04]  /*6470*/  LDS.128 R68, [R68+0x20400] ;  /* 0x0204000044447984 */ /* 0x000e280000000c00 */
[----:B------:R-:W2:Y:S01]  /*6480*/  LDS.128 R72, [R72+0x20400] ;  /* 0x0204000048487984 */ /* 0x000ea20000000c00 */
[----:B------:R-:W-:Y:S05]  /*6490*/  @P4 BRA `(.L_x_1598) ;  /* 0x00000004006c4947 */ /* 0x000fea0003800000 */
[----:B--2---:R-:W-:Y:S01]  /*64a0*/  IMAD.MOV.U32 R123, RZ, RZ, R73 ;  /* 0x000000ffff7b7224 */ /* 0x004fe200078e0049 */
[----:B------:R-:W-:Y:S01]  /*64b0*/  SHF.R.U64 R40, R40, 0x10, R41 ;  /* 0x0000001028287819 */ /* 0x000fe20000001229 */
[----:B0-----:R-:W-:Y:S01]  /*64c0*/  IMAD.MOV.U32 R122, RZ, RZ, R69 ;  /* 0x000000ffff7a7224 */ /* 0x001fe200078e0045 */
[----:B------:R-:W-:Y:S01]  /*64d0*/  SHF.R.U32.HI R41, RZ, 0x10, R41 ;  /* 0x00000010ff297819 */ /* 0x000fe20000011629 */
[----:B------:R-:W-:Y:S01]  /*64e0*/  HADD2.F32 R121, -RZ, R121.H0_H0 ;  /* 0x20000079ff797230 */ /* 0x000fe20000004100 */
[----:B------:R-:W-:Y:S01]  /*64f0*/  SHF.R.U64 R42, R42, 0x10, R43 ;  /* 0x000000102a2a7819 */ /* 0x000fe2000000122b */
[----:B------:R-:W-:Y:S02]  /*6500*/  HADD2.F32 R69, -RZ, R123.H0_H0 ;  /* 0x2000007bff457230 */ /* 0x000fe40000004100 */
[----:B------:R-:W-:Y:S02]  /*6510*/  HADD2.F32 R125, -RZ, R122.H0_H0 ;  /* 0x2000007aff7d7230 */ /* 0x000fe40000004100 */
[----:B------:R-:W-:-:S02]  /*6520*/  HADD2.F32 R124, -RZ, R124.H0_H0 ;  /* 0x2000007cff7c7230 */ /* 0x000fc40000004100 */
[-C--:B------:R-:W-:Y:S01]  /*6530*/  FMUL.FTZ R73, R69, R121.reuse ;  /* 0x0000007945497220 */ /* 0x080fe20000410000 */
[----:B------:R-:W-:Y:S02]  /*6540*/  HADD2.F32 R41, -RZ, R41.H0_H0 ;  /* 0x20000029ff297230 */ /* 0x000fe40000004100 */
[C---:B------:R-:W-:Y:S01]  /*6550*/  FMUL.FTZ R121, R125.reuse, R121 ;  /* 0x000000797d797220 */ /* 0x040fe20000410000 */
[----:B------:R-:W-:Y:S02]  /*6560*/  HADD2.F32 R42, -RZ, R42.H0_H0 ;  /* 0x2000002aff2a7230 */ /* 0x000fe40000004100 */
[-C--:B------:R-:W-:Y:S01]  /*6570*/  FFMA.FTZ R73, R125, R124.reuse, -R73 ;  /* 0x0000007c7d497223 */ /* 0x080fe20000010849 */
[----:B------:R-:W-:Y:S01]  /*6580*/  FFMA.FTZ R69, R69, R124, R121 ;  /* 0x0000007c45457223 */ /* 0x000fe20000010079 */
[--C-:B------:R-:W-:Y:S02]  /*6590*/  SHF.R.U32.HI R124, RZ, 0x10, R49.reuse ;  /* 0x00000010ff7c7819 */ /* 0x100fe40000011631 */
[----:B------:R-:W-:Y:S01]  /*65a0*/  SHF.R.U64 R121, R48, 0x10, R49 ;  /* 0x0000001030797819 */ /* 0x000fe20000001231 */
[----:B------:R-:W-:-:S02]  /*65b0*/  HADD2.F32 R48, -RZ, R123.H1_H1 ;  /* 0x3000007bff307230 */ /* 0x000fc40000004100 */
[----:B------:R-:W-:Y:S02]  /*65c0*/  HADD2.F32 R124, -RZ, R124.H0_H0 ;  /* 0x2000007cff7c7230 */ /* 0x000fe40000004100 */
[----:B------:R-:W-:Y:S02]  /*65d0*/  HADD2.F32 R49, -RZ, R122.H1_H1 ;  /* 0x3000007aff317230 */ /* 0x000fe40000004100 */
[----:B------:R-:W-:Y:S02]  /*65e0*/  HADD2.F32 R121, -RZ, R121.H0_H0 ;  /* 0x20000079ff797230 */ /* 0x000fe40000004100 */
[-C--:B------:R-:W-:Y:S01]  /*65f0*/  FMUL.FTZ R122, R48, R124.reuse ;  /* 0x0000007c307a7220 */ /* 0x080fe20000410000 */
[----:B------:R-:W-:-:S03]  /*6600*/  FMUL.FTZ R124, R49, R124 ;  /* 0x0000007c317c7220 */ /* 0x000fc60000410000 */
[-C--:B------:R-:W-:Y:S01]  /*6610*/  FFMA.FTZ R49, R49, R41.reuse, -R122 ;  /* 0x0000002931317223 */ /* 0x080fe2000001087a */
[--C-:B------:R-:W-:Y:S02]  /*6620*/  HADD2.F32 R122, -RZ, R140.reuse.H0_H0 ;  /* 0x2000008cff7a7230 */ /* 0x100fe40000004100 */
[----:B------:R-:W-:Y:S01]  /*6630*/  FFMA.FTZ R41, R48, R41, R124 ;  /* 0x0000002930297223 */ /* 0x000fe2000001007c */
[----:B------:R-:W-:Y:S02]  /*6640*/  IMAD.MOV.U32 R48, RZ, RZ, R71 ;  /* 0x000000ffff307224 */ /* 0x000fe400078e0047 */
[----:B------:R-:W-:Y:S01]  /*6650*/  HADD2.F32 R124, -RZ, R140.H1_H1 ;  /* 0x3000008cff7c7230 */ /* 0x000fe20000004100 */
[----:B------:R-:W-:Y:S01]  /*6660*/  F2FP.F16.F32.PACK_AB R49, R49, R73 ;  /* 0x000000493131723e */ /* 0x000fe200000000ff */
[----:B------:R-:W-:Y:S01]  /*6670*/  HADD2.F32 R71, -RZ, R75.H0_H0 ;  /* 0x2000004bff477230 */ /* 0x000fe20000004100 */
[----:B------:R-:W-:Y:S01]  /*6680*/  F2FP.F16.F32.PACK_AB R41, R41, R69 ;  /* 0x000000452929723e */ /* 0x000fe200000000ff */
[----:B------:R-:W-:-:S02]  /*6690*/  HADD2.F32 R123, -RZ, R48.H0_H0 ;  /* 0x20000030ff7b7230 */ /* 0x000fc40000004100 */
[----:B------:R-:W-:Y:S02]  /*66a0*/  HADD2.F32 R48, -RZ, R48.H1_H1 ;  /* 0x30000030ff307230 */ /* 0x000fe40000004100 */
[----:B------:R-:W-:Y:S01]  /*66b0*/  FMUL.FTZ R125, R71, R124 ;  /* 0x0000007c477d7220 */ /* 0x000fe20000410000 */
[----:B------:R-:W-:Y:S02]  /*66c0*/  IMAD.MOV.U32 R69, RZ, RZ, R49 ;  /* 0x000000ffff457224 */ /* 0x000fe400078e0031 */
[----:B------:R-:W-:Y:S02]  /*66d0*/  IMAD.MOV.U32 R73, RZ, RZ, R41 ;  /* 0x000000ffff497224 */ /* 0x000fe400078e0029 */
[C---:B------:R-:W-:Y:S01]  /*66e0*/  FFMA.FTZ R125, R123.reuse, R122, -R125 ;  /* 0x0000007a7b7d7223 */ /* 0x040fe2000001087d */
[----:B------:R-:W-:Y:S01]  /*66f0*/  FMUL.FTZ R123, R123, R124 ;  /* 0x0000007c7b7b7220 */ /* 0x000fe20000410000 */
[----:B------:R-:W-:-:S03]  /*6700*/  HADD2.F32 R124, -RZ, R139.H1_H1 ;  /* 0x3000008bff7c7230 */ /* 0x000fc60000004100 */
[----:B------:R-:W-:Y:S01]  /*6710*/  FFMA.FTZ R123, R71, R122, R123 ;  /* 0x0000007a477b7223 */ /* 0x000fe2000001007b */
[----:B------:R-:W-:Y:S02]  /*6720*/  SHF.R.U32.HI R71, RZ, 0x10, R43 ;  /* 0x00000010ff477819 */ /* 0x000fe4000001162b */
[--C-:B------:R-:W-:Y:S02]  /*6730*/  SHF.R.U64 R43, R50, 0x10, R51.reuse ;  /* 0x00000010322b7819 */ /* 0x100fe40000001233 */
[----:B------:R-:W-:Y:S01]  /*6740*/  SHF.R.U32.HI R50, RZ, 0x10, R51 ;  /* 0x00000010ff327819 */ /* 0x000fe20000011633 */
[----:B------:R-:W-:Y:S02]  /*6750*/  HADD2.F32 R51, -RZ, R75.H1_H1 ;  /* 0x3000004bff337230 */ /* 0x000fe40000004100 */
[----:B------:R-:W-:Y:S02]  /*6760*/  HADD2.F32 R71, -RZ, R71.H0_H0 ;  /* 0x20000047ff477230 */ /* 0x000fe40000004100 */
[----:B------:R-:W-:-:S02]  /*6770*/  HADD2.F32 R50, -RZ, R50.H0_H0 ;  /* 0x20000032ff327230 */ /* 0x000fc40000004100 */
[----:B------:R-:W-:-:S03]  /*6780*/  HADD2.F32 R43, -RZ, R43.H0_H0 ;  /* 0x2000002bff2b7230 */ /* 0x000fc60000004100 */
[----:B------:R-:W-:-:S04]  /*6790*/  FMUL.FTZ R75, R51, R50 ;  /* 0x00000032334b7220 */ /* 0x000fc80000410000 */
[C---:B------:R-:W-:Y:S01]  /*67a0*/  FFMA.FTZ R75, R48.reuse, R71, -R75 ;  /* 0x00000047304b7223 */ /* 0x040fe2000001084b */
[----:B------:R-:W-:Y:S01]  /*67b0*/  FMUL.FTZ R48, R48, R50 ;  /* 0x0000003230307220 */ /* 0x000fe20000410000 */
[----:B------:R-:W-:-:S03]  /*67c0*/  HADD2.F32 R50, -RZ, R72.H0_H0 ;  /* 0x20000048ff327230 */ /* 0x000fc60000004100 */
[----:B------:R-:W-:Y:S01]  /*67d0*/  FFMA.FTZ R48, R51, R71, R48 ;  /* 0x0000004733307223 */ /* 0x000fe20000010030 */
[----:B------:R-:W-:Y:S02]  /*67e0*/  HADD2.F32 R71, -RZ, R68.H0_H0 ;  /* 0x20000044ff477230 */ /* 0x000fe40000004100 */
[-C--:B------:R-:W-:Y:S01]  /*67f0*/  FMUL.FTZ R122, R50, R124.reuse ;  /* 0x0000007c327a7220 */ /* 0x080fe20000410000 */
[----:B------:R-:W-:Y:S01]  /*6800*/  HADD2.F32 R51, -RZ, R138.H1_H1 ;  /* 0x3000008aff337230 */ /* 0x000fe20000004100 */
[----:B------:R-:W-:Y:S01]  /*6810*/  F2FP.F16.F32.PACK_AB R75, R75, R125 ;  /* 0x0000007d4b4b723e */ /* 0x000fe200000000ff */
[----:B------:R-:W-:Y:S02]  /*6820*/  HADD2.F32 R68, -RZ, R68.H1_H1 ;  /* 0x30000044ff447230 */ /* 0x000fe40000004100 */
[C---:B------:R-:W-:Y:S01]  /*6830*/  FMUL.FTZ R124, R71.reuse, R124 ;  /* 0x0000007c477c7220 */ /* 0x040fe20000410000 */
[----:B------:R-:W-:Y:S01]  /*6840*/  F2FP.F16.F32.PACK_AB R48, R48, R123 ;  /* 0x0000007b3030723e */ /* 0x000fe200000000ff */
[----:B------:R-:W-:Y:S01]  /*6850*/  FFMA.FTZ R122, R71, R51, -R122 ;  /* 0x00000033477a7223 */ /* 0x000fe2000001087a */
[----:B------:R-:W-:-:S02]  /*6860*/  HADD2.F32 R71, -RZ, R137.H0_H0 ;  /* 0x20000089ff477230 */ /* 0x000fc40000004100 */
[----:B------:R-:W-:Y:S01]  /*6870*/  FFMA.FTZ R124, R50, R51, R124 ;  /* 0x00000033327c7223 */ /* 0x000fe2000001007c */
[----:B------:R-:W-:Y:S02]  /*6880*/  HADD2.F32 R50, -RZ, R72.H1_H1 ;  /* 0x30000048ff327230 */ /* 0x000fe40000004100 */
[----:B------:R-:W-:-:S03]  /*6890*/  HADD2.F32 R51, -RZ, R40.H0_H0 ;  /* 0x20000028ff337230 */ /* 0x000fc60000004100 */
[-C--:B------:R-:W-:Y:S01]  /*68a0*/  FMUL.FTZ R40, R50, R121.reuse ;  /* 0x0000007932287220 */ /* 0x080fe20000410000 */
[----:B------:R-:W-:-:S03]  /*68b0*/  FMUL.FTZ R121, R68, R121 ;  /* 0x0000007944797220 */ /* 0x000fc60000410000 */
[-C--:B------:R-:W-:Y:S01]  /*68c0*/  FFMA.FTZ R40, R68, R51.reuse, -R40 ;  /* 0x0000003344287223 */ /* 0x080fe20000010828 */
[----:B------:R-:W-:Y:S01]  /*68d0*/  FFMA.FTZ R50, R50, R51, R121 ;  /* 0x0000003332327223 */ /* 0x000fe20000010079 */
[----:B------:R-:W-:Y:S02]  /*68e0*/  HADD2.F32 R121, -RZ, R139.H0_H0 ;  /* 0x2000008bff797230 */ /* 0x000fe40000004100 */
[----:B------:R-:W-:Y:S01]  /*68f0*/  HADD2.F32 R51, -RZ, R74.H0_H0 ;  /* 0x2000004aff337230 */ /* 0x000fe20000004100 */
[----:B------:R-:W-:Y:S01]  /*6900*/  F2FP.F16.F32.PACK_AB R40, R40, R122 ;  /* 0x0000007a2828723e */ /* 0x000fe200000000ff */
[----:B------:R-:W-:Y:S01]  /*6910*/  HADD2.F32 R68, -RZ, R70.H0_H0 ;  /* 0x20000046ff447230 */ /* 0x000fe20000004100 */
[----:B------:R-:W-:Y:S01]  /*6920*/  F2FP.F16.F32.PACK_AB R50, R50, R124 ;  /* 0x0000007c3232723e */ /* 0x000fe200000000ff */
[----:B------:R-:W-:Y:S02]  /*6930*/  HADD2.F32 R74, -RZ, R74.H1_H1 ;  /* 0x3000004aff4a7230 */ /* 0x000fe40000004100 */
[----:B------:R-:W-:Y:S01]  /*6940*/  FMUL.FTZ R72, R51, R121 ;  /* 0x0000007933487220 */ /* 0x000fe20000410000 */
[----:B------:R-:W-:-:S02]  /*6950*/  HADD2.F32 R70, -RZ, R70.H1_H1 ;  /* 0x30000046ff467230 */ /* 0x000fc40000004100 */
[C---:B------:R-:W-:Y:S01]  /*6960*/  FMUL.FTZ R121, R68.reuse, R121 ;  /* 0x0000007944797220 */ /* 0x040fe20000410000 */
[-C--:B------:R-:W-:Y:S01]  /*6970*/  FFMA.FTZ R72, R68, R71.reuse, -R72 ;  /* 0x0000004744487223 */ /* 0x080fe20000010848 */
[----:B------:R-:W-:Y:S02]  /*6980*/  IMAD.MOV.U32 R68, RZ, RZ, R40 ;  /* 0x000000ffff447224 */ /* 0x000fe400078e0028 */
[----:B------:R-:W-:Y:S01]  /*6990*/  FFMA.FTZ R121, R51, R71, R121 ;  /* 0x0000004733797223 */ /* 0x000fe20000010079 */
[-C--:B------:R-:W-:Y:S01]  /*69a0*/  FMUL.FTZ R51, R74, R43.reuse ;  /* 0x0000002b4a337220 */ /* 0x080fe20000410000 */
[C---:B------:R-:W-:Y:S01]  /*69b0*/  FMUL.FTZ R43, R70.reuse, R43 ;  /* 0x0000002b462b7220 */ /* 0x040fe20000410000 */
[----:B------:R-:W-:Y:S02]  /*69c0*/  IMAD.MOV.U32 R71, RZ, RZ, R75 ;  /* 0x000000ffff477224 */ /* 0x000fe400078e004b */
[-C--:B------:R-:W-:Y:S01]  /*69d0*/  FFMA.FTZ R51, R70, R42.reuse, -R51 ;  /* 0x0000002a46337223 */ /* 0x080fe20000010833 */
[----:B------:R-:W-:Y:S01]  /*69e0*/  FFMA.FTZ R43, R74, R42, R43 ;  /* 0x0000002a4a2b7223 */ /* 0x000fe2000001002b */
[----:B------:R-:W-:-:S03]  /*69f0*/  IMAD.MOV.U32 R75, RZ, RZ, R48 ;  /* 0x000000ffff4b7224 */ /* 0x000fc600078e0030 */
[----:B------:R-:W-:Y:S02]  /*6a00*/  F2FP.F16.F32.PACK_AB R51, R51, R72 ;  /* 0x000000483333723e */ /* 0x000fe400000000ff */
[----:B------:R-:W-:Y:S02]  /*6a10*/  F2FP.F16.F32.PACK_AB R43, R43, R121 ;  /* 0x000000792b2b723e */ /* 0x000fe400000000ff */
[----:B------:R-:W-:Y:S01]  /*6a20*/  MOV R72, R50 ;  /* 0x0000003200487202 */ /* 0x000fe20000000f00 */
[----:B------:R-:W-:Y:S02]  /*6a30*/  IMAD.MOV.U32 R70, RZ, RZ, R51 ;  /* 0x000000ffff467224 */ /* 0x000fe400078e0033 */
[----:B------:R-:W-:-:S07]  /*6a40*/  IMAD.MOV.U32 R74, RZ, RZ, R43 ;  /* 0x000000ffff4a7224 */ /* 0x000fce00078e002b */
.L_x_1598:
[----:B------:R-:W-:Y:S05]  /*6a50*/  BSYNC B3 ;  /* 0x0000000000037941 */ /* 0x000fea0003800000 */
.L_x_1597:
        /* <DEDUP_REMOVED lines=9> */
[----:B0-----:R0:W-:Y:S02]  /*6af0*/  STG.E.128 desc[UR4][R40.64], R68 ;  /* 0x0000004428007986 */ /* 0x0011e4000c101d04 */
[----:B0-----:R-:W-:-:S04]  /*6b00*/  @!P4 LEA R40, P5, R120, R106, 0x1 ;  /* 0x0000006a7828c211 */ /* 0x001fc800078a08ff */
[----:B------:R-:W-:-:S05]  /*6b10*/  @!P4 LEA.HI.X R41, R120, R107, R42, 0x1, P5 ;  /* 0x0000006b7829c211 */ /* 0x000fca00028f0c2a */
[----:B--2---:R0:W-:Y:S04]  /*6b20*/  @!P4 STG.E.128 desc[UR4][R40.64], R72 ;  /* 0x000000482800c986 */ /* 0x0041e8000c101d04 */
.L_x_1596:
[----:B------:R-:W-:Y:S05]  /*6b30*/  BSYNC B2 ;  /* 0x0000000000027941 */ /* 0x000fea0003800000 */
.L_x_1595:
[----:B------:R-:W-:-:S13]  /*6b40*/  ISETP.NE.AND P4, PT, R93, RZ, PT ;  /* 0x000000ff5d00720c */ /* 0x000fda0003f85270 */
[----:B------:R-:W-:Y:S05]  /*6b50*/  @!P4 BRA `(.L_x_1594) ;  /* 0x00000008000cc947 */ /* 0x000fea0003800000 */
[----:B------:R-:W2:Y:S01]  /*6b60*/  LDL R42, [R1+0x28] ;  /* 0x00002800012a7983 */ /* 0x000ea20000100800 */
[----:B0-----:R-:W-:Y:S01]  /*6b70*/  SEL R40, R29, R118, !P1 ;  /* 0x000000761d287207 */ /* 0x001fe20004800000 */
        /* <DEDUP_REMOVED lines=12> */
[----:B------:R-:W-:Y:S02]  /*6c40*/  LOP3.LUT R41, R68, 0x38, RZ, 0xc0, !PT ;  /* 0x0000003844297812 */ /* 0x000fe400078ec0ff */
[----:B------:R-:W-:Y:S02]  /*6c50*/  SHF.L.U32 R40, R40, 0x9, RZ ;  /* 0x0000000928287819 */ /* 0x000fe400000006ff */
[----:B------:R-:W-:Y:S02]  /*6c60*/  LOP3.LUT R41, R41, 0x1c0, R48, 0xf8, !PT ;  /* 0x000001c029297812 */ /* 0x000fe400078ef830 */
[----:B------:R-:W-:Y:S02]  /*6c70*/  LOP3.LUT R40, R40, 0x7ffff000, RZ, 0xc0, !PT ;  /* 0x7ffff00028287812 */ /* 0x000fe400078ec0ff */
[----:B------:R-:W-:-:S04]  /*6c80*/  LOP3.LUT R41, R41, R43, RZ, 0x3c, !PT ;  /* 0x0000002b29297212 */ /* 0x000fc800078e3cff */
[----:B--2---:R-:W-:-:S05]  /*6c90*/  IADD3 R40, R41, R40, R42 ;  /* 0x0000002829287210 */ /* 0x004fca0007ffe02a */
[C---:B------:R-:W-:Y:S02]  /*6ca0*/  IMAD R48, R17.reuse, 0x4000, R40 ;  /* 0x0000400011307824 */ /* 0x040fe400078e0228 */
[----:B------:R-:W-:Y:S02]  /*6cb0*/  IMAD R40, R17, 0x4000, R8 ;  /* 0x0000400011287824 */ /* 0x000fe400078e0208 */
[--C-:B------:R-:W-:Y:S02]  /*6cc0*/  IMAD R48, R48, 0x2, R16.reuse ;  /* 0x0000000230307824 */ /* 0x100fe400078e0210 */
[----:B------:R-:W-:-:S04]  /*6cd0*/  IMAD R40, R40, 0x2, R16 ;  /* 0x0000000228287824 */ /* 0x000fc800078e0210 */
[----:B------:R-:W0:Y:S04]  /*6ce0*/  LDS.128 R48, [R48+0x20400] ;  /* 0x0204000030307984 */ /* 0x000e280000000c00 */
[----:B------:R-:W2:Y:S01]  /*6cf0*/  LDS.128 R40, [R40+0x20400] ;  /* 0x0204000028287984 */ /* 0x000ea20000000c00 */
[----:B------:R-:W-:Y:S05]  /*6d00*/  @P4 BRA `(.L_x_1600) ;  /* 0x0000000400684947 */ /* 0x000fea0003800000 */
[----:B0-----:R-:W-:Y:S01]  /*6d10*/  IMAD.MOV.U32 R70, RZ, RZ, R49 ;  /* 0x000000ffff467224 */ /* 0x001fe200078e0031 */
[----:B------:R-:W-:Y:S01]  /*6d20*/  SHF.R.U64 R36, R36, 0x10, R37 ;  /* 0x0000001024247819 */ /* 0x000fe20000001225 */
[----:B--2---:R-:W-:Y:S01]  /*6d30*/  IMAD.MOV.U32 R69, RZ, RZ, R41 ;  /* 0x000000ffff457224 */ /* 0x004fe200078e0029 */
[----:B------:R-:W-:Y:S01]  /*6d40*/  SHF.R.U32.HI R37, RZ, 0x10, R37 ;  /* 0x00000010ff257819 */ /* 0x000fe20000011625 */
[----:B------:R-:W-:Y:S01]  /*6d50*/  HADD2.F32 R71, -RZ, R138.H0_H0 ;  /* 0x2000008aff477230 */ /* 0x000fe20000004100 */
[----:B------:R-:W-:Y:S01]  /*6d60*/  SHF.R.U64 R38, R38, 0x10, R39 ;  /* 0x0000001026267819 */ /* 0x000fe20000001227 */
[----:B------:R-:W-:Y:S02]  /*6d70*/  HADD2.F32 R41, -RZ, R70.H0_H0 ;  /* 0x20000046ff297230 */ /* 0x000fe40000004100 */
[----:B------:R-:W-:Y:S02]  /*6d80*/  HADD2.F32 R73, -RZ, R69.H0_H0 ;  /* 0x20000045ff497230 */ /* 0x000fe40000004100 */
[----:B------:R-:W-:-:S02]  /*6d90*/  HADD2.F32 R72, -RZ, R136.H1_H1 ;  /* 0x30000088ff487230 */ /* 0x000fc40000004100 */
        /* <DEDUP_REMOVED lines=68> */
[----:B------:R-:W-:Y:S01]  /*71e0*/  F2FP.F16.F32.PACK_AB R72, R40, R72 ;  /* 0x000000482848723e */ /* 0x000fe200000000ff */
[----:B------:R-:W-:-:S02]  /*71f0*/  IMAD.MOV.U32 R40, RZ, RZ, R36 ;  /* 0x000000ffff287224 */ /* 0x000fc400078e0024 */
[-C--:B------:R-:W-:Y:S01]  /*7200*/  FFMA.FTZ R48, R47, R46.reuse, -R48 ;  /* 0x0000002e2f307223 */ /* 0x080fe20000010830 */
[----:B------:R-:W-:Y:S01]  /*7210*/  FFMA.FTZ R69, R45, R46, R69 ;  /* 0x0000002e2d457223 */ /* 0x000fe20000010045 */
[-C--:B------:R-:W-:Y:S01]  /*7220*/  FMUL.FTZ R45, R50, R39.reuse ;  /* 0x00000027322d7220 */ /* 0x080fe20000410000 */
[----:B------:R-:W-:-:S03]  /*7230*/  FMUL.FTZ R39, R42, R39 ;  /* 0x000000272a277220 */ /* 0x000fc60000410000 */
[-C--:B------:R-:W-:Y:S01]  /*7240*/  FFMA.FTZ R45, R42, R38.reuse, -R45 ;  /* 0x000000262a2d7223 */ /* 0x080fe2000001082d */
[----:B------:R-:W-:-:S04]  /*7250*/  FFMA.FTZ R39, R50, R38, R39 ;  /* 0x0000002632277223 */ /* 0x000fc80000010027 */
[----:B------:R-:W-:Y:S02]  /*7260*/  F2FP.F16.F32.PACK_AB R45, R45, R48 ;  /* 0x000000302d2d723e */ /* 0x000fe400000000ff */
[----:B------:R-:W-:Y:S02]  /*7270*/  F2FP.F16.F32.PACK_AB R39, R39, R69 ;  /* 0x000000452727723e */ /* 0x000fe400000000ff */
[----:B------:R-:W-:Y:S01]  /*7280*/  MOV R48, R72 ;  /* 0x0000004800307202 */ /* 0x000fe20000000f00 */
[----:B------:R-:W-:Y:S02]  /*7290*/  IMAD.MOV.U32 R42, RZ, RZ, R45 ;  /* 0x000000ffff2a7224 */ /* 0x000fe400078e002d */
[----:B------:R-:W-:-:S07]  /*72a0*/  IMAD.MOV.U32 R50, RZ, RZ, R39 ;  /* 0x000000ffff327224 */ /* 0x000fce00078e0027 */
.L_x_1600:
[----:B------:R-:W-:Y:S05]  /*72b0*/  BSYNC B2 ;  /* 0x0000000000027941 */ /* 0x000fea0003800000 */
.L_x_1599:
        /* <DEDUP_REMOVED lines=9> */
[----:B--2---:R2:W-:Y:S02]  /*7350*/  STG.E.128 desc[UR4][R36.64], R40 ;  /* 0x0000002824007986 */ /* 0x0045e4000c101d04 */
[----:B--2---:R-:W-:-:S04]  /*7360*/  @!P4 LEA R36, P5, R68, R106, 0x1 ;  /* 0x0000006a4424c211 */ /* 0x004fc800078a08ff */
[----:B------:R-:W-:-:S05]  /*7370*/  @!P4 LEA.HI.X R37, R68, R107, R38, 0x1, P5 ;  /* 0x0000006b4425c211 */ /* 0x000fca00028f0c26 */
[----:B0-----:R3:W-:Y:S04]  /*7380*/  @!P4 STG.E.128 desc[UR4][R36.64], R48 ;  /* 0x000000302400c986 */ /* 0x0017e8000c101d04 */
.L_x_1594:
[----:B------:R-:W-:Y:S05]  /*7390*/  BSYNC B1 ;  /* 0x0000000000017941 */ /* 0x000fea0003800000 */
.L_x_1593:
[----:B---3--:R-:W-:Y:S02]  /*73a0*/  VIADD R37, R23, 0x20 ;  /* 0x0000002017257836 */ /* 0x008fe40000000000 */
[-C--:B--2---:R-:W-:Y:S02]  /*73b0*/  IMAD R36, R102, R112.reuse, RZ ;  /* 0x0000007066247224 */ /* 0x084fe400078e02ff */
[----:B------:R-:W-:-:S04]  /*73c0*/  IMAD.WIDE.U32 R110, R37, R112, R110 ;  /* 0x00000070256e7225 */ /* 0x000fc800078e006e */
[----:B------:R-:W-:Y:S01]  /*73d0*/  IMAD R113, R37, R113, R36 ;  /* 0x0000007125717224 */ /* 0x000fe200078e0224 */
[----:B------:R-:W-:Y:S06]  /*73e0*/  @P3 BRA `(.L_x_1571) ;  /* 0x0000001000d83947 */ /* 0x000fec0003800000 */
[----:B------:R-:W-:Y:S01]  /*73f0*/  ISETP.NE.AND P3, PT, R30, RZ, PT ;  /* 0x000000ff1e00720c */ /* 0x000fe20003f65270 */
[----:B------:R-:W-:Y:S01]  /*7400*/  BSSY B1, `(.L_x_1601) ;  /* 0x0000082000017945 */ /* 0x000fe20003800000 */
[----:B------:R-:W-:-:S11]  /*7410*/  IMAD.IADD R48, R111, 0x1, R113 ;  /* 0x000000016f307824 */ /* 0x000fd600078e0271 */
[----:B------:R-:W-:Y:S05]  /*7420*/  @!P3 BRA `(.L_x_1602) ;  /* 0x0000000400fcb947 */ /* 0x000fea0003800000 */
[----:B------:R-:W2:Y:S01]  /*7430*/  LDL R38, [R1+0x24] ;  /* 0x0000240001267983 */ /* 0x000ea20000100800 */
[----:B------:R-:W-:Y:S01]  /*7440*/  SEL R36, R29, R118, !P0 ;  /* 0x000000761d247207 */ /* 0x000fe20004000000 */
[C---:B0-----:R-:W-:Y:S01]  /*7450*/  VIADD R40, R23.reuse, 0x20 ;  /* 0x0000002017287836 */ /* 0x041fe20000000000 */
[----:B------:R-:W-:Y:S01]  /*7460*/  IADD3 R39, R23, 0x20, RZ ;  /* 0x0000002017277810 */ /* 0x000fe20007ffe0ff */
[----:B------:R-:W-:Y:S01]  /*7470*/  BSSY B2, `(.L_x_1603) ;  /* 0x000006e000027945 */ /* 0x000fe20003800000 */
[----:B------:R-:W-:Y:S01]  /*7480*/  SHF.R.S32.HI R37, RZ, 0x1f, R36 ;  /* 0x0000001fff257819 */ /* 0x000fe20000011424 */
[----:B------:R-:W-:Y:S01]  /*7490*/  IMAD.SHL.U32 R40, R40, 0x40, RZ ;  /* 0x0000004028287824 */ /* 0x000fe200078e00ff */
[----:B------:R-:W-:Y:S01]  /*74a0*/  ISETP.GE.AND P4, PT, R18, R116, PT ;  /* 0x000000741200720c */ /* 0x000fe20003f86270 */
[----:B------:R-:W-:Y:S01]  /*74b0*/  IMAD.SHL.U32 R39, R39, 0x40, RZ ;  /* 0x0000004027277824 */ /* 0x000fe200078e00ff */
[----:B------:R-:W-:Y:S02]  /*74c0*/  LEA.HI R36, R37, R36, RZ, 0x4 ;  /* 0x0000002425247211 */ /* 0x000fe400078f20ff */
[----:B------:R-:W-:-:S02]  /*74d0*/  LOP3.LUT R40, R40, 0x1c0, RZ, 0xc0, !PT ;  /* 0x000001c028287812 */ /* 0x000fc400078ec0ff */
[----:B------:R-:W-:Y:S02]  /*74e0*/  LEA.HI.SX32 R36, R36, R35, 0x1c ;  /* 0x0000002324247211 */ /* 0x000fe400078fe2ff */
[----:B------:R-:W-:Y:S02]  /*74f0*/  LOP3.LUT R39, R39, 0x1c0, RZ, 0xc0, !PT ;  /* 0x000001c027277812 */ /* 0x000fe400078ec0ff */
[----:B------:R-:W-:Y:S01]  /*7500*/  SHF.R.S32.HI R37, RZ, 0x1f, R36 ;  /* 0x0000001fff257819 */ /* 0x000fe20000011424 */
[----:B------:R-:W-:Y:S01]  /*7510*/  IMAD.SHL.U32 R44, R36, 0x8, RZ ;  /* 0x00000008242c7824 */ /* 0x000fe200078e00ff */
[----:B------:R-:W-:Y:S02]  /*7520*/  SHF.R.U32.HI R39, RZ, 0x3, R39 ;  /* 0x00000003ff277819 */ /* 0x000fe40000011627 */
[----:B------:R-:W-:Y:S02]  /*7530*/  LEA.HI R37, R37, R36, RZ, 0x3 ;  /* 0x0000002425257211 */ /* 0x000fe400078f18ff */
[----:B------:R-:W-:-:S02]  /*7540*/  LOP3.LUT R36, R40, 0x38, R44, 0xf8, !PT ;  /* 0x0000003828247812 */ /* 0x000fc400078ef82c */
[----:B------:R-:W-:Y:S01]  /*7550*/  ISETP.GE.AND P3, PT, R44, R117, PT ;  /* 0x000000752c00720c */ /* 0x000fe20003f66270 */
[----:B------:R-:W-:Y:S01]  /*7560*/  IMAD.SHL.U32 R37, R37, 0x200, RZ ;  /* 0x0000020025257824 */ /* 0x000fe200078e00ff */
[----:B------:R-:W-:-:S04]  /*7570*/  LOP3.LUT R36, R36, R39, RZ, 0x3c, !PT ;  /* 0x0000002724247212 */ /* 0x000fc800078e3cff */
[----:B------:R-:W-:-:S04]  /*7580*/  LOP3.LUT R37, R37, 0x7ffff000, RZ, 0xc0, !PT ;  /* 0x7ffff00025257812 */ /* 0x000fc800078ec0ff */
[----:B--2---:R-:W-:Y:S01]  /*7590*/  IADD3 R36, R36, R37, R38 ;  /* 0x0000002524247210 */ /* 0x004fe20007ffe026 */
[----:B------:R-:W-:-:S04]  /*75a0*/  IMAD R37, R17, 0x4000, R5 ;  /* 0x0000400011257824 */ /* 0x000fc800078e0205 */
[----:B------:R-:W-:Y:S02]  /*75b0*/  IMAD R39, R17, 0x4000, R36 ;  /* 0x0000400011277824 */ /* 0x000fe400078e0224 */
[--C-:B------:R-:W-:Y:S02]  /*75c0*/  IMAD R37, R37, 0x2, R16.reuse ;  /* 0x0000000225257824 */ /* 0x100fe400078e0210 */
[----:B------:R-:W-:-:S04]  /*75d0*/  IMAD R40, R39, 0x2, R16 ;  /* 0x0000000227287824 */ /* 0x000fc800078e0210 */
[----:B------:R-:W0:Y:S04]  /*75e0*/  LDS.128 R36, [R37+0x20400] ;  /* 0x0204000025247984 */ /* 0x000e280000000c00 */
[----:B------:R-:W2:Y:S01]  /*75f0*/  LDS.128 R40, [R40+0x20400] ;  /* 0x0204000028287984 */ /* 0x000ea20000000c00 */
[----:B------:R-:W-:Y:S05]  /*7600*/  @P4 BRA `(.L_x_1604) ;  /* 0x0000000400504947 */ /* 0x000fea0003800000 */
[----:B------:R-:W-:Y:S01]  /*7610*/  HADD2.F32 R49, -RZ, R133.H1_H1 ;  /* 0x30000085ff317230 */ /* 0x000fe20000004100 */
[----:B------:R-:W-:Y:S01]  /*7620*/  SHF.R.U64 R64, R64, 0x10, R65 ;  /* 0x0000001040407819 */ /* 0x000fe20000001241 */
[----:B--2---:R-:W-:Y:S01]  /*7630*/  HADD2.F32 R45, -RZ, R41.H0_H0 ;  /* 0x20000029ff2d7230 */ /* 0x004fe20000004100 */
[----:B------:R-:W-:Y:S01]  /*7640*/  SHF.R.U64 R58, R58, 0x10, R59 ;  /* 0x000000103a3a7819 */ /* 0x000fe2000000123b */
[----:B0-----:R-:W-:Y:S02]  /*7650*/  HADD2.F32 R46, -RZ, R37.H0_H0 ;  /* 0x20000025ff2e7230 */ /* 0x001fe40000004100 */
        /* <DEDUP_REMOVED lines=9> */
[----:B------:R-:W-:-:S04]  /*76f0*/  HADD2.F32 R47, -RZ, R41.H1_H1 ;  /* 0x30000029ff2f7230 */ /* 0x000fc80000004100 */
[----:B------:R-:W-:Y:S02]  /*7700*/  HADD2.F32 R41, -RZ, R49.H0_H0 ;  /* 0x20000031ff297230 */ /* 0x000fe40000004100 */
[----:B------:R-:W-:Y:S02]  /*7710*/  HADD2.F32 R49, -RZ, R37.H1_H1 ;  /* 0x30000025ff317230 */ /* 0x000fe40000004100 */
[----:B------:R-:W-:Y:S02]  /*7720*/  HADD2.F32 R37, -RZ, R50.H0_H0 ;  /* 0x20000032ff257230 */ /* 0x000fe40000004100 */
[-C--:B------:R-:W-:Y:S01]  /*7730*/  FMUL.FTZ R50, R47, R41.reuse ;  /* 0x000000292f327220 */ /* 0x080fe20000410000 */
[----:B------:R-:W-:-:S03]  /*7740*/  FMUL.FTZ R51, R49, R41 ;  /* 0x0000002931337220 */ /* 0x000fc60000410000 */
[-C--:B------:R-:W-:Y:S01]  /*7750*/  FFMA.FTZ R41, R49, R37.reuse, -R50 ;  /* 0x0000002531297223 */ /* 0x080fe20000010832 */
[----:B------:R-:W-:Y:S02]  /*7760*/  HADD2.F32 R50, -RZ, R132.H1_H1 ;  /* 0x30000084ff327230 */ /* 0x000fe40000004100 */
[----:B------:R-:W-:Y:S01]  /*7770*/  FFMA.FTZ R37, R47, R37, R51 ;  /* 0x000000252f257223 */ /* 0x000fe20000010033 */
[----:B------:R-:W-:Y:S02]  /*7780*/  HADD2.F32 R47, -RZ, R43.H0_H0 ;  /* 0x2000002bff2f7230 */ /* 0x000fe40000004100 */
[----:B------:R-:W-:Y:S01]  /*7790*/  HADD2.F32 R49, -RZ, R39.H0_H0 ;  /* 0x20000027ff317230 */ /* 0x000fe20000004100 */
[----:B------:R-:W-:Y:S01]  /*77a0*/  F2FP.F16.F32.PACK_AB R41, R41, R46 ;  /* 0x0000002e2929723e */ /* 0x000fe200000000ff */
[----:B------:R-:W-:Y:S02]  /*77b0*/  HADD2.F32 R51, -RZ, R130.H1_H1 ;  /* 0x30000082ff337230 */ /* 0x000fe40000004100 */
[----:B------:R-:W-:Y:S01]  /*77c0*/  FMUL.FTZ R68, R47, R50 ;  /* 0x000000322f447220 */ /* 0x000fe20000410000 */
[----:B------:R-:W-:-:S02]  /*77d0*/  HADD2.F32 R43, -RZ, R43.H1_H1 ;  /* 0x3000002bff2b7230 */ /* 0x000fc40000004100 */
[C---:B------:R-:W-:Y:S01]  /*77e0*/  FMUL.FTZ R50, R49.reuse, R50 ;  /* 0x0000003231327220 */ /* 0x040fe20000410000 */
[----:B------:R-:W-:Y:S02]  /*77f0*/  HADD2.F32 R39, -RZ, R39.H1_H1 ;  /* 0x30000027ff277230 */ /* 0x000fe40000004100 */
[-C--:B------:R-:W-:Y:S01]  /*7800*/  FFMA.FTZ R68, R49, R51.reuse, -R68 ;  /* 0x0000003331447223 */ /* 0x080fe20000010844 */
[----:B------:R-:W-:Y:S01]  /*7810*/  SHF.R.U32.HI R49, RZ, 0x10, R59 ;  /* 0x00000010ff317819 */ /* 0x000fe2000001163b */
[----:B------:R-:W-:Y:S01]  /*7820*/  FFMA.FTZ R50, R47, R51, R50 ;  /* 0x000000332f327223 */ /* 0x000fe20000010032 */
[--C-:B------:R-:W-:Y:S01]  /*7830*/  SHF.R.U32.HI R47, RZ, 0x10, R67.reuse ;  /* 0x00000010ff2f7819 */ /* 0x100fe20000011643 */
[----:B------:R-:W-:Y:S01]  /*7840*/  HADD2.F32 R132, -RZ, R132.H0_H0 ;  /* 0x20000084ff847230 */ /* 0x000fe20000004100 */
[----:B------:R-:W-:Y:S01]  /*7850*/  SHF.R.U64 R59, R66, 0x10, R67 ;  /* 0x00000010423b7819 */ /* 0x000fe20000001243 */
[----:B------:R-:W-:Y:S01]  /*7860*/  HADD2.F32 R49, -RZ, R49.H0_H0 ;  /* 0x20000031ff317230 */ /* 0x000fe20000004100 */
[----:B------:R-:W-:Y:S01]  /*7870*/  F2FP.F16.F32.PACK_AB R45, R37, R45 ;  /* 0x0000002d252d723e */ /* 0x000fe200000000ff */
[----:B------:R-:W-:Y:S01]  /*7880*/  HADD2.F32 R47, -RZ, R47.H0_H0 ;  /* 0x2000002fff2f7230 */ /* 0x000fe20000004100 */
[----:B------:R-:W-:Y:S01]  /*7890*/  MOV R37, R41 ;  /* 0x0000002900257202 */ /* 0x000fe20000000f00 */
[----:B------:R-:W-:-:S02]  /*78a0*/  HADD2.F32 R59, -RZ, R59.H0_H0 ;  /* 0x2000003bff3b7230 */ /* 0x000fc40000004100 */
[----:B------:R-:W-:Y:S02]  /*78b0*/  HADD2.F32 R130, -RZ, R130.H0_H0 ;  /* 0x20000082ff827230 */ /* 0x000fe40000004100 */
[-C--:B------:R-:W-:Y:S01]  /*78c0*/  FMUL.FTZ R51, R43, R47.reuse ;  /* 0x0000002f2b337220 */ /* 0x080fe20000410000 */
[C---:B------:R-:W-:Y:S01]  /*78d0*/  FMUL.FTZ R47, R39.reuse, R47 ;  /* 0x0000002f272f7220 */ /* 0x040fe20000410000 */
[----:B------:R-:W-:Y:S02]  /*78e0*/  IMAD.MOV.U32 R41, RZ, RZ, R45 ;  /* 0x000000ffff297224 */ /* 0x000fe400078e002d */
[-C--:B------:R-:W-:Y:S01]  /*78f0*/  FFMA.FTZ R51, R39, R49.reuse, -R51 ;  /* 0x0000003127337223 */ /* 0x080fe20000010833 */
[----:B------:R-:W-:Y:S01]  /*7900*/  FFMA.FTZ R47, R43, R49, R47 ;  /* 0x000000312b2f7223 */ /* 0x000fe2000001002f */
[----:B------:R-:W-:Y:S02]  /*7910*/  HADD2.F32 R39, -RZ, R40.H0_H0 ;  /* 0x20000028ff277230 */ /* 0x000fe40000004100 */
[----:B------:R-:W-:Y:S01]  /*7920*/  HADD2.F32 R43, -RZ, R36.H0_H0 ;  /* 0x20000024ff2b7230 */ /* 0x000fe20000004100 */
[----:B------:R-:W-:Y:S01]  /*7930*/  F2FP.F16.F32.PACK_AB R51, R51, R68 ;  /* 0x000000443333723e */ /* 0x000fe200000000ff */
[----:B------:R-:W-:-:S02]  /*7940*/  HADD2.F32 R40, -RZ, R40.H1_H1 ;  /* 0x30000028ff287230 */ /* 0x000fc40000004100 */
[-C--:B------:R-:W-:Y:S01]  /*7950*/  FMUL.FTZ R49, R39, R133.reuse ;  /* 0x0000008527317220 */ /* 0x080fe20000410000 */
[----:B------:R-:W-:Y:S02]  /*7960*/  HADD2.F32 R36, -RZ, R36.H1_H1 ;  /* 0x30000024ff247230 */ /* 0x000fe40000004100 */
[----:B------:R-:W-:Y:S01]  /*7970*/  FMUL.FTZ R133, R43, R133 ;  /* 0x000000852b857220 */ /* 0x000fe20000410000 */
[----:B------:R-:W-:Y:S01]  /*7980*/  F2FP.F16.F32.PACK_AB R47, R47, R50 ;  /* 0x000000322f2f723e */ /* 0x000fe200000000ff */
[-C--:B------:R-:W-:Y:S01]  /*7990*/  FFMA.FTZ R49, R43, R131.reuse, -R49 ;  /* 0x000000832b317223 */ /* 0x080fe20000010831 */
[----:B------:R-:W-:Y:S01]  /*79a0*/  SHF.R.U64 R43, R56, 0x10, R57 ;  /* 0x00000010382b7819 */ /* 0x000fe20000001239 */
[----:B------:R-:W-:Y:S01]  /*79b0*/  FFMA.FTZ R133, R39, R131, R133 ;  /* 0x0000008327857223 */ /* 0x000fe20000010085 */
[----:B------:R-:W-:-:S03]  /*79c0*/  HADD2.F32 R39, -RZ, R64.H0_H0 ;  /* 0x20000040ff277230 */ /* 0x000fc60000004100 */
[----:B------:R-:W-:Y:S02]  /*79d0*/  HADD2.F32 R43, -RZ, R43.H0_H0 ;  /* 0x2000002bff2b7230 */ /* 0x000fe40000004100 */
        /* <DEDUP_REMOVED lines=11> */
[----:B------:R-:W-:-:S02]  /*7a90*/  HADD2.F32 R57, -RZ, R58.H0_H0 ;  /* 0x2000003aff397230 */ /* 0x000fc40000004100 */
[-C--:B------:R-:W-:Y:S01]  /*7aa0*/  FMUL.FTZ R65, R42, R59.reuse ;  /* 0x0000003b2a417220 */ /* 0x080fe20000410000 */
[-C--:B------:R-:W-:Y:S01]  /*7ab0*/  FFMA.FTZ R43, R43, R130.reuse, -R56 ;  /* 0x000000822b2b7223 */ /* 0x080fe20000010838 */
[C---:B------:R-:W-:Y:S01]  /*7ac0*/  FMUL.FTZ R59, R38.reuse, R59 ;  /* 0x0000003b263b7220 */ /* 0x040fe20000410000 */
[----:B------:R-:W-:Y:S01]  /*7ad0*/  FFMA.FTZ R39, R39, R130, R132 ;  /* 0x0000008227277223 */ /* 0x000fe20000010084 */
[----:B------:R-:W-:Y:S01]  /*7ae0*/  FFMA.FTZ R38, R38, R57, -R65 ;  /* 0x0000003926267223 */ /* 0x000fe20000010841 */
[----:B------:R-:W-:Y:S01]  /*7af0*/  F2FP.F16.F32.PACK_AB R40, R40, R133 ;  /* 0x000000852828723e */ /* 0x000fe200000000ff */
[----:B------:R-:W-:-:S03]  /*7b00*/  FFMA.FTZ R42, R42, R57, R59 ;  /* 0x000000392a2a7223 */ /* 0x000fc6000001003b */
[----:B------:R-:W-:Y:S01]  /*7b10*/  F2FP.F16.F32.PACK_AB R38, R38, R43 ;  /* 0x0000002b2626723e */ /* 0x000fe200000000ff */
[----:B------:R-:W-:Y:S01]  /*7b20*/  IMAD.MOV.U32 R43, RZ, RZ, R47 ;  /* 0x000000ffff2b7224 */ /* 0x000fe200078e002f */
[----:B------:R-:W-:Y:S01]  /*7b30*/  F2FP.F16.F32.PACK_AB R42, R42, R39 ;  /* 0x000000272a2a723e */ /* 0x000fe200000000ff */
[----:B------:R-:W-:-:S07]  /*7b40*/  IMAD.MOV.U32 R39, RZ, RZ, R51 ;  /* 0x000000ffff277224 */ /* 0x000fce00078e0033 */
.L_x_1604:
[----:B------:R-:W-:Y:S05]  /*7b50*/  BSYNC B2 ;  /* 0x0000000000027941 */ /* 0x000fea0003800000 */
.L_x_1603:
[----:B------:R-:W-:Y:S01]  /*7b60*/  IADD3 R45, P4, P5, R88, R110, R90 ;  /* 0x0000006e582d7210 */ /* 0x000fe20007d9e05a */
[----:B------:R-:W-:Y:S01]  /*7b70*/  ULDC.64 UR4, c[0x0][0x208] ;  /* 0x0000820000047ab9 */ /* 0x000fe20000000a00 */
[----:B------:R-:W-:Y:S02]  /*7b80*/  @!P3 SHF.R.S32.HI R49, RZ, 0x1f, R44 ;  /* 0x0000001fff31b819 */ /* 0x000fe4000001142c */
[----:B------:R-:W-:Y:S02]  /*7b90*/  IADD3.X R56, R0, R48, R96, P4, P5 ;  /* 0x0000003000387210 */ /* 0x000fe400027ea460 */
[----:B------:R-:W-:-:S04]  /*7ba0*/  @!P3 IADD3 R47, P4, P5, R88, R110, R44 ;  /* 0x0000006e582fb210 */ /* 0x000fc80007d9e02c */
[----:B------:R-:W-:Y:S02]  /*7bb0*/  @!P3 IADD3.X R50, R0, R48, R49, P4, P5 ;  /* 0x000000300032b210 */ /* 0x000fe400027ea431 */
[-C--:B------:R-:W-:Y:S02]  /*7bc0*/  LEA R44, P4, R45, R106.reuse, 0x1 ;  /* 0x0000006a2d2c7211 */ /* 0x080fe400078808ff */
[----:B------:R-:W-:Y:S02]  /*7bd0*/  @!P3 LEA R46, P5, R47, R106, 0x1 ;  /* 0x0000006a2f2eb211 */ /* 0x000fe400078a08ff */
[-C--:B------:R-:W-:Y:S02]  /*7be0*/  LEA.HI.X R45, R45, R107.reuse, R56, 0x1, P4 ;  /* 0x0000006b2d2d7211 */ /* 0x080fe400020f0c38 */
[----:B------:R-:W-:-:S03]  /*7bf0*/  @!P3 LEA.HI.X R47, R47, R107, R50, 0x1, P5 ;  /* 0x0000006b2f2fb211 */ /* 0x000fc600028f0c32 */
[----:B0-----:R3:W-:Y:S04]  /*7c00*/  STG.E.128 desc[UR4][R44.64], R36 ;  /* 0x000000242c007986 */ /* 0x0017e8000c101d04 */
[----:B--2---:R3:W-:Y:S02]  /*7c10*/  @!P3 STG.E.128 desc[UR4][R46.64], R40 ;  /* 0x000000282e00b986 */ /* 0x0047e4000c101d04 */
.L_x_1602:
[----:B------:R-:W-:Y:S05]  /*7c20*/  BSYNC B1 ;  /* 0x0000000000017941 */ /* 0x000fea0003800000 */
.L_x_1601:
[----:B------:R-:W-:-:S13]  /*7c30*/  ISETP.NE.AND P3, PT, R93, RZ, PT ;  /* 0x000000ff5d00720c */ /* 0x000fda0003f65270 */
[----:B------:R-:W-:Y:S05]  /*7c40*/  @!P3 BRA `(.L_x_1571) ;  /* 0x0000000800c0b947 */ /* 0x000fea0003800000 */
[----:B---3--:R-:W2:Y:S01]  /*7c50*/  LDL R38, [R1+0x24] ;  /* 0x0000240001267983 */ /* 0x008ea20000100800 */
[----:B------:R-:W-:Y:S01]  /*7c60*/  SEL R118, R29, R118, !P1 ;  /* 0x000000761d767207 */ /* 0x000fe20004800000 */
[C---:B------:R-:W-:Y:S01]  /*7c70*/  VIADD R39, R23.reuse, 0x20 ;  /* 0x0000002017277836 */ /* 0x040fe20000000000 */
[----:B------:R-:W-:Y:S01]  /*7c80*/  IADD3 R45, P3, P4, R88, R110, R92 ;  /* 0x0000006e582d7210 */ /* 0x000fe20007c7e05c */
[----:B------:R-:W-:Y:S01]  /*7c90*/  VIADD R36, R23, 0x20 ;  /* 0x0000002017247836 */ /* 0x000fe20000000000 */
[----:B------:R-:W-:Y:S01]  /*7ca0*/  SHF.R.S32.HI R37, RZ, 0x1f, R118 ;  /* 0x0000001fff257819 */ /* 0x000fe20000011476 */
[----:B------:R-:W-:Y:S01]  /*7cb0*/  IMAD.SHL.U32 R39, R39, 0x40, RZ ;  /* 0x0000004027277824 */ /* 0x000fe200078e00ff */
[----:B------:R-:W-:Y:S01]  /*7cc0*/  IADD3.X R46, R0, R48, R97, P3, P4 ;  /* 0x00000030002e7210 */ /* 0x000fe20001fe8461 */
[----:B------:R-:W-:Y:S01]  /*7cd0*/  IMAD.SHL.U32 R36, R36, 0x40, RZ ;  /* 0x0000004024247824 */ /* 0x000fe200078e00ff */
[----:B------:R-:W-:Y:S01]  /*7ce0*/  LEA.HI R118, R37, R118, RZ, 0x4 ;  /* 0x0000007625767211 */ /* 0x000fe200078f20ff */
[----:B------:R-:W-:Y:S01]  /*7cf0*/  BSSY B1, `(.L_x_1605) ;  /* 0x000006a000017945 */ /* 0x000fe20003800000 */
        /* <DEDUP_REMOVED lines=8> */
[----:B------:R-:W-:Y:S02]  /*7d80*/  SHF.L.U32 R37, R37, 0x9, RZ ;  /* 0x0000000925257819 */ /* 0x000fe400000006ff */
[----:B------:R-:W-:Y:S02]  /*7d90*/  LOP3.LUT R36, R36, R39, RZ, 0x3c, !PT ;  /* 0x0000002724247212 */ /* 0x000fe400078e3cff */
[----:B------:R-:W-:Y:S02]  /*7da0*/  LOP3.LUT R37, R37, 0x7ffff000, RZ, 0xc0, !PT ;  /* 0x7ffff00025257812 */ /* 0x000fe400078ec0ff */
[----:B------:R-:W-:Y:S02]  /*7db0*/  ISETP.GE.AND P4, PT, R226, R116, PT ;  /* 0x00000074e200720c */ /* 0x000fe40003f86270 */
[----:B------:R-:W-:-:S04]  /*7dc0*/  LEA R44, P3, R45, R106, 0x1 ;  /* 0x0000006a2d2c7211 */ /* 0x000fc800078608ff */
[----:B------:R-:W-:Y:S02]  /*7dd0*/  LEA.HI.X R45, R45, R107, R46, 0x1, P3 ;  /* 0x0000006b2d2d7211 */ /* 0x000fe400018f0c2e */
[----:B--2---:R-:W-:Y:S01]  /*7de0*/  IADD3 R36, R36, R37, R38 ;  /* 0x0000002524247210 */ /* 0x004fe20007ffe026 */
[----:B------:R-:W-:-:S04]  /*7df0*/  IMAD R37, R17, 0x4000, R7 ;  /* 0x0000400011257824 */ /* 0x000fc800078e0207 */
[----:B------:R-:W-:Y:S02]  /*7e00*/  IMAD R39, R17, 0x4000, R36 ;  /* 0x0000400011277824 */ /* 0x000fe400078e0224 */
[--C-:B------:R-:W-:Y:S02]  /*7e10*/  IMAD R37, R37, 0x2, R16.reuse ;  /* 0x0000000225257824 */ /* 0x100fe400078e0210 */
[----:B0-----:R-:W-:-:S04]  /*7e20*/  IMAD R40, R39, 0x2, R16 ;  /* 0x0000000227287824 */ /* 0x001fc800078e0210 */
[----:B------:R-:W0:Y:S04]  /*7e30*/  LDS.128 R36, [R37+0x20400] ;  /* 0x0204000025247984 */ /* 0x000e280000000c00 */
[----:B------:R-:W2:Y:S01]  /*7e40*/  LDS.128 R40, [R40+0x20400] ;  /* 0x0204000028287984 */ /* 0x000ea20000000c00 */
[----:B------:R-:W-:Y:S05]  /*7e50*/  @P4 BRA `(.L_x_1606) ;  /* 0x00000004004c4947 */ /* 0x000fea0003800000 */
[--C-:B------:R-:W-:Y:S01]  /*7e60*/  SHF.R.U64 R46, R52, 0x10, R53.reuse ;  /* 0x00000010342e7819 */ /* 0x100fe20000001235 */
[----:B------:R-:W-:Y:S01]  /*7e70*/  HADD2.F32 R58, -RZ, R127.H1_H1 ;  /* 0x3000007fff3a7230 */ /* 0x000fe20000004100 */
[----:B------:R-:W-:Y:S01]  /*7e80*/  SHF.R.U32.HI R52, RZ, 0x10, R53 ;  /* 0x00000010ff347819 */ /* 0x000fe20000011635 */
[----:B--2---:R-:W-:Y:S01]  /*7e90*/  IMAD.MOV.U32 R53, RZ, RZ, R41 ;  /* 0x000000ffff357224 */ /* 0x004fe200078e0029 */
[----:B------:R-:W-:Y:S01]  /*7ea0*/  SHF.R.U32.HI R59, RZ, 0x10, R61 ;  /* 0x00000010ff3b7819 */ /* 0x000fe2000001163d */
[----:B0-----:R-:W-:Y:S01]  /*7eb0*/  IMAD.MOV.U32 R41, RZ, RZ, R39 ;  /* 0x000000ffff297224 */ /* 0x001fe200078e0027 */
[----:B------:R-:W-:Y:S01]  /*7ec0*/  SHF.R.U64 R50, R54, 0x10, R55 ;  /* 0x0000001036327819 */ /* 0x000fe20000001237 */
[----:B------:R-:W-:Y:S01]  /*7ed0*/  HADD2.F32 R39, -RZ, R37.H0_H0 ;  /* 0x20000025ff277230 */ /* 0x000fe20000004100 */
[----:B------:R-:W-:Y:S01]  /*7ee0*/  SHF.R.U64 R49, R60, 0x10, R61 ;  /* 0x000000103c317819 */ /* 0x000fe2000000123d */
[----:B------:R-:W-:Y:S01]  /*7ef0*/  HADD2.F32 R60, -RZ, R129.H1_H1 ;  /* 0x30000081ff3c7230 */ /* 0x000fe20000004100 */
[----:B------:R-:W-:Y:S01]  /*7f00*/  SHF.R.U32.HI R54, RZ, 0x10, R55 ;  /* 0x00000010ff367819 */ /* 0x000fe20000011637 */
[--C-:B------:R-:W-:Y:S01]  /*7f10*/  HADD2.F32 R55, -RZ, R53.reuse.H0_H0 ;  /* 0x20000035ff377230 */ /* 0x100fe20000004100 */
[--C-:B------:R-:W-:Y:S01]  /*7f20*/  SHF.R.U64 R51, R62, 0x10, R63.reuse ;  /* 0x000000103e337819 */ /* 0x100fe2000000123f */
[----:B------:R-:W-:Y:S01]  /*7f30*/  HADD2.F32 R56, -RZ, R53.H1_H1 ;  /* 0x30000035ff387230 */ /* 0x000fe20000004100 */
[----:B------:R-:W-:Y:S01]  /*7f40*/  SHF.R.U32.HI R62, RZ, 0x10, R63 ;  /* 0x00000010ff3e7819 */ /* 0x000fe2000001163f */
[----:B------:R-:W-:-:S02]  /*7f50*/  HADD2.F32 R59, -RZ, R59.H0_H0 ;  /* 0x2000003bff3b7230 */ /* 0x000fc40000004100 */
[----:B------:R-:W-:Y:S02]  /*7f60*/  HADD2.F32 R57, -RZ, R52.H0_H0 ;  /* 0x20000034ff397230 */ /* 0x000fe40000004100 */
[-C--:B------:R-:W-:Y:S01]  /*7f70*/  FMUL.FTZ R52, R55, R60.reuse ;  /* 0x0000003c37347220 */ /* 0x080fe20000410000 */
[----:B------:R-:W-:Y:S02]  /*7f80*/  HADD2.F32 R53, -RZ, R37.H1_H1 ;  /* 0x30000025ff357230 */ /* 0x000fe40000004100 */
[C---:B------:R-:W-:Y:S01]  /*7f90*/  FMUL.FTZ R60, R39.reuse, R60 ;  /* 0x0000003c273c7220 */ /* 0x040fe20000410000 */
[-C--:B------:R-:W-:Y:S01]  /*7fa0*/  FMUL.FTZ R64, R56, R59.reuse ;  /* 0x0000003b38407220 */ /* 0x080fe20000410000 */
[-C--:B------:R-:W-:Y:S01]  /*7fb0*/  FFMA.FTZ R37, R39, R58.reuse, -R52 ;  /* 0x0000003a27257223 */ /* 0x080fe20000010834 */
[----:B------:R-:W-:Y:S02]  /*7fc0*/  HADD2.F32 R62, -RZ, R62.H0_H0 ;  /* 0x2000003eff3e7230 */ /* 0x000fe40000004100 */
[----:B------:R-:W-:Y:S01]  /*7fd0*/  FMUL.FTZ R59, R53, R59 ;  /* 0x0000003b353b7220 */ /* 0x000fe20000410000 */
[----:B------:R-:W-:Y:S01]  /*7fe0*/  FFMA.FTZ R39, R55, R58, R60 ;  /* 0x0000003a37277223 */ /* 0x000fe2000001003c */
[----:B------:R-:W-:Y:S01]  /*7ff0*/  FFMA.FTZ R52, R53, R57, -R64 ;  /* 0x0000003935347223 */ /* 0x000fe20000010840 */
[----:B------:R-:W-:-:S02]  /*8000*/  HADD2.F32 R64, -RZ, R128.H1_H1 ;  /* 0x30000080ff407230 */ /* 0x000fc40000004100 */
[----:B------:R-:W-:Y:S01]  /*8010*/  FFMA.FTZ R56, R56, R57, R59 ;  /* 0x0000003938387223 */ /* 0x000fe2000001003b */
[--C-:B------:R-:W-:Y:S02]  /*8020*/  HADD2.F32 R55, -RZ, R43.reuse.H0_H0 ;  /* 0x2000002bff377230 */ /* 0x100fe40000004100 */
[----:B------:R-:W-:Y:S01]  /*8030*/  HADD2.F32 R58, -RZ, R43.H1_H1 ;  /* 0x3000002bff3a7230 */ /* 0x000fe20000004100 */
[----:B------:R-:W-:Y:S01]  /*8040*/  F2FP.F16.F32.PACK_AB R37, R52, R37 ;  /* 0x000000253425723e */ /* 0x000fe200000000ff */
[--C-:B------:R-:W-:Y:S02]  /*8050*/  HADD2.F32 R43, -RZ, R41.reuse.H0_H0 ;  /* 0x20000029ff2b7230 */ /* 0x100fe40000004100 */
[----:B------:R-:W-:Y:S02]  /*8060*/  HADD2.F32 R53, -RZ, R41.H1_H1 ;  /* 0x30000029ff357230 */ /* 0x000fe40000004100 */
[----:B------:R-:W-:Y:S01]  /*8070*/  FMUL.FTZ R66, R58, R62 ;  /* 0x0000003e3a427220 */ /* 0x000fe20000410000 */
[----:B------:R-:W-:-:S02]  /*8080*/  HADD2.F32 R60, -RZ, R126.H1_H1 ;  /* 0x3000007eff3c7230 */ /* 0x000fc40000004100 */
[----:B------:R-:W-:Y:S02]  /*8090*/  HADD2.F32 R57, -RZ, R54.H0_H0 ;  /* 0x20000036ff397230 */ /* 0x000fe40000004100 */
[-C--:B------:R-:W-:Y:S01]  /*80a0*/  FMUL.FTZ R54, R55, R64.reuse ;  /* 0x0000004037367220 */ /* 0x080fe20000410000 */
[----:B------:R-:W-:Y:S01]  /*80b0*/  FMUL.FTZ R64, R43, R64 ;  /* 0x000000402b407220 */ /* 0x000fe20000410000 */
[----:B------:R-:W-:Y:S01]  /*80c0*/  FMUL.FTZ R59, R53, R62 ;  /* 0x0000003e353b7220 */ /* 0x000fe20000410000 */
[----:B------:R-:W-:Y:S02]  /*80d0*/  HADD2.F32 R62, -RZ, R129.H0_H0 ;  /* 0x20000081ff3e7230 */ /* 0x000fe40000004100 */
[-C--:B------:R-:W-:Y:S01]  /*80e0*/  FFMA.FTZ R41, R43, R60.reuse, -R54 ;  /* 0x0000003c2b297223 */ /* 0x080fe20000010836 */
[----:B------:R-:W-:Y:S01]  /*80f0*/  FFMA.FTZ R43, R55, R60, R64 ;  /* 0x0000003c372b7223 */ /* 0x000fe20000010040 */
[----:B------:R-:W-:Y:S02]  /*8100*/  HADD2.F32 R64, -RZ, R49.H0_H0 ;  /* 0x20000031ff407230 */ /* 0x000fe40000004100 */
[-C--:B------:R-:W-:Y:S01]  /*8110*/  FFMA.FTZ R54, R53, R57.reuse, -R66 ;  /* 0x0000003935367223 */ /* 0x080fe20000010842 */
[----:B------:R-:W-:Y:S01]  /*8120*/  FFMA.FTZ R58, R58, R57, R59 ;  /* 0x000000393a3a7223 */ /* 0x000fe2000001003b */
[----:B------:R-:W-:-:S02]  /*8130*/  HADD2.F32 R55, -RZ, R40.H0_H0 ;  /* 0x20000028ff377230 */ /* 0x000fc40000004100 */
[----:B------:R-:W-:Y:S01]  /*8140*/  HADD2.F32 R49, -RZ, R36.H0_H0 ;  /* 0x20000024ff317230 */ /* 0x000fe20000004100 */
[----:B------:R-:W-:Y:S01]  /*8150*/  F2FP.F16.F32.PACK_AB R54, R54, R41 ;  /* 0x000000293636723e */ /* 0x000fe200000000ff */
[----:B------:R-:W-:Y:S01]  /*8160*/  HADD2.F32 R57, -RZ, R40.H1_H1 ;  /* 0x30000028ff397230 */ /* 0x000fe20000004100 */
[----:B------:R-:W-:Y:S01]  /*8170*/  F2FP.F16.F32.PACK_AB R41, R56, R39 ;  /* 0x000000273829723e */ /* 0x000fe200000000ff */
[----:B------:R-:W-:Y:S02]  /*8180*/  HADD2.F32 R53, -RZ, R36.H1_H1 ;  /* 0x30000024ff357230 */ /* 0x000fe40000004100 */
[-C--:B------:R-:W-:Y:S01]  /*8190*/  FMUL.FTZ R36, R55, R62.reuse ;  /* 0x0000003e37247220 */ /* 0x080fe20000410000 */
[----:B------:R-:W-:Y:S02]  /*81a0*/  HADD2.F32 R60, -RZ, R127.H0_H0 ;  /* 0x2000007fff3c7230 */ /* 0x000fe40000004100 */
[----:B------:R-:W-:Y:S01]  /*81b0*/  FMUL.FTZ R40, R49, R62 ;  /* 0x0000003e31287220 */ /* 0x000fe20000410000 */
[----:B------:R-:W-:-:S02]  /*81c0*/  HADD2.F32 R46, -RZ, R46.H0_H0 ;  /* 0x2000002eff2e7230 */ /* 0x000fc40000004100 */
[-C--:B------:R-:W-:Y:S01]  /*81d0*/  FMUL.FTZ R62, R57, R64.reuse ;  /* 0x00000040393e7220 */ /* 0x080fe20000410000 */
[----:B------:R-:W-:Y:S01]  /*81e0*/  FMUL.FTZ R64, R53, R64 ;  /* 0x0000004035407220 */ /* 0x000fe20000410000 */
[-C--:B------:R-:W-:Y:S01]  /*81f0*/  FFMA.FTZ R36, R49, R60.reuse, -R36 ;  /* 0x0000003c31247223 */ /* 0x080fe20000010824 */
[----:B------:R-:W-:Y:S01]  /*8200*/  FFMA.FTZ R40, R55, R60, R40 ;  /* 0x0000003c37287223 */ /* 0x000fe20000010028 */
[-C--:B------:R-:W-:Y:S01]  /*8210*/  FFMA.FTZ R55, R53, R46.reuse, -R62 ;  /* 0x0000002e35377223 */ /* 0x080fe2000001083e */
[----:B------:R-:W-:Y:S01]  /*8220*/  FFMA.FTZ R57, R57, R46, R64 ;  /* 0x0000002e39397223 */ /* 0x000fe20000010040 */
[----:B------:R-:W-:Y:S01]  /*8230*/  HADD2.F32 R49, -RZ, R42.H0_H0 ;  /* 0x2000002aff317230 */ /* 0x000fe20000004100 */
[----:B------:R-:W-:Y:S01]  /*8240*/  F2FP.F16.F32.PACK_AB R43, R58, R43 ;  /* 0x0000002b3a2b723e */ /* 0x000fe200000000ff */
[----:B------:R-:W-:Y:S01]  /*8250*/  HADD2.F32 R128, -RZ, R128.H0_H0 ;  /* 0x20000080ff807230 */ /* 0x000fe20000004100 */
[----:B------:R-:W-:Y:S01]  /*8260*/  F2FP.F16.F32.PACK_AB R36, R55, R36 ;  /* 0x000000243724723e */ /* 0x000fe200000000ff */
[----:B------:R-:W-:Y:S01]  /*8270*/  HADD2.F32 R53, -RZ, R51.H0_H0 ;  /* 0x20000033ff357230 */ /* 0x000fe20000004100 */
[----:B------:R-:W-:Y:S01]  /*8280*/  F2FP.F16.F32.PACK_AB R40, R57, R40 ;  /* 0x000000283928723e */ /* 0x000fe200000000ff */
[----:B------:R-:W-:-:S02]  /*8290*/  HADD2.F32 R46, -RZ, R38.H0_H0 ;  /* 0x20000026ff2e7230 */ /* 0x000fc40000004100 */
[-C--:B------:R-:W-:Y:S01]  /*82a0*/  FMUL.FTZ R59, R49, R128.reuse ;  /* 0x00000080313b7220 */ /* 0x080fe20000410000 */
[----:B------:R-:W-:Y:S02]  /*82b0*/  HADD2.F32 R42, -RZ, R42.H1_H1 ;  /* 0x3000002aff2a7230 */ /* 0x000fe40000004100 */
[----:B------:R-:W-:Y:S02]  /*82c0*/  HADD2.F32 R38, -RZ, R38.H1_H1 ;  /* 0x30000026ff267230 */ /* 0x000fe40000004100 */
[----:B------:R-:W-:Y:S01]  /*82d0*/  FMUL.FTZ R128, R46, R128 ;  /* 0x000000802e807220 */ /* 0x000fe20000410000 */
[----:B------:R-:W-:Y:S02]  /*82e0*/  HADD2.F32 R126, -RZ, R126.H0_H0 ;  /* 0x2000007eff7e7230 */ /* 0x000fe40000004100 */
[-C--:B------:R-:W-:Y:S01]  /*82f0*/  FMUL.FTZ R61, R42, R53.reuse ;  /* 0x000000352a3d7220 */ /* 0x080fe20000410000 */
[----:B------:R-:W-:Y:S02]  /*8300*/  HADD2.F32 R51, -RZ, R50.H0_H0 ;  /* 0x20000032ff337230 */ /* 0x000fe40000004100 */
[----:B------:R-:W-:Y:S01]  /*8310*/  FMUL.FTZ R53, R38, R53 ;  /* 0x0000003526357220 */ /* 0x000fe20000410000 */
[----:B------:R-:W-:-:S02]  /*8320*/  IMAD.MOV.U32 R39, RZ, RZ, R54 ;  /* 0x000000ffff277224 */ /* 0x000fc400078e0036 */
[-C--:B------:R-:W-:Y:S01]  /*8330*/  FFMA.FTZ R59, R46, R126.reuse, -R59 ;  /* 0x0000007e2e3b7223 */ /* 0x080fe2000001083b */
[----:B------:R-:W-:Y:S01]  /*8340*/  FFMA.FTZ R128, R49, R126, R128 ;  /* 0x0000007e31807223 */ /* 0x000fe20000010080 */
[-C--:B------:R-:W-:Y:S01]  /*8350*/  FFMA.FTZ R38, R38, R51.reuse, -R61 ;  /* 0x0000003326267223 */ /* 0x080fe2000001083d */
[----:B------:R-:W-:-:S04]  /*8360*/  FFMA.FTZ R53, R42, R51, R53 ;  /* 0x000000332a357223 */ /* 0x000fc80000010035 */
[----:B------:R-:W-:Y:S02]  /*8370*/  F2FP.F16.F32.PACK_AB R38, R38, R59 ;  /* 0x0000003b2626723e */ /* 0x000fe400000000ff */
[----:B------:R-:W-:-:S07]  /*8380*/  F2FP.F16.F32.PACK_AB R42, R53, R128 ;  /* 0x00000080352a723e */ /* 0x000fce00000000ff */
.L_x_1606:
[----:B------:R-:W-:Y:S05]  /*8390*/  BSYNC B1 ;  /* 0x0000000000017941 */ /* 0x000fea0003800000 */
.L_x_1605:
[----:B------:R-:W-:Y:S01]  /*83a0*/  ISETP.GE.AND P3, PT, R47, R117, PT ;  /* 0x000000752f00720c */ /* 0x000fe20003f66270 */
[----:B------:R-:W-:Y:S02]  /*83b0*/  ULDC.64 UR4, c[0x0][0x208] ;  /* 0x0000820000047ab9 */ /* 0x000fe40000000a00 */
[----:B0-----:R4:W-:Y:S10]  /*83c0*/  STG.E.128 desc[UR4][R44.64], R36 ;  /* 0x000000242c007986 */ /* 0x0019f4000c101d04 */
[----:B------:R-:W-:Y:S05]  /*83d0*/  @P3 BRA `(.L_x_1571) ;  /* 0x0000000000dc3947 */ /* 0x000fea0003800000 */
[--C-:B------:R-:W-:Y:S01]  /*83e0*/  IADD3 R110, P3, P4, R88, R110, R47.reuse ;  /* 0x0000006e586e7210 */ /* 0x100fe20007c7e02f */
[----:B------:R-:W-:Y:S01]  /*83f0*/  ULDC.64 UR4, c[0x0][0x208] ;  /* 0x0000820000047ab9 */ /* 0x000fe20000000a00 */
[----:B------:R-:W-:-:S04]  /*8400*/  SHF.R.S32.HI R47, RZ, 0x1f, R47 ;  /* 0x0000001fff2f7819 */ /* 0x000fc8000001142f */
[----:B------:R-:W-:Y:S02]  /*8410*/  IADD3.X R48, R0, R48, R47, P3, P4 ;  /* 0x0000003000307210 */ /* 0x000fe40001fe842f */
[----:B------:R-:W-:-:S04]  /*8420*/  LEA R106, P3, R110, R106, 0x1 ;  /* 0x0000006a6e6a7211 */ /* 0x000fc800078608ff */
[----:B------:R-:W-:-:S05]  /*8430*/  LEA.HI.X R107, R110, R107, R48, 0x1, P3 ;  /* 0x0000006b6e6b7211 */ /* 0x000fca00018f0c30 */
[----:B--2---:R0:W-:Y:S01]  /*8440*/  STG.E.128 desc[UR4][R106.64], R40 ;  /* 0x000000286a007986 */ /* 0x0041e2000c101d04 */
[----:B------:R-:W-:Y:S05]  /*8450*/  BRA `(.L_x_1571) ;  /* 0x0000000000bc7947 */ /* 0x000fea0003800000 */
.L_x_1546:
[----:B------:R-:W2:Y:S02]  /*8460*/  LDL R36, [R1+0x20] ;  /* 0x0000200001247983 */ /* 0x000ea40000100800 */
[----:B--2---:R-:W-:-:S13]  /*8470*/  R2UR UR4, R36 ;  /* 0x00000000240472ca */ /* 0x004fda00000e0000 */
[----:B------:R-:W-:-:S06]  /*8480*/  UISETP.NE.AND UP0, UPT, UR4, 0x3, UPT ;  /* 0x000000030400788c */ /* 0x000fcc000bf05270 */
[----:B------:R-:W-:-:S13]  /*8490*/  PLOP3.LUT P2, PT, PT, PT, UP0, 0x80, 0x0 ;  /* 0x000000000000781c */ /* 0x000fda0003f4f008 */
[----:B------:R-:W-:Y:S05]  /*84a0*/  @!P2 BRA `(.L_x_1607) ;  /* 0x000000000004a947 */ /* 0x000fea0003800000 */
[----:B------:R-:W-:Y:S01]  /*84b0*/  BPT.TRAP 0x1 ;  /* 0x000000040000795c */ /* 0x000fe20000300000 */
.L_x_1607:
[----:B------:R-:W-:Y:S01]  /*84c0*/  IMAD R99, R17, 0x8, R16 ;  /* 0x0000000811637824 */ /* 0x000fe200078e0210 */
[----:B------:R-:W-:Y:S01]  /*84d0*/  SHF.L.U32 R109, R237, 0x1f, RZ ;  /* 0x0000001fed6d7819 */ /* 0x000fe200000006ff */
[----:B------:R-:W-:Y:S01]  /*84e0*/  IMAD R105, R25, -0x40, R2 ;  /* 0xffffffc019697824 */ /* 0x000fe200078e0202 */
[----:B------:R-:W-:Y:S02]  /*84f0*/  BSSY B1, `(.L_x_1608) ;  /* 0x0000005000017945 */ /* 0x000fe40003800000 */
[----:B------:R-:W0:Y:S02]  /*8500*/  SYNCS.PHASECHK.TRANS64.TRYWAIT P3, [R99+URZ+0x30890], R109 ;  /* 0x0308906d630075a7 */ /* 0x000e24000806017f */
[----:B------:R-:W-:-:S04]  /*8510*/  VIMNMX R105, R105, 0x40, PT ;  /* 0x0000004069697848 */ /* 0x000fc80003fe0100 */
[----:B------:R-:W-:Y:S01]  /*8520*/  ISETP.GE.AND P4, PT, R23, R105, PT ;  /* 0x000000691700720c */ /* 0x000fe20003f86270 */
[----:B0-----:R-:W-:-:S12]  /*8530*/  @!P3 BRA `(.L_x_1609) ;  /* 0x00000254001cb947 */ /* 0x001fd80003800000 */
.L_x_2022:
[----:B------:R-:W-:Y:S05]  /*8540*/  BSYNC B1 ;  /* 0x0000000000017941 */ /* 0x000fea0003800000 */
.L_x_1608:
[----:B------:R-:W-:Y:S04]  /*8550*/  BSSY B1, `(.L_x_1610) ;  /* 0x000000f000017945 */ /* 0x000fe80003800000 */
[----:B------:R-:W-:Y:S05]  /*8560*/  @P4 BRA `(.L_x_1611) ;  /* 0x0000000000344947 */ /* 0x000fea0003800000 */
[----:B------:R-:W-:Y:S01]  /*8570*/  ISETP.NE.AND P5, PT, R30, RZ, PT ;  /* 0x000000ff1e00720c */ /* 0x000fe20003fa5270 */
[----:B------:R-:W-:Y:S01]  /*8580*/  ULDC.64 UR4, c[0x0][0x208] ;  /* 0x0000820000047ab9 */ /* 0x000fe20000000a00 */
[----:B------:R-:W-:Y:S02]  /*8590*/  ISETP.NE.AND P4, PT, R93, RZ, PT ;  /* 0x000000ff5d00720c */ /* 0x000fe40003f85270 */
[----:B------:R-:W-:-:S09]  /*85a0*/  ISETP.NE.AND P3, PT, R94, RZ, PT ;  /* 0x000000ff5e00720c */ /* 0x000fd20003f65270 */
[----:B------:R-:W1:Y:S04]  /*85b0*/  @P5 LDS.128 R36, [R103+0x20400] ;  /* 0x0204000067245984 */ /* 0x000e680000000c00 */
[----:B------:R-:W2:Y:S04]  /*85c0*/  @P3 LDS.128 R40, [R103+0x24400] ;  /* 0x0244000067283984 */ /* 0x000ea80000000c00 */
[----:B-1----:R-:W-:Y:S01]  /*85d0*/  @P5 STG.E.128 desc[UR4][R50.64], R36 ;  /* 0x0000002432005986 */ /* 0x002fe2000c101d04 */
[----:B------:R-:W-:-:S03]  /*85e0*/  ISETP.NE.AND P5, PT, R95, RZ, PT ;  /* 0x000000ff5f00720c */ /* 0x000fc60003fa5270 */
[----:B------:R-:W1:Y:S04]  /*85f0*/  @P4 LDS.128 R36, [R103+0x22400] ;  /* 0x0224000067244984 */ /* 0x000e680000000c00 */
[----:B--2---:R-:W-:Y:S06]  /*8600*/  @P3 STG.E.128 desc[UR4][R50.64+0x100], R40 ;  /* 0x0001002832003986 */ /* 0x004fec000c101d04 */
[----:B------:R-:W2:Y:S04]  /*8610*/  @P5 LDS.128 R44, [R103+0x26400] ;  /* 0x02640000672c5984 */ /* 0x000ea80000000c00 */
[----:B-1----:R1:W-:Y:S04]  /*8620*/  @P4 STG.E.128 desc[UR4][R50.64+0x80], R36 ;  /* 0x0000802432004986 */ /* 0x0023e8000c101d04 */
[----:B--2---:R1:W-:Y:S02]  /*8630*/  @P5 STG.E.128 desc[UR4][R50.64+0x180], R44 ;  /* 0x0001802c32005986 */ /* 0x0043e4000c101d04 */
.L_x_1611:
[----:B------:R-:W-:Y:S05]  /*8640*/  BSYNC B1 ;  /* 0x0000000000017941 */ /* 0x000fea0003800000 */
.L_x_1610:
[----:B-1----:R-:W-:-:S04]  /*8650*/  IADD3 R36, R23, 0x20, RZ ;  /* 0x0000002017247810 */ /* 0x002fc80007ffe0ff */
[----:B------:R-:W-:-:S13]  /*8660*/  ISETP.GE.AND P3, PT, R36, R105, PT ;  /* 0x000000692400720c */ /* 0x000fda0003f66270 */
        /* <DEDUP_REMOVED lines=14> */
.L_x_1571:
[----:B------:R-:W-:Y:S05]  /*8750*/  BSYNC B0 ;  /* 0x0000000000007941 */ /* 0x000fea0003800000 */
.L_x_1545:
[----:B-1234-:R-:W1:Y:S01]  /*8760*/  S2R R36, SR_TID.X ;  /* 0x0000000000247919 */ /* 0x01ee620000002100 */
        /* <DEDUP_REMOVED lines=8> */
[----:B-1----:R-:W-:Y:S01]  /*87f0*/  LOP3.LUT R36, R36, 0x7f, RZ, 0xc0, !PT ;  /* 0x0000007f24247812 */ /* 0x002fe200078ec0ff */
[----:B--2---:R1:W-:Y:S03]  /*8800*/  BAR.SYNC.DEFER_BLOCKING R108, 0x80 ;  /* 0x0002006c0000751d */ /* 0x0043e60000010000 */
[----:B------:R-:W-:-:S13]  /*8810*/  ISETP.NE.AND P3, PT, R36, RZ, PT ;  /* 0x000000ff2400720c */ /* 0x000fda0003f65270 */
[----:B------:R-:W-:-:S05]  /*8820*/  @!P3 VIADD R36, R99, 0x308a0 ;  /* 0x000308a06324b836 */ /* 0x000fca0000000000 */
[----:B------:R-:W-:-:S04]  /*8830*/  @!P3 PRMT R36, RZ, 0x654, R36 ;  /* 0x00000654ff24b816 */ /* 0x000fc80000000024 */
[----:B------:R1:W-:Y:S01]  /*8840*/  @!P3 SYNCS.ARRIVE.TRANS64.RED.A1T0 RZ, [R36+URZ], RZ ;  /* 0x000000ff24ffb9a7 */ /* 0x0003e2000810043f */
[----:B------:R-:W-:Y:S05]  /*8850*/  @!P2 BRA `(.L_x_1613) ;  /* 0x000000000004a947 */ /* 0x000fea0003800000 */
[----:B------:R-:W-:Y:S01]  /*8860*/  BPT.TRAP 0x1 ;  /* 0x000000040000795c */ /* 0x000fe20000300000 */
.L_x_1613:
[----:B------:R-:W-:Y:S05]  /*8870*/  BSYNC B0 ;  /* 0x0000000000007941 */ /* 0x000fea0003800000 */
.L_x_1612:
[----:B------:R-:W2:Y:S01]  /*8880*/  SYNCS.PHASECHK.TRANS64.TRYWAIT P2, [R99+URZ+0x308b0], R109 ;  /* 0x0308b06d630075a7 */ /* 0x000ea2000804017f */
[----:B------:R-:W-:Y:S01]  /*8890*/  ULDC.64 UR4, c[0x0][0x318] ;  /* 0x0000c60000047ab9 */ /* 0x000fe20000000a00 */
[----:B------:R-:W-:Y:S01]  /*88a0*/  ULDC.64 UR60, c[0x0][0x328] ;  /* 0x0000ca00003c7ab9 */ /* 0x000fe20000000a00 */
[----:B-1----:R-:W-:Y:S01]  /*88b0*/  IMAD.U32 R36, RZ, RZ, UR5 ;  /* 0x00000005ff247e24 */ /* 0x002fe2000f8e00ff */
[----:B------:R-:W-:Y:S01]  /*88c0*/  BSSY B0, `(.L_x_1614) ;  /* 0x0000007000007945 */ /* 0x000fe20003800000 */
[----:B------:R-:W-:Y:S01]  /*88d0*/  IMAD.U32 R37, RZ, RZ, UR4 ;  /* 0x00000004ff257e24 */ /* 0x000fe2000f8e00ff */
[----:B------:R-:W-:Y:S01]  /*88e0*/  ISETP.GE.AND P4, PT, R23, R105, PT ;  /* 0x000000691700720c */ /* 0x000fe20003f86270 */
[----:B------:R-:W-:Y:S01]  /*88f0*/  IMAD.WIDE R48, R25, 0x40, R76 ;  /* 0x0000004019307825 */ /* 0x000fe200078e024c */
[----:B------:R1:W-:Y:S04]  /*8900*/  STL [R1+0x4], R36 ;  /* 0x0000042401007387 */ /* 0x0003e80000100800 */
[----:B------:R1:W-:Y:S02]  /*8910*/  STL [R1+0x8], R37 ;  /* 0x0000082501007387 */ /* 0x0003e40000100800 */
[----:B-12---:R-:W-:Y:S05]  /*8920*/  @!P2 BRA `(.L_x_1615) ;  /* 0x000002500034a947 */ /* 0x006fea0003800000 */
.L_x_2023:
[----:B------:R-:W-:Y:S05]  /*8930*/  BSYNC B0 ;  /* 0x0000000000007941 */ /* 0x000fea0003800000 */
.L_x_1614:
[----:B------:R-:W-:Y:S04]  /*8940*/  BSSY B0, `(.L_x_1616) ;  /* 0x000001e000007945 */ /* 0x000fe80003800000 */
[----:B------:R-:W-:Y:S05]  /*8950*/  @P4 BRA `(.L_x_1617) ;  /* 0x0000000000704947 */ /* 0x000fea0003800000 */
[----:B------:R-:W2:Y:S01]  /*8960*/  LDL R37, [R1+0x8] ;  /* 0x0000080001257983 */ /* 0x000ea20000100800 */
[----:B------:R-:W-:-:S03]  /*8970*/  ULDC UR6, c[0x0][0x2f4] ;  /* 0x0000bd0000067ab9 */ /* 0x000fc60000000800 */
[----:B------:R-:W3:Y:S04]  /*8980*/  LDL R36, [R1+0x4] ;  /* 0x0000040001247983 */ /* 0x000ee80000100800 */
[----:B------:R-:W4:Y:S04]  /*8990*/  LDL R44, [R1+0xc] ;  /* 0x00000c00012c7983 */ /* 0x000f280000100800 */
[----:B0-----:R-:W5:Y:S01]  /*89a0*/  LDL R42, [R1+0x10] ;  /* 0x00001000012a7983 */ /* 0x001f620000100800 */
[----:B------:R-:W-:Y:S01]  /*89b0*/  ISETP.GE.AND P5, PT, R18, UR6, PT ;  /* 0x0000000612007c0c */ /* 0x000fe2000bfa6270 */
[----:B------:R-:W-:Y:S01]  /*89c0*/  IMAD R43, R49, UR60, RZ ;  /* 0x0000003c312b7c24 */ /* 0x000fe2000f8e02ff */
[----:B------:R-:W-:Y:S01]  /*89d0*/  ISETP.GE.AND P4, PT, R226, UR6, PT ;  /* 0x00000006e2007c0c */ /* 0x000fe2000bf86270 */
[----:B------:R-:W-:-:S02]  /*89e0*/  IMAD.MOV.U32 R40, RZ, RZ, R86 ;  /* 0x000000ffff287224 */ /* 0x000fc400078e0056 */
[----:B------:R-:W-:Y:S02]  /*89f0*/  IMAD.MOV.U32 R41, RZ, RZ, R98 ;  /* 0x000000ffff297224 */ /* 0x000fe400078e0062 */
[C---:B------:R-:W-:Y:S02]  /*8a00*/  IMAD R43, R48.reuse, UR61, R43 ;  /* 0x0000003d302b7c24 */ /* 0x040fe4000f8e022b */
[----:B------:R-:W-:-:S04]  /*8a10*/  IMAD.WIDE.U32 R40, R48, UR60, R40 ;  /* 0x0000003c30287c25 */ /* 0x000fc8000f8e0028 */
[----:B------:R-:W-:Y:S01]  /*8a20*/  IMAD.IADD R41, R41, 0x1, R43 ;  /* 0x0000000129297824 */ /* 0x000fe200078e022b */
[----:B--2---:R-:W-:Y:S02]  /*8a30*/  R2UR UR4, R37 ;  /* 0x00000000250472ca */ /* 0x004fe400000e0000 */
[----:B---3--:R-:W-:Y:S02]  /*8a40*/  R2UR UR7, R36 ;  /* 0x00000000240772ca */ /* 0x008fe400000e0000 */
[----:B------:R-:W0:Y:S09]  /*8a50*/  @!P5 LDS.128 R36, [R103+0x400] ;  /* 0x000400006724d984 */ /* 0x000e320000000c00 */
[----:B------:R-:W-:Y:S01]  /*8a60*/  LEA R50, P2, R40, UR4, 0x1 ;  /* 0x0000000428327c11 */ /* 0x000fe2000f8408ff */
[----:B------:R-:W-:-:S03]  /*8a70*/  ULDC.64 UR4, c[0x0][0x208] ;  /* 0x0000820000047ab9 */ /* 0x000fc60000000a00 */
[----:B------:R-:W-:Y:S02]  /*8a80*/  LEA.HI.X R51, R40, UR7, R41, 0x1, P2 ;  /* 0x0000000728337c11 */ /* 0x000fe400090f0c29 */
[----:B----4-:R-:W-:-:S03]  /*8a90*/  ISETP.GE.AND P2, PT, R44, UR6, PT ;  /* 0x000000062c007c0c */ /* 0x010fc6000bf46270 */
[----:B0-----:R-:W-:Y:S01]  /*8aa0*/  @!P5 STG.E.128 desc[UR4][R50.64], R36 ;  /* 0x000000243200d986 */ /* 0x001fe2000c101d04 */
[----:B-----5:R-:W-:-:S03]  /*8ab0*/  ISETP.GE.AND P5, PT, R42, UR6, PT ;  /* 0x000000062a007c0c */ /* 0x020fc6000bfa6270 */
[----:B------:R-:W0:Y:S06]  /*8ac0*/  @!P4 LDS.128 R36, [R103+0x2400] ;  /* 0x002400006724c984 */ /* 0x000e2c0000000c00 */
[----:B------:R-:W2:Y:S04]  /*8ad0*/  @!P2 LDS.128 R40, [R103+0x4400] ;  /* 0x004400006728a984 */ /* 0x000ea80000000c00 */
[----:B------:R-:W3:Y:S04]  /*8ae0*/  @!P5 LDS.128 R44, [R103+0x6400] ;  /* 0x00640000672cd984 */ /* 0x000ee80000000c00 */
[----:B0-----:R4:W-:Y:S04]  /*8af0*/  @!P4 STG.E.128 desc[UR4][R50.64+0x80], R36 ;  /* 0x000080243200c986 */ /* 0x0019e8000c101d04 */
[----:B--2---:R4:W-:Y:S04]  /*8b00*/  @!P2 STG.E.128 desc[UR4][R50.64+0x100], R40 ;  /* 0x000100283200a986 */ /* 0x0049e8000c101d04 */
[----:B---3--:R4:W-:Y:S02]  /*8b10*/  @!P5 STG.E.128 desc[UR4][R50.64+0x180], R44 ;  /* 0x0001802c3200d986 */ /* 0x0089e4000c101d04 */
.L_x_1617:
[----:B------:R-:W-:Y:S05]  /*8b20*/  BSYNC B0 ;  /* 0x0000000000007941 */ /* 0x000fea0003800000 */
.L_x_1616:
[----:B----4-:R-:W-:Y:S01]  /*8b30*/  VIADD R36, R23, 0x20 ;  /* 0x0000002017247836 */ /* 0x010fe20000000000 */
[----:B------:R-:W-:Y:S04]  /*8b40*/  BSSY B0, `(.L_x_1618) ;  /* 0x0000023000007945 */ /* 0x000fe80003800000 */
[----:B------:R-:W-:-:S13]  /*8b50*/  ISETP.GE.AND P2, PT, R36, R105, PT ;  /* 0x000000692400720c */ /* 0x000fda0003f46270 */
[----:B------:R-:W-:Y:S05]  /*8b60*/  @P2 BRA `(.L_x_1619) ;  /* 0x0000000000802947 */ /* 0x000fea0003800000 */
[----:B------:R-:W2:Y:S01]  /*8b70*/  LDL R36, [R1+0x4] ;  /* 0x0000040001247983 */ /* 0x000ea20000100800 */
[----:B------:R-:W-:-:S03]  /*8b80*/  ULDC UR6, c[0x0][0x2f4] ;  /* 0x0000bd0000067ab9 */ /* 0x000fc60000000800 */
[----:B------:R-:W3:Y:S04]  /*8b90*/  LDL R39, [R1+0xc] ;  /* 0x00000c0001277983 */ /* 0x000ee80000100800 */
[----:B------:R-:W4:Y:S04]  /*8ba0*/  LDL R38, [R1+0x10] ;  /* 0x0000100001267983 */ /* 0x000f280000100800 */
[----:B------:R-:W5:Y:S01]  /*8bb0*/  LDL R37, [R1+0x8] ;  /* 0x0000080001257983 */ /* 0x000f620000100800 */
[----:B------:R-:W-:Y:S01]  /*8bc0*/  ISETP.GE.AND P2, PT, R18, UR6, PT ;  /* 0x0000000612007c0c */ /* 0x000fe2000bf46270 */
[----:B0-----:R-:W-:Y:S01]  /*8bd0*/  IMAD.MOV.U32 R40, RZ, RZ, R86 ;  /* 0x000000ffff287224 */ /* 0x001fe200078e0056 */
[----:B------:R-:W-:Y:S01]  /*8be0*/  IADD3 R43, P4, R48, 0x20, RZ ;  /* 0x00000020302b7810 */ /* 0x000fe20007f9e0ff */
[----:B------:R-:W-:Y:S01]  /*8bf0*/  IMAD.MOV.U32 R41, RZ, RZ, R98 ;  /* 0x000000ffff297224 */ /* 0x000fe200078e0062 */
[----:B------:R-:W-:-:S03]  /*8c00*/  ISETP.GE.AND P5, PT, R226, UR6, PT ;  /* 0x00000006e2007c0c */ /* 0x000fc6000bfa6270 */
[----:B------:R-:W-:Y:S02]  /*8c10*/  IMAD.X R48, RZ, RZ, R49, P4 ;  /* 0x000000ffff307224 */ /* 0x000fe400020e0631 */
[----:B------:R-:W-:-:S04]  /*8c20*/  IMAD.WIDE.U32 R40, R43, UR60, R40 ;  /* 0x0000003c2b287c25 */ /* 0x000fc8000f8e0028 */
[----:B------:R-:W-:-:S04]  /*8c30*/  IMAD R48, R48, UR60, RZ ;  /* 0x0000003c30307c24 */ /* 0x000fc8000f8e02ff */
[----:B------:R-:W-:-:S04]  /*8c40*/  IMAD R43, R43, UR61, R48 ;  /* 0x0000003d2b2b7c24 */ /* 0x000fc8000f8e0230 */
[----:B------:R-:W-:Y:S01]  /*8c50*/  IMAD.IADD R41, R41, 0x1, R43 ;  /* 0x0000000129297824 */ /* 0x000fe200078e022b */
[----:B--2---:R-:W-:Y:S01]  /*8c60*/  R2UR UR7, R36 ;  /* 0x00000000240772ca */ /* 0x004fe200000e0000 */
[----:B---3--:R-:W-:Y:S01]  /*8c70*/  IMAD.MOV.U32 R44, RZ, RZ, R39 ;  /* 0x000000ffff2c7224 */ /* 0x008fe200078e0027 */
[----:B----4-:R-:W-:Y:S02]  /*8c80*/  MOV R42, R38 ;  /* 0x00000026002a7202 */ /* 0x010fe40000000f00 */
[----:B-----5:R-:W-:Y:S02]  /*8c90*/  R2UR UR4, R37 ;  /* 0x00000000250472ca */ /* 0x020fe400000e0000 */
[----:B------:R-:W0:Y:S11]  /*8ca0*/  @!P2 LDS.128 R36, [R103+0x1400] ;  /* 0x001400006724a984 */ /* 0x000e360000000c00 */
[----:B------:R-:W-:Y:S01]  /*8cb0*/  LEA R48, P4, R40, UR4, 0x1 ;  /* 0x0000000428307c11 */ /* 0x000fe2000f8808ff */
[----:B------:R-:W-:-:S03]  /*8cc0*/  ULDC.64 UR4, c[0x0][0x208] ;  /* 0x0000820000047ab9 */ /* 0x000fc60000000a00 */
[----:B------:R-:W-:Y:S02]  /*8cd0*/  LEA.HI.X R49, R40, UR7, R41, 0x1, P4 ;  /* 0x0000000728317c11 */ /* 0x000fe4000a0f0c29 */
[----:B------:R-:W-:-:S03]  /*8ce0*/  ISETP.GE.AND P4, PT, R44, UR6, PT ;  /* 0x000000062c007c0c */ /* 0x000fc6000bf86270 */
[----:B0-----:R-:W-:Y:S01]  /*8cf0*/  @!P2 STG.E.128 desc[UR4][R48.64], R36 ;  /* 0x000000243000a986 */ /* 0x001fe2000c101d04 */
[----:B------:R-:W-:-:S03]  /*8d00*/  ISETP.GE.AND P2, PT, R42, UR6, PT ;  /* 0x000000062a007c0c */ /* 0x000fc6000bf46270 */
[----:B------:R-:W0:Y:S06]  /*8d10*/  @!P5 LDS.128 R36, [R103+0x3400] ;  /* 0x003400006724d984 */ /* 0x000e2c0000000c00 */
[----:B------:R-:W2:Y:S04]  /*8d20*/  @!P4 LDS.128 R40, [R103+0x5400] ;  /* 0x005400006728c984 */ /* 0x000ea80000000c00 */
[----:B------:R-:W3:Y:S04]  /*8d30*/  @!P2 LDS.128 R44, [R103+0x7400] ;  /* 0x00740000672ca984 */ /* 0x000ee80000000c00 */
[----:B0-----:R4:W-:Y:S04]  /*8d40*/  @!P5 STG.E.128 desc[UR4][R48.64+0x80], R36 ;  /* 0x000080243000d986 */ /* 0x0019e8000c101d04 */
[----:B--2---:R4:W-:Y:S04]  /*8d50*/  @!P4 STG.E.128 desc[UR4][R48.64+0x100], R40 ;  /* 0x000100283000c986 */ /* 0x0049e8000c101d04 */
[----:B---3--:R4:W-:Y:S02]  /*8d60*/  @!P2 STG.E.128 desc[UR4][R48.64+0x180], R44 ;  /* 0x0001802c3000a986 */ /* 0x0089e4000c101d04 */
.L_x_1619:
[----:B------:R-:W-:Y:S05]  /*8d70*/  BSYNC B0 ;  /* 0x0000000000007941 */ /* 0x000fea0003800000 */
.L_x_1618:
[----:B------:R-:W-:Y:S01]  /*8d80*/  @!PT LDS RZ, [RZ] ;  /* 0x00000000fffff984 */ /* 0x000fe20000000800 */
[----:B------:R-:W-:Y:S01]  /*8d90*/  @!PT LDS RZ, [RZ] ;  /* 0x00000000fffff984 */ /* 0x000fe20000000800 */
[----:B------:R-:W-:Y:S01]  /*8da0*/  @!PT LDS RZ, [RZ] ;  /* 0x00000000fffff984 */ /* 0x000fe20000000800 */
[----:B------:R-:W-:Y:S01]  /*8db0*/  @!PT LDS RZ, [RZ] ;  /* 0x00000000fffff984 */ /* 0x000fe20000000800 */
[----:B------:R2:W-:Y:S06]  /*8dc0*/  MEMBAR.ALL.CTA ;  /* 0x0000000000007992 */ /* 0x0005ec0000008000 */
[----:B--2---:R-:W2:Y:S01]  /*8dd0*/  FENCE.VIEW.ASYNC.S ;  /* 0x00000000000073c6 */ /* 0x004ea20000000000 */
[----:B01----:R-:W-:Y:S01]  /*8de0*/  @!P3 VIADD R99, R99, 0x308c0 ;  /* 0x000308c06363b836 */ /* 0x003fe20000000000 */
[----:B--2---:R0:W-:Y:S01]  /*8df0*/  BAR.SYNC.DEFER_BLOCKING R108, 0x80 ;  /* 0x0002006c0000751d */ /* 0x0041e20000010000 */
[----:B------:R-:W-:Y:S01]  /*8e00*/  ISETP.NE.AND P4, PT, R100, RZ, PT ;  /* 0x000000ff6400720c */ /* 0x000fe20003f85270 */
[----:B------:R-:W-:-:S02]  /*8e10*/  VIADD R17, R17, 0x1 ;  /* 0x0000000111117836 */ /* 0x000fc40000000000 */
[----:B------:R-:W-:Y:S02]  /*8e20*/  @!P3 PRMT R99, RZ, 0x654, R99 ;  /* 0x00000654ff63b816 */ /* 0x000fe40000000063 */
[----:B------:R-:W-:Y:S02]  /*8e30*/  PLOP3.LUT P2, PT, PT, PT, PT, 0x8, 0x0 ;  /* 0x000000000000781c */ /* 0x000fe40003f4e170 */
[----:B------:R0:W-:Y:S01]  /*8e40*/  @!P3 SYNCS.ARRIVE.TRANS64.RED.A1T0 RZ, [R99+URZ], RZ ;  /* 0x000000ff63ffb9a7 */ /* 0x0001e2000810043f */
[----:B------:R-:W-:-:S04]  /*8e50*/  ISETP.NE.AND P3, PT, R17, 0x2, PT ;  /* 0x000000021100780c */ /* 0x000fc80003f65270 */
[----:B----4-:R-:W-:Y:S02]  /*8e60*/  SEL R36, RZ, 0x1, P3 ;  /* 0x00000001ff247807 */ /* 0x010fe40001800000 */
[----:B------:R-:W-:Y:S02]  /*8e70*/  SEL R17, R17, RZ, P3 ;  /* 0x000000ff11117207 */ /* 0x000fe40001800000 */
[----:B------:R-:W-:Y:S01]  /*8e80*/  LOP3.LUT R237, R237, R36, RZ, 0x3c, !PT ;  /* 0x00000024eded7212 */ /* 0x000fe200078e3cff */
[----:B0-----:R-:W-:Y:S06]  /*8e90*/  @P4 BRA `(.L_x_1620) ;  /* 0xffffffa400144947 */ /* 0x001fec000383ffff */
.L_x_1540:
[----:B------:R-:W2:Y:S01]  /*8ea0*/  LDL R36, [R1+0x14] ;  /* 0x0000140001247983 */ /* 0x000ea20000100800 */
[----:B------:R-:W0:Y:S01]  /*8eb0*/  LDC R0, c[0x0][0x448] ;  /* 0x00011200ff007b82 */ /* 0x000e220000000800 */
[----:B------:R-:W-:Y:S01]  /*8ec0*/  IADD3 R7, R221, 0x1, -R220 ;  /* 0x00000001dd077810 */ /* 0x000fe20007ffe8dc */
[----:B------:R-:W-:Y:S06]  /*8ed0*/  BSSY B0, `(.L_x_1621) ;  /* 0x000000d000007945 */ /* 0x000fec0003800000 */
[----:B------:R-:W1:Y:S01]  /*8ee0*/  LDC.64 R2, c[0x0][0x9e0] ;  /* 0x00027800ff027b82 */ /* 0x000e620000000a00 */
[----:B0-----:R-:W-:-:S02]  /*8ef0*/  ISETP.NE.AND P1, PT, R0, 0x1, PT ;  /* 0x000000010000780c */ /* 0x001fc40003f25270 */
[----:B-1----:R-:W-:-:S11]  /*8f00*/  ISETP.GE.AND P3, PT, R3, 0x1, PT ;  /* 0x000000010300780c */ /* 0x002fd60003f66270 */
[----:B------:R-:W0:Y:S08]  /*8f10*/  @P1 LDC R5, c[0x0][0x44c] ;  /* 0x00011300ff051b82 */ /* 0x000e300000000800 */
[----:B------:R-:W1:Y:S01]  /*8f20*/  @P1 LDC R4, c[0x0][0x450] ;  /* 0x00011400ff041b82 */ /* 0x000e620000000800 */
[----:B--2---:R-:W-:-:S04]  /*8f30*/  VIADD R0, R36, 0x7f ;  /* 0x0000007f24007836 */ /* 0x004fc80000000000 */
[----:B0-----:R-:W-:-:S05]  /*8f40*/  @P1 IMAD.HI.U32 R5, R0, R5, RZ ;  /* 0x0000000500051227 */ /* 0x001fca00078e00ff */
[----:B-1----:R-:W-:-:S05]  /*8f50*/  @P1 SHF.R.U32.HI R0, RZ, R4, R5 ;  /* 0x00000004ff001219 */ /* 0x002fca0000011605 */
[----:B------:R-:W-:Y:S01]  /*8f60*/  IMAD.IADD R7, R7, 0x1, R0 ;  /* 0x0000000107077824 */ /* 0x000fe200078e0200 */
[----:B------:R-:W-:Y:S06]  /*8f70*/  @P2 BRA `(.L_x_1622) ;  /* 0x0000000000082947 */ /* 0x000fec0003800000 */
[----:B------:R-:W0:Y:S02]  /*8f80*/  FENCE.VIEW.ASYNC.G ;  /* 0x00000000000073c6 */ /* 0x000e240000000100 */
[----:B0-----:R-:W-:Y:S06]  /*8f90*/  BAR.ARV 0xc, 0x180 ;  /* 0x0306000000007b1d */ /* 0x001fec0000002000 */
.L_x_1622:
[----:B------:R-:W-:Y:S05]  /*8fa0*/  BSYNC B0 ;  /* 0x0000000000007941 */ /* 0x000fea0003800000 */
.L_x_1621:
[----:B------:R-:W-:Y:S01]  /*8fb0*/  IADD3 R2, R7, R2, RZ ;  /* 0x0000000207027210 */ /* 0x000fe20007ffe0ff */
[----:B------:R-:W-:Y:S06]  /*8fc0*/  @!P3 BRA `(.L_x_1623) ;  /* 0x000000000048b947 */ /* 0x000fec0003800000 */
        /* <DEDUP_REMOVED lines=11> */
.L_x_1625:
[----:B------:R-:W-:-:S13]  /*9080*/  ISETP.NE.AND P0, PT, R3, 0x1, PT ;  /* 0x000000010300780c */ /* 0x000fda0003f05270 */
[----:B------:R-:W0:Y:S02]  /*9090*/  @P0 LDC.64 R4, c[0x0][0x9e8] ;  /* 0x00027a00ff040b82 */ /* 0x000e240000000a00 */
[----:B0-----:R-:W-:-:S05]  /*90a0*/  @P0 IMAD.HI.U32 R4, R0, R4, RZ ;  /* 0x0000000400040227 */ /* 0x001fca00078e00ff */
[----:B------:R-:W-:-:S07]  /*90b0*/  @P0 SHF.R.U32.HI R0, RZ, R5, R4 ;  /* 0x00000005ff000219 */ /* 0x000fce0000011604 */
.L_x_1626:
[----:B------:R-:W-:Y:S05]  /*90c0*/  BSYNC B0 ;  /* 0x0000000000007941 */ /* 0x000fea0003800000 */
.L_x_1624:
[----:B------:R-:W-:-:S05]  /*90d0*/  IMAD R5, R0, R3, R3 ;  /* 0x0000000300057224 */ /* 0x000fca00078e0203 */
[----:B------:R-:W-:-:S07]  /*90e0*/  VIMNMX R2, R2, R5, PT ;  /* 0x0000000502027248 */ /* 0x000fce0003fe0100 */
.L_x_1623:
[----:B------:R-:W0:Y:S01]  /*90f0*/  @P1 LDC R0, c[0x0][0x44c] ;  /* 0x00011300ff001b82 */ /* 0x000e220000000800 */
[----:B------:R-:W-:Y:S01]  /*9100*/  VIADD R2, R2, 0x3f ;  /* 0x0000003f02027836 */ /* 0x000fe20000000000 */
[----:B------:R-:W-:Y:S01]  /*9110*/  ULDC UR4, c[0x0][0x9dc] ;  /* 0x0002770000047ab9 */ /* 0x000fe20000000800 */
[----:B------:R-:W-:-:S03]  /*9120*/  IMAD.MOV.U32 R7, RZ, RZ, R36 ;  /* 0x000000ffff077224 */ /* 0x000fc600078e0024 */
[----:B------:R-:W-:Y:S02]  /*9130*/  SHF.R.S32.HI R5, RZ, 0x1f, R2 ;  /* 0x0000001fff057819 */ /* 0x000fe40000011402 */
[----:B------:R-:W1:Y:S02]  /*9140*/  @P1 LDC R9, c[0x0][0x450] ;  /* 0x00011400ff091b82 */ /* 0x000e640000000800 */
[----:B------:R-:W-:-:S04]  /*9150*/  LEA.HI R5, R5, R2, RZ, 0x6 ;  /* 0x0000000205057211 */ /* 0x000fc800078f30ff */
[----:B------:R-:W-:Y:S01]  /*9160*/  SHF.R.S32.HI R5, RZ, 0x6, R5 ;  /* 0x00000006ff057819 */ /* 0x000fe20000011405 */
[----:B0-----:R-:W-:-:S05]  /*9170*/  @P1 IMAD.HI.U32 R0, R36, R0, RZ ;  /* 0x0000000024001227 */ /* 0x001fca00078e00ff */
[----:B-1----:R-:W-:Y:S02]  /*9180*/  @P1 SHF.R.U32.HI R7, RZ, R9, R0 ;  /* 0x00000009ff071219 */ /* 0x002fe40000011600 */
[----:B------:R-:W-:-:S03]  /*9190*/  VIMNMX R9, R104, R5, PT ;  /* 0x0000000568097248 */ /* 0x000fc60003fe0100 */
[----:B------:R-:W-:-:S04]  /*91a0*/  IMAD.IADD R0, R154, 0x1, R7 ;  /* 0x000000019a007824 */ /* 0x000fc800078e0207 */
        /* <DEDUP_REMOVED lines=12> */
.L_x_1629:
[----:B------:R-:W-:-:S13]  /*9270*/  ISETP.NE.AND P0, PT, R3, 0x1, PT ;  /* 0x000000010300780c */ /* 0x000fda0003f05270 */
[----:B------:R-:W0:Y:S02]  /*9280*/  @P0 LDC.64 R4, c[0x0][0x9e8] ;  /* 0x00027a00ff040b82 */ /* 0x000e240000000a00 */
[----:B0-----:R-:W-:-:S05]  /*9290*/  @P0 IMAD.HI.U32 R4, R0, R4, RZ ;  /* 0x0000000400040227 */ /* 0x001fca00078e00ff */
[----:B------:R-:W-:-:S07]  /*92a0*/  @P0 SHF.R.U32.HI R0, RZ, R5, R4 ;  /* 0x00000005ff000219 */ /* 0x000fce0000011604 */
.L_x_1630:
[----:B------:R-:W-:Y:S05]  /*92b0*/  BSYNC B0 ;  /* 0x0000000000007941 */ /* 0x000fea0003800000 */
.L_x_1628:
[----:B------:R-:W-:-:S05]  /*92c0*/  IMAD R3, R0, R3, RZ ;  /* 0x0000000300037224 */ /* 0x000fca00078e02ff */
[----:B------:R-:W-:-:S07]  /*92d0*/  VIMNMX R2, R2, R3, !PT ;  /* 0x0000000302027248 */ /* 0x000fce0007fe0100 */
.L_x_1627:
[----:B------:R-:W-:Y:S01]  /*92e0*/  SHF.R.S32.HI R3, RZ, 0x1f, R2 ;  /* 0x0000001fff037819 */ /* 0x000fe20000011402 */
[----:B------:R-:W-:Y:S01]  /*92f0*/  BSSY B0, `(.L_x_1631) ;  /* 0x0000027000007945 */ /* 0x000fe20003800000 */
[----:B------:R-:W-:Y:S02]  /*9300*/  IMAD.MOV.U32 R204, RZ, RZ, RZ ;  /* 0x000000ffffcc7224 */ /* 0x000fe400078e00ff */
[----:B------:R-:W-:-:S04]  /*9310*/  LEA.HI R3, R3, R2, RZ, 0x6 ;  /* 0x0000000203037211 */ /* 0x000fc800078f30ff */
[----:B------:R-:W-:-:S04]  /*9320*/  SHF.R.S32.HI R3, RZ, 0x6, R3 ;  /* 0x00000006ff037819 */ /* 0x000fc80000011403 */
[----:B------:R-:W-:-:S04]  /*9330*/  VIMNMX R11, RZ, R3, !PT ;  /* 0x00000003ff0b7248 */ /* 0x000fc80007fe0100 */
[----:B------:R-:W-:-:S13]  /*9340*/  ISETP.GT.AND P0, PT, R9, R11, PT ;  /* 0x0000000b0900720c */ /* 0x000fda0003f04270 */
[----:B------:R-:W-:Y:S05]  /*9350*/  @!P0 BRA `(.L_x_1632) ;  /* 0x0000000000808947 */ /* 0x000fea0003800000 */
[----:B------:R-:W2:Y:S01]  /*9360*/  LDL R0, [R1+0x4c] ;  /* 0x00004c0001007983 */ /* 0x000ea20000100800 */
[----:B------:R-:W-:Y:S01]  /*9370*/  ULDC UR4, c[0x0][0x9f0] ;  /* 0x00027c0000047ab9 */ /* 0x000fe20000000800 */
[----:B--2---:R-:W-:-:S04]  /*9380*/  ISETP.NE.AND P0, PT, R0, RZ, PT ;  /* 0x000000ff0000720c */ /* 0x004fc80003f05270 */
[----:B------:R-:W-:-:S04]  /*9390*/  SEL R6, R0, UR4, P0 ;  /* 0x0000000400067c07 */ /* 0x000fc80008000000 */
[-C--:B------:R-:W-:Y:S02]  /*93a0*/  IABS R5, R6.reuse ;  /* 0x0000000600057213 */ /* 0x080fe40000000000 */
[----:B------:R-:W-:Y:S02]  /*93b0*/  IADD3 R0, R6, -0x1, R9 ;  /* 0xffffffff06007810 */ /* 0x000fe40007ffe009 */
[----:B------:R-:W0:Y:S01]  /*93c0*/  I2F.RP R4, R5 ;  /* 0x0000000500047306 */ /* 0x000e220000209400 */
[----:B------:R-:W-:Y:S02]  /*93d0*/  IABS R10, R6 ;  /* 0x00000006000a7213 */ /* 0x000fe40000000000 */
[----:B------:R-:W-:-:S05]  /*93e0*/  IMAD.IADD R0, R0, 0x1, -R11 ;  /* 0x0000000100007824 */ /* 0x000fca00078e0a0b */
[----:B0-----:R-:W0:Y:S02]  /*93f0*/  MUFU.RCP R4, R4 ;  /* 0x0000000400047308 */ /* 0x001e240000001000 */
[----:B0-----:R-:W-:Y:S02]  /*9400*/  VIADD R2, R4, 0xffffffe ;  /* 0x0ffffffe04027836 */ /* 0x001fe40000000000 */
[----:B------:R-:W-:-:S04]  /*9410*/  IMAD.MOV R4, RZ, RZ, -R10 ;  /* 0x000000ffff047224 */ /* 0x000fc800078e0a0a */
[----:B------:R0:W1:Y:S02]  /*9420*/  F2I.FTZ.U32.TRUNC.NTZ R3, R2 ;  /* 0x0000000200037305 */ /* 0x000064000021f000 */
[----:B0-----:R-:W-:Y:S01]  /*9430*/  IMAD.MOV.U32 R2, RZ, RZ, RZ ;  /* 0x000000ffff027224 */ /* 0x001fe200078e00ff */
[----:B-1----:R-:W-:-:S05]  /*9440*/  IADD3 R8, RZ, -R3, RZ ;  /* 0x80000003ff087210 */ /* 0x002fca0007ffe0ff */
[----:B------:R-:W-:Y:S01]  /*9450*/  IMAD R7, R8, R5, RZ ;  /* 0x0000000508077224 */ /* 0x000fe200078e02ff */
[----:B------:R-:W-:Y:S02]  /*9460*/  IABS R8, R0 ;  /* 0x0000000000087213 */ /* 0x000fe40000000000 */
[----:B------:R-:W-:Y:S01]  /*9470*/  LOP3.LUT R0, R0, R6, RZ, 0x3c, !PT ;  /* 0x0000000600007212 */ /* 0x000fe200078e3cff */
[----:B------:R-:W-:-:S03]  /*9480*/  IMAD.HI.U32 R3, R3, R7, R2 ;  /* 0x0000000703037227 */ /* 0x000fc600078e0002 */
[----:B------:R-:W-:Y:S01]  /*9490*/  ISETP.GE.AND P2, PT, R0, RZ, PT ;  /* 0x000000ff0000720c */ /* 0x000fe20003f46270 */
[----:B------:R-:W-:-:S04]  /*94a0*/  IMAD.MOV.U32 R2, RZ, RZ, R8 ;  /* 0x000000ffff027224 */ /* 0x000fc800078e0008 */
[----:B------:R-:W-:-:S04]  /*94b0*/  IMAD.HI.U32 R3, R3, R2, RZ ;  /* 0x0000000203037227 */ /* 0x000fc800078e00ff */
        /* <DEDUP_REMOVED lines=8> */
[----:B------:R-:W-:-:S04]  /*9540*/  @!P1 LOP3.LUT R3, RZ, R6, RZ, 0x33, !PT ;  /* 0x00000006ff039212 */ /* 0x000fc800078e33ff */
[----:B------:R-:W-:-:S07]  /*9550*/  MOV R204, R3 ;  /* 0x0000000300cc7202 */ /* 0x000fce0000000f00 */
.L_x_1632:
[----:B------:R-:W-:Y:S05]  /*9560*/  BSYNC B0 ;  /* 0x0000000000007941 */ /* 0x000fea0003800000 */
.L_x_1631:
        /* <DEDUP_REMOVED lines=67> */
[----:B--2---:R-:W-:-:S05]  /*99a0*/  IMAD R0, R0, R204, R11 ;  /* 0x000000cc00007224 */ /* 0x004fca00078e020b */
[----:B------:R0:W-:Y:S01]  /*99b0*/  STL [R1+0x38], R0 ;  /* 0x0000380001007387 */ /* 0x0001e20000100800 */
[----:B------:R-:W-:-:S04]  /*99c0*/  VIADDMNMX R204, R0, R204, R9, PT ;  /* 0x000000cc00cc7246 */ /* 0x000fc80003800109 */
[----:B------:R-:W-:-:S13]  /*99d0*/  ISETP.GT.AND P1, PT, R204, R0, PT ;  /* 0x00000000cc00720c */ /* 0x000fda0003f24270 */
[----:B0-----:R-:W-:Y:S05]  /*99e0*/  @!P1 BRA `(.L_x_1633) ;  /* 0x0000015000749947 */ /* 0x001fea0003800000 */
[----:B------:R-:W0:Y:S01]  /*99f0*/  S2R R0, SR_TID.X ;  /* 0x0000000000007919 */ /* 0x000e220000002100 */
[----:B------:R-:W-:Y:S01]  /*9a00*/  BSSY B6, `(.L_x_1634) ;  /* 0x0000020000067945 */ /* 0x000fe20003800000 */
[----:B0-----:R-:W-:-:S05]  /*9a10*/  VIADD R0, R0, 0xffffff80 ;  /* 0xffffff8000007836 */ /* 0x001fca0000000000 */
[----:B------:R-:W-:-:S04]  /*9a20*/  SHF.R.S32.HI R3, RZ, 0x1f, R0 ;  /* 0x0000001fff037819 */ /* 0x000fc80000011400 */
[----:B------:R-:W-:-:S04]  /*9a30*/  LEA.HI R3, R3, R0, RZ, 0x7 ;  /* 0x0000000003037211 */ /* 0x000fc800078f38ff */
[----:B------:R-:W-:-:S06]  /*9a40*/  SHF.R.S32.HI R0, RZ, 0x7, R3 ;  /* 0x00000007ff007819 */ /* 0x000fcc0000011403 */
[----:B------:R-:W0:Y:S02]  /*9a50*/  SHFL.IDX PT, R0, R0, RZ, 0x1f ;  /* 0x00001fff00007589 */ /* 0x000e2400000e0000 */
[----:B0-----:R-:W-:-:S04]  /*9a60*/  LEA.HI R2, R0, R0, RZ, 0x1 ;  /* 0x0000000000027211 */ /* 0x001fc800078f08ff */
[----:B------:R-:W-:Y:S01]  /*9a70*/  LOP3.LUT R3, R2, 0x1e, RZ, 0xc0, !PT ;  /* 0x0000001e02037812 */ /* 0x000fe200078ec0ff */
[----:B------:R-:W-:-:S04]  /*9a80*/  VIADD R2, R16, 0x10400 ;  /* 0x0001040010027836 */ /* 0x000fc80000000000 */
[----:B------:R-:W-:Y:S01]  /*9a90*/  IMAD.IADD R3, R0, 0x1, -R3 ;  /* 0x0000000100037824 */ /* 0x000fe200078e0a03 */
[----:B------:R-:W-:-:S03]  /*9aa0*/  LOP3.LUT P0, RZ, R2, 0x3ff, RZ, 0xc0, !PT ;  /* 0x000003ff02ff7812 */ /* 0x000fc6000780c0ff */
[----:B------:R-:W-:Y:S01]  /*9ab0*/  IMAD R3, R3, 0x2000, R2 ;  /* 0x0000200003037824 */ /* 0x000fe200078e0202 */
[----:B------:R-:W-:-:S04]  /*9ac0*/  P2R R24, PR, RZ, 0x1 ;  /* 0x00000001ff187803 */ /* 0x000fc80000000000 */
[----:B------:R-:W-:-:S04]  /*9ad0*/  SHF.R.U32.HI R2, RZ, 0x4, R3 ;  /* 0x00000004ff027819 */ /* 0x000fc80000011603 */
[----:B------:R-:W-:Y:S01]  /*9ae0*/  LOP3.LUT R2, R2, 0x3fff, RZ, 0xc0, !PT ;  /* 0x00003fff02027812 */ /* 0x000fe200078ec0ff */
[----:B------:R-:W-:Y:S06]  /*9af0*/  @!P0 BRA `(.L_x_1635) ;  /* 0x0000000000408947 */ /* 0x000fec0003800000 */
[----:B------:R-:W-:Y:S01]  /*9b00*/  MOV R14, 0x0 ;  /* 0x00000000000e7802 */ /* 0x000fe20000000f00 */
[----:B------:R-:W-:Y:S01]  /*9b10*/  ULDC.64 UR4, c[0x4][0xa8] ;  /* 0x01002a0000047ab9 */ /* 0x000fe20000000a00 */
[----:B------:R-:W-:Y:S01]  /*9b20*/  ULDC.64 UR6, c[0x4][0xb0] ;  /* 0x01002c0000067ab9 */ /* 0x000fe20000000a00 */
[----:B------:R-:W-:Y:S02]  /*9b30*/  IMAD.U32 R4, RZ, RZ, UR4 ;  /* 0x00000004ff047e24 */ /* 0x000fe4000f8e00ff */
        /* <DEDUP_REMOVED lines=8> */
[----:B------:R-:W-:Y:S02]  /*9bc0*/  IMAD.MOV.U32 R12, RZ, RZ, 0x1 ;  /* 0x00000001ff0c7424 */ /* 0x000fe400078e00ff */
[----:B------:R-:W-:-:S07]  /*9bd0*/  IMAD.MOV.U32 R13, RZ, RZ, RZ ;  /* 0x000000ffff0d7224 */ /* 0x000fce00078e00ff */
[----:B------:R-:W-:-:S07]  /*9be0*/  LEPC R20, `(.L_x_1635) ;  /* 0x000000001014794e */ /* 0x000fce0000000000 */
[----:B0----5:R-:W-:Y:S05]  /*9bf0*/  CALL.ABS.NOINC R14 ;  /* 0x000000000e007343 */ /* 0x021fea0003c00000 */
.L_x_1635:
[----:B------:R-:W-:Y:S05]  /*9c00*/  BSYNC B6 ;  /* 0x0000000000067941 */ /* 0x000fea0003800000 */
.L_x_1634:
        /* <DEDUP_REMOVED lines=13> */
.L_x_1639:
[----:B-1----:R1:W2:Y:S02]  /*9ce0*/  SYNCS.PHASECHK.TRANS64.TRYWAIT P0, [R16+URZ+0x30800], R3 ;  /* 0x03080003100075a7 */ /* 0x0022a4000800017f */
[----:B--2---:R-:W-:Y:S05]  /*9cf0*/  @!P0 NANOSLEEP.SYNCS 0x989680 ;  /* 0x009896800000895d */ /* 0x004fea0003900000 */
[----:B------:R-:W2:Y:S02]  /*9d00*/  @!P0 SYNCS.PHASECHK.TRANS64 P0, [R16+URZ+0x30800], R3 ;  /* 0x03080003100085a7 */ /* 0x000ea4000800007f */
[----:B--2---:R-:W-:Y:S05]  /*9d10*/  @!P0 BRA `(.L_x_1639) ;  /* 0xfffffffc00f08947 */ /* 0x004fea000383ffff */
.L_x_1638:
[----:B------:R-:W-:Y:S05]  /*9d20*/  BSYNC B0 ;  /* 0x0000000000007941 */ /* 0x000fea0003800000 */
.L_x_1637:
[----:B------:R-:W-:Y:S05]  /*9d30*/  BRA `(.L_x_1640) ;  /* 0x0000009400747947 */ /* 0x000fea0003800000 */
.L_x_1636:
[----:B------:R-:W-:Y:S01]  /*9d40*/  ISETP.NE.AND P0, PT, R24, RZ, PT ;  /* 0x000000ff1800720c */ /* 0x000fe20003f05270 */
[----:B------:R-:W-:Y:S01]  /*9d50*/  ULDC.64 UR4, c[0x0][0x3f8] ;  /* 0x0000fe0000047ab9 */ /* 0x000fe20000000a00 */
[----:B-----5:R-:W-:Y:S01]  /*9d60*/  SHF.R.S32.HI R0, RZ, 0x1f, R101 ;  /* 0x0000001fff007819 */ /* 0x020fe20000011465 */
[----:B------:R-:W-:Y:S01]  /*9d70*/  ULDC.64 UR6, c[0x0][0x408] ;  /* 0x0001020000067ab9 */ /* 0x000fe20000000a00 */
[----:B------:R-:W-:Y:S01]  /*9d80*/  IMAD.WIDE.U32 R24, R101, UR4, RZ ;  /* 0x0000000465187c25 */ /* 0x000fe2000f8e00ff */
[----:B------:R-:W-:Y:S03]  /*9d90*/  BSSY B6, `(.L_x_1641) ;  /* 0x0000019000067945 */ /* 0x000fe60003800000 */
[C---:B------:R-:W-:Y:S02]  /*9da0*/  IMAD R4, R0.reuse, UR4, RZ ;  /* 0x0000000400047c24 */ /* 0x040fe4000f8e02ff */
[----:B------:R-:W-:-:S02]  /*9db0*/  IMAD R0, R0, UR6, RZ ;  /* 0x0000000600007c24 */ /* 0x000fc4000f8e02ff */
[C---:B------:R-:W-:Y:S02]  /*9dc0*/  IMAD R33, R101.reuse, UR5, R4 ;  /* 0x0000000565217c24 */ /* 0x040fe4000f8e0204 */
[C---:B------:R-:W-:Y:S02]  /*9dd0*/  IMAD R29, R101.reuse, UR7, R0 ;  /* 0x00000007651d7c24 */ /* 0x040fe4000f8e0200 */
[----:B------:R-:W-:-:S04]  /*9de0*/  IMAD.WIDE.U32 R26, R101, UR6, RZ ;  /* 0x00000006651a7c25 */ /* 0x000fc8000f8e00ff */
[----:B------:R-:W-:Y:S02]  /*9df0*/  IMAD.IADD R33, R33, 0x1, R25 ;  /* 0x0000000121217824 */ /* 0x000fe400078e0219 */
[----:B------:R-:W-:Y:S01]  /*9e00*/  IMAD.IADD R29, R29, 0x1, R27 ;  /* 0x000000011d1d7824 */ /* 0x000fe200078e021b */
[----:B------:R-:W-:Y:S06]  /*9e10*/  @!P0 BRA `(.L_x_1642) ;  /* 0x0000000000408947 */ /* 0x000fec0003800000 */
[----:B------:R-:W-:Y:S01]  /*9e20*/  MOV R14, 0x0 ;  /* 0x00000000000e7802 */ /* 0x000fe20000000f00 */
[----:B------:R-:W-:Y:S01]  /*9e30*/  ULDC.64 UR4, c[0x4][0xa8] ;  /* 0x01002a0000047ab9 */ /* 0x000fe20000000a00 */
[----:B------:R-:W-:Y:S01]  /*9e40*/  ULDC.64 UR6, c[0x4][0xb0] ;  /* 0x01002c0000067ab9 */ /* 0x000fe20000000a00 */
[----:B------:R-:W-:Y:S01]  /*9e50*/  IMAD.U32 R4, RZ, RZ, UR4 ;  /* 0x00000004ff047e24 */ /* 0x000fe2000f8e00ff */
[----:B------:R-:W-:Y:S01]  /*9e60*/  MOV R5, UR5 ;  /* 0x0000000500057c02 */ /* 0x000fe20008000f00 */
[----:B------:R-:W-:Y:S01]  /*9e70*/  ULDC.64 UR4, c[0x4][0x20] ;  /* 0x0100080000047ab9 */ /* 0x000fe20000000a00 */
        /* <DEDUP_REMOVED lines=10> */
.L_x_1642:
[----:B------:R-:W-:Y:S05]  /*9f20*/  BSYNC B6 ;  /* 0x0000000000067941 */ /* 0x000fea0003800000 */
.L_x_1641:
[----:B------:R-:W2:Y:S01]  /*9f30*/  LDL R93, [R1+0x14] ;  /* 0x00001400015d7983 */ /* 0x000ea20000100800 */
[----:B------:R-:W-:-:S03]  /*9f40*/  ULDC.U8 UR4, c[0x0][0x410] ;  /* 0x0001040000047ab9 */ /* 0x000fc60000000000 */
[----:B------:R-:W3:Y:S01]  /*9f50*/  LDL R20, [R1+0x44] ;  /* 0x0000440001147983 */ /* 0x000ee20000100800 */
[----:B------:R-:W-:Y:S01]  /*9f60*/  ISETP.NE.AND P0, PT, RZ, UR4, PT ;  /* 0x00000004ff007c0c */ /* 0x000fe2000bf05270 */
[----:B------:R-:W-:Y:S01]  /*9f70*/  BSSY B0, `(.L_x_1643) ;  /* 0x0000931000007945 */ /* 0x000fe20003800000 */
[----:B--2---:R-:W-:-:S05]  /*9f80*/  IMAD.IADD R0, R23, 0x1, R93 ;  /* 0x0000000117007824 */ /* 0x004fca00078e025d */
[----:B---3--:R-:W-:-:S06]  /*9f90*/  LEA R3, R20, R0, 0x5 ;  /* 0x0000000014037211 */ /* 0x008fcc00078e28ff */
[----:B------:R-:W-:Y:S05]  /*9fa0*/  @!P0 BRA `(.L_x_1644) ;  /* 0x0000004800188947 */ /* 0x000fea0003800000 */
[----:B------:R-:W0:Y:S01]  /*9fb0*/  LDC R21, c[0x0][0x448] ;  /* 0x00011200ff157b82 */ /* 0x000e220000000800 */
[----:B------:R-:W-:Y:S01]  /*9fc0*/  ULDC.64 UR4, c[0x0][0x3f8] ;  /* 0x0000fe0000047ab9 */ /* 0x000fe20000000a00 */
[----:B------:R-:W-:Y:S01]  /*9fd0*/  ULDC.64 UR6, c[0x0][0x408] ;  /* 0x0001020000067ab9 */ /* 0x000fe20000000a00 */
[----:B------:R-:W-:Y:S01]  /*9fe0*/  IMAD.MOV.U32 R32, RZ, RZ, R24 ;  /* 0x000000ffff207224 */ /* 0x000fe200078e0018 */
[----:B0-----:R-:W-:-:S13]  /*9ff0*/  ISETP.NE.AND P0, PT, R21, 0x1, PT ;  /* 0x000000011500780c */ /* 0x001fda0003f05270 */
[----:B------:R-:W0:Y:S08]  /*a000*/  @P0 LDC R4, c[0x0][0x44c] ;  /* 0x00011300ff040b82 */ /* 0x000e300000000800 */
[----:B------:R-:W1:Y:S01]  /*a010*/  @P0 LDC R5, c[0x0][0x450] ;  /* 0x00011400ff050b82 */ /* 0x000e620000000800 */
[----:B0-----:R-:W-:-:S05]  /*a020*/  @P0 IMAD.HI.U32 R4, R3, R4, RZ ;  /* 0x0000000403040227 */ /* 0x001fca00078e00ff */
[----:B-1----:R-:W-:Y:S01]  /*a030*/  @P0 SHF.R.U32.HI R3, RZ, R5, R4 ;  /* 0x00000005ff030219 */ /* 0x002fe20000011604 */
[----:B------:R-:W-:Y:S02]  /*a040*/  IMAD.MOV.U32 R4, RZ, RZ, R26 ;  /* 0x000000ffff047224 */ /* 0x000fe400078e001a */
[----:B------:R-:W-:Y:S01]  /*a050*/  IMAD.MOV.U32 R5, RZ, RZ, R29 ;  /* 0x000000ffff057224 */ /* 0x000fe200078e001d */
[----:B------:R-:W-:Y:S01]  /*a060*/  SHF.R.S32.HI R6, RZ, 0x1f, R3 ;  /* 0x0000001fff067819 */ /* 0x000fe20000011403 */
[----:B------:R-:W-:-:S04]  /*a070*/  IMAD.WIDE.U32 R32, R3, UR4, R32 ;  /* 0x0000000403207c25 */ /* 0x000fc8000f8e0020 */
[C---:B------:R-:W-:Y:S02]  /*a080*/  IMAD R8, R6.reuse, UR4, RZ ;  /* 0x0000000406087c24 */ /* 0x040fe4000f8e02ff */
[----:B------:R-:W-:Y:S02]  /*a090*/  IMAD R6, R6, UR6, RZ ;  /* 0x0000000606067c24 */ /* 0x000fe4000f8e02ff */
[C---:B------:R-:W-:Y:S01]  /*a0a0*/  IMAD R7, R3.reuse, UR5, R8 ;  /* 0x0000000503077c24 */ /* 0x040fe2000f8e0208 */
[----:B------:R-:W-:Y:S01]  /*a0b0*/  ULDC.64 UR4, c[0x0][0x3e8] ;  /* 0x0000fa0000047ab9 */ /* 0x000fe20000000a00 */
[C---:B------:R-:W-:Y:S01]  /*a0c0*/  IMAD.WIDE.U32 R4, R3.reuse, UR6, R4 ;  /* 0x0000000603047c25 */ /* 0x040fe2000f8e0004 */
[----:B------:R-:W-:Y:S01]  /*a0d0*/  LEA R31, P0, R32, UR4, 0x1 ;  /* 0x00000004201f7c11 */ /* 0x000fe2000f8008ff */
[----:B------:R-:W-:Y:S02]  /*a0e0*/  UMOV UR4, 0xffffffff ;  /* 0xffffffff00047882 */ /* 0x000fe40000000000 */
[----:B------:R-:W-:Y:S01]  /*a0f0*/  IMAD R9, R3, UR7, R6 ;  /* 0x0000000703097c24 */ /* 0x000fe2000f8e0206 */
[----:B------:R-:W-:Y:S01]  /*a100*/  ULDC.64 UR6, c[0x0][0x400] ;  /* 0x0001000000067ab9 */ /* 0x000fe20000000a00 */
[----:B------:R-:W-:Y:S01]  /*a110*/  IMAD.IADD R3, R33, 0x1, R7 ;  /* 0x0000000121037824 */ /* 0x000fe200078e0207 */
[----:B------:R-:W-:Y:S01]  /*a120*/  LEA R30, P1, R4, UR6, 0x1 ;  /* 0x00000006041e7c11 */ /* 0x000fe2000f8208ff */
[----:B------:R-:W-:-:S03]  /*a130*/  IMAD.IADD R33, R5, 0x1, R9 ;  /* 0x0000000105217824 */ /* 0x000fc600078e0209 */
[----:B------:R-:W-:Y:S02]  /*a140*/  LEA.HI.X R32, R32, UR5, R3, 0x1, P0 ;  /* 0x0000000520207c11 */ /* 0x000fe400080f0c03 */
[----:B------:R-:W-:Y:S01]  /*a150*/  LEA.HI.X R33, R4, UR7, R33, 0x1, P1 ;  /* 0x0000000704217c11 */ /* 0x000fe200088f0c21 */
[----:B------:R-:W-:Y:S06]  /*a160*/  BRA.DIV UR4, `(.L_x_1645) ;  /* 0x0000023a04387947 */ /* 0x000fec000b800000 */
[----:B------:R0:W1:Y:S04]  /*a170*/  SHFL.IDX PT, R9, R32, RZ, 0x181f ;  /* 0x00181fff20097589 */ /* 0x00006800000e0000 */
[----:B------:R0:W2:Y:S04]  /*a180*/  SHFL.IDX PT, R8, R31, RZ, 0x181f ;  /* 0x00181fff1f087589 */ /* 0x0000a800000e0000 */
[----:B------:R0:W3:Y:S04]  /*a190*/  SHFL.IDX PT, R26, R33, RZ, 0x181f ;  /* 0x00181fff211a7589 */ /* 0x0000e800000e0000 */
[----:B------:R0:W4:Y:S02]  /*a1a0*/  SHFL.IDX PT, R5, R30, RZ, 0x181f ;  /* 0x00181fff1e057589 */ /* 0x00012400000e0000 */
.L_x_2029:
[----:B------:R-:W-:Y:S01]  /*a1b0*/  IMAD R3, R220, R21, RZ ;  /* 0x00000015dc037224 */ /* 0x000fe200078e02ff */
        /* <DEDUP_REMOVED lines=8> */
[----:B------:R-:W-:Y:S02]  /*a240*/  CS2R R72, SRZ ;  /* 0x0000000000487805 */ /* 0x000fe4000001ff00 */
[----:B------:R-:W-:-:S03]  /*a250*/  CS2R R76, SRZ ;  /* 0x00000000004c7805 */ /* 0x000fc6000001ff00 */
[----:B------:R-:W-:Y:S05]  /*a260*/  @P0 BRA `(.L_x_1647) ;  /* 0x0000000000bc0947 */ /* 0x000fea0003800000 */
[----:B------:R-:W3:Y:S01]  /*a270*/  LDL R4, [R1+0x70] ;  /* 0x0000700001047983 */ /* 0x000ee20000100800 */
[----:B------:R-:W-:-:S03]  /*a280*/  ULDC UR4, c[0x0][0x3f4] ;  /* 0x0000fd0000047ab9 */ /* 0x000fc60000000800 */
[----:B------:R-:W3:Y:S04]  /*a290*/  LDL R6, [R1+0x74] ;  /* 0x0000740001067983 */ /* 0x000ee80000100800 */
[----:B------:R-:W3:Y:S01]  /*a2a0*/  LDL R29, [R1+0x6c] ;  /* 0x00006c00011d7983 */ /* 0x000ee20000100800 */
[----:B------:R-:W-:Y:S02]  /*a2b0*/  ISETP.GE.AND P2, PT, R234, UR4, PT ;  /* 0x00000004ea007c0c */ /* 0x000fe4000bf46270 */
[----:B------:R-:W-:Y:S02]  /*a2c0*/  ISETP.GE.AND P1, PT, R233, UR4, PT ;  /* 0x00000004e9007c0c */ /* 0x000fe4000bf26270 */
[----:B------:R-:W-:Y:S02]  /*a2d0*/  ISETP.GE.AND P3, PT, R200, UR4, PT ;  /* 0x00000004c8007c0c */ /* 0x000fe4000bf66270 */
[----:B------:R-:W-:-:S07]  /*a2e0*/  ISETP.GE.AND P0, PT, R235, UR4, PT ;  /* 0x00000004eb007c0c */ /* 0x000fce000bf06270 */
[----:B------:R-:W-:-:S05]  /*a2f0*/  @!P2 IMAD.SHL.U32 R12, R234, 0x2, RZ ;  /* 0x00000002ea0ca824 */ /* 0x000fca00078e00ff */
[-C--:B--2---:R-:W-:Y:S01]  /*a300*/  @!P2 IADD3 R14, P4, R8, R12.reuse, RZ ;  /* 0x0000000c080ea210 */ /* 0x084fe20007f9e0ff */
[----:B------:R-:W-:Y:S01]  /*a310*/  @!P0 IMAD.SHL.U32 R27, R235, 0x2, RZ ;  /* 0x00000002eb1b8824 */ /* 0x000fe200078e00ff */
[----:B----4-:R-:W-:Y:S01]  /*a320*/  @!P2 IADD3 R12, P6, R5, R12, RZ ;  /* 0x0000000c050ca210 */ /* 0x010fe20007fde0ff */
[----:B---3--:R-:W-:Y:S02]  /*a330*/  @!P3 IMAD.MOV.U32 R7, RZ, RZ, R26 ;  /* 0x000000ffff07b224 */ /* 0x008fe400078e001a */
[----:B-1----:R-:W-:Y:S01]  /*a340*/  @!P3 IMAD.WIDE R20, R200, 0x2, R8 ;  /* 0x00000002c814b825 */ /* 0x002fe200078e0208 */
        /* <DEDUP_REMOVED lines=8> */
[----:B------:R-:W-:Y:S02]  /*a3d0*/  ULDC.64 UR6, c[0x0][0x208] ;  /* 0x0000820000067ab9 */ /* 0x000fe40000000a00 */
[----:B------:R1:W5:Y:S01]  /*a3e0*/  @!P3 LD.E.64 R74, desc[UR6][R20.64] ;  /* 0x00000006144ab980 */ /* 0x000362000c101b00 */
[C---:B------:R-:W-:Y:S01]  /*a3f0*/  @!P1 SHF.L.U64.HI R28, R233.reuse, 0x1, R4 ;  /* 0x00000001e91c9819 */ /* 0x040fe20000010204 */
[----:B------:R-:W-:Y:S01]  /*a400*/  @!P1 IMAD.SHL.U32 R4, R233, 0x2, RZ ;  /* 0x00000002e9049824 */ /* 0x000fe200078e00ff */
[----:B------:R-:W-:-:S02]  /*a410*/  @!P2 SHF.L.U64.HI R11, R234, 0x1, R6 ;  /* 0x00000001ea0ba819 */ /* 0x000fc40000010206 */
[----:B------:R-:W-:Y:S02]  /*a420*/  @!P3 MOV R6, R5 ;  /* 0x000000050006b202 */ /* 0x000fe40000000f00 */
[----:B------:R-:W-:Y:S01]  /*a430*/  @!P1 IADD3 R10, P5, R8, R4, RZ ;  /* 0x00000004080a9210 */ /* 0x000fe20007fbe0ff */
[----:B------:R-:W-:Y:S02]  /*a440*/  @!P2 IMAD.X R15, R9, 0x1, R11, P4 ;  /* 0x00000001090fa824 */ /* 0x000fe400020e060b */
[----:B------:R-:W-:-:S04]  /*a450*/  @!P3 IMAD.WIDE R24, R200, 0x2, R6 ;  /* 0x00000002c818b825 */ /* 0x000fc800078e0206 */
[----:B------:R-:W-:Y:S01]  /*a460*/  @!P2 IMAD.X R13, R26, 0x1, R11, P6 ;  /* 0x000000011a0da824 */ /* 0x000fe200030e060b */
[-C--:B------:R-:W-:Y:S01]  /*a470*/  @!P0 IADD3 R6, P6, R8, R27.reuse, RZ ;  /* 0x0000001b08068210 */ /* 0x080fe20007fde0ff */
[----:B------:R-:W-:Y:S01]  /*a480*/  @!P1 IMAD.X R11, R9, 0x1, R28, P5 ;  /* 0x00000001090b9824 */ /* 0x000fe200028e061c */
[----:B------:R-:W-:Y:S01]  /*a490*/  @!P0 IADD3 R8, P5, R5, R27, RZ ;  /* 0x0000001b05088210 */ /* 0x000fe20007fbe0ff */
[----:B------:R1:W5:Y:S01]  /*a4a0*/  @!P3 LD.E.64 R76, desc[UR6][R24.64] ;  /* 0x00000006184cb980 */ /* 0x000362000c101b00 */
[----:B------:R-:W-:Y:S02]  /*a4b0*/  @!P0 SHF.L.U64.HI R27, R235, 0x1, R29 ;  /* 0x00000001eb1b8819 */ /* 0x000fe4000001021d */
[----:B------:R-:W-:Y:S01]  /*a4c0*/  @!P1 IADD3 R4, P4, R5, R4, RZ ;  /* 0x0000000405049210 */ /* 0x000fe20007f9e0ff */
[----:B------:R1:W5:Y:S02]  /*a4d0*/  @!P2 LD.E.64 R70, desc[UR6][R14.64] ;  /* 0x000000060e46a980 */ /* 0x000364000c101b00 */
[----:B------:R-:W-:-:S02]  /*a4e0*/  @!P0 IMAD.X R7, R9, 0x1, R27, P6 ;  /* 0x0000000109078824 */ /* 0x000fc400030e061b */
[C---:B------:R-:W-:Y:S01]  /*a4f0*/  @!P1 IMAD.X R5, R26.reuse, 0x1, R28, P4 ;  /* 0x000000011a059824 */ /* 0x040fe200020e061c */
[----:B------:R1:W5:Y:S01]  /*a500*/  @!P2 LD.E.64 R72, desc[UR6][R12.64] ;  /* 0x000000060c48a980 */ /* 0x000362000c101b00 */
[----:B------:R-:W-:-:S03]  /*a510*/  @!P0 IMAD.X R9, R26, 0x1, R27, P5 ;  /* 0x000000011a098824 */ /* 0x000fc600028e061b */
[----:B------:R1:W5:Y:S04]  /*a520*/  @!P1 LD.E.64 R66, desc[UR6][R10.64] ;  /* 0x000000060a429980 */ /* 0x000368000c101b00 */
[----:B------:R1:W5:Y:S04]  /*a530*/  @!P1 LD.E.64 R68, desc[UR6][R4.64] ;  /* 0x0000000604449980 */ /* 0x000368000c101b00 */
[----:B------:R1:W5:Y:S04]  /*a540*/  @!P0 LD.E.64 R62, desc[UR6][R6.64] ;  /* 0x00000006063e8980 */ /* 0x000368000c101b00 */
[----:B------:R1:W5:Y:S02]  /*a550*/  @!P0 LD.E.64 R64, desc[UR6][R8.64] ;  /* 0x0000000608408980 */ /* 0x000364000c101b00 */
.L_x_1647:
[----:B------:R-:W-:Y:S05]  /*a560*/  BSYNC B1 ;  /* 0x0000000000017941 */ /* 0x000fea0003800000 */
.L_x_1646:
[----:B-1---5:R-:W-:Y:S01]  /*a570*/  IMAD.MOV.U32 R4, RZ, RZ, R62 ;  /* 0x000000ffff047224 */ /* 0x022fe200078e003e */
[----:B----4-:R-:W-:Y:S01]  /*a580*/  MOV R5, R63 ;  /* 0x0000003f00057202 */ /* 0x010fe20000000f00 */
[----:B------:R-:W-:Y:S01]  /*a590*/  IMAD.MOV.U32 R7, RZ, RZ, R67 ;  /* 0x000000ffff077224 */ /* 0x000fe200078e0043 */
[----:B------:R-:W-:Y:S01]  /*a5a0*/  UMOV UR4, 0xffffffff ;  /* 0xffffffff00047882 */ /* 0x000fe20000000000 */
[----:B------:R-:W-:Y:S01]  /*a5b0*/  IMAD.MOV.U32 R6, RZ, RZ, R66 ;  /* 0x000000ffff067224 */ /* 0x000fe200078e0042 */
[----:B------:R-:W-:Y:S01]  /*a5c0*/  PRMT R107, R107, 0x5410, R4 ;  /* 0x000054106b6b7816 */ /* 0x000fe20000000004 */
        /* <DEDUP_REMOVED lines=13> */
[----:B------:R-:W-:-:S02]  /*a6a0*/  MOV R6, R68 ;  /* 0x0000004400067202 */ /* 0x000fc40000000f00 */
[----:B------:R-:W-:Y:S02]  /*a6b0*/  CS2R R58, SRZ ;  /* 0x00000000003a7805 */ /* 0x000fe4000001ff00 */
        /* <DEDUP_REMOVED lines=9> */
[----:B------:R-:W-:Y:S02]  /*a750*/  PRMT R95, R95, 0x5410, R6 ;  /* 0x000054105f5f7816 */ /* 0x000fe40000000006 */
[----:B------:R-:W-:Y:S01]  /*a760*/  PRMT R112, R112, 0x5410, R7 ;  /* 0x0000541070707816 */ /* 0x000fe20000000007 */
[----:B------:R-:W-:Y:S06]  /*a770*/  BRA.DIV UR4, `(.L_x_1648) ;  /* 0x0000023604287947 */ /* 0x000fec000b800000 */
[----:B------:R1:W4:Y:S04]  /*a780*/  SHFL.IDX PT, R9, R32, 0x1, 0x181f ;  /* 0x00381f0020097f89 */ /* 0x00032800000e0000 */
[----:B--2---:R1:W2:Y:S04]  /*a790*/  SHFL.IDX PT, R8, R31, 0x1, 0x181f ;  /* 0x00381f001f087f89 */ /* 0x0042a800000e0000 */
[----:B---3--:R1:W3:Y:S04]  /*a7a0*/  SHFL.IDX PT, R26, R33, 0x1, 0x181f ;  /* 0x00381f00211a7f89 */ /* 0x0082e800000e0000 */
[----:B------:R1:W0:Y:S02]  /*a7b0*/  SHFL.IDX PT, R5, R30, 0x1, 0x181f ;  /* 0x00381f001e057f89 */ /* 0x00022400000e0000 */
.L_x_2035:
[----:B------:R-:W-:Y:S01]  /*a7c0*/  VIADD R4, R0, 0x20 ;  /* 0x0000002000047836 */ /* 0x000fe20000000000 */
        /* <DEDUP_REMOVED lines=10> */
[----:B------:R-:W3:Y:S01]  /*a870*/  LDL R7, [R1+0x74] ;  /* 0x0000740001077983 */ /* 0x000ee20000100800 */
[----:B------:R-:W-:-:S03]  /*a880*/  ULDC UR4, c[0x0][0x3f4] ;  /* 0x0000fd0000047ab9 */ /* 0x000fc60000000800 */
[----:B------:R-:W3:Y:S04]  /*a890*/  LDL R6, [R1+0x70] ;  /* 0x0000700001067983 */ /* 0x000ee80000100800 */
[----:B------:R-:W3:Y:S01]  /*a8a0*/  LDL R29, [R1+0x6c] ;  /* 0x00006c00011d7983 */ /* 0x000ee20000100800 */
[----:B------:R-:W-:Y:S02]  /*a8b0*/  ISETP.GE.AND P2, PT, R234, UR4, PT ;  /* 0x00000004ea007c0c */ /* 0x000fe4000bf46270 */
[----:B------:R-:W-:Y:S02]  /*a8c0*/  CS2R R58, SRZ ;  /* 0x00000000003a7805 */ /* 0x000fe4000001ff00 */
[----:B------:R-:W-:Y:S02]  /*a8d0*/  ISETP.GE.AND P1, PT, R233, UR4, PT ;  /* 0x00000004e9007c0c */ /* 0x000fe4000bf26270 */
[----:B------:R-:W-:-:S02]  /*a8e0*/  CS2R R60, SRZ ;  /* 0x00000000003c7805 */ /* 0x000fc4000001ff00 */
[----:B------:R-:W-:Y:S01]  /*a8f0*/  ISETP.GE.AND P3, PT, R200, UR4, PT ;  /* 0x00000004c8007c0c */ /* 0x000fe2000bf66270 */
[----:B------:R-:W-:Y:S01]  /*a900*/  ULDC.64 UR6, c[0x0][0x208] ;  /* 0x0000820000067ab9 */ /* 0x000fe20000000a00 */
[----:B------:R-:W-:-:S03]  /*a910*/  ISETP.GE.AND P0, PT, R235, UR4, PT ;  /* 0x00000004eb007c0c */ /* 0x000fc6000bf06270 */
[----:B------:R-:W-:-:S04]  /*a920*/  @!P2 IMAD.SHL.U32 R12, R234, 0x2, RZ ;  /* 0x00000002ea0ca824 */ /* 0x000fc800078e00ff */
[----:B------:R-:W-:-:S04]  /*a930*/  @!P1 IMAD.SHL.U32 R4, R233, 0x2, RZ ;  /* 0x00000002e9049824 */ /* 0x000fc800078e00ff */
[----:B--2-4-:R-:W-:Y:S01]  /*a940*/  @!P3 IMAD.WIDE R20, R200, 0x2, R8 ;  /* 0x00000002c814b825 */ /* 0x014fe200078e0208 */
[CC--:B------:R-:W-:Y:S02]  /*a950*/  @!P2 IADD3 R14, P4, R8.reuse, R12.reuse, RZ ;  /* 0x0000000c080ea210 */ /* 0x0c0fe40007f9e0ff */
[----:B0-----:R-:W-:Y:S02]  /*a960*/  @!P2 IADD3 R12, P6, R5, R12, RZ ;  /* 0x0000000c050ca210 */ /* 0x001fe40007fde0ff */
[----:B------:R-:W-:Y:S02]  /*a970*/  @!P1 IADD3 R10, P5, R8, R4, RZ ;  /* 0x00000004080a9210 */ /* 0x000fe40007fbe0ff */
[----:B------:R-:W-:Y:S02]  /*a980*/  CS2R R56, SRZ ;  /* 0x0000000000387805 */ /* 0x000fe4000001ff00 */
[----:B------:R-:W-:Y:S02]  /*a990*/  @!P0 SHF.L.U32 R28, R235, 0x1, RZ ;  /* 0x00000001eb1c8819 */ /* 0x000fe400000006ff */
[----:B------:R-:W-:-:S02]  /*a9a0*/  CS2R R54, SRZ ;  /* 0x0000000000367805 */ /* 0x000fc4000001ff00 */
[----:B------:R-:W-:Y:S02]  /*a9b0*/  CS2R R52, SRZ ;  /* 0x0000000000347805 */ /* 0x000fe4000001ff00 */
[----:B------:R-:W-:Y:S02]  /*a9c0*/  CS2R R50, SRZ ;  /* 0x0000000000327805 */ /* 0x000fe4000001ff00 */
[----:B------:R-:W-:Y:S02]  /*a9d0*/  CS2R R48, SRZ ;  /* 0x0000000000307805 */ /* 0x000fe4000001ff00 */
[----:B------:R-:W-:Y:S01]  /*a9e0*/  CS2R R46, SRZ ;  /* 0x00000000002e7805 */ /* 0x000fe2000001ff00 */
[----:B------:R0:W5:Y:S01]  /*a9f0*/  @!P3 LD.E.64 R58, desc[UR6][R20.64] ;  /* 0x00000006143ab980 */ /* 0x000162000c101b00 */
[----:B---3--:R-:W-:Y:S01]  /*aa00*/  @!P2 SHF.L.U64.HI R11, R234, 0x1, R7 ;  /* 0x00000001ea0ba819 */ /* 0x008fe20000010207 */
[----:B------:R-:W-:Y:S01]  /*aa10*/  @!P3 IMAD.MOV.U32 R7, RZ, RZ, R26 ;  /* 0x000000ffff07b224 */ /* 0x000fe200078e001a */
[----:B------:R-:W-:Y:S01]  /*aa20*/  @!P1 SHF.L.U64.HI R27, R233, 0x1, R6 ;  /* 0x00000001e91b9819 */ /* 0x000fe20000010206 */
[----:B------:R-:W-:-:S02]  /*aa30*/  @!P3 IMAD.MOV.U32 R6, RZ, RZ, R5 ;  /* 0x000000ffff06b224 */ /* 0x000fc400078e0005 */
[----:B------:R-:W-:Y:S01]  /*aa40*/  @!P2 IMAD.X R15, R9, 0x1, R11, P4 ;  /* 0x00000001090fa824 */ /* 0x000fe200020e060b */
[----:B------:R-:W-:Y:S01]  /*aa50*/  @!P1 IADD3 R4, P4, R5, R4, RZ ;  /* 0x0000000405049210 */ /* 0x000fe20007f9e0ff */
[----:B------:R-:W-:-:S03]  /*aa60*/  @!P3 IMAD.WIDE R24, R200, 0x2, R6 ;  /* 0x00000002c818b825 */ /* 0x000fc600078e0206 */
[----:B------:R0:W5:Y:S01]  /*aa70*/  @!P2 LD.E.64 R56, desc[UR6][R14.64] ;  /* 0x000000060e38a980 */ /* 0x000162000c101b00 */
[----:B------:R-:W-:Y:S01]  /*aa80*/  @!P2 IMAD.X R13, R26, 0x1, R11, P6 ;  /* 0x000000011a0da824 */ /* 0x000fe200030e060b */
[-C--:B------:R-:W-:Y:S01]  /*aa90*/  @!P0 IADD3 R6, P6, R8, R28.reuse, RZ ;  /* 0x0000001c08068210 */ /* 0x080fe20007fde0ff */
[----:B------:R-:W-:Y:S01]  /*aaa0*/  @!P1 IMAD.X R11, R9, 0x1, R27, P5 ;  /* 0x00000001090b9824 */ /* 0x000fe200028e061b */
[----:B------:R-:W-:Y:S01]  /*aab0*/  @!P0 IADD3 R8, P5, R5, R28, RZ ;  /* 0x0000001c05088210 */ /* 0x000fe20007fbe0ff */
[----:B------:R0:W5:Y:S01]  /*aac0*/  @!P3 LD.E.64 R60, desc[UR6][R24.64] ;  /* 0x00000006183cb980 */ /* 0x000162000c101b00 */
[----:B------:R-:W-:Y:S01]  /*aad0*/  @!P0 SHF.L.U64.HI R28, R235, 0x1, R29 ;  /* 0x00000001eb1c8819 */ /* 0x000fe2000001021d */
[----:B------:R-:W-:Y:S02]  /*aae0*/  @!P1 IMAD.X R5, R26, 0x1, R27, P4 ;  /* 0x000000011a059824 */ /* 0x000fe400020e061b */
[----:B------:R0:W5:Y:S02]  /*aaf0*/  @!P2 LD.E.64 R54, desc[UR6][R12.64] ;  /* 0x000000060c36a980 */ /* 0x000164000c101b00 */
[----:B------:R-:W-:-:S02]  /*ab00*/  @!P0 IMAD.X R7, R9, 0x1, R28, P6 ;  /* 0x0000000109078824 */ /* 0x000fc400030e061c */
[----:B------:R-:W-:Y:S01]  /*ab10*/  @!P0 IMAD.X R9, R26, 0x1, R28, P5 ;  /* 0x000000011a098824 */ /* 0x000fe200028e061c */
[----:B------:R0:W5:Y:S04]  /*ab20*/  @!P1 LD.E.64 R52, desc[UR6][R10.64] ;  /* 0x000000060a349980 */ /* 0x000168000c101b00 */
[----:B------:R0:W5:Y:S04]  /*ab30*/  @!P1 LD.E.64 R50, desc[UR6][R4.64] ;  /* 0x0000000604329980 */ /* 0x000168000c101b00 */
[----:B------:R0:W5:Y:S04]  /*ab40*/  @!P0 LD.E.64 R48, desc[UR6][R6.64] ;  /* 0x0000000606308980 */ /* 0x000168000c101b00 */
[----:B------:R0:W5:Y:S02]  /*ab50*/  @!P0 LD.E.64 R46, desc[UR6][R8.64] ;  /* 0x00000006082e8980 */ /* 0x000164000c101b00 */
.L_x_1650:
[----:B------:R-:W-:Y:S05]  /*ab60*/  BSYNC B1 ;  /* 0x0000000000017941 */ /* 0x000fea0003800000 */
.L_x_1649:
[----:B0----5:R-:W-:Y:S01]  /*ab70*/  IMAD.MOV.U32 R5, RZ, RZ, R59 ;  /* 0x000000ffff057224 */ /* 0x021fe200078e003b */
[----:B------:R-:W-:Y:S01]  /*ab80*/  MOV R4, R58 ;  /* 0x0000003a00047202 */ /* 0x000fe20000000f00 */
[----:B------:R-:W-:Y:S01]  /*ab90*/  IMAD.MOV.U32 R6, RZ, RZ, R46 ;  /* 0x000000ffff067224 */ /* 0x000fe200078e002e */
[----:B------:R-:W-:Y:S01]  /*aba0*/  UMOV UR4, 0xffffffff ;  /* 0xffffffff00047882 */ /* 0x000fe20000000000 */
[----:B------:R-:W-:Y:S01]  /*abb0*/  IMAD.MOV.U32 R7, RZ, RZ, R47 ;  /* 0x000000ffff077224 */ /* 0x000fe200078e002f */
[----:B------:R-:W-:Y:S01]  /*abc0*/  PRMT R105, R4, 0x5410, R5 ;  /* 0x0000541004697816 */ /* 0x000fe20000000005 */
[----:B------:R-:W-:Y:S02]  /*abd0*/  IMAD.MOV.U32 R4, RZ, RZ, R50 ;  /* 0x000000ffff047224 */ /* 0x000fe400078e0032 */
[----:B------:R-:W-:Y:S01]  /*abe0*/  IMAD.MOV.U32 R5, RZ, RZ, R51 ;  /* 0x000000ffff057224 */ /* 0x000fe200078e0033 */
[----:B------:R-:W-:Y:S01]  /*abf0*/  PRMT R86, R7, 0x5410, R6 ;  /* 0x0000541007567816 */ /* 0x000fe20000000006 */
[----:B------:R-:W-:-:S02]  /*ac00*/  IMAD.MOV.U32 R6, RZ, RZ, R54 ;  /* 0x000000ffff067224 */ /* 0x000fc400078e0036 */
[----:B------:R-:W-:Y:S01]  /*ac10*/  IMAD.MOV.U32 R7, RZ, RZ, R55 ;  /* 0x000000ffff077224 */ /* 0x000fe200078e0037 */
[----:B------:R-:W-:Y:S01]  /*ac20*/  PRMT R96, R4, 0x5410, R5 ;  /* 0x0000541004607816 */ /* 0x000fe20000000005 */
[----:B------:R-:W-:Y:S01]  /*ac30*/  IMAD.MOV.U32 R4, RZ, RZ, R60 ;  /* 0x000000ffff047224 */ /* 0x000fe200078e003c */
[----:B------:R-:W-:Y:S02]  /*ac40*/  MOV R5, R61 ;  /* 0x0000003d00057202 */ /* 0x000fe40000000f00 */
[----:B------:R-:W-:Y:S01]  /*ac50*/  PRMT R103, R6, 0x5410, R7 ;  /* 0x0000541006677816 */ /* 0x000fe20000000007 */
[----:B------:R-:W-:Y:S01]  /*ac60*/  IMAD.MOV.U32 R6, RZ, RZ, R56 ;  /* 0x000000ffff067224 */ /* 0x000fe200078e0038 */
[----:B------:R-:W-:Y:S01]  /*ac70*/  PRMT R106, R4, 0x5410, R5 ;  /* 0x00005410046a7816 */ /* 0x000fe20000000005 */
[----:B------:R-:W-:Y:S02]  /*ac80*/  IMAD.MOV.U32 R7, RZ, RZ, R57 ;  /* 0x000000ffff077224 */ /* 0x000fe400078e0039 */
[----:B------:R-:W-:-:S02]  /*ac90*/  IMAD.MOV.U32 R4, RZ, RZ, R52 ;  /* 0x000000ffff047224 */ /* 0x000fc400078e0034 */
[----:B------:R-:W-:Y:S01]  /*aca0*/  IMAD.MOV.U32 R5, RZ, RZ, R53 ;  /* 0x000000ffff057224 */ /* 0x000fe200078e0035 */
[----:B------:R-:W-:Y:S01]  /*acb0*/  PRMT R104, R6, 0x5410, R7 ;  /* 0x0000541006687816 */ /* 0x000fe20000000007 */
[----:B------:R-:W-:Y:S02]  /*acc0*/  IMAD.MOV.U32 R6, RZ, RZ, R48 ;  /* 0x000000ffff067224 */ /* 0x000fe400078e0030 */
[----:B------:R-:W-:Y:S01]  /*acd0*/  IMAD.MOV.U32 R7, RZ, RZ, R49 ;  /* 0x000000ffff077224 */ /* 0x000fe200078e0031 */
[----:B------:R-:W-:-:S04]  /*ace0*/  PRMT R97, R4, 0x5410, R5 ;  /* 0x0000541004617816 */ /* 0x000fc80000000005 */
[----:B------:R-:W-:Y:S01]  /*acf0*/  PRMT R87, R6, 0x5410, R7 ;  /* 0x0000541006577816 */ /* 0x000fe20000000007 */
[----:B------:R-:W-:Y:S06]  /*ad00*/  BRA.DIV UR4, `(.L_x_1651) ;  /* 0x0000023204387947 */ /* 0x000fec000b800000 */
[----:B----4-:R0:W4:Y:S04]  /*ad10*/  SHFL.IDX PT, R9, R32, 0x2, 0x181f ;  /* 0x00581f0020097f89 */ /* 0x01012800000e0000 */
[----:B--2---:R0:W2:Y:S04]  /*ad20*/  SHFL.IDX PT, R8, R31, 0x2, 0x181f ;  /* 0x00581f001f087f89 */ /* 0x0040a800000e0000 */
[----:B------:R0:W0:Y:S04]  /*ad30*/  SHFL.IDX PT, R78, R33, 0x2, 0x181f ;  /* 0x00581f00214e7f89 */ /* 0x00002800000e0000 */
[----:B------:R0:W0:Y:S02]  /*ad40*/  SHFL.IDX PT, R5, R30, 0x2, 0x181f ;  /* 0x00581f001e057f89 */ /* 0x00002400000e0000 */
.L_x_2041:
        /* <DEDUP_REMOVED lines=10> */
[----:B---3--:R-:W-:-:S03]  /*adf0*/  CS2R R26, SRZ ;  /* 0x00000000001a7805 */ /* 0x008fc6000001ff00 */
        /* <DEDUP_REMOVED lines=13> */
[----:B------:R-:W-:-:S04]  /*aed0*/  @!P1 SHF.L.U32 R4, R233, 0x1, RZ ;  /* 0x00000001e9049819 */ /* 0x000fc800000006ff */
[----:B------:R-:W-:Y:S01]  /*aee0*/  @!P0 IMAD.SHL.U32 R27, R235, 0x2, RZ ;  /* 0x00000002eb1b8824 */ /* 0x000fe200078e00ff */
[-C--:B--2---:R-:W-:Y:S01]  /*aef0*/  @!P2 IADD3 R14, P4, R8, R12.reuse, RZ ;  /* 0x0000000c080ea210 */ /* 0x084fe20007f9e0ff */
[----:B----4-:R-:W-:Y:S01]  /*af00*/  @!P3 IMAD.WIDE R20, R200, 0x2, R8 ;  /* 0x00000002c814b825 */ /* 0x010fe200078e0208 */
[----:B0-----:R-:W-:Y:S02]  /*af10*/  @!P2 IADD3 R12, P6, R5, R12, RZ ;  /* 0x0000000c050ca210 */ /* 0x001fe40007fde0ff */
[----:B------:R-:W-:Y:S02]  /*af20*/  @!P1 IADD3 R10, P5, R8, R4, RZ ;  /* 0x00000004080a9210 */ /* 0x000fe40007fbe0ff */
[----:B------:R-:W-:Y:S02]  /*af30*/  CS2R R40, SRZ ;  /* 0x0000000000287805 */ /* 0x000fe4000001ff00 */
[----:B------:R-:W-:Y:S02]  /*af40*/  CS2R R38, SRZ ;  /* 0x0000000000267805 */ /* 0x000fe4000001ff00 */
[----:B------:R-:W-:-:S02]  /*af50*/  CS2R R36, SRZ ;  /* 0x0000000000247805 */ /* 0x000fc4000001ff00 */
[----:B------:R-:W-:Y:S02]  /*af60*/  CS2R R34, SRZ ;  /* 0x0000000000227805 */ /* 0x000fe4000001ff00 */
[----:B------:R-:W-:Y:S01]  /*af70*/  CS2R R28, SRZ ;  /* 0x00000000001c7805 */ /* 0x000fe2000001ff00 */
[----:B------:R0:W5:Y:S01]  /*af80*/  @!P3 LD.E.64 R44, desc[UR6][R20.64] ;  /* 0x00000006142cb980 */ /* 0x000162000c101b00 */
[----:B---3--:R-:W-:Y:S01]  /*af90*/  @!P2 SHF.L.U64.HI R11, R234, 0x1, R7 ;  /* 0x00000001ea0ba819 */ /* 0x008fe20000010207 */
[----:B------:R-:W-:Y:S01]  /*afa0*/  @!P3 IMAD.MOV.U32 R7, RZ, RZ, R78 ;  /* 0x000000ffff07b224 */ /* 0x000fe200078e004e */
[----:B------:R-:W-:Y:S01]  /*afb0*/  @!P1 SHF.L.U64.HI R26, R233, 0x1, R6 ;  /* 0x00000001e91a9819 */ /* 0x000fe20000010206 */
[----:B------:R-:W-:Y:S02]  /*afc0*/  @!P3 IMAD.MOV.U32 R6, RZ, RZ, R5 ;  /* 0x000000ffff06b224 */ /* 0x000fe400078e0005 */
[----:B------:R-:W-:Y:S01]  /*afd0*/  @!P2 IMAD.X R15, R9, 0x1, R11, P4 ;  /* 0x00000001090fa824 */ /* 0x000fe200020e060b */
[----:B------:R-:W-:Y:S01]  /*afe0*/  @!P1 IADD3 R4, P4, R5, R4, RZ ;  /* 0x0000000405049210 */ /* 0x000fe20007f9e0ff */
[----:B------:R-:W-:-:S03]  /*aff0*/  @!P3 IMAD.WIDE R24, R200, 0x2, R6 ;  /* 0x00000002c818b825 */ /* 0x000fc600078e0206 */
[----:B------:R0:W5:Y:S01]  /*b000*/  @!P2 LD.E.64 R40, desc[UR6][R14.64] ;  /* 0x000000060e28a980 */ /* 0x000162000c101b00 */
[----:B------:R-:W-:Y:S01]  /*b010*/  @!P2 IMAD.X R13, R78, 0x1, R11, P6 ;  /* 0x000000014e0da824 */ /* 0x000fe200030e060b */
[-C--:B------:R-:W-:Y:S01]  /*b020*/  @!P0 IADD3 R6, P6, R8, R27.reuse, RZ ;  /* 0x0000001b08068210 */ /* 0x080fe20007fde0ff */
[--C-:B------:R-:W-:Y:S01]  /*b030*/  @!P1 IMAD.X R11, R9, 0x1, R26.reuse, P5 ;  /* 0x00000001090b9824 */ /* 0x100fe200028e061a */
[----:B------:R-:W-:Y:S01]  /*b040*/  @!P0 IADD3 R8, P5, R5, R27, RZ ;  /* 0x0000001b05088210 */ /* 0x000fe20007fbe0ff */
[----:B------:R0:W5:Y:S01]  /*b050*/  @!P3 LD.E.64 R42, desc[UR6][R24.64] ;  /* 0x00000006182ab980 */ /* 0x000162000c101b00 */
[----:B------:R-:W-:Y:S01]  /*b060*/  @!P0 SHF.L.U64.HI R27, R235, 0x1, R79 ;  /* 0x00000001eb1b8819 */ /* 0x000fe2000001024f */
[C---:B------:R-:W-:Y:S02]  /*b070*/  @!P1 IMAD.X R5, R78.reuse, 0x1, R26, P4 ;  /* 0x000000014e059824 */ /* 0x040fe400020e061a */
[----:B------:R0:W5:Y:S02]  /*b080*/  @!P2 LD.E.64 R38, desc[UR6][R12.64] ;  /* 0x000000060c26a980 */ /* 0x000164000c101b00 */
[----:B------:R-:W-:Y:S01]  /*b090*/  @!P0 IMAD.X R7, R9, 0x1, R27, P6 ;  /* 0x0000000109078824 */ /* 0x000fe200030e061b */
[----:B------:R-:W-:-:S02]  /*b0a0*/  @!P0 IADD3.X R9, R78, R27, RZ, P5, !PT ;  /* 0x0000001b4e098210 */ /* 0x000fc40002ffe4ff */
[----:B------:R-:W-:Y:S01]  /*b0b0*/  CS2R R26, SRZ ;  /* 0x00000000001a7805 */ /* 0x000fe2000001ff00 */
[----:B------:R0:W5:Y:S04]  /*b0c0*/  @!P1 LD.E.64 R36, desc[UR6][R10.64] ;  /* 0x000000060a249980 */ /* 0x000168000c101b00 */
[----:B------:R0:W5:Y:S04]  /*b0d0*/  @!P1 LD.E.64 R34, desc[UR6][R4.64] ;  /* 0x0000000604229980 */ /* 0x000168000c101b00 */
[----:B------:R0:W5:Y:S04]  /*b0e0*/  @!P0 LD.E.64 R26, desc[UR6][R6.64] ;  /* 0x00000006061a8980 */ /* 0x000168000c101b00 */
[----:B------:R0:W5:Y:S02]  /*b0f0*/  @!P0 LD.E.64 R28, desc[UR6][R8.64] ;  /* 0x00000006081c8980 */ /* 0x000164000c101b00 */
.L_x_1653:
[----:B------:R-:W-:Y:S05]  /*b100*/  BSYNC B1 ;  /* 0x0000000000017941 */ /* 0x000fea0003800000 */
.L_x_1652:
[----:B0----5:R-:W-:Y:S01]  /*b110*/  IMAD.MOV.U32 R4, RZ, RZ, R28 ;  /* 0x000000ffff047224 */ /* 0x021fe200078e001c */
[----:B------:R-:W-:Y:S01]  /*b120*/  UMOV UR4, 0xffffffff ;  /* 0xffffffff00047882 */ /* 0x000fe20000000000 */
[----:B------:R-:W-:Y:S02]  /*b130*/  IMAD.MOV.U32 R5, RZ, RZ, R29 ;  /* 0x000000ffff057224 */ /* 0x000fe400078e001d */
[----:B------:R-:W-:Y:S02]  /*b140*/  IMAD.MOV.U32 R6, RZ, RZ, R34 ;  /* 0x000000ffff067224 */ /* 0x000fe400078e0022 */
        /* <DEDUP_REMOVED lines=11> */
[----:B------:R-:W-:Y:S02]  /*b200*/  IMAD.MOV.U32 R6, RZ, RZ, R45 ;  /* 0x000000ffff067224 */ /* 0x000fe400078e002d */
[----:B------:R-:W-:-:S03]  /*b210*/  IMAD.MOV.U32 R7, RZ, RZ, R40 ;  /* 0x000000ffff077224 */ /* 0x000fc600078e0028 */
[----:B------:R-:W-:Y:S01]  /*b220*/  PRMT R100, R5, 0x5410, R6 ;  /* 0x0000541005647816 */ /* 0x000fe20000000006 */
[----:B------:R-:W-:Y:S01]  /*b230*/  IMAD.MOV.U32 R5, RZ, RZ, R26 ;  /* 0x000000ffff057224 */ /* 0x000fe200078e001a */
[----:B------:R-:W-:Y:S01]  /*b240*/  PRMT R89, R7, 0x5410, R4 ;  /* 0x0000541007597816 */ /* 0x000fe20000000004 */
[----:B------:R-:W-:Y:S02]  /*b250*/  IMAD.MOV.U32 R4, RZ, RZ, R27 ;  /* 0x000000ffff047224 */ /* 0x000fe400078e001b */
[----:B------:R-:W-:Y:S02]  /*b260*/  IMAD.MOV.U32 R7, RZ, RZ, R36 ;  /* 0x000000ffff077224 */ /* 0x000fe400078e0024 */
[----:B------:R-:W-:Y:S01]  /*b270*/  IMAD.MOV.U32 R6, RZ, RZ, R37 ;  /* 0x000000ffff067224 */ /* 0x000fe200078e0025 */
[----:B------:R-:W-:Y:S02]  /*b280*/  PRMT R83, R5, 0x5410, R4 ;  /* 0x0000541005537816 */ /* 0x000fe40000000004 */
[----:B------:R-:W-:-:S02]  /*b290*/  CS2R R4, SRZ ;  /* 0x0000000000047805 */ /* 0x000fc4000001ff00 */
[----:B------:R-:W-:Y:S01]  /*b2a0*/  PRMT R85, R7, 0x5410, R6 ;  /* 0x0000541007557816 */ /* 0x000fe20000000006 */
[----:B------:R-:W-:Y:S06]  /*b2b0*/  BRA.DIV UR4, `(.L_x_1654) ;  /* 0x0000022e04407947 */ /* 0x000fec000b800000 */
[----:B------:R0:W3:Y:S04]  /*b2c0*/  SHFL.IDX PT, R79, R32, 0x3, 0x181f ;  /* 0x00781f00204f7f89 */ /* 0x0000e800000e0000 */
[----:B----4-:R0:W4:Y:S04]  /*b2d0*/  SHFL.IDX PT, R9, R31, 0x3, 0x181f ;  /* 0x00781f001f097f89 */ /* 0x01012800000e0000 */
[----:B------:R0:W0:Y:S04]  /*b2e0*/  SHFL.IDX PT, R80, R33, 0x3, 0x181f ;  /* 0x00781f0021507f89 */ /* 0x00002800000e0000 */
[----:B------:R0:W0:Y:S02]  /*b2f0*/  SHFL.IDX PT, R78, R30, 0x3, 0x181f ;  /* 0x00781f001e4e7f89 */ /* 0x00002400000e0000 */
.L_x_2047:
[----:B------:R-:W5:Y:S01]  /*b300*/  LDL R6, [R1+0x54] ;  /* 0x0000540001067983 */ /* 0x000f620000100800 */
[----:B------:R-:W-:Y:S01]  /*b310*/  VIADD R0, R0, 0x60 ;  /* 0x0000006000007836 */ /* 0x000fe20000000000 */
[----:B------:R-:W-:Y:S01]  /*b320*/  BSSY B1, `(.L_x_1655) ;  /* 0x000003f000017945 */ /* 0x000fe20003800000 */
[----:B------:R-:W-:Y:S02]  /*b330*/  CS2R R12, SRZ ;  /* 0x00000000000c7805 */ /* 0x000fe4000001ff00 */
[----:B------:R-:W-:Y:S02]  /*b340*/  CS2R R20, SRZ ;  /* 0x0000000000147805 */ /* 0x000fe4000001ff00 */
[----:B01----:R-:W-:Y:S02]  /*b350*/  CS2R R30, SRZ ;  /* 0x00000000001e7805 */ /* 0x003fe4000001ff00 */
[----:B------:R-:W-:Y:S02]  /*b360*/  ISETP.GE.AND P0, PT, R0, R3, PT ;  /* 0x000000030000720c */ /* 0x000fe40003f06270 */
[----:B------:R-:W-:-:S02]  /*b370*/  CS2R R32, SRZ ;  /* 0x0000000000207805 */ /* 0x000fc4000001ff00 */
[----:B------:R-:W-:Y:S02]  /*b380*/  CS2R R24, SRZ ;  /* 0x0000000000187805 */ /* 0x000fe4000001ff00 */
[----:B------:R-:W-:Y:S02]  /*b390*/  CS2R R14, SRZ ;  /* 0x00000000000e7805 */ /* 0x000fe4000001ff00 */
[----:B-----5:R-:W-:-:S04]  /*b3a0*/  LEA.HI R81, R6, R6, RZ, 0x1 ;  /* 0x0000000606517211 */ /* 0x020fc800078f08ff */
[----:B------:R-:W-:-:S04]  /*b3b0*/  LOP3.LUT R81, R81, 0xfffffffe, RZ, 0xc0, !PT ;  /* 0xfffffffe51517812 */ /* 0x000fc800078ec0ff */
[----:B------:R-:W-:Y:S02]  /*b3c0*/  IADD3 R81, R6, -R81, RZ ;  /* 0x8000005106517210 */ /* 0x000fe40007ffe0ff */
[----:B------:R-:W-:Y:S02]  /*b3d0*/  CS2R R6, SRZ ;  /* 0x0000000000067805 */ /* 0x000fe4000001ff00 */
[----:B------:R-:W-:Y:S01]  /*b3e0*/  SHF.L.U32 R81, R81, 0x1f, RZ ;  /* 0x0000001f51517819 */ /* 0x000fe200000006ff */
[----:B------:R-:W-:Y:S06]  /*b3f0*/  @P0 BRA `(.L_x_1656) ;  /* 0x0000000000c40947 */ /* 0x000fec0003800000 */
[----:B--2---:R-:W2:Y:S01]  /*b400*/  LDL R8, [R1+0x70] ;  /* 0x0000700001087983 */ /* 0x004ea20000100800 */
[----:B------:R-:W-:-:S03]  /*b410*/  ULDC UR4, c[0x0][0x3f4] ;  /* 0x0000fd0000047ab9 */ /* 0x000fc60000000800 */
[----:B------:R-:W2:Y:S04]  /*b420*/  LDL R10, [R1+0x74] ;  /* 0x00007400010a7983 */ /* 0x000ea80000100800 */
[----:B------:R-:W2:Y:S01]  /*b430*/  LDL R90, [R1+0x6c] ;  /* 0x00006c00015a7983 */ /* 0x000ea20000100800 */
[----:B------:R-:W-:Y:S02]  /*b440*/  ISETP.GE.AND P2, PT, R234, UR4, PT ;  /* 0x00000004ea007c0c */ /* 0x000fe4000bf46270 */
[----:B------:R-:W-:Y:S02]  /*b450*/  ISETP.GE.AND P1, PT, R233, UR4, PT ;  /* 0x00000004e9007c0c */ /* 0x000fe4000bf26270 */
[----:B------:R-:W-:Y:S02]  /*b460*/  ISETP.GE.AND P3, PT, R200, UR4, PT ;  /* 0x00000004c8007c0c */ /* 0x000fe4000bf66270 */
[----:B------:R-:W-:-:S02]  /*b470*/  ISETP.GE.AND P0, PT, R235, UR4, PT ;  /* 0x00000004eb007c0c */ /* 0x000fc4000bf06270 */
[----:B------:R-:W-:-:S05]  /*b480*/  CS2R R32, SRZ ;  /* 0x0000000000207805 */ /* 0x000fca000001ff00 */
[----:B------:R-:W-:Y:S01]  /*b490*/  @!P2 IMAD.SHL.U32 R6, R234, 0x2, RZ ;  /* 0x00000002ea06a824 */ /* 0x000fe200078e00ff */
[----:B------:R-:W-:-:S03]  /*b4a0*/  CS2R R30, SRZ ;  /* 0x00000000001e7805 */ /* 0x000fc6000001ff00 */
[----:B----4-:R-:W-:Y:S02]  /*b4b0*/  @!P3 IMAD.MOV.U32 R14, RZ, RZ, R9 ;  /* 0x000000ffff0eb224 */ /* 0x010fe400078e0009 */
[----:B---3--:R-:W-:Y:S02]  /*b4c0*/  @!P3 IMAD.MOV.U32 R15, RZ, RZ, R79 ;  /* 0x000000ffff0fb224 */ /* 0x008fe400078e004f */
[----:B------:R-:W-:Y:S01]  /*b4d0*/  @!P3 IMAD.MOV.U32 R11, RZ, RZ, R80 ;  /* 0x000000ffff0bb224 */ /* 0x000fe200078e0050 */
[-C--:B------:R-:W-:Y:S01]  /*b4e0*/  @!P2 IADD3 R12, P4, R9, R6.reuse, RZ ;  /* 0x00000006090ca210 */ /* 0x080fe20007f9e0ff */
[----:B------:R-:W-:Y:S01]  /*b4f0*/  @!P0 IMAD.SHL.U32 R24, R235, 0x2, RZ ;  /* 0x00000002eb188824 */ /* 0x000fe200078e00ff */
[----:B------:R-:W-:Y:S01]  /*b500*/  @!P2 IADD3 R6, P6, R78, R6, RZ ;  /* 0x000000064e06a210 */ /* 0x000fe20007fde0ff */
[----:B------:R-:W-:Y:S01]  /*b510*/  @!P3 IMAD.WIDE R14, R200, 0x2, R14 ;  /* 0x00000002c80eb825 */ /* 0x000fe200078e020e */
[----:B------:R-:W-:-:S04]  /*b520*/  ULDC.64 UR6, c[0x0][0x208] ;  /* 0x0000820000067ab9 */ /* 0x000fc80000000a00 */
[----:B------:R0:W5:Y:S02]  /*b530*/  @!P3 LD.E.64 R32, desc[UR6][R14.64] ;  /* 0x000000060e20b980 */ /* 0x000164000c101b00 */
[----:B0-----:R-:W-:Y:S02]  /*b540*/  CS2R R14, SRZ ;  /* 0x00000000000e7805 */ /* 0x001fe4000001ff00 */
[C---:B--2---:R-:W-:Y:S01]  /*b550*/  @!P1 SHF.L.U64.HI R0, R233.reuse, 0x1, R8 ;  /* 0x00000001e9009819 */ /* 0x044fe20000010208 */
[----:B------:R-:W-:Y:S01]  /*b560*/  @!P1 IMAD.SHL.U32 R8, R233, 0x2, RZ ;  /* 0x00000002e9089824 */ /* 0x000fe200078e00ff */
[----:B------:R-:W-:Y:S01]  /*b570*/  @!P2 SHF.L.U64.HI R5, R234, 0x1, R10 ;  /* 0x00000001ea05a819 */ /* 0x000fe2000001020a */
[----:B------:R-:W-:-:S03]  /*b580*/  @!P3 IMAD.MOV.U32 R10, RZ, RZ, R78 ;  /* 0x000000ffff0ab224 */ /* 0x000fc600078e004e */
[----:B------:R-:W-:Y:S01]  /*b590*/  @!P1 IADD3 R4, P5, R9, R8, RZ ;  /* 0x0000000809049210 */ /* 0x000fe20007fbe0ff */
[----:B------:R-:W-:Y:S01]  /*b5a0*/  @!P3 IMAD.WIDE R20, R200, 0x2, R10 ;  /* 0x00000002c814b825 */ /* 0x000fe200078e020a */
[----:B------:R-:W-:-:S03]  /*b5b0*/  @!P2 IADD3.X R7, R80, R5, RZ, P6, !PT ;  /* 0x000000055007a210 */ /* 0x000fc600037fe4ff */
[C---:B------:R-:W-:Y:S01]  /*b5c0*/  @!P2 IMAD.X R13, R79.reuse, 0x1, R5, P4 ;  /* 0x000000014f0da824 */ /* 0x040fe200020e0605 */
[C---:B------:R-:W-:Y:S01]  /*b5d0*/  @!P1 IADD3 R8, P4, R78.reuse, R8, RZ ;  /* 0x000000084e089210 */ /* 0x040fe20007f9e0ff */
[----:B------:R-:W-:Y:S01]  /*b5e0*/  @!P1 IMAD.X R5, R79, 0x1, R0, P5 ;  /* 0x000000014f059824 */ /* 0x000fe200028e0600 */
[-C--:B------:R-:W-:Y:S01]  /*b5f0*/  @!P0 IADD3 R10, P6, R9, R24.reuse, RZ ;  /* 0x00000018090a8210 */ /* 0x080fe20007fde0ff */
[----:B------:R0:W5:Y:S01]  /*b600*/  @!P3 LD.E.64 R30, desc[UR6][R20.64] ;  /* 0x00000006141eb980 */ /* 0x000162000c101b00 */
[----:B------:R-:W-:Y:S02]  /*b610*/  @!P0 IADD3 R78, P5, R78, R24, RZ ;  /* 0x000000184e4e8210 */ /* 0x000fe40007fbe0ff */
[----:B------:R-:W-:Y:S02]  /*b620*/  CS2R R24, SRZ ;  /* 0x0000000000187805 */ /* 0x000fe4000001ff00 */
[----:B------:R-:W-:Y:S01]  /*b630*/  @!P0 SHF.L.U64.HI R90, R235, 0x1, R90 ;  /* 0x00000001eb5a8819 */ /* 0x000fe2000001025a */
[----:B------:R1:W5:Y:S01]  /*b640*/  @!P1 LD.E.64 R14, desc[UR6][R4.64] ;  /* 0x00000006040e9980 */ /* 0x000362000c101b00 */
[----:B------:R-:W-:-:S03]  /*b650*/  @!P1 IMAD.X R9, R80, 0x1, R0, P4 ;  /* 0x0000000150099824 */ /* 0x000fc600020e0600 */
[----:B------:R2:W5:Y:S01]  /*b660*/  @!P2 LD.E.64 R24, desc[UR6][R12.64] ;  /* 0x000000060c18a980 */ /* 0x000562000c101b00 */
[----:B0-----:R-:W-:Y:S01]  /*b670*/  CS2R R20, SRZ ;  /* 0x0000000000147805 */ /* 0x001fe2000001ff00 */
[--C-:B------:R-:W-:Y:S02]  /*b680*/  @!P0 IMAD.X R11, R79, 0x1, R90.reuse, P6 ;  /* 0x000000014f0b8824 */ /* 0x100fe400030e065a */
[----:B------:R-:W-:Y:S01]  /*b690*/  @!P0 IMAD.X R79, R80, 0x1, R90, P5 ;  /* 0x00000001504f8824 */ /* 0x000fe200028e065a */
[----:B-1----:R-:W-:Y:S02]  /*b6a0*/  CS2R R4, SRZ ;  /* 0x0000000000047805 */ /* 0x002fe4000001ff00 */
[----:B------:R0:W5:Y:S01]  /*b6b0*/  @!P2 LD.E.64 R20, desc[UR6][R6.64] ;  /* 0x000000060614a980 */ /* 0x000162000c101b00 */
[----:B--2---:R-:W-:-:S03]  /*b6c0*/  CS2R R12, SRZ ;  /* 0x00000000000c7805 */ /* 0x004fc6000001ff00 */
[----:B------:R1:W5:Y:S04]  /*b6d0*/  @!P0 LD.E.64 R4, desc[UR6][R78.64] ;  /* 0x000000064e048980 */ /* 0x000368000c101b00 */
[----:B------:R1:W5:Y:S01]  /*b6e0*/  @!P1 LD.E.64 R12, desc[UR6][R8.64] ;  /* 0x00000006080c9980 */ /* 0x000362000c101b00 */
[----:B0-----:R-:W-:-:S06]  /*b6f0*/  CS2R R6, SRZ ;  /* 0x0000000000067805 */ /* 0x001fcc000001ff00 */
[----:B------:R1:W5:Y:S02]  /*b700*/  @!P0 LD.E.64 R6, desc[UR6][R10.64] ;  /* 0x000000060a068980 */ /* 0x000364000c101b00 */
.L_x_1656:
[----:B------:R-:W-:Y:S05]  /*b710*/  BSYNC B1 ;  /* 0x0000000000017941 */ /* 0x000fea0003800000 */
.L_x_1655:
[----:B------:R-:W0:Y:S01]  /*b720*/  SYNCS.PHASECHK.TRANS64.TRYWAIT P0, [R16+URZ+0x30800], R81 ;  /* 0x03080051100075a7 */ /* 0x000e22000800017f */
[----:B-12--5:R-:W-:Y:S01]  /*b730*/  IMAD.MOV.U32 R8, RZ, RZ, R12 ;  /* 0x000000ffff087224 */ /* 0x026fe200078e000c */
[----:B------:R-:W-:Y:S01]  /*b740*/  BSSY B1, `(.L_x_1657) ;  /* 0x0000017000017945 */ /* 0x000fe20003800000 */
[----:B------:R-:W-:Y:S02]  /*b750*/  IMAD.MOV.U32 R0, RZ, RZ, R13 ;  /* 0x000000ffff007224 */ /* 0x000fe400078e000d */
[----:B------:R-:W-:Y:S02]  /*b760*/  IMAD.MOV.U32 R10, RZ, RZ, R4 ;  /* 0x000000ffff0a7224 */ /* 0x000fe400078e0004 */
[----:B----4-:R-:W-:Y:S01]  /*b770*/  IMAD.MOV.U32 R9, RZ, RZ, R5 ;  /* 0x000000ffff097224 */ /* 0x010fe200078e0005 */
[----:B---3--:R-:W-:Y:S01]  /*b780*/  PRMT R79, R8, 0x5410, R0 ;  /* 0x00005410084f7816 */ /* 0x008fe20000000000 */
[----:B------:R-:W-:Y:S02]  /*b790*/  IMAD.MOV.U32 R8, RZ, RZ, R30 ;  /* 0x000000ffff087224 */ /* 0x000fe400078e001e */
[----:B------:R-:W-:Y:S01]  /*b7a0*/  IMAD.MOV.U32 R0, RZ, RZ, R31 ;  /* 0x000000ffff007224 */ /* 0x000fe200078e001f */
[----:B------:R-:W-:Y:S01]  /*b7b0*/  PRMT R78, R9, 0x5410, R10 ;  /* 0x00005410094e7816 */ /* 0x000fe2000000000a */
[----:B------:R-:W-:Y:S01]  /*b7c0*/  IMAD.MOV.U32 R9, RZ, RZ, R21 ;  /* 0x000000ffff097224 */ /* 0x000fe200078e0015 */
[----:B------:R-:W-:-:S02]  /*b7d0*/  MOV R10, R20 ;  /* 0x00000014000a7202 */ /* 0x000fc40000000f00 */
[----:B------:R-:W-:Y:S01]  /*b7e0*/  PRMT R101, R8, 0x5410, R0 ;  /* 0x0000541008657816 */ /* 0x000fe20000000000 */
[----:B------:R-:W-:Y:S01]  /*b7f0*/  IMAD.MOV.U32 R8, RZ, RZ, R24 ;  /* 0x000000ffff087224 */ /* 0x000fe200078e0018 */
[----:B------:R-:W-:Y:S01]  /*b800*/  PRMT R91, R10, 0x5410, R9 ;  /* 0x000054100a5b7816 */ /* 0x000fe20000000009 */
[----:B------:R-:W-:Y:S02]  /*b810*/  IMAD.MOV.U32 R0, RZ, RZ, R25 ;  /* 0x000000ffff007224 */ /* 0x000fe400078e0019 */
[----:B------:R-:W-:Y:S02]  /*b820*/  IMAD.MOV.U32 R10, RZ, RZ, R32 ;  /* 0x000000ffff0a7224 */ /* 0x000fe400078e0020 */
[----:B------:R-:W-:Y:S01]  /*b830*/  IMAD.MOV.U32 R9, RZ, RZ, R33 ;  /* 0x000000ffff097224 */ /* 0x000fe200078e0021 */
[----:B------:R-:W-:Y:S01]  /*b840*/  PRMT R92, R8, 0x5410, R0 ;  /* 0x00005410085c7816 */ /* 0x000fe20000000000 */
[----:B------:R-:W-:Y:S01]  /*b850*/  IMAD.MOV.U32 R8, RZ, RZ, R14 ;  /* 0x000000ffff087224 */ /* 0x000fe200078e000e */
[----:B------:R-:W-:-:S02]  /*b860*/  MOV R0, R15 ;  /* 0x0000000f00007202 */ /* 0x000fc40000000f00 */
[----:B------:R-:W-:Y:S02]  /*b870*/  PRMT R102, R10, 0x5410, R9 ;  /* 0x000054100a667816 */ /* 0x000fe40000000009 */
[----:B------:R-:W-:Y:S02]  /*b880*/  PRMT R80, R8, 0x5410, R0 ;  /* 0x0000541008507816 */ /* 0x000fe40000000000 */
[----:B------:R-:W-:Y:S01]  /*b890*/  VIADDMNMX R0, R3, -R93, 0x80, PT ;  /* 0x0000008003007446 */ /* 0x000fe2000380095d */
[----:B0-----:R-:W-:Y:S06]  /*b8a0*/  @!P0 BRA `(.L_x_1658) ;  /* 0x0000022800388947 */ /* 0x001fec0003800000 */
.L_x_2048:
[----:B------:R-:W-:Y:S05]  /*b8b0*/  BSYNC B1 ;  /* 0x0000000000017941 */ /* 0x000fea0003800000 */
.L_x_1657:
[----:B------:R-:W-:Y:S01]  /*b8c0*/  ISETP.GE.AND P0, PT, R23, R0, PT ;  /* 0x000000001700720c */ /* 0x000fe20003f06270 */
[----:B------:R-:W-:Y:S01]  /*b8d0*/  IMAD.MOV.U32 R3, RZ, RZ, R6 ;  /* 0x000000ffff037224 */ /* 0x000fe200078e0006 */
[----:B------:R-:W-:Y:S01]  /*b8e0*/  BSSY B1, `(.L_x_1659) ;  /* 0x00000bc000017945 */ /* 0x000fe20003800000 */
[----:B------:R-:W-:-:S05]  /*b8f0*/  IMAD.MOV.U32 R8, RZ, RZ, R7 ;  /* 0x000000ffff087224 */ /* 0x000fca00078e0007 */
[----:B------:R-:W-:-:S05]  /*b900*/  PRMT R3, R3, 0x5410, R8 ;  /* 0x0000541003037816 */ /* 0x000fca0000000008 */
[----:B------:R-:W-:Y:S05]  /*b910*/  @P0 BRA `(.L_x_1660) ;  /* 0x0000000800e00947 */ /* 0x000fea0003800000 */
[----:B------:R1:W5:Y:S01]  /*b920*/  LDL R113, [R1+0x30] ;  /* 0x0000300001717983 */ /* 0x0003620000100800 */
[----:B------:R-:W2:Y:S01]  /*b930*/  LDC R8, c[0x0][0x3f4] ;  /* 0x0000fd00ff087b82 */ /* 0x000ea20000000800 */
[----:B------:R-:W-:Y:S01]  /*b940*/  BSSY B2, `(.L_x_1661) ;  /* 0x0000030000027945 */ /* 0x000fe20003800000 */
[-C--:B--2---:R-:W-:Y:S02]  /*b950*/  ISETP.GE.AND P0, PT, R200, R8.reuse, PT ;  /* 0x00000008c800720c */ /* 0x084fe40003f06270 */
[-C--:B------:R-:W-:Y:S02]  /*b960*/  ISETP.GE.AND P1, PT, R234, R8.reuse, PT ;  /* 0x00000008ea00720c */ /* 0x080fe40003f26270 */
[-C--:B------:R-:W-:Y:S02]  /*b970*/  ISETP.GE.AND P2, PT, R233, R8.reuse, PT ;  /* 0x00000008e900720c */ /* 0x080fe40003f46270 */
[----:B------:R-:W-:-:S07]  /*b980*/  ISETP.GE.AND P3, PT, R235, R8, PT ;  /* 0x00000008eb00720c */ /* 0x000fce0003f66270 */
[----:B-1----:R-:W-:Y:S06]  /*b990*/  @P0 BRA `(.L_x_1662) ;  /* 0x0000000000a80947 */ /* 0x002fec0003800000 */
[----:B-----5:R-:W1:Y:S01]  /*b9a0*/  LDS.128 R8, [R113] ;  /* 0x0000000071087984 */ /* 0x020e620000000c00 */
[----:B0-----:R-:W-:Y:S02]  /*b9b0*/  SHF.R.U32.HI R81, RZ, 0x10, R77 ;  /* 0x00000010ff517819 */ /* 0x001fe4000001164d */
[--C-:B------:R-:W-:Y:S02]  /*b9c0*/  SHF.R.U32.HI R93, RZ, 0x10, R75.reuse ;  /* 0x00000010ff5d7819 */ /* 0x100fe4000001164b */
[----:B------:R-:W-:Y:S01]  /*b9d0*/  SHF.R.U64 R74, R74, 0x10, R75 ;  /* 0x000000104a4a7819 */ /* 0x000fe2000000124b */
[----:B------:R-:W-:Y:S01]  /*b9e0*/  HADD2.F32 R81, -RZ, R81.H0_H0 ;  /* 0x20000051ff517230 */ /* 0x000fe20000004100 */
[----:B------:R-:W-:Y:S01]  /*b9f0*/  SHF.R.U64 R76, R76, 0x10, R77 ;  /* 0x000000104c4c7819 */ /* 0x000fe2000000124d */
[----:B------:R-:W-:Y:S02]  /*ba00*/  HADD2.F32 R93, -RZ, R93.H0_H0 ;  /* 0x2000005dff5d7230 */ /* 0x000fe40000004100 */
[----:B------:R-:W-:-:S02]  /*ba10*/  HADD2.F32 R75, -RZ, R112.H1_H1 ;  /* 0x30000070ff4b7230 */ /* 0x000fc40000004100 */
[----:B------:R-:W-:Y:S02]  /*ba20*/  HADD2.F32 R77, -RZ, R112.H0_H0 ;  /* 0x20000070ff4d7230 */ /* 0x000fe40000004100 */
[----:B------:R-:W-:Y:S02]  /*ba30*/  HADD2.F32 R76, -RZ, R76.H0_H0 ;  /* 0x2000004cff4c7230 */ /* 0x000fe40000004100 */
[----:B------:R-:W-:Y:S02]  /*ba40*/  HADD2.F32 R74, -RZ, R74.H0_H0 ;  /* 0x2000004aff4a7230 */ /* 0x000fe40000004100 */
[--C-:B-1----:R-:W-:Y:S02]  /*ba50*/  HADD2.F32 R94, -RZ, R11.reuse.H1_H1 ;  /* 0x3000000bff5e7230 */ /* 0x102fe40000004100 */
[----:B------:R-:W-:-:S03]  /*ba60*/  HADD2.F32 R90, -RZ, R11.H0_H0 ;  /* 0x2000000bff5a7230 */ /* 0x000fc60000004100 */
[C---:B------:R-:W-:Y:S01]  /*ba70*/  FMUL.FTZ R11, R94.reuse, R81 ;  /* 0x000000515e0b7220 */ /* 0x040fe20000410000 */
[----:B------:R-:W-:-:S03]  /*ba80*/  FMUL.FTZ R94, R94, R93 ;  /* 0x0000005d5e5e7220 */ /* 0x000fc60000410000 */
[C---:B------:R-:W-:Y:S01]  /*ba90*/  FFMA.FTZ R11, R90.reuse, R93, -R11 ;  /* 0x0000005d5a0b7223 */ /* 0x040fe2000001080b */
[----:B------:R-:W-:Y:S01]  /*baa0*/  FFMA.FTZ R81, R90, R81, R94 ;  /* 0x000000515a517223 */ /* 0x000fe2000001005e */
[--C-:B------:R-:W-:Y:S02]  /*bab0*/  HADD2.F32 R90, -RZ, R95.reuse.H1_H1 ;  /* 0x3000005fff5a7230 */ /* 0x100fe40000004100 */
[--C-:B------:R-:W-:Y:S02]  /*bac0*/  HADD2.F32 R94, -RZ, R8.reuse.H1_H1 ;  /* 0x30000008ff5e7230 */ /* 0x100fe40000004100 */
[----:B------:R-:W-:Y:S01]  /*bad0*/  HADD2.F32 R93, -RZ, R95.H0_H0 ;  /* 0x2000005fff5d7230 */ /* 0x000fe20000004100 */
[----:B------:R-:W-:Y:S01]  /*bae0*/  F2FP.F16.F32.PACK_AB R11, R81, R11 ;  /* 0x0000000b510b723e */ /* 0x000fe200000000ff */
[----:B------:R-:W-:Y:S02]  /*baf0*/  HADD2.F32 R8, -RZ, R8.H0_H0 ;  /* 0x20000008ff087230 */ /* 0x000fe40000004100 */
[C---:B------:R-:W-:Y:S01]  /*bb00*/  FMUL.FTZ R95, R94.reuse, R90 ;  /* 0x0000005a5e5f7220 */ /* 0x040fe20000410000 */
[----:B------:R-:W-:-:S03]  /*bb10*/  FMUL.FTZ R94, R94, R93 ;  /* 0x0000005d5e5e7220 */ /* 0x000fc60000410000 */
[C---:B------:R-:W-:Y:S01]  /*bb20*/  FFMA.FTZ R95, R8.reuse, R93, -R95 ;  /* 0x0000005d085f7223 */ /* 0x040fe2000001085f */
[----:B------:R-:W-:Y:S01]  /*bb30*/  FFMA.FTZ R8, R8, R90, R94 ;  /* 0x0000005a08087223 */ /* 0x000fe2000001005e */
[--C-:B------:R-:W-:Y:S02]  /*bb40*/  HADD2.F32 R90, -RZ, R10.reuse.H1_H1 ;  /* 0x3000000aff5a7230 */ /* 0x100fe40000004100 */
[----:B------:R-:W-:Y:S02]  /*bb50*/  HADD2.F32 R10, -RZ, R10.H0_H0 ;  /* 0x2000000aff0a7230 */ /* 0x000fe40000004100 */
[----:B------:R-:W-:Y:S01]  /*bb60*/  F2FP.F16.F32.PACK_AB R8, R8, R95 ;  /* 0x0000005f0808723e */ /* 0x000fe200000000ff */
        /* <DEDUP_REMOVED lines=10> */
[----:B------:R-:W-:-:S05]  /*bc10*/  FFMA.FTZ R9, R9, R76, R75 ;  /* 0x0000004c09097223 */ /* 0x000fca000001004b */
[----:B------:R-:W-:-:S05]  /*bc20*/  F2FP.F16.F32.PACK_AB R9, R9, R74 ;  /* 0x0000004a0909723e */ /* 0x000fca00000000ff */
[----:B------:R1:W-:Y:S02]  /*bc30*/  STS.128 [R113], R8 ;  /* 0x0000000871007388 */ /* 0x0003e40000000c00 */
.L_x_1662:
[----:B------:R-:W-:Y:S05]  /*bc40*/  BSYNC B2 ;  /* 0x0000000000027941 */ /* 0x000fea0003800000 */
.L_x_1661:
[----:B------:R-:W-:Y:S04]  /*bc50*/  BSSY B2, `(.L_x_1663) ;  /* 0x000002c000027945 */ /* 0x000fe80003800000 */
[----:B------:R-:W-:Y:S05]  /*bc60*/  @P1 BRA `(.L_x_1664) ;  /* 0x0000000000a81947 */ /* 0x000fea0003800000 */
[----:B-1---5:R-:W1:Y:S01]  /*bc70*/  LDS.128 R8, [R113+0x4000] ;  /* 0x0040000071087984 */ /* 0x022e620000000c00 */
[----:B------:R-:W-:Y:S02]  /*bc80*/  SHF.R.U32.HI R75, RZ, 0x10, R73 ;  /* 0x00000010ff4b7819 */ /* 0x000fe40000011649 */
[----:B------:R-:W-:Y:S02]  /*bc90*/  SHF.R.U32.HI R74, RZ, 0x10, R71 ;  /* 0x00000010ff4a7819 */ /* 0x000fe40000011647 */
[----:B------:R-:W-:Y:S01]  /*bca0*/  SHF.R.U64 R73, R72, 0x10, R73 ;  /* 0x0000001048497819 */ /* 0x000fe20000001249 */
[----:B------:R-:W-:Y:S01]  /*bcb0*/  HADD2.F32 R75, -RZ, R75.H0_H0 ;  /* 0x2000004bff4b7230 */ /* 0x000fe20000004100 */
[----:B------:R-:W-:Y:S01]  /*bcc0*/  SHF.R.U64 R70, R70, 0x10, R71 ;  /* 0x0000001046467819 */ /* 0x000fe20000001247 */
[----:B------:R-:W-:Y:S02]  /*bcd0*/  HADD2.F32 R74, -RZ, R74.H0_H0 ;  /* 0x2000004aff4a7230 */ /* 0x000fe40000004100 */
[----:B------:R-:W-:-:S02]  /*bce0*/  HADD2.F32 R71, -RZ, R110.H0_H0 ;  /* 0x2000006eff477230 */ /* 0x000fc40000004100 */
[----:B0-----:R-:W-:Y:S02]  /*bcf0*/  HADD2.F32 R81, -RZ, R73.H0_H0 ;  /* 0x20000049ff517230 */ /* 0x001fe40000004100 */
[----:B------:R-:W-:Y:S02]  /*bd00*/  HADD2.F32 R70, -RZ, R70.H0_H0 ;  /* 0x20000046ff467230 */ /* 0x000fe40000004100 */
[--C-:B-1----:R-:W-:Y:S02]  /*bd10*/  HADD2.F32 R76, -RZ, R11.reuse.H1_H1 ;  /* 0x3000000bff4c7230 */ /* 0x102fe40000004100 */
[----:B------:R-:W-:Y:S02]  /*bd20*/  HADD2.F32 R11, -RZ, R11.H0_H0 ;  /* 0x2000000bff0b7230 */ /* 0x000fe40000004100 */
[----:B------:R-:W-:Y:S02]  /*bd30*/  HADD2.F32 R73, -RZ, R9.H1_H1 ;  /* 0x30000009ff497230 */ /* 0x000fe40000004100 */
[C---:B------:R-:W-:Y:S01]  /*bd40*/  FMUL.FTZ R77, R76.reuse, R75 ;  /* 0x0000004b4c4d7220 */ /* 0x040fe20000410000 */
[----:B------:R-:W-:-:S03]  /*bd50*/  FMUL.FTZ R76, R76, R74 ;  /* 0x0000004a4c4c7220 */ /* 0x000fc60000410000 */
[C---:B------:R-:W-:Y:S01]  /*bd60*/  FFMA.FTZ R74, R11.reuse, R74, -R77 ;  /* 0x0000004a0b4a7223 */ /* 0x040fe2000001084d */
[----:B------:R-:W-:Y:S01]  /*bd70*/  FFMA.FTZ R11, R11, R75, R76 ;  /* 0x0000004b0b0b7223 */ /* 0x000fe2000001004c */
[----:B------:R-:W-:Y:S02]  /*bd80*/  HADD2.F32 R75, -RZ, R111.H1_H1 ;  /* 0x3000006fff4b7230 */ /* 0x000fe40000004100 */
[----:B------:R-:W-:Y:S02]  /*bd90*/  HADD2.F32 R76, -RZ, R8.H1_H1 ;  /* 0x30000008ff4c7230 */ /* 0x000fe40000004100 */
[----:B------:R-:W-:Y:S01]  /*bda0*/  HADD2.F32 R77, -RZ, R110.H1_H1 ;  /* 0x3000006eff4d7230 */ /* 0x000fe20000004100 */
[----:B------:R-:W-:Y:S01]  /*bdb0*/  F2FP.F16.F32.PACK_AB R11, R11, R74 ;  /* 0x0000004a0b0b723e */ /* 0x000fe200000000ff */
[----:B------:R-:W-:Y:S02]  /*bdc0*/  HADD2.F32 R8, -RZ, R8.H0_H0 ;  /* 0x20000008ff087230 */ /* 0x000fe40000004100 */
[C---:B------:R-:W-:Y:S01]  /*bdd0*/  FMUL.FTZ R72, R76.reuse, R75 ;  /* 0x0000004b4c487220 */ /* 0x040fe20000410000 */
[----:B------:R-:W-:-:S03]  /*bde0*/  FMUL.FTZ R76, R76, R77 ;  /* 0x0000004d4c4c7220 */ /* 0x000fc60000410000 */
[C---:B------:R-:W-:Y:S01]  /*bdf0*/  FFMA.FTZ R72, R8.reuse, R77, -R72 ;  /* 0x0000004d08487223 */ /* 0x040fe20000010848 */
[----:B------:R-:W-:Y:S01]  /*be00*/  FFMA.FTZ R8, R8, R75, R76 ;  /* 0x0000004b08087223 */ /* 0x000fe2000001004c */
[----:B------:R-:W-:Y:S02]  /*be10*/  HADD2.F32 R75, -RZ, R111.H0_H0 ;  /* 0x2000006fff4b7230 */ /* 0x000fe40000004100 */
[--C-:B------:R-:W-:Y:S02]  /*be20*/  HADD2.F32 R76, -RZ, R10.reuse.H1_H1 ;  /* 0x3000000aff4c7230 */ /* 0x100fe40000004100 */
[----:B------:R-:W-:Y:S01]  /*be30*/  HADD2.F32 R10, -RZ, R10.H0_H0 ;  /* 0x2000000aff0a7230 */ /* 0x000fe20000004100 */
[----:B------:R-:W-:Y:S02]  /*be40*/  F2FP.F16.F32.PACK_AB R8, R8, R72 ;  /* 0x000000480808723e */ /* 0x000fe400000000ff */
[C---:B------:R-:W-:Y:S01]  /*be50*/  FMUL.FTZ R77, R76.reuse, R75 ;  /* 0x0000004b4c4d7220 */ /* 0x040fe20000410000 */
[----:B------:R-:W-:-:S03]  /*be60*/  FMUL.FTZ R76, R76, R71 ;  /* 0x000000474c4c7220 */ /* 0x000fc60000410000 */
[C---:B------:R-:W-:Y:S01]  /*be70*/  FFMA.FTZ R77, R10.reuse, R71, -R77 ;  /* 0x000000470a4d7223 */ /* 0x040fe2000001084d */
[----:B------:R-:W-:Y:S02]  /*be80*/  HADD2.F32 R71, -RZ, R9.H0_H0 ;  /* 0x20000009ff477230 */ /* 0x000fe40000004100 */
[C---:B------:R-:W-:Y:S01]  /*be90*/  FMUL.FTZ R9, R73.reuse, R81 ;  /* 0x0000005149097220 */ /* 0x040fe20000410000 */
[-C--:B------:R-:W-:Y:S01]  /*bea0*/  FMUL.FTZ R73, R73, R70.reuse ;  /* 0x0000004649497220 */ /* 0x080fe20000410000 */
[----:B------:R-:W-:Y:S02]  /*beb0*/  FFMA.FTZ R10, R10, R75, R76 ;  /* 0x0000004b0a0a7223 */ /* 0x000fe4000001004c */
[C---:B------:R-:W-:Y:S01]  /*bec0*/  FFMA.FTZ R9, R71.reuse, R70, -R9 ;  /* 0x0000004647097223 */ /* 0x040fe20000010809 */
[----:B------:R-:W-:Y:S02]  /*bed0*/  FFMA.FTZ R73, R71, R81, R73 ;  /* 0x0000005147497223 */ /* 0x000fe40000010049 */
[----:B------:R-:W-:-:S03]  /*bee0*/  F2FP.F16.F32.PACK_AB R10, R10, R77 ;  /* 0x0000004d0a0a723e */ /* 0x000fc600000000ff */
[----:B------:R-:W-:-:S05]  /*bef0*/  F2FP.F16.F32.PACK_AB R9, R73, R9 ;  /* 0x000000094909723e */ /* 0x000fca00000000ff */
[----:B------:R2:W-:Y:S02]  /*bf00*/  STS.128 [R113+0x4000], R8 ;  /* 0x0040000871007388 */ /* 0x0005e40000000c00 */
.L_x_1664:
[----:B------:R-:W-:Y:S05]  /*bf10*/  BSYNC B2 ;  /* 0x0000000000027941 */ /* 0x000fea0003800000 */
.L_x_1663:
[----:B------:R-:W-:Y:S04]  /*bf20*/  BSSY B2, `(.L_x_1665) ;  /* 0x000002c000027945 */ /* 0x000fe80003800000 */
[----:B------:R-:W-:Y:S05]  /*bf30*/  @P2 BRA `(.L_x_1666) ;  /* 0x0000000000a82947 */ /* 0x000fea0003800000 */
[----:B-12--5:R-:W1:Y:S01]  /*bf40*/  LDS.128 R8, [R113+0x8000] ;  /* 0x0080000071087984 */ /* 0x026e620000000c00 */
[----:B------:R-:W-:Y:S02]  /*bf50*/  SHF.R.U32.HI R74, RZ, 0x10, R69 ;  /* 0x00000010ff4a7819 */ /* 0x000fe40000011645 */
[--C-:B------:R-:W-:Y:S02]  /*bf60*/  SHF.R.U32.HI R72, RZ, 0x10, R67.reuse ;  /* 0x00000010ff487819 */ /* 0x100fe40000011643 */
[----:B------:R-:W-:Y:S01]  /*bf70*/  SHF.R.U64 R66, R66, 0x10, R67 ;  /* 0x0000001042427819 */ /* 0x000fe20000001243 */
[----:B------:R-:W-:Y:S01]  /*bf80*/  HADD2.F32 R74, -RZ, R74.H0_H0 ;  /* 0x2000004aff4a7230 */ /* 0x000fe20000004100 */
[----:B------:R-:W-:Y:S01]  /*bf90*/  SHF.R.U64 R67, R68, 0x10, R69 ;  /* 0x0000001044437819 */ /* 0x000fe20000001245 */
[----:B------:R-:W-:Y:S02]  /*bfa0*/  HADD2.F32 R72, -RZ, R72.H0_H0 ;  /* 0x20000048ff487230 */ /* 0x000fe40000004100 */
[----:B------:R-:W-:-:S02]  /*bfb0*/  HADD2.F32 R68, -RZ, R109.H0_H0 ;  /* 0x2000006dff447230 */ /* 0x000fc40000004100 */
[----:B------:R-:W-:Y:S02]  /*bfc0*/  HADD2.F32 R69, -RZ, R109.H1_H1 ;  /* 0x3000006dff457230 */ /* 0x000fe40000004100 */
[----:B------:R-:W-:Y:S02]  /*bfd0*/  HADD2.F32 R67, -RZ, R67.H0_H0 ;  /* 0x20000043ff437230 */ /* 0x000fe40000004100 */
[----:B------:R-:W-:Y:S02]  /*bfe0*/  HADD2.F32 R66, -RZ, R66.H0_H0 ;  /* 0x20000042ff427230 */ /* 0x000fe40000004100 */
[--C-:B-1----:R-:W-:Y:S02]  /*bff0*/  HADD2.F32 R71, -RZ, R11.reuse.H1_H1 ;  /* 0x3000000bff477230 */ /* 0x102fe40000004100 */
[----:B------:R-:W-:Y:S02]  /*c000*/  HADD2.F32 R70, -RZ, R11.H0_H0 ;  /* 0x2000000bff467230 */ /* 0x000fe40000004100 */
[----:B------:R-:W-:-:S02]  /*c010*/  HADD2.F32 R11, -RZ, R8.H0_H0 ;  /* 0x20000008ff0b7230 */ /* 0x000fc40000004100 */
[C---:B------:R-:W-:Y:S01]  /*c020*/  FMUL.FTZ R76, R71.reuse, R74 ;  /* 0x0000004a474c7220 */ /* 0x040fe20000410000 */
[----:B------:R-:W-:Y:S02]  /*c030*/  HADD2.F32 R8, -RZ, R8.H1_H1 ;  /* 0x30000008ff087230 */ /* 0x000fe40000004100 */
[-C--:B------:R-:W-:Y:S01]  /*c040*/  FMUL.FTZ R71, R71, R72.reuse ;  /* 0x0000004847477220 */ /* 0x080fe20000410000 */
[--C-:B------:R-:W-:Y:S02]  /*c050*/  HADD2.F32 R73, -RZ, R10.reuse.H0_H0 ;  /* 0x2000000aff497230 */ /* 0x100fe40000004100 */
[----:B------:R-:W-:Y:S01]  /*c060*/  FFMA.FTZ R76, R70, R72, -R76 ;  /* 0x00000048464c7223 */ /* 0x000fe2000001084c */
[----:B------:R-:W-:Y:S02]  /*c070*/  HADD2.F32 R10, -RZ, R10.H1_H1 ;  /* 0x3000000aff0a7230 */ /* 0x000fe40000004100 */
[----:B------:R-:W-:Y:S01]  /*c080*/  FMUL.FTZ R77, R8, R68 ;  /* 0x00000044084d7220 */ /* 0x000fe20000410000 */
[----:B------:R-:W-:Y:S01]  /*c090*/  FFMA.FTZ R71, R70, R74, R71 ;  /* 0x0000004a46477223 */ /* 0x000fe20000010047 */
[----:B------:R-:W-:Y:S01]  /*c0a0*/  FMUL.FTZ R70, R8, R69 ;  /* 0x0000004508467220 */ /* 0x000fe20000410000 */
[----:B------:R-:W-:-:S02]  /*c0b0*/  HADD2.F32 R75, -RZ, R9.H0_H0 ;  /* 0x20000009ff4b7230 */ /* 0x000fc40000004100 */
[C---:B------:R-:W-:Y:S01]  /*c0c0*/  FFMA.FTZ R8, R11.reuse, R69, -R77 ;  /* 0x000000450b087223 */ /* 0x040fe2000001084d */
[--C-:B------:R-:W-:Y:S02]  /*c0d0*/  HADD2.F32 R69, -RZ, R108.reuse.H1_H1 ;  /* 0x3000006cff457230 */ /* 0x100fe40000004100 */
[----:B------:R-:W-:Y:S01]  /*c0e0*/  FFMA.FTZ R70, R11, R68, R70 ;  /* 0x000000440b467223 */ /* 0x000fe20000010046 */
[----:B------:R-:W-:Y:S02]  /*c0f0*/  HADD2.F32 R72, -RZ, R108.H0_H0 ;  /* 0x2000006cff487230 */ /* 0x000fe40000004100 */
[----:B------:R-:W-:Y:S02]  /*c100*/  HADD2.F32 R9, -RZ, R9.H1_H1 ;  /* 0x30000009ff097230 */ /* 0x000fe40000004100 */
[----:B------:R-:W-:Y:S01]  /*c110*/  FMUL.FTZ R11, R10, R69 ;  /* 0x000000450a0b7220 */ /* 0x000fe20000410000 */
[----:B------:R-:W-:Y:S01]  /*c120*/  F2FP.F16.F32.PACK_AB R8, R70, R8 ;  /* 0x000000084608723e */ /* 0x000fe200000000ff */
[----:B------:R-:W-:Y:S01]  /*c130*/  FMUL.FTZ R68, R10, R72 ;  /* 0x000000480a447220 */ /* 0x000fe20000410000 */
[C---:B------:R-:W-:Y:S01]  /*c140*/  FMUL.FTZ R10, R9.reuse, R67 ;  /* 0x00000043090a7220 */ /* 0x040fe20000410000 */
[----:B------:R-:W-:Y:S01]  /*c150*/  FMUL.FTZ R9, R9, R66 ;  /* 0x0000004209097220 */ /* 0x000fe20000410000 */
[C---:B------:R-:W-:Y:S01]  /*c160*/  FFMA.FTZ R72, R73.reuse, R72, -R11 ;  /* 0x0000004849487223 */ /* 0x040fe2000001080b */
[----:B------:R-:W-:Y:S01]  /*c170*/  FFMA.FTZ R68, R73, R69, R68 ;  /* 0x0000004549447223 */ /* 0x000fe20000010044 */
[C---:B------:R-:W-:Y:S01]  /*c180*/  FFMA.FTZ R66, R75.reuse, R66, -R10 ;  /* 0x000000424b427223 */ /* 0x040fe2000001080a */
[----:B------:R-:W-:Y:S01]  /*c190*/  FFMA.FTZ R9, R75, R67, R9 ;  /* 0x000000434b097223 */ /* 0x000fe20000010009 */
[----:B------:R-:W-:-:S02]  /*c1a0*/  F2FP.F16.F32.PACK_AB R11, R71, R76 ;  /* 0x0000004c470b723e */ /* 0x000fc400000000ff */
[----:B------:R-:W-:Y:S02]  /*c1b0*/  F2FP.F16.F32.PACK_AB R10, R68, R72 ;  /* 0x00000048440a723e */ /* 0x000fe400000000ff */
[----:B------:R-:W-:-:S05]  /*c1c0*/  F2FP.F16.F32.PACK_AB R9, R9, R66 ;  /* 0x000000420909723e */ /* 0x000fca00000000ff */
[----:B------:R3:W-:Y:S02]  /*c1d0*/  STS.128 [R113+0x8000], R8 ;  /* 0x0080000871007388 */ /* 0x0007e40000000c00 */
.L_x_1666:
[----:B------:R-:W-:Y:S05]  /*c1e0*/  BSYNC B2 ;  /* 0x0000000000027941 */ /* 0x000fea0003800000 */
.L_x_1665:
[----:B------:R-:W-:Y:S05]  /*c1f0*/  @P3 BRA `(.L_x_1660) ;  /* 0x0000000000a83947 */ /* 0x000fea0003800000 */
[----:B-123-5:R-:W1:Y:S01]  /*c200*/  LDS.128 R8, [R113+0xc000] ;  /* 0x00c0000071087984 */ /* 0x02ee620000000c00 */
[--C-:B------:R-:W-:Y:S02]  /*c210*/  SHF.R.U64 R62, R62, 0x10, R63.reuse ;  /* 0x000000103e3e7819 */ /* 0x100fe4000000123f */
[----:B------:R-:W-:Y:S02]  /*c220*/  SHF.R.U32.HI R68, RZ, 0x10, R63 ;  /* 0x00000010ff447819 */ /* 0x000fe4000001163f */
[--C-:B------:R-:W-:Y:S01]  /*c230*/  SHF.R.U64 R63, R64, 0x10, R65.reuse ;  /* 0x00000010403f7819 */ /* 0x100fe20000001241 */
[--C-:B------:R-:W-:Y:S01]  /*c240*/  HADD2.F32 R64, -RZ, R107.reuse.H0_H0 ;  /* 0x2000006bff407230 */ /* 0x100fe20000004100 */
[----:B------:R-:W-:Y:S01]  /*c250*/  SHF.R.U32.HI R70, RZ, 0x10, R65 ;  /* 0x00000010ff467819 */ /* 0x000fe20000011641 */
[----:B------:R-:W-:Y:S02]  /*c260*/  HADD2.F32 R65, -RZ, R107.H1_H1 ;  /* 0x3000006bff417230 */ /* 0x000fe40000004100 */
[----:B------:R-:W-:-:S02]  /*c270*/  HADD2.F32 R63, -RZ, R63.H0_H0 ;  /* 0x2000003fff3f7230 */ /* 0x000fc40000004100 */
[----:B------:R-:W-:Y:S02]  /*c280*/  HADD2.F32 R70, -RZ, R70.H0_H0 ;  /* 0x20000046ff467230 */ /* 0x000fe40000004100 */
[----:B------:R-:W-:Y:S02]  /*c290*/  HADD2.F32 R68, -RZ, R68.H0_H0 ;  /* 0x20000044ff447230 */ /* 0x000fe40000004100 */
[----:B------:R-:W-:Y:S02]  /*c2a0*/  HADD2.F32 R62, -RZ, R62.H0_H0 ;  /* 0x2000003eff3e7230 */ /* 0x000fe40000004100 */
[--C-:B-1----:R-:W-:Y:S02]  /*c2b0*/  HADD2.F32 R66, -RZ, R11.reuse.H0_H0 ;  /* 0x2000000bff427230 */ /* 0x102fe40000004100 */
[----:B------:R-:W-:Y:S02]  /*c2c0*/  HADD2.F32 R67, -RZ, R11.H1_H1 ;  /* 0x3000000bff437230 */ /* 0x000fe40000004100 */
[----:B------:R-:W-:-:S02]  /*c2d0*/  HADD2.F32 R11, -RZ, R8.H0_H0 ;  /* 0x20000008ff0b7230 */ /* 0x000fc40000004100 */
[----:B------:R-:W-:Y:S02]  /*c2e0*/  HADD2.F32 R8, -RZ, R8.H1_H1 ;  /* 0x30000008ff087230 */ /* 0x000fe40000004100 */
[C---:B------:R-:W-:Y:S01]  /*c2f0*/  FMUL.FTZ R72, R67.reuse, R70 ;  /* 0x0000004643487220 */ /* 0x040fe20000410000 */
[--C-:B------:R-:W-:Y:S02]  /*c300*/  HADD2.F32 R69, -RZ, R10.reuse.H0_H0 ;  /* 0x2000000aff457230 */ /* 0x100fe40000004100 */
[----:B------:R-:W-:Y:S01]  /*c310*/  FMUL.FTZ R67, R67, R68 ;  /* 0x0000004443437220 */ /* 0x000fe20000410000 */
[----:B------:R-:W-:Y:S02]  /*c320*/  HADD2.F32 R10, -RZ, R10.H1_H1 ;  /* 0x3000000aff0a7230 */ /* 0x000fe40000004100 */
[C---:B------:R-:W-:Y:S01]  /*c330*/  FMUL.FTZ R73, R8.reuse, R64 ;  /* 0x0000004008497220 */ /* 0x040fe20000410000 */
[----:B------:R-:W-:Y:S01]  /*c340*/  FMUL.FTZ R8, R8, R65 ;  /* 0x0000004108087220 */ /* 0x000fe20000410000 */
[----:B------:R-:W-:-:S02]  /*c350*/  HADD2.F32 R71, -RZ, R9.H0_H0 ;  /* 0x20000009ff477230 */ /* 0x000fc40000004100 */
[C---:B------:R-:W-:Y:S01]  /*c360*/  FFMA.FTZ R72, R66.reuse, R68, -R72 ;  /* 0x0000004442487223 */ /* 0x040fe20000010848 */
[C---:B------:R-:W-:Y:S01]  /*c370*/  FFMA.FTZ R73, R11.reuse, R65, -R73 ;  /* 0x000000410b497223 */ /* 0x040fe20000010849 */
[--C-:B------:R-:W-:Y:S02]  /*c380*/  HADD2.F32 R65, -RZ, R98.reuse.H1_H1 ;  /* 0x30000062ff417230 */ /* 0x100fe40000004100 */
[----:B------:R-:W-:Y:S01]  /*c390*/  FFMA.FTZ R8, R11, R64, R8 ;  /* 0x000000400b087223 */ /* 0x000fe20000010008 */
[----:B------:R-:W-:Y:S02]  /*c3a0*/  HADD2.F32 R98, -RZ, R98.H0_H0 ;  /* 0x20000062ff627230 */ /* 0x000fe40000004100 */
[----:B------:R-:W-:Y:S01]  /*c3b0*/  FFMA.FTZ R67, R66, R70, R67 ;  /* 0x0000004642437223 */ /* 0x000fe20000010043 */
        /* <DEDUP_REMOVED lines=14> */
.L_x_1660:
[----:B------:R-:W-:Y:S05]  /*c4a0*/  BSYNC B1 ;  /* 0x0000000000017941 */ /* 0x000fea0003800000 */
.L_x_1659:
[----:B-1234-:R-:W-:Y:S01]  /*c4b0*/  VIADD R8, R23, 0x20 ;  /* 0x0000002017087836 */ /* 0x01efe20000000000 */
[----:B------:R-:W-:Y:S04]  /*c4c0*/  BSSY B1, `(.L_x_1667) ;  /* 0x00000bb000017945 */ /* 0x000fe80003800000 */
[----:B------:R-:W-:-:S13]  /*c4d0*/  ISETP.GE.AND P0, PT, R8, R0, PT ;  /* 0x000000000800720c */ /* 0x000fda0003f06270 */
        /* <DEDUP_REMOVED lines=9> */
[----:B-----5:R-:W1:Y:S01]  /*c570*/  LDS.128 R8, [R70+0x1000] ;  /* 0x0010000046087984 */ /* 0x020e620000000c00 */
[----:B------:R-:W-:Y:S01]  /*c580*/  SHF.R.U32.HI R67, RZ, 0x10, R61 ;  /* 0x00000010ff437819 */ /* 0x000fe2000001163d */
[--C-:B------:R-:W-:Y:S01]  /*c590*/  HADD2.F32 R62, -RZ, R105.reuse.H0_H0 ;  /* 0x20000069ff3e7230 */ /* 0x100fe20000004100 */
[--C-:B------:R-:W-:Y:S01]  /*c5a0*/  SHF.R.U32.HI R63, RZ, 0x10, R59.reuse ;  /* 0x00000010ff3f7819 */ /* 0x100fe2000001163b */
[----:B------:R-:W-:Y:S01]  /*c5b0*/  HADD2.F32 R105, -RZ, R105.H1_H1 ;  /* 0x30000069ff697230 */ /* 0x000fe20000004100 */
[----:B------:R-:W-:Y:S01]  /*c5c0*/  SHF.R.U64 R58, R58, 0x10, R59 ;  /* 0x000000103a3a7819 */ /* 0x000fe2000000123b */
[----:B------:R-:W-:Y:S01]  /*c5d0*/  HADD2.F32 R67, -RZ, R67.H0_H0 ;  /* 0x20000043ff437230 */ /* 0x000fe20000004100 */
[----:B------:R-:W-:Y:S01]  /*c5e0*/  SHF.R.U64 R59, R60, 0x10, R61 ;  /* 0x000000103c3b7819 */ /* 0x000fe2000000123d */
[----:B------:R-:W-:Y:S02]  /*c5f0*/  HADD2.F32 R63, -RZ, R63.H0_H0 ;  /* 0x2000003fff3f7230 */ /* 0x000fe40000004100 */
[----:B------:R-:W-:-:S02]  /*c600*/  HADD2.F32 R60, -RZ, R106.H0_H0 ;  /* 0x2000006aff3c7230 */ /* 0x000fc40000004100 */
[----:B------:R-:W-:Y:S02]  /*c610*/  HADD2.F32 R58, -RZ, R58.H0_H0 ;  /* 0x2000003aff3a7230 */ /* 0x000fe40000004100 */
[--C-:B-1----:R-:W-:Y:S02]  /*c620*/  HADD2.F32 R66, -RZ, R11.reuse.H1_H1 ;  /* 0x3000000bff427230 */ /* 0x102fe40000004100 */
[--C-:B------:R-:W-:Y:S02]  /*c630*/  HADD2.F32 R65, -RZ, R8.reuse.H1_H1 ;  /* 0x30000008ff417230 */ /* 0x100fe40000004100 */
[----:B------:R-:W-:Y:S02]  /*c640*/  HADD2.F32 R64, -RZ, R11.H0_H0 ;  /* 0x2000000bff407230 */ /* 0x000fe40000004100 */
[C---:B------:R-:W-:Y:S01]  /*c650*/  FMUL.FTZ R69, R66.reuse, R67 ;  /* 0x0000004342457220 */ /* 0x040fe20000410000 */
[----:B------:R-:W-:Y:S01]  /*c660*/  FMUL.FTZ R68, R66, R63 ;  /* 0x0000003f42447220 */ /* 0x000fe20000410000 */
[----:B------:R-:W-:-:S02]  /*c670*/  HADD2.F32 R11, -RZ, R8.H0_H0 ;  /* 0x20000008ff0b7230 */ /* 0x000fc40000004100 */
[C---:B------:R-:W-:Y:S01]  /*c680*/  FMUL.FTZ R66, R65.reuse, R60 ;  /* 0x0000003c41427220 */ /* 0x040fe20000410000 */
[C---:B------:R-:W-:Y:S01]  /*c690*/  FFMA.FTZ R63, R64.reuse, R63, -R69 ;  /* 0x0000003f403f7223 */ /* 0x040fe20000010845 */
[----:B------:R-:W-:Y:S01]  /*c6a0*/  FFMA.FTZ R64, R64, R67, R68 ;  /* 0x0000004340407223 */ /* 0x000fe20000010044 */
[--C-:B------:R-:W-:Y:S02]  /*c6b0*/  HADD2.F32 R8, -RZ, R10.reuse.H0_H0 ;  /* 0x2000000aff087230 */ /* 0x100fe40000004100 */
[-C--:B------:R-:W-:Y:S01]  /*c6c0*/  FMUL.FTZ R68, R65, R62.reuse ;  /* 0x0000003e41447220 */ /* 0x080fe20000410000 */
[----:B------:R-:W-:Y:S02]  /*c6d0*/  HADD2.F32 R10, -RZ, R10.H1_H1 ;  /* 0x3000000aff0a7230 */ /* 0x000fe40000004100 */
[----:B------:R-:W-:Y:S01]  /*c6e0*/  FFMA.FTZ R62, R11, R62, -R66 ;  /* 0x0000003e0b3e7223 */ /* 0x000fe20000010842 */
[----:B------:R-:W-:Y:S02]  /*c6f0*/  HADD2.F32 R61, -RZ, R9.H0_H0 ;  /* 0x20000009ff3d7230 */ /* 0x000fe40000004100 */
[----:B------:R-:W-:-:S02]  /*c700*/  HADD2.F32 R65, -RZ, R106.H1_H1 ;  /* 0x3000006aff417230 */ /* 0x000fc40000004100 */
[----:B------:R-:W-:Y:S02]  /*c710*/  HADD2.F32 R9, -RZ, R9.H1_H1 ;  /* 0x30000009ff097230 */ /* 0x000fe40000004100 */
[----:B------:R-:W-:Y:S02]  /*c720*/  HADD2.F32 R66, -RZ, R59.H0_H0 ;  /* 0x2000003bff427230 */ /* 0x000fe40000004100 */
[----:B------:R-:W-:Y:S01]  /*c730*/  FFMA.FTZ R59, R11, R60, R68 ;  /* 0x0000003c0b3b7223 */ /* 0x000fe20000010044 */
[C---:B------:R-:W-:Y:S01]  /*c740*/  FMUL.FTZ R67, R10.reuse, R65 ;  /* 0x000000410a437220 */ /* 0x040fe20000410000 */
[-C--:B------:R-:W-:Y:S01]  /*c750*/  FMUL.FTZ R60, R10, R105.reuse ;  /* 0x000000690a3c7220 */ /* 0x080fe20000410000 */
[C---:B------:R-:W-:Y:S01]  /*c760*/  FMUL.FTZ R11, R9.reuse, R58 ;  /* 0x0000003a090b7220 */ /* 0x040fe20000410000 */
[-C--:B------:R-:W-:Y:S01]  /*c770*/  FMUL.FTZ R10, R9, R66.reuse ;  /* 0x00000042090a7220 */ /* 0x080fe20000410000 */
[C---:B------:R-:W-:Y:S01]  /*c780*/  FFMA.FTZ R67, R8.reuse, R105, -R67 ;  /* 0x0000006908437223 */ /* 0x040fe20000010843 */
[----:B------:R-:W-:Y:S01]  /*c790*/  FFMA.FTZ R60, R8, R65, R60 ;  /* 0x00000041083c7223 */ /* 0x000fe2000001003c */
[C---:B------:R-:W-:Y:S01]  /*c7a0*/  FFMA.FTZ R66, R61.reuse, R66, R11 ;  /* 0x000000423d427223 */ /* 0x040fe2000001000b */
[----:B------:R-:W-:Y:S01]  /*c7b0*/  FFMA.FTZ R9, R61, R58, -R10 ;  /* 0x0000003a3d097223 */ /* 0x000fe2000001080a */
[----:B------:R-:W-:-:S02]  /*c7c0*/  F2FP.F16.F32.PACK_AB R11, R64, R63 ;  /* 0x0000003f400b723e */ /* 0x000fc400000000ff */
[----:B------:R-:W-:Y:S02]  /*c7d0*/  F2FP.F16.F32.PACK_AB R10, R60, R67 ;  /* 0x000000433c0a723e */ /* 0x000fe400000000ff */
[----:B------:R-:W-:Y:S02]  /*c7e0*/  F2FP.F16.F32.PACK_AB R8, R59, R62 ;  /* 0x0000003e3b08723e */ /* 0x000fe400000000ff */
[----:B------:R-:W-:-:S05]  /*c7f0*/  F2FP.F16.F32.PACK_AB R9, R66, R9 ;  /* 0x000000094209723e */ /* 0x000fca00000000ff */
[----:B------:R1:W-:Y:S02]  /*c800*/  STS.128 [R70+0x1000], R8 ;  /* 0x0010000846007388 */ /* 0x0003e40000000c00 */
.L_x_1670:
[----:B------:R-:W-:Y:S05]  /*c810*/  BSYNC B2 ;  /* 0x0000000000027941 */ /* 0x000fea0003800000 */
.L_x_1669:
[----:B------:R-:W-:Y:S04]  /*c820*/  BSSY B2, `(.L_x_1671) ;  /* 0x000002c000027945 */ /* 0x000fe80003800000 */
[----:B------:R-:W-:Y:S05]  /*c830*/  @P1 BRA `(.L_x_1672) ;  /* 0x0000000000a81947 */ /* 0x000fea0003800000 */
[----:B-1---5:R-:W1:Y:S01]  /*c840*/  LDS.128 R8, [R70+0x5000] ;  /* 0x0050000046087984 */ /* 0x022e620000000c00 */
        /* <DEDUP_REMOVED lines=10> */
[----:B------:R-:W-:Y:S02]  /*c8f0*/  HADD2.F32 R56, -RZ, R56.H0_H0 ;  /* 0x20000038ff387230 */ /* 0x000fe40000004100 */
[--C-:B-1----:R-:W-:Y:S02]  /*c900*/  HADD2.F32 R59, -RZ, R11.reuse.H1_H1 ;  /* 0x3000000bff3b7230 */ /* 0x102fe40000004100 */
[----:B------:R-:W-:Y:S02]  /*c910*/  HADD2.F32 R61, -RZ, R11.H0_H0 ;  /* 0x2000000bff3d7230 */ /* 0x000fe40000004100 */
[--C-:B------:R-:W-:Y:S02]  /*c920*/  HADD2.F32 R11, -RZ, R10.reuse.H0_H0 ;  /* 0x2000000aff0b7230 */ /* 0x100fe40000004100 */
[----:B------:R-:W-:Y:S01]  /*c930*/  FMUL.FTZ R67, R59, R62 ;  /* 0x0000003e3b437220 */ /* 0x000fe20000410000 */
[----:B------:R-:W-:-:S02]  /*c940*/  HADD2.F32 R57, -RZ, R10.H1_H1 ;  /* 0x3000000aff397230 */ /* 0x000fc40000004100 */
[----:B------:R-:W-:Y:S01]  /*c950*/  FMUL.FTZ R10, R59, R64 ;  /* 0x000000403b0a7220 */ /* 0x000fe20000410000 */
[--C-:B------:R-:W-:Y:S02]  /*c960*/  HADD2.F32 R60, -RZ, R8.reuse.H1_H1 ;  /* 0x30000008ff3c7230 */ /* 0x100fe40000004100 */
[----:B------:R-:W-:Y:S02]  /*c970*/  HADD2.F32 R58, -RZ, R8.H0_H0 ;  /* 0x20000008ff3a7230 */ /* 0x000fe40000004100 */
[--C-:B------:R-:W-:Y:S02]  /*c980*/  HADD2.F32 R8, -RZ, R9.reuse.H0_H0 ;  /* 0x20000009ff087230 */ /* 0x100fe40000004100 */
[C---:B------:R-:W-:Y:S01]  /*c990*/  FMUL.FTZ R65, R60.reuse, R55 ;  /* 0x000000373c417220 */ /* 0x040fe20000410000 */
[----:B------:R-:W-:Y:S02]  /*c9a0*/  HADD2.F32 R59, -RZ, R9.H1_H1 ;  /* 0x30000009ff3b7230 */ /* 0x000fe40000004100 */
[C---:B------:R-:W-:Y:S01]  /*c9b0*/  FFMA.FTZ R9, R61.reuse, R62, -R10 ;  /* 0x0000003e3d097223 */ /* 0x040fe2000001080a */
[----:B------:R-:W-:Y:S01]  /*c9c0*/  FFMA.FTZ R10, R61, R64, R67 ;  /* 0x000000403d0a7223 */ /* 0x000fe20000010043 */
[----:B------:R-:W-:Y:S01]  /*c9d0*/  FMUL.FTZ R61, R60, R63 ;  /* 0x0000003f3c3d7220 */ /* 0x000fe20000410000 */
[----:B------:R-:W-:-:S02]  /*c9e0*/  HADD2.F32 R60, -RZ, R103.H1_H1 ;  /* 0x30000067ff3c7230 */ /* 0x000fc40000004100 */
[C---:B------:R-:W-:Y:S01]  /*c9f0*/  FFMA.FTZ R65, R58.reuse, R63, -R65 ;  /* 0x0000003f3a417223 */ /* 0x040fe20000010841 */
[----:B------:R-:W-:Y:S01]  /*ca00*/  FFMA.FTZ R58, R58, R55, R61 ;  /* 0x000000373a3a7223 */ /* 0x000fe2000001003d */
[----:B------:R-:W-:Y:S01]  /*ca10*/  FMUL.FTZ R55, R59, R54 ;  /* 0x000000363b377220 */ /* 0x000fe20000410000 */
[C---:B------:R-:W-:Y:S01]  /*ca20*/  FMUL.FTZ R62, R57.reuse, R60 ;  /* 0x0000003c393e7220 */ /* 0x040fe20000410000 */
[----:B------:R-:W-:Y:S01]  /*ca30*/  FMUL.FTZ R57, R57, R104 ;  /* 0x0000006839397220 */ /* 0x000fe20000410000 */
[-C--:B------:R-:W-:Y:S01]  /*ca40*/  FMUL.FTZ R59, R59, R56.reuse ;  /* 0x000000383b3b7220 */ /* 0x080fe20000410000 */
[C---:B------:R-:W-:Y:S01]  /*ca50*/  FFMA.FTZ R55, R8.reuse, R56, -R55 ;  /* 0x0000003808377223 */ /* 0x040fe20000010837 */
[C---:B------:R-:W-:Y:S01]  /*ca60*/  FFMA.FTZ R62, R11.reuse, R104, -R62 ;  /* 0x000000680b3e7223 */ /* 0x040fe2000001083e */
[----:B------:R-:W-:Y:S01]  /*ca70*/  FFMA.FTZ R57, R11, R60, R57 ;  /* 0x0000003c0b397223 */ /* 0x000fe20000010039 */
[----:B------:R-:W-:Y:S01]  /*ca80*/  FFMA.FTZ R54, R8, R54, R59 ;  /* 0x0000003608367223 */ /* 0x000fe2000001003b */
[----:B------:R-:W-:-:S02]  /*ca90*/  F2FP.F16.F32.PACK_AB R11, R10, R9 ;  /* 0x000000090a0b723e */ /* 0x000fc400000000ff */
[----:B------:R-:W-:Y:S02]  /*caa0*/  F2FP.F16.F32.PACK_AB R8, R58, R65 ;  /* 0x000000413a08723e */ /* 0x000fe400000000ff */
[----:B------:R-:W-:Y:S02]  /*cab0*/  F2FP.F16.F32.PACK_AB R10, R57, R62 ;  /* 0x0000003e390a723e */ /* 0x000fe400000000ff */
[----:B------:R-:W-:-:S05]  /*cac0*/  F2FP.F16.F32.PACK_AB R9, R54, R55 ;  /* 0x000000373609723e */ /* 0x000fca00000000ff */
[----:B------:R2:W-:Y:S02]  /*cad0*/  STS.128 [R70+0x5000], R8 ;  /* 0x0050000846007388 */ /* 0x0005e40000000c00 */
.L_x_1672:
[----:B------:R-:W-:Y:S05]  /*cae0*/  BSYNC B2 ;  /* 0x0000000000027941 */ /* 0x000fea0003800000 */
.L_x_1671:
[----:B------:R-:W-:Y:S04]  /*caf0*/  BSSY B2, `(.L_x_1673) ;  /* 0x000002c000027945 */ /* 0x000fe80003800000 */
[----:B------:R-:W-:Y:S05]  /*cb00*/  @P2 BRA `(.L_x_1674) ;  /* 0x0000000000a82947 */ /* 0x000fea0003800000 */
[----:B-12--5:R-:W1:Y:S01]  /*cb10*/  LDS.128 R8, [R70+0x9000] ;  /* 0x0090000046087984 */ /* 0x026e620000000c00 */
[----:B------:R-:W-:Y:S01]  /*cb20*/  SHF.R.U32.HI R58, RZ, 0x10, R51 ;  /* 0x00000010ff3a7819 */ /* 0x000fe20000011633 */
[----:B------:R-:W-:Y:S01]  /*cb30*/  HADD2.F32 R55, -RZ, R97.H0_H0 ;  /* 0x20000061ff377230 */ /* 0x000fe20000004100 */
[--C-:B------:R-:W-:Y:S01]  /*cb40*/  SHF.R.U32.HI R56, RZ, 0x10, R53.reuse ;  /* 0x00000010ff387819 */ /* 0x100fe20000011635 */
[----:B------:R-:W-:Y:S01]  /*cb50*/  HADD2.F32 R57, -RZ, R96.H0_H0 ;  /* 0x20000060ff397230 */ /* 0x000fe20000004100 */
[----:B------:R-:W-:Y:S01]  /*cb60*/  SHF.R.U64 R52, R52, 0x10, R53 ;  /* 0x0000001034347819 */ /* 0x000fe20000001235 */
[----:B------:R-:W-:Y:S01]  /*cb70*/  HADD2.F32 R58, -RZ, R58.H0_H0 ;  /* 0x2000003aff3a7230 */ /* 0x000fe20000004100 */
[----:B------:R-:W-:Y:S01]  /*cb80*/  SHF.R.U64 R61, R50, 0x10, R51 ;  /* 0x00000010323d7819 */ /* 0x000fe20000001233 */
[----:B------:R-:W-:Y:S02]  /*cb90*/  HADD2.F32 R56, -RZ, R56.H0_H0 ;  /* 0x20000038ff387230 */ /* 0x000fe40000004100 */
[----:B------:R-:W-:-:S02]  /*cba0*/  HADD2.F32 R96, -RZ, R96.H1_H1 ;  /* 0x30000060ff607230 */ /* 0x000fc40000004100 */
[----:B------:R-:W-:Y:S02]  /*cbb0*/  HADD2.F32 R97, -RZ, R97.H1_H1 ;  /* 0x30000061ff617230 */ /* 0x000fe40000004100 */
[----:B------:R-:W-:Y:S02]  /*cbc0*/  HADD2.F32 R52, -RZ, R52.H0_H0 ;  /* 0x20000034ff347230 */ /* 0x000fe40000004100 */
[--C-:B-1----:R-:W-:Y:S02]  /*cbd0*/  HADD2.F32 R54, -RZ, R11.reuse.H1_H1 ;  /* 0x3000000bff367230 */ /* 0x102fe40000004100 */
[----:B------:R-:W-:Y:S02]  /*cbe0*/  HADD2.F32 R53, -RZ, R11.H0_H0 ;  /* 0x2000000bff357230 */ /* 0x000fe40000004100 */
[--C-:B------:R-:W-:Y:S02]  /*cbf0*/  HADD2.F32 R11, -RZ, R8.reuse.H0_H0 ;  /* 0x20000008ff0b7230 */ /* 0x100fe40000004100 */
[----:B------:R-:W-:Y:S01]  /*cc00*/  FMUL.FTZ R60, R54, R58 ;  /* 0x0000003a363c7220 */ /* 0x000fe20000410000 */
[----:B------:R-:W-:-:S02]  /*cc10*/  HADD2.F32 R8, -RZ, R8.H1_H1 ;  /* 0x30000008ff087230 */ /* 0x000fc40000004100 */
[-C--:B------:R-:W-:Y:S01]  /*cc20*/  FMUL.FTZ R59, R54, R56.reuse ;  /* 0x00000038363b7220 */ /* 0x080fe20000410000 */
[--C-:B------:R-:W-:Y:S02]  /*cc30*/  HADD2.F32 R50, -RZ, R10.reuse.H0_H0 ;  /* 0x2000000aff327230 */ /* 0x100fe40000004100 */
[----:B------:R-:W-:Y:S01]  /*cc40*/  FFMA.FTZ R60, R53, R56, -R60 ;  /* 0x00000038353c7223 */ /* 0x000fe2000001083c */
[----:B------:R-:W-:Y:S02]  /*cc50*/  HADD2.F32 R51, -RZ, R10.H1_H1 ;  /* 0x3000000aff337230 */ /* 0x000fe40000004100 */
[C---:B------:R-:W-:Y:S01]  /*cc60*/  FMUL.FTZ R54, R8.reuse, R57 ;  /* 0x0000003908367220 */ /* 0x040fe20000410000 */
[--C-:B------:R-:W-:Y:S02]  /*cc70*/  HADD2.F32 R10, -RZ, R9.reuse.H0_H0 ;  /* 0x20000009ff0a7230 */ /* 0x100fe40000004100 */
[----:B------:R-:W-:Y:S01]  /*cc80*/  FMUL.FTZ R56, R8, R55 ;  /* 0x0000003708387220 */ /* 0x000fe20000410000 */
[----:B------:R-:W-:-:S02]  /*cc90*/  HADD2.F32 R9, -RZ, R9.H1_H1 ;  /* 0x30000009ff097230 */ /* 0x000fc40000004100 */
[----:B------:R-:W-:Y:S01]  /*cca0*/  FFMA.FTZ R59, R53, R58, R59 ;  /* 0x0000003a353b7223 */ /* 0x000fe2000001003b */
[----:B------:R-:W-:Y:S02]  /*ccb0*/  HADD2.F32 R8, -RZ, R61.H0_H0 ;  /* 0x2000003dff087230 */ /* 0x000fe40000004100 */
[C---:B------:R-:W-:Y:S01]  /*ccc0*/  FFMA.FTZ R54, R11.reuse, R55, -R54 ;  /* 0x000000370b367223 */ /* 0x040fe20000010836 */
[----:B------:R-:W-:Y:S01]  /*ccd0*/  FFMA.FTZ R57, R11, R57, R56 ;  /* 0x000000390b397223 */ /* 0x000fe20000010038 */
[C---:B------:R-:W-:Y:S01]  /*cce0*/  FMUL.FTZ R53, R51.reuse, R96 ;  /* 0x0000006033357220 */ /* 0x040fe20000410000 */
[-C--:B------:R-:W-:Y:S01]  /*ccf0*/  FMUL.FTZ R55, R51, R97.reuse ;  /* 0x0000006133377220 */ /* 0x080fe20000410000 */
        /* <DEDUP_REMOVED lines=8> */
[----:B------:R-:W-:Y:S02]  /*cd80*/  F2FP.F16.F32.PACK_AB R8, R57, R54 ;  /* 0x000000363908723e */ /* 0x000fe400000000ff */
[----:B------:R-:W-:-:S05]  /*cd90*/  F2FP.F16.F32.PACK_AB R9, R50, R9 ;  /* 0x000000093209723e */ /* 0x000fca00000000ff */
[----:B------:R3:W-:Y:S02]  /*cda0*/  STS.128 [R70+0x9000], R8 ;  /* 0x0090000846007388 */ /* 0x0007e40000000c00 */
.L_x_1674:
[----:B------:R-:W-:Y:S05]  /*cdb0*/  BSYNC B2 ;  /* 0x0000000000027941 */ /* 0x000fea0003800000 */
.L_x_1673:
[----:B------:R-:W-:Y:S05]  /*cdc0*/  @P3 BRA `(.L_x_1668) ;  /* 0x0000000000a83947 */ /* 0x000fea0003800000 */
[----:B-123-5:R-:W1:Y:S01]  /*cdd0*/  LDS.128 R8, [R70+0xd000] ;  /* 0x00d0000046087984 */ /* 0x02ee620000000c00 */
[----:B------:R-:W-:Y:S01]  /*cde0*/  SHF.R.U32.HI R51, RZ, 0x10, R49 ;  /* 0x00000010ff337819 */ /* 0x000fe20000011631 */
[----:B------:R-:W-:Y:S01]  /*cdf0*/  HADD2.F32 R50, -RZ, R87.H0_H0 ;  /* 0x20000057ff327230 */ /* 0x000fe20000004100 */
[----:B------:R-:W-:Y:S01]  /*ce00*/  SHF.R.U32.HI R53, RZ, 0x10, R47 ;  /* 0x00000010ff357819 */ /* 0x000fe2000001162f */
[--C-:B------:R-:W-:Y:S01]  /*ce10*/  HADD2.F32 R52, -RZ, R86.reuse.H1_H1 ;  /* 0x30000056ff347230 */ /* 0x100fe20000004100 */
[----:B------:R-:W-:Y:S01]  /*ce20*/  SHF.R.U64 R59, R48, 0x10, R49 ;  /* 0x00000010303b7819 */ /* 0x000fe20000001231 */
[----:B------:R-:W-:Y:S01]  /*ce30*/  HADD2.F32 R51, -RZ, R51.H0_H0 ;  /* 0x20000033ff337230 */ /* 0x000fe20000004100 */
[----:B------:R-:W-:Y:S01]  /*ce40*/  SHF.R.U64 R57, R46, 0x10, R47 ;  /* 0x000000102e397819 */ /* 0x000fe2000000122f */
[----:B------:R-:W-:Y:S02]  /*ce50*/  HADD2.F32 R53, -RZ, R53.H0_H0 ;  /* 0x20000035ff357230 */ /* 0x000fe40000004100 */
[----:B------:R-:W-:-:S02]  /*ce60*/  HADD2.F32 R86, -RZ, R86.H0_H0 ;  /* 0x20000056ff567230 */ /* 0x000fc40000004100 */
[----:B------:R-:W-:Y:S02]  /*ce70*/  HADD2.F32 R87, -RZ, R87.H1_H1 ;  /* 0x30000057ff577230 */ /* 0x000fe40000004100 */
[--C-:B-1----:R-:W-:Y:S02]  /*ce80*/  HADD2.F32 R49, -RZ, R11.reuse.H1_H1 ;  /* 0x3000000bff317230 */ /* 0x102fe40000004100 */
[----:B------:R-:W-:Y:S02]  /*ce90*/  HADD2.F32 R48, -RZ, R11.H0_H0 ;  /* 0x2000000bff307230 */ /* 0x000fe40000004100 */
[--C-:B------:R-:W-:Y:S02]  /*cea0*/  HADD2.F32 R11, -RZ, R8.reuse.H0_H0 ;  /* 0x20000008ff0b7230 */ /* 0x100fe40000004100 */
[C---:B------:R-:W-:Y:S01]  /*ceb0*/  FMUL.FTZ R56, R49.reuse, R51 ;  /* 0x0000003331387220 */ /* 0x040fe20000410000 */
[----:B------:R-:W-:Y:S02]  /*cec0*/  HADD2.F32 R8, -RZ, R8.H1_H1 ;  /* 0x30000008ff087230 */ /* 0x000fe40000004100 */
[----:B------:R-:W-:Y:S01]  /*ced0*/  FMUL.FTZ R55, R49, R53 ;  /* 0x0000003531377220 */ /* 0x000fe20000410000 */
[----:B------:R-:W-:-:S02]  /*cee0*/  HADD2.F32 R46, -RZ, R10.H0_H0 ;  /* 0x2000000aff2e7230 */ /* 0x000fc40000004100 */
[----:B------:R-:W-:Y:S01]  /*cef0*/  FFMA.FTZ R58, R48, R53, R56 ;  /* 0x00000035303a7223 */ /* 0x000fe20000010038 */
[----:B------:R-:W-:Y:S02]  /*cf00*/  HADD2.F32 R47, -RZ, R10.H1_H1 ;  /* 0x3000000aff2f7230 */ /* 0x000fe40000004100 */
[----:B------:R-:W-:Y:S01]  /*cf10*/  FMUL.FTZ R54, R8, R52 ;  /* 0x0000003408367220 */ /* 0x000fe20000410000 */
[--C-:B------:R-:W-:Y:S02]  /*cf20*/  HADD2.F32 R10, -RZ, R9.reuse.H0_H0 ;  /* 0x20000009ff0a7230 */ /* 0x100fe40000004100 */
[----:B------:R-:W-:Y:S01]  /*cf30*/  FFMA.FTZ R55, R48, R51, -R55 ;  /* 0x0000003330377223 */ /* 0x000fe20000010837 */
[-C--:B------:R-:W-:Y:S01]  /*cf40*/  FMUL.FTZ R56, R8, R50.reuse ;  /* 0x0000003208387220 */ /* 0x080fe20000410000 */
[----:B------:R-:W-:Y:S02]  /*cf50*/  HADD2.F32 R9, -RZ, R9.H1_H1 ;  /* 0x30000009ff097230 */ /* 0x000fe40000004100 */
[----:B------:R-:W-:Y:S01]  /*cf60*/  FFMA.FTZ R54, R11, R50, -R54 ;  /* 0x000000320b367223 */ /* 0x000fe20000010836 */
[----:B------:R-:W-:-:S02]  /*cf70*/  HADD2.F32 R48, -RZ, R57.H0_H0 ;  /* 0x20000039ff307230 */ /* 0x000fc40000004100 */
[----:B------:R-:W-:Y:S01]  /*cf80*/  FFMA.FTZ R49, R11, R52, R56 ;  /* 0x000000340b317223 */ /* 0x000fe20000010038 */
[----:B------:R-:W-:Y:S02]  /*cf90*/  HADD2.F32 R8, -RZ, R59.H0_H0 ;  /* 0x2000003bff087230 */ /* 0x000fe40000004100 */
        /* <DEDUP_REMOVED lines=13> */
.L_x_1668:
[----:B------:R-:W-:Y:S05]  /*d070*/  BSYNC B1 ;  /* 0x0000000000017941 */ /* 0x000fea0003800000 */
.L_x_1667:
        /* <DEDUP_REMOVED lines=14> */
[----:B------:R-:W-:Y:S01]  /*d160*/  HADD2.F32 R46, -RZ, R100.H0_H0 ;  /* 0x20000064ff2e7230 */ /* 0x000fe20000004100 */
[----:B------:R-:W-:Y:S01]  /*d170*/  SHF.R.U32.HI R49, RZ, 0x10, R43 ;  /* 0x00000010ff317819 */ /* 0x000fe2000001162b */
[----:B------:R-:W-:Y:S01]  /*d180*/  HADD2.F32 R48, -RZ, R99.H0_H0 ;  /* 0x20000063ff307230 */ /* 0x000fe20000004100 */
[----:B------:R-:W-:Y:S01]  /*d190*/  SHF.R.U64 R55, R44, 0x10, R45 ;  /* 0x000000102c377819 */ /* 0x000fe2000000122d */
[----:B------:R-:W-:Y:S01]  /*d1a0*/  HADD2.F32 R47, -RZ, R47.H0_H0 ;  /* 0x2000002fff2f7230 */ /* 0x000fe20000004100 */
[----:B------:R-:W-:Y:S01]  /*d1b0*/  SHF.R.U64 R53, R42, 0x10, R43 ;  /* 0x000000102a357819 */ /* 0x000fe2000000122b */
[----:B------:R-:W-:Y:S02]  /*d1c0*/  HADD2.F32 R49, -RZ, R49.H0_H0 ;  /* 0x20000031ff317230 */ /* 0x000fe40000004100 */
[----:B------:R-:W-:-:S02]  /*d1d0*/  HADD2.F32 R99, -RZ, R99.H1_H1 ;  /* 0x30000063ff637230 */ /* 0x000fc40000004100 */
        /* <DEDUP_REMOVED lines=19> */
[CC--:B------:R-:W-:Y:S01]  /*d310*/  FMUL.FTZ R47, R43.reuse, R99.reuse ;  /* 0x000000632b2f7220 */ /* 0x0c0fe20000410000 */
        /* <DEDUP_REMOVED lines=12> */
.L_x_1678:
[----:B------:R-:W-:Y:S05]  /*d3e0*/  BSYNC B2 ;  /* 0x0000000000027941 */ /* 0x000fea0003800000 */
.L_x_1677:
[----:B------:R-:W-:Y:S04]  /*d3f0*/  BSSY B2, `(.L_x_1679) ;  /* 0x000002c000027945 */ /* 0x000fe80003800000 */
[----:B------:R-:W-:Y:S05]  /*d400*/  @P1 BRA `(.L_x_1680) ;  /* 0x0000000000a81947 */ /* 0x000fea0003800000 */
[----:B-1---5:R-:W1:Y:S01]  /*d410*/  LDS.128 R8, [R56+0x6000] ;  /* 0x0060000038087984 */ /* 0x022e620000000c00 */
[----:B------:R-:W-:Y:S01]  /*d420*/  SHF.R.U32.HI R43, RZ, 0x10, R41 ;  /* 0x00000010ff2b7819 */ /* 0x000fe20000011629 */
[----:B------:R-:W-:Y:S01]  /*d430*/  HADD2.F32 R42, -RZ, R89.H0_H0 ;  /* 0x20000059ff2a7230 */ /* 0x000fe20000004100 */
[----:B------:R-:W-:Y:S01]  /*d440*/  SHF.R.U32.HI R45, RZ, 0x10, R39 ;  /* 0x00000010ff2d7819 */ /* 0x000fe20000011627 */
[--C-:B------:R-:W-:Y:S01]  /*d450*/  HADD2.F32 R44, -RZ, R88.reuse.H0_H0 ;  /* 0x20000058ff2c7230 */ /* 0x100fe20000004100 */
        /* <DEDUP_REMOVED lines=37> */
.L_x_1680:
[----:B------:R-:W-:Y:S05]  /*d6b0*/  BSYNC B2 ;  /* 0x0000000000027941 */ /* 0x000fea0003800000 */
.L_x_1679:
[----:B------:R-:W-:Y:S04]  /*d6c0*/  BSSY B2, `(.L_x_1681) ;  /* 0x000002c000027945 */ /* 0x000fe80003800000 */
[----:B------:R-:W-:Y:S05]  /*d6d0*/  @P2 BRA `(.L_x_1682) ;  /* 0x0000000000a82947 */ /* 0x000fea0003800000 */
[----:B-12--5:R-:W1:Y:S01]  /*d6e0*/  LDS.128 R8, [R56+0xa000] ;  /* 0x00a0000038087984 */ /* 0x026e620000000c00 */
        /* <DEDUP_REMOVED lines=41> */
.L_x_1682:
[----:B------:R-:W-:Y:S05]  /*d980*/  BSYNC B2 ;  /* 0x0000000000027941 */ /* 0x000fea0003800000 */
.L_x_1681:
[----:B------:R-:W-:Y:S05]  /*d990*/  @P3 BRA `(.L_x_1676) ;  /* 0x0000000000a83947 */ /* 0x000fea0003800000 */
[----:B-123-5:R-:W1:Y:S01]  /*d9a0*/  LDS.128 R8, [R56+0xe000] ;  /* 0x00e0000038087984 */ /* 0x02ee620000000c00 */
[----:B------:R-:W-:Y:S01]  /*d9b0*/  SHF.R.U32.HI R35, RZ, 0x10, R27 ;  /* 0x00000010ff237819 */ /* 0x000fe2000001161b */
[----:B------:R-:W-:Y:S01]  /*d9c0*/  HADD2.F32 R34, -RZ, R83.H0_H0 ;  /* 0x20000053ff227230 */ /* 0x000fe20000004100 */
[--C-:B------:R-:W-:Y:S01]  /*d9d0*/  SHF.R.U32.HI R37, RZ, 0x10, R29.reuse ;  /* 0x00000010ff257819 */ /* 0x100fe2000001161d */
        /* <DEDUP_REMOVED lines=38> */
.L_x_1676:
[----:B------:R-:W-:Y:S05]  /*dc40*/  BSYNC B1 ;  /* 0x0000000000017941 */ /* 0x000fea0003800000 */
.L_x_1675:
[----:B-1234-:R-:W-:-:S05]  /*dc50*/  VIADD R9, R23, 0x60 ;  /* 0x0000006017097836 */ /* 0x01efca0000000000 */
        /* <DEDUP_REMOVED lines=11> */
[--C-:B------:R-:W-:Y:S01]  /*dd10*/  SHF.R.U64 R38, R32, 0x10, R33.reuse ;  /* 0x0000001020267819 */ /* 0x100fe20000001221 */
[--C-:B------:R-:W-:Y:S01]  /*dd20*/  HADD2.F32 R29, -RZ, R102.reuse.H0_H0 ;  /* 0x20000066ff1d7230 */ /* 0x100fe20000004100 */
[----:B------:R-:W-:Y:S01]  /*dd30*/  SHF.R.U32.HI R33, RZ, 0x10, R33 ;  /* 0x00000010ff217819 */ /* 0x000fe20000011621 */
[----:B------:R-:W-:Y:S01]  /*dd40*/  HADD2.F32 R102, -RZ, R102.H1_H1 ;  /* 0x30000066ff667230 */ /* 0x000fe20000004100 */
[--C-:B------:R-:W-:Y:S02]  /*dd50*/  SHF.R.U32.HI R32, RZ, 0x10, R31.reuse ;  /* 0x00000010ff207819 */ /* 0x100fe4000001161f */
[----:B------:R-:W-:Y:S01]  /*dd60*/  SHF.R.U64 R36, R30, 0x10, R31 ;  /* 0x000000101e247819 */ /* 0x000fe2000000121f */
[----:B------:R-:W-:Y:S02]  /*dd70*/  HADD2.F32 R30, -RZ, R33.H0_H0 ;  /* 0x20000021ff1e7230 */ /* 0x000fe40000004100 */
[----:B------:R-:W-:-:S02]  /*dd80*/  HADD2.F32 R32, -RZ, R32.H0_H0 ;  /* 0x20000020ff207230 */ /* 0x000fc40000004100 */
[--C-:B------:R-:W-:Y:S02]  /*dd90*/  HADD2.F32 R31, -RZ, R101.reuse.H0_H0 ;  /* 0x20000065ff1f7230 */ /* 0x100fe40000004100 */
[----:B------:R-:W-:Y:S02]  /*dda0*/  HADD2.F32 R101, -RZ, R101.H1_H1 ;  /* 0x30000065ff657230 */ /* 0x000fe40000004100 */
[--C-:B-1----:R-:W-:Y:S02]  /*ddb0*/  HADD2.F32 R28, -RZ, R11.reuse.H1_H1 ;  /* 0x3000000bff1c7230 */ /* 0x102fe40000004100 */
[----:B------:R-:W-:Y:S02]  /*ddc0*/  HADD2.F32 R27, -RZ, R11.H0_H0 ;  /* 0x2000000bff1b7230 */ /* 0x000fe40000004100 */
[--C-:B------:R-:W-:Y:S02]  /*ddd0*/  HADD2.F32 R0, -RZ, R8.reuse.H0_H0 ;  /* 0x20000008ff007230 */ /* 0x100fe40000004100 */
[----:B------:R-:W-:Y:S01]  /*dde0*/  FMUL.FTZ R35, R28, R30 ;  /* 0x0000001e1c237220 */ /* 0x000fe20000410000 */
[----:B------:R-:W-:-:S02]  /*ddf0*/  HADD2.F32 R8, -RZ, R8.H1_H1 ;  /* 0x30000008ff087230 */ /* 0x000fc40000004100 */
[-C--:B------:R-:W-:Y:S01]  /*de00*/  FMUL.FTZ R34, R28, R32.reuse ;  /* 0x000000201c227220 */ /* 0x080fe20000410000 */
[--C-:B------:R-:W-:Y:S02]  /*de10*/  HADD2.F32 R11, -RZ, R10.reuse.H0_H0 ;  /* 0x2000000aff0b7230 */ /* 0x100fe40000004100 */
[C---:B------:R-:W-:Y:S01]  /*de20*/  FFMA.FTZ R37, R27.reuse, R32, R35 ;  /* 0x000000201b257223 */ /* 0x040fe20000010023 */
[----:B------:R-:W-:Y:S02]  /*de30*/  HADD2.F32 R26, -RZ, R10.H1_H1 ;  /* 0x3000000aff1a7230 */ /* 0x000fe40000004100 */
[C---:B------:R-:W-:Y:S01]  /*de40*/  FMUL.FTZ R33, R8.reuse, R31 ;  /* 0x0000001f08217220 */ /* 0x040fe20000410000 */
[--C-:B------:R-:W-:Y:S02]  /*de50*/  HADD2.F32 R10, -RZ, R9.reuse.H0_H0 ;  /* 0x20000009ff0a7230 */ /* 0x100fe40000004100 */
[----:B------:R-:W-:Y:S01]  /*de60*/  FFMA.FTZ R34, R27, R30, -R34 ;  /* 0x0000001e1b227223 */ /* 0x000fe20000010822 */
[----:B------:R-:W-:Y:S01]  /*de70*/  FMUL.FTZ R35, R8, R29 ;  /* 0x0000001d08237220 */ /* 0x000fe20000410000 */
[----:B------:R-:W-:-:S02]  /*de80*/  HADD2.F32 R9, -RZ, R9.H1_H1 ;  /* 0x30000009ff097230 */ /* 0x000fc40000004100 */
[----:B------:R-:W-:Y:S01]  /*de90*/  FFMA.FTZ R33, R0, R29, -R33 ;  /* 0x0000001d00217223 */ /* 0x000fe20000010821 */
[----:B------:R-:W-:Y:S02]  /*dea0*/  HADD2.F32 R27, -RZ, R36.H0_H0 ;  /* 0x20000024ff1b7230 */ /* 0x000fe40000004100 */
[C---:B------:R-:W-:Y:S01]  /*deb0*/  FMUL.FTZ R28, R26.reuse, R101 ;  /* 0x000000651a1c7220 */ /* 0x040fe20000410000 */
[----:B------:R-:W-:Y:S02]  /*dec0*/  HADD2.F32 R8, -RZ, R38.H0_H0 ;  /* 0x20000026ff087230 */ /* 0x000fe40000004100 */
[-C--:B------:R-:W-:Y:S01]  /*ded0*/  FMUL.FTZ R30, R26, R102.reuse ;  /* 0x000000661a1e7220 */ /* 0x080fe20000410000 */
[----:B------:R-:W-:Y:S01]  /*dee0*/  FFMA.FTZ R0, R0, R31, R35 ;  /* 0x0000001f00007223 */ /* 0x000fe20000010023 */
[----:B------:R-:W-:Y:S01]  /*def0*/  FMUL.FTZ R29, R9, R27 ;  /* 0x0000001b091d7220 */ /* 0x000fe20000410000 */
[----:B------:R-:W-:Y:S01]  /*df00*/  FFMA.FTZ R28, R11, R102, -R28 ;  /* 0x000000660b1c7223 */ /* 0x000fe2000001081c */
[-C--:B------:R-:W-:Y:S01]  /*df10*/  FMUL.FTZ R26, R9, R8.reuse ;  /* 0x00000008091a7220 */ /* 0x080fe20000410000 */
[----:B------:R-:W-:Y:S01]  /*df20*/  FFMA.FTZ R101, R11, R101, R30 ;  /* 0x000000650b657223 */ /* 0x000fe2000001001e */
[C---:B------:R-:W-:Y:S01]  /*df30*/  FFMA.FTZ R9, R10.reuse, R8, -R29 ;  /* 0x000000080a097223 */ /* 0x040fe2000001081d */
[----:B------:R-:W-:Y:S01]  /*df40*/  F2FP.F16.F32.PACK_AB R11, R37, R34 ;  /* 0x00000022250b723e */ /* 0x000fe200000000ff */
[----:B------:R-:W-:Y:S01]  /*df50*/  FFMA.FTZ R26, R10, R27, R26 ;  /* 0x0000001b0a1a7223 */ /* 0x000fe2000001001a */
[----:B------:R-:W-:-:S02]  /*df60*/  F2FP.F16.F32.PACK_AB R8, R0, R33 ;  /* 0x000000210008723e */ /* 0x000fc400000000ff */
[----:B------:R-:W-:Y:S02]  /*df70*/  F2FP.F16.F32.PACK_AB R10, R101, R28 ;  /* 0x0000001c650a723e */ /* 0x000fe400000000ff */
[----:B------:R-:W-:-:S05]  /*df80*/  F2FP.F16.F32.PACK_AB R9, R26, R9 ;  /* 0x000000091a09723e */ /* 0x000fca00000000ff */
[----:B------:R1:W-:Y:S02]  /*df90*/  STS.128 [R39+0x3000], R8 ;  /* 0x0030000827007388 */ /* 0x0003e40000000c00 */
.L_x_1685:
[----:B------:R-:W-:Y:S05]  /*dfa0*/  BSYNC B1 ;  /* 0x0000000000017941 */ /* 0x000fea0003800000 */
.L_x_1684:
[----:B------:R-:W-:Y:S04]  /*dfb0*/  BSSY B1, `(.L_x_1686) ;  /* 0x000002c000017945 */ /* 0x000fe80003800000 */
[----:B------:R-:W-:Y:S05]  /*dfc0*/  @P1 BRA `(.L_x_1687) ;  /* 0x0000000000a81947 */ /* 0x000fea0003800000 */
[----:B-1---5:R-:W1:Y:S01]  /*dfd0*/  LDS.128 R8, [R39+0x7000] ;  /* 0x0070000027087984 */ /* 0x022e620000000c00 */
[----:B------:R-:W-:Y:S01]  /*dfe0*/  SHF.R.U32.HI R26, RZ, 0x10, R25 ;  /* 0x00000010ff1a7819 */ /* 0x000fe20000011619 */
[--C-:B------:R-:W-:Y:S01]  /*dff0*/  HADD2.F32 R27, -RZ, R91.reuse.H0_H0 ;  /* 0x2000005bff1b7230 */ /* 0x100fe20000004100 */
[----:B------:R-:W-:Y:S01]  /*e000*/  SHF.R.U32.HI R28, RZ, 0x10, R21 ;  /* 0x00000010ff1c7819 */ /* 0x000fe20000011615 */
[----:B------:R-:W-:Y:S01]  /*e010*/  HADD2.F32 R91, -RZ, R91.H1_H1 ;  /* 0x3000005bff5b7230 */ /* 0x000fe20000004100 */
        /* <DEDUP_REMOVED lines=13> */
[C---:B------:R-:W-:Y:S01]  /*e0f0*/  FFMA.FTZ R33, R21.reuse, R28, R31 ;  /* 0x0000001c15217223 */ /* 0x040fe2000001001f */
[----:B------:R-:W-:Y:S02]  /*e100*/  HADD2.F32 R20, -RZ, R10.H1_H1 ;  /* 0x3000000aff147230 */ /* 0x000fe40000004100 */
[C---:B------:R-:W-:Y:S01]  /*e110*/  FMUL.FTZ R29, R8.reuse, R27 ;  /* 0x0000001b081d7220 */ /* 0x040fe20000410000 */
[--C-:B------:R-:W-:Y:S02]  /*e120*/  HADD2.F32 R10, -RZ, R9.reuse.H0_H0 ;  /* 0x20000009ff0a7230 */ /* 0x100fe40000004100 */
[----:B------:R-:W-:Y:S01]  /*e130*/  FFMA.FTZ R30, R21, R26, -R30 ;  /* 0x0000001a151e7223 */ /* 0x000fe2000001081e */
[-C--:B------:R-:W-:Y:S01]  /*e140*/  FMUL.FTZ R31, R8, R25.reuse ;  /* 0x00000019081f7220 */ /* 0x080fe20000410000 */
[----:B------:R-:W-:Y:S02]  /*e150*/  HADD2.F32 R9, -RZ, R9.H1_H1 ;  /* 0x30000009ff097230 */ /* 0x000fe40000004100 */
[----:B------:R-:W-:Y:S01]  /*e160*/  FFMA.FTZ R29, R0, R25, -R29 ;  /* 0x00000019001d7223 */ /* 0x000fe2000001081d */
[----:B------:R-:W-:-:S02]  /*e170*/  HADD2.F32 R21, -RZ, R32.H0_H0 ;  /* 0x20000020ff157230 */ /* 0x000fc40000004100 */
        /* <DEDUP_REMOVED lines=15> */
.L_x_1687:
[----:B------:R-:W-:Y:S05]  /*e270*/  BSYNC B1 ;  /* 0x0000000000017941 */ /* 0x000fea0003800000 */
.L_x_1686:
[----:B------:R-:W-:Y:S04]  /*e280*/  BSSY B1, `(.L_x_1688) ;  /* 0x000002c000017945 */ /* 0x000fe80003800000 */
[----:B------:R-:W-:Y:S05]  /*e290*/  @P2 BRA `(.L_x_1689) ;  /* 0x0000000000a82947 */ /* 0x000fea0003800000 */
[----:B-12--5:R-:W1:Y:S01]  /*e2a0*/  LDS.128 R8, [R39+0xb000] ;  /* 0x00b0000027087984 */ /* 0x026e620000000c00 */
        /* <DEDUP_REMOVED lines=41> */
.L_x_1689:
[----:B------:R-:W-:Y:S05]  /*e540*/  BSYNC B1 ;  /* 0x0000000000017941 */ /* 0x000fea0003800000 */
.L_x_1688:
[----:B------:R-:W-:Y:S05]  /*e550*/  @P3 BRA `(.L_x_1683) ;  /* 0x0000004c00483947 */ /* 0x000fea0003800000 */
[----:B-123-5:R-:W1:Y:S01]  /*e560*/  LDS.128 R8, [R39+0xf000] ;  /* 0x00f0000027087984 */ /* 0x02ee620000000c00 */
[----:B------:R-:W-:Y:S01]  /*e570*/  SHF.R.U32.HI R12, RZ, 0x10, R7 ;  /* 0x00000010ff0c7819 */ /* 0x000fe20000011607 */
[--C-:B------:R-:W-:Y:S01]  /*e580*/  HADD2.F32 R13, -RZ, R78.reuse.H1_H1 ;  /* 0x3000004eff0d7230 */ /* 0x100fe20000004100 */
[----:B------:R-:W-:Y:S01]  /*e590*/  SHF.R.U32.HI R14, RZ, 0x10, R5 ;  /* 0x00000010ff0e7819 */ /* 0x000fe20000011605 */
[----:B------:R-:W-:Y:S01]  /*e5a0*/  HADD2.F32 R78, -RZ, R78.H0_H0 ;  /* 0x2000004eff4e7230 */ /* 0x000fe20000004100 */
[----:B------:R-:W-:Y:S01]  /*e5b0*/  SHF.R.U64 R25, R6, 0x10, R7 ;  /* 0x0000001006197819 */ /* 0x000fe20000001207 */
[----:B------:R-:W-:Y:S01]  /*e5c0*/  HADD2.F32 R12, -RZ, R12.H0_H0 ;  /* 0x2000000cff0c7230 */ /* 0x000fe20000004100 */
[----:B------:R-:W-:Y:S01]  /*e5d0*/  SHF.R.U64 R24, R4, 0x10, R5 ;  /* 0x0000001004187819 */ /* 0x000fe20000001205 */
[----:B------:R-:W-:Y:S02]  /*e5e0*/  HADD2.F32 R14, -RZ, R14.H0_H0 ;  /* 0x2000000eff0e7230 */ /* 0x000fe40000004100 */
[----:B------:R-:W-:-:S02]  /*e5f0*/  HADD2.F32 R7, -RZ, R3.H0_H0 ;  /* 0x20000003ff077230 */ /* 0x000fc40000004100 */
[--C-:B-1----:R-:W-:Y:S02]  /*e600*/  HADD2.F32 R6, -RZ, R11.reuse.H0_H0 ;  /* 0x2000000bff067230 */ /* 0x102fe40000004100 */
[----:B------:R-:W-:Y:S02]  /*e610*/  HADD2.F32 R11, -RZ, R11.H1_H1 ;  /* 0x3000000bff0b7230 */ /* 0x000fe40000004100 */
[--C-:B------:R-:W-:Y:S02]  /*e620*/  HADD2.F32 R0, -RZ, R8.reuse.H0_H0 ;  /* 0x20000008ff007230 */ /* 0x100fe40000004100 */
[----:B------:R-:W-:Y:S02]  /*e630*/  HADD2.F32 R8, -RZ, R8.H1_H1 ;  /* 0x30000008ff087230 */ /* 0x000fe40000004100 */
[C---:B------:R-:W-:Y:S01]  /*e640*/  FMUL.FTZ R15, R11.reuse, R14 ;  /* 0x0000000e0b0f7220 */ /* 0x040fe20000410000 */
[----:B------:R-:W-:Y:S01]  /*e650*/  FMUL.FTZ R21, R11, R12 ;  /* 0x0000000c0b157220 */ /* 0x000fe20000410000 */
[----:B------:R-:W-:-:S02]  /*e660*/  HADD2.F32 R5, -RZ, R10.H0_H0 ;  /* 0x2000000aff057230 */ /* 0x000fc40000004100 */
[----:B------:R-:W-:Y:S01]  /*e670*/  FMUL.FTZ R11, R8, R13 ;  /* 0x0000000d080b7220 */ /* 0x000fe20000410000 */
[C---:B------:R-:W-:Y:S01]  /*e680*/  FFMA.FTZ R20, R6.reuse, R12, -R15 ;  /* 0x0000000c06147223 */ /* 0x040fe2000001080f */
[----:B------:R-:W-:Y:S01]  /*e690*/  FFMA.FTZ R21, R6, R14, R21 ;  /* 0x0000000e06157223 */ /* 0x000fe20000010015 */
[----:B------:R-:W-:Y:S02]  /*e6a0*/  HADD2.F32 R10, -RZ, R10.H1_H1 ;  /* 0x3000000aff0a7230 */ /* 0x000fe40000004100 */
[-C--:B------:R-:W-:Y:S01]  /*e6b0*/  FMUL.FTZ R15, R8, R7.reuse ;  /* 0x00000007080f7220 */ /* 0x080fe20000410000 */
[----:B------:R-:W-:Y:S02]  /*e6c0*/  HADD2.F32 R4, -RZ, R9.H0_H0 ;  /* 0x20000009ff047230 */ /* 0x000fe40000004100 */
[C---:B------:R-:W-:Y:S01]  /*e6d0*/  FFMA.FTZ R11, R0.reuse, R7, -R11 ;  /* 0x00000007000b7223 */ /* 0x040fe2000001080b */
[----:B------:R-:W-:Y:S02]  /*e6e0*/  HADD2.F32 R6, -RZ, R3.H1_H1 ;  /* 0x30000003ff067230 */ /* 0x000fe40000004100 */
[----:B------:R-:W-:Y:S01]  /*e6f0*/  FFMA.FTZ R0, R0, R13, R15 ;  /* 0x0000000d00007223 */ /* 0x000fe2000001000f */
[----:B------:R-:W-:-:S02]  /*e700*/  HADD2.F32 R9, -RZ, R9.H1_H1 ;  /* 0x30000009ff097230 */ /* 0x000fc40000004100 */
[C---:B------:R-:W-:Y:S01]  /*e710*/  FMUL.FTZ R12, R10.reuse, R78 ;  /* 0x0000004e0a0c7220 */ /* 0x040fe20000410000 */
[----:B------:R-:W-:Y:S02]  /*e720*/  HADD2.F32 R7, -RZ, R24.H0_H0 ;  /* 0x20000018ff077230 */ /* 0x000fe40000004100 */
[-C--:B------:R-:W-:Y:S01]  /*e730*/  FMUL.FTZ R15, R10, R6.reuse ;  /* 0x000000060a0f7220 */ /* 0x080fe20000410000 */
[----:B------:R-:W-:Y:S02]  /*e740*/  HADD2.F32 R3, -RZ, R25.H0_H0 ;  /* 0x20000019ff037230 */ /* 0x000fe40000004100 */
[----:B------:R-:W-:Y:S01]  /*e750*/  FFMA.FTZ R6, R5, R6, -R12 ;  /* 0x0000000605067223 */ /* 0x000fe2000001080c */
[----:B------:R-:W-:Y:S01]  /*e760*/  FMUL.FTZ R13, R9, R7 ;  /* 0x00000007090d7220 */ /* 0x000fe20000410000 */
[----:B------:R-:W-:Y:S01]  /*e770*/  FFMA.FTZ R15, R5, R78, R15 ;  /* 0x0000004e050f7223 */ /* 0x000fe2000001000f */
[-C--:B------:R-:W-:Y:S02]  /*e780*/  FMUL.FTZ R8, R9, R3.reuse ;  /* 0x0000000309087220 */ /* 0x080fe40000410000 */
[----:B------:R-:W-:-:S02]  /*e790*/  FFMA.FTZ R5, R4, R3, -R13 ;  /* 0x0000000304057223 */ /* 0x000fc4000001080d */
[----:B------:R-:W-:Y:S01]  /*e7a0*/  FFMA.FTZ R8, R4, R7, R8 ;  /* 0x0000000704087223 */ /* 0x000fe20000010008 */
[----:B------:R-:W-:Y:S02]  /*e7b0*/  F2FP.F16.F32.PACK_AB R7, R21, R20 ;  /* 0x000000141507723e */ /* 0x000fe400000000ff */
[----:B------:R-:W-:Y:S02]  /*e7c0*/  F2FP.F16.F32.PACK_AB R6, R15, R6 ;  /* 0x000000060f06723e */ /* 0x000fe400000000ff */
[----:B------:R-:W-:Y:S02]  /*e7d0*/  F2FP.F16.F32.PACK_AB R4, R0, R11 ;  /* 0x0000000b0004723e */ /* 0x000fe400000000ff */
[----:B------:R-:W-:-:S05]  /*e7e0*/  F2FP.F16.F32.PACK_AB R5, R8, R5 ;  /* 0x000000050805723e */ /* 0x000fca00000000ff */
[----:B------:R1:W-:Y:S01]  /*e7f0*/  STS.128 [R39+0xf000], R4 ;  /* 0x00f0000427007388 */ /* 0x0003e20000000c00 */
[----:B------:R-:W-:Y:S05]  /*e800*/  BRA `(.L_x_1683) ;  /* 0x00000048009c7947 */ /* 0x000fea0003800000 */
.L_x_1644:
[----:B------:R-:W0:Y:S01]  /*e810*/  LDC R9, c[0x0][0x448] ;  /* 0x00011200ff097b82 */ /* 0x000e220000000800 */
[----:B------:R-:W-:Y:S01]  /*e820*/  ULDC.64 UR4, c[0x0][0x3f8] ;  /* 0x0000fe0000047ab9 */ /* 0x000fe20000000a00 */
[----:B------:R-:W-:Y:S01]  /*e830*/  ULDC.64 UR6, c[0x0][0x408] ;  /* 0x0001020000067ab9 */ /* 0x000fe20000000a00 */
[----:B------:R-:W-:Y:S02]  /*e840*/  IMAD.MOV.U32 R25, RZ, RZ, R33 ;  /* 0x000000ffff197224 */ /* 0x000fe400078e0021 */
[----:B------:R-:W-:Y:S01]  /*e850*/  IMAD.MOV.U32 R27, RZ, RZ, R29 ;  /* 0x000000ffff1b7224 */ /* 0x000fe200078e001d */
[----:B0-----:R-:W-:-:S13]  /*e860*/  ISETP.NE.AND P0, PT, R9, 0x1, PT ;  /* 0x000000010900780c */ /* 0x001fda0003f05270 */
[----:B------:R-:W0:Y:S08]  /*e870*/  @P0 LDC R4, c[0x0][0x44c] ;  /* 0x00011300ff040b82 */ /* 0x000e300000000800 */
[----:B------:R-:W1:Y:S01]  /*e880*/  @P0 LDC R5, c[0x0][0x450] ;  /* 0x00011400ff050b82 */ /* 0x000e620000000800 */
[----:B0-----:R-:W-:-:S05]  /*e890*/  @P0 IMAD.HI.U32 R4, R3, R4, RZ ;  /* 0x0000000403040227 */ /* 0x001fca00078e00ff */
[----:B-1----:R-:W-:-:S04]  /*e8a0*/  @P0 SHF.R.U32.HI R3, RZ, R5, R4 ;  /* 0x00000005ff030219 */ /* 0x002fc80000011604 */
        /* <DEDUP_REMOVED lines=12> */
[----:B------:R-:W-:-:S02]  /*e970*/  LEA R20, P1, R26, UR6, 0x1 ;  /* 0x000000061a147c11 */ /* 0x000fc4000f8208ff */
[----:B------:R-:W-:Y:S02]  /*e980*/  IADD3 R3, R27, R3, RZ ;  /* 0x000000031b037210 */ /* 0x000fe40007ffe0ff */
[----:B------:R-:W-:Y:S02]  /*e990*/  LEA.HI.X R72, R24, UR5, R5, 0x1, P0 ;  /* 0x0000000518487c11 */ /* 0x000fe400080f0c05 */
[----:B------:R-:W-:Y:S01]  /*e9a0*/  LEA.HI.X R73, R26, UR7, R3, 0x1, P1 ;  /* 0x000000071a497c11 */ /* 0x000fe200088f0c03 */
[----:B------:R-:W-:Y:S06]  /*e9b0*/  BRA.DIV UR4, `(.L_x_1690) ;  /* 0x000001fa04087947 */ /* 0x000fec000b800000 */
[----:B------:R0:W1:Y:S04]  /*e9c0*/  SHFL.IDX PT, R5, R72, RZ, 0x181f ;  /* 0x00181fff48057589 */ /* 0x00006800000e0000 */
[----:B------:R0:W2:Y:S04]  /*e9d0*/  SHFL.IDX PT, R8, R21, RZ, 0x181f ;  /* 0x00181fff15087589 */ /* 0x0000a800000e0000 */
[----:B------:R0:W3:Y:S04]  /*e9e0*/  SHFL.IDX PT, R7, R73, RZ, 0x181f ;  /* 0x00181fff49077589 */ /* 0x0000e800000e0000 */
[----:B------:R0:W4:Y:S02]  /*e9f0*/  SHFL.IDX PT, R14, R20, RZ, 0x181f ;  /* 0x00181fff140e7589 */ /* 0x00012400000e0000 */
.L_x_2054:
        /* <DEDUP_REMOVED lines=12> */
[----:B------:R-:W2:Y:S01]  /*eac0*/  LDL R4, [R1+0x48] ;  /* 0x0000480001047983 */ /* 0x000ea20000100800 */
[----:B------:R-:W-:Y:S01]  /*ead0*/  ULDC UR4, c[0x0][0x3f4] ;  /* 0x0000fd0000047ab9 */ /* 0x000fe20000000800 */
[----:B-1----:R-:W-:Y:S01]  /*eae0*/  IMAD.MOV.U32 R9, RZ, RZ, R5 ;  /* 0x000000ffff097224 */ /* 0x002fe200078e0005 */
[----:B------:R-:W-:Y:S02]  /*eaf0*/  ISETP.GE.AND P2, PT, R18, UR4, PT ;  /* 0x0000000412007c0c */ /* 0x000fe4000bf46270 */
[----:B------:R-:W-:Y:S02]  /*eb00*/  CS2R R56, SRZ ;  /* 0x0000000000387805 */ /* 0x000fe4000001ff00 */
[----:B------:R-:W-:Y:S02]  /*eb10*/  ISETP.GE.AND P3, PT, R226, UR4, PT ;  /* 0x00000004e2007c0c */ /* 0x000fe4000bf66270 */
[----:B------:R-:W-:Y:S01]  /*eb20*/  CS2R R58, SRZ ;  /* 0x00000000003a7805 */ /* 0x000fe2000001ff00 */
[----:B------:R-:W-:-:S06]  /*eb30*/  ULDC.64 UR6, c[0x0][0x208] ;  /* 0x0000820000067ab9 */ /* 0x000fcc0000000a00 */
[C---:B------:R-:W-:Y:S01]  /*eb40*/  @!P2 IMAD.SHL.U32 R11, R18.reuse, 0x2, RZ ;  /* 0x00000002120ba824 */ /* 0x040fe200078e00ff */
[----:B------:R-:W-:-:S04]  /*eb50*/  @!P2 SHF.L.U64.HI R12, R18, 0x1, R19 ;  /* 0x00000001120ca819 */ /* 0x000fc80000010213 */
[----:B----4-:R-:W-:Y:S02]  /*eb60*/  @!P2 IADD3 R6, P1, R14, R11, RZ ;  /* 0x0000000b0e06a210 */ /* 0x010fe40007f3e0ff */
[----:B------:R-:W-:Y:S02]  /*eb70*/  CS2R R64, SRZ ;  /* 0x0000000000407805 */ /* 0x000fe4000001ff00 */
[----:B------:R-:W-:Y:S02]  /*eb80*/  CS2R R66, SRZ ;  /* 0x0000000000427805 */ /* 0x000fe4000001ff00 */
[----:B------:R-:W-:Y:S02]  /*eb90*/  CS2R R60, SRZ ;  /* 0x00000000003c7805 */ /* 0x000fe4000001ff00 */
[----:B------:R-:W-:Y:S02]  /*eba0*/  CS2R R62, SRZ ;  /* 0x00000000003e7805 */ /* 0x000fe4000001ff00 */
[----:B------:R-:W-:-:S02]  /*ebb0*/  CS2R R68, SRZ ;  /* 0x0000000000447805 */ /* 0x000fc4000001ff00 */
[----:B------:R-:W-:Y:S01]  /*ebc0*/  CS2R R70, SRZ ;  /* 0x0000000000467805 */ /* 0x000fe2000001ff00 */
[----:B--2---:R-:W-:Y:S01]  /*ebd0*/  @!P3 IMAD.SHL.U32 R13, R4, 0x8, RZ ;  /* 0x00000008040db824 */ /* 0x004fe200078e00ff */
[----:B------:R-:W-:-:S03]  /*ebe0*/  @!P2 IADD3 R4, P0, R8, R11, RZ ;  /* 0x0000000b0804a210 */ /* 0x000fc60007f1e0ff */
[----:B------:R-:W-:-:S04]  /*ebf0*/  @!P3 IMAD.WIDE R10, R13, 0x2, R8 ;  /* 0x000000020d0ab825 */ /* 0x000fc800078e0208 */
[----:B------:R-:W-:Y:S01]  /*ec00*/  IMAD.MOV.U32 R8, RZ, RZ, R14 ;  /* 0x000000ffff087224 */ /* 0x000fe200078e000e */
[----:B------:R1:W5:Y:S01]  /*ec10*/  @!P3 LD.E.128 R56, desc[UR6][R10.64] ;  /* 0x000000060a38b980 */ /* 0x000362000c101d00 */
[----:B---3--:R-:W-:Y:S02]  /*ec20*/  IMAD.MOV.U32 R9, RZ, RZ, R7 ;  /* 0x000000ffff097224 */ /* 0x008fe400078e0007 */
[----:B------:R-:W-:Y:S02]  /*ec30*/  @!P2 IMAD.X R5, R5, 0x1, R12, P0 ;  /* 0x000000010505a824 */ /* 0x000fe400000e060c */
[----:B------:R-:W-:-:S03]  /*ec40*/  @!P3 IMAD.WIDE R8, R13, 0x2, R8 ;  /* 0x000000020d08b825 */ /* 0x000fc600078e0208 */
[----:B------:R1:W5:Y:S01]  /*ec50*/  @!P2 LD.E.128 R60, desc[UR6][R4.64] ;  /* 0x00000006043ca980 */ /* 0x000362000c101d00 */
[----:B------:R-:W-:-:S03]  /*ec60*/  @!P2 IMAD.X R7, R7, 0x1, R12, P1 ;  /* 0x000000010707a824 */ /* 0x000fc600008e060c */
[----:B------:R1:W5:Y:S04]  /*ec70*/  @!P3 LD.E.128 R64, desc[UR6][R8.64] ;  /* 0x000000060840b980 */ /* 0x000368000c101d00 */
[----:B------:R1:W5:Y:S02]  /*ec80*/  @!P2 LD.E.128 R68, desc[UR6][R6.64] ;  /* 0x000000060644a980 */ /* 0x000364000c101d00 */
.L_x_1692:
[----:B------:R-:W-:Y:S05]  /*ec90*/  BSYNC B1 ;  /* 0x0000000000017941 */ /* 0x000fea0003800000 */
.L_x_1691:
[----:B-1---5:R-:W-:Y:S01]  /*eca0*/  IMAD.MOV.U32 R4, RZ, RZ, R68 ;  /* 0x000000ffff047224 */ /* 0x022fe200078e0044 */
[----:B------:R-:W-:Y:S01]  /*ecb0*/  MOV R5, R69 ;  /* 0x0000004500057202 */ /* 0x000fe20000000f00 */
[----:B---3--:R-:W-:Y:S01]  /*ecc0*/  IMAD.MOV.U32 R7, RZ, RZ, R71 ;  /* 0x000000ffff077224 */ /* 0x008fe200078e0047 */
        /* <DEDUP_REMOVED lines=29> */
[----:B------:R-:W-:Y:S02]  /*eea0*/  PRMT R117, R6, 0x7610, R117 ;  /* 0x0000761006757816 */ /* 0x000fe40000000075 */
[----:B------:R-:W-:Y:S01]  /*eeb0*/  PRMT R116, R116, 0x5410, R7 ;  /* 0x0000541074747816 */ /* 0x000fe20000000007 */
[----:B------:R-:W-:Y:S06]  /*eec0*/  BRA.DIV UR4, `(.L_x_1693) ;  /* 0x000001f604347947 */ /* 0x000fec000b800000 */
[----:B------:R1:W3:Y:S04]  /*eed0*/  SHFL.IDX PT, R5, R72, 0x1, 0x181f ;  /* 0x00381f0048057f89 */ /* 0x0002e800000e0000 */
[----:B--2---:R1:W2:Y:S04]  /*eee0*/  SHFL.IDX PT, R8, R21, 0x1, 0x181f ;  /* 0x00381f0015087f89 */ /* 0x0042a800000e0000 */
[----:B------:R1:W0:Y:S04]  /*eef0*/  SHFL.IDX PT, R7, R73, 0x1, 0x181f ;  /* 0x00381f0049077f89 */ /* 0x00022800000e0000 */
[----:B----4-:R1:W4:Y:S02]  /*ef00*/  SHFL.IDX PT, R14, R20, 0x1, 0x181f ;  /* 0x00381f00140e7f89 */ /* 0x01032400000e0000 */
.L_x_2060:
        /* <DEDUP_REMOVED lines=11> */
[----:B------:R-:W4:Y:S01]  /*efc0*/  LDL R6, [R1+0x48] ;  /* 0x0000480001067983 */ /* 0x000f220000100800 */
[----:B------:R-:W-:Y:S01]  /*efd0*/  ULDC UR4, c[0x0][0x3f4] ;  /* 0x0000fd0000047ab9 */ /* 0x000fe20000000800 */
[----:B---3--:R-:W-:Y:S01]  /*efe0*/  IMAD.MOV.U32 R9, RZ, RZ, R5 ;  /* 0x000000ffff097224 */ /* 0x008fe200078e0005 */
[----:B------:R-:W-:Y:S02]  /*eff0*/  ISETP.GE.AND P2, PT, R18, UR4, PT ;  /* 0x0000000412007c0c */ /* 0x000fe4000bf46270 */
[----:B------:R-:W-:Y:S02]  /*f000*/  CS2R R40, SRZ ;  /* 0x0000000000287805 */ /* 0x000fe4000001ff00 */
[----:B------:R-:W-:Y:S02]  /*f010*/  ISETP.GE.AND P3, PT, R226, UR4, PT ;  /* 0x00000004e2007c0c */ /* 0x000fe4000bf66270 */
[----:B------:R-:W-:Y:S01]  /*f020*/  CS2R R42, SRZ ;  /* 0x00000000002a7805 */ /* 0x000fe2000001ff00 */
[----:B------:R-:W-:-:S06]  /*f030*/  ULDC.64 UR6, c[0x0][0x208] ;  /* 0x0000820000067ab9 */ /* 0x000fcc0000000a00 */
[C---:B------:R-:W-:Y:S01]  /*f040*/  @!P2 IMAD.SHL.U32 R11, R18.reuse, 0x2, RZ ;  /* 0x00000002120ba824 */ /* 0x040fe200078e00ff */
[----:B------:R-:W-:-:S04]  /*f050*/  @!P2 SHF.L.U64.HI R12, R18, 0x1, R19 ;  /* 0x00000001120ca819 */ /* 0x000fc80000010213 */
[----:B--2---:R-:W-:Y:S02]  /*f060*/  @!P2 IADD3 R4, P0, R8, R11, RZ ;  /* 0x0000000b0804a210 */ /* 0x004fe40007f1e0ff */
[----:B------:R-:W-:Y:S02]  /*f070*/  CS2R R48, SRZ ;  /* 0x0000000000307805 */ /* 0x000fe4000001ff00 */
[----:B------:R-:W-:Y:S02]  /*f080*/  CS2R R50, SRZ ;  /* 0x0000000000327805 */ /* 0x000fe4000001ff00 */
[----:B------:R-:W-:Y:S02]  /*f090*/  CS2R R44, SRZ ;  /* 0x00000000002c7805 */ /* 0x000fe4000001ff00 */
[----:B------:R-:W-:Y:S02]  /*f0a0*/  CS2R R46, SRZ ;  /* 0x00000000002e7805 */ /* 0x000fe4000001ff00 */
[----:B------:R-:W-:-:S02]  /*f0b0*/  CS2R R52, SRZ ;  /* 0x0000000000347805 */ /* 0x000fc4000001ff00 */
[----:B------:R-:W-:Y:S01]  /*f0c0*/  CS2R R54, SRZ ;  /* 0x0000000000367805 */ /* 0x000fe2000001ff00 */
[----:B------:R-:W-:-:S05]  /*f0d0*/  @!P2 IMAD.X R5, R5, 0x1, R12, P0 ;  /* 0x000000010505a824 */ /* 0x000fca00000e060c */
[----:B------:R2:W5:Y:S01]  /*f0e0*/  @!P2 LD.E.128 R44, desc[UR6][R4.64] ;  /* 0x00000006042ca980 */ /* 0x000562000c101d00 */
[----:B----4-:R-:W-:Y:S02]  /*f0f0*/  @!P3 SHF.L.U32 R13, R6, 0x3, RZ ;  /* 0x00000003060db819 */ /* 0x010fe400000006ff */
[----:B------:R-:W-:-:S03]  /*f100*/  @!P2 IADD3 R6, P1, R14, R11, RZ ;  /* 0x0000000b0e06a210 */ /* 0x000fc60007f3e0ff */
[----:B------:R-:W-:-:S04]  /*f110*/  @!P3 IMAD.WIDE R10, R13, 0x2, R8 ;  /* 0x000000020d0ab825 */ /* 0x000fc800078e0208 */
[----:B------:R-:W-:Y:S01]  /*f120*/  IMAD.MOV.U32 R8, RZ, RZ, R14 ;  /* 0x000000ffff087224 */ /* 0x000fe200078e000e */
[----:B------:R2:W5:Y:S01]  /*f130*/  @!P3 LD.E.128 R40, desc[UR6][R10.64] ;  /* 0x000000060a28b980 */ /* 0x000562000c101d00 */
[----:B0-----:R-:W-:Y:S02]  /*f140*/  IMAD.MOV.U32 R9, RZ, RZ, R7 ;  /* 0x000000ffff097224 */ /* 0x001fe400078e0007 */
[----:B------:R-:W-:Y:S02]  /*f150*/  @!P2 IMAD.X R7, R7, 0x1, R12, P1 ;  /* 0x000000010707a824 */ /* 0x000fe400008e060c */
[----:B------:R-:W-:-:S03]  /*f160*/  @!P3 IMAD.WIDE R8, R13, 0x2, R8 ;  /* 0x000000020d08b825 */ /* 0x000fc600078e0208 */
[----:B------:R2:W5:Y:S04]  /*f170*/  @!P2 LD.E.128 R52, desc[UR6][R6.64] ;  /* 0x000000060634a980 */ /* 0x000568000c101d00 */
[----:B------:R2:W5:Y:S02]  /*f180*/  @!P3 LD.E.128 R48, desc[UR6][R8.64] ;  /* 0x000000060830b980 */ /* 0x000564000c101d00 */
.L_x_1695:
[----:B------:R-:W-:Y:S05]  /*f190*/  BSYNC B1 ;  /* 0x0000000000017941 */ /* 0x000fea0003800000 */
.L_x_1694:
[----:B--2--5:R-:W-:Y:S01]  /*f1a0*/  IMAD.MOV.U32 R4, RZ, RZ, R52 ;  /* 0x000000ffff047224 */ /* 0x024fe200078e0034 */
[----:B------:R-:W-:Y:S01]  /*f1b0*/  UMOV UR4, 0xffffffff ;  /* 0xffffffff00047882 */ /* 0x000fe20000000000 */
[----:B---3--:R-:W-:Y:S02]  /*f1c0*/  IMAD.MOV.U32 R5, RZ, RZ, R53 ;  /* 0x000000ffff057224 */ /* 0x008fe400078e0035 */
[----:B------:R-:W-:Y:S02]  /*f1d0*/  IMAD.MOV.U32 R6, RZ, RZ, R54 ;  /* 0x000000ffff067224 */ /* 0x000fe400078e0036 */
[----:B0-----:R-:W-:Y:S01]  /*f1e0*/  IMAD.MOV.U32 R7, RZ, RZ, R55 ;  /* 0x000000ffff077224 */ /* 0x001fe200078e0037 */
[----:B------:R-:W-:Y:S01]  /*f1f0*/  PRMT R115, R5, 0x7610, R115 ;  /* 0x0000761005737816 */ /* 0x000fe20000000073 */
[----:B------:R-:W-:Y:S01]  /*f200*/  IMAD.MOV.U32 R5, RZ, RZ, R49 ;  /* 0x000000ffff057224 */ /* 0x000fe200078e0031 */
[----:B------:R-:W-:Y:S01]  /*f210*/  PRMT R112, R4, 0x5410, R6 ;  /* 0x0000541004707816 */ /* 0x000fe20000000006 */
[----:B------:R-:W-:Y:S01]  /*f220*/  IMAD.MOV.U32 R6, RZ, RZ, R50 ;  /* 0x000000ffff067224 */ /* 0x000fe200078e0032 */
[----:B------:R-:W-:Y:S01]  /*f230*/  PRMT R113, R7, 0x7610, R113 ;  /* 0x0000761007717816 */ /* 0x000fe20000000071 */
[----:B------:R-:W-:Y:S01]  /*f240*/  IMAD.MOV.U32 R7, RZ, RZ, R51 ;  /* 0x000000ffff077224 */ /* 0x000fe200078e0033 */
[----:B------:R-:W-:-:S04]  /*f250*/  MOV R4, R48 ;  /* 0x0000003000047202 */ /* 0x000fc80000000f00 */
        /* <DEDUP_REMOVED lines=8> */
[----:B------:R-:W-:Y:S01]  /*f2e0*/  PRMT R114, R4, 0x5410, R7 ;  /* 0x0000541004727816 */ /* 0x000fe20000000007 */
[----:B------:R-:W-:Y:S01]  /*f2f0*/  IMAD.MOV.U32 R4, RZ, RZ, R40 ;  /* 0x000000ffff047224 */ /* 0x000fe200078e0028 */
[----:B------:R-:W-:Y:S01]  /*f300*/  PRMT R115, R115, 0x5410, R5 ;  /* 0x0000541073737816 */ /* 0x000fe20000000005 */
[----:B------:R-:W-:Y:S01]  /*f310*/  IMAD.MOV.U32 R7, RZ, RZ, R43 ;  /* 0x000000ffff077224 */ /* 0x000fe200078e002b */
[----:B------:R-:W-:-:S04]  /*f320*/  MOV R5, R41 ;  /* 0x0000002900057202 */ /* 0x000fc80000000f00 */
[----:B------:R-:W-:Y:S02]  /*f330*/  PRMT R110, R4, 0x5410, R5 ;  /* 0x00005410046e7816 */ /* 0x000fe40000000005 */
[----:B------:R-:W-:Y:S01]  /*f340*/  PRMT R111, R6, 0x5410, R7 ;  /* 0x00005410066f7816 */ /* 0x000fe20000000007 */
[----:B------:R-:W-:Y:S06]  /*f350*/  BRA.DIV UR4, `(.L_x_1696) ;  /* 0x000001f204807947 */ /* 0x000fec000b800000 */
[----:B------:R0:W2:Y:S04]  /*f360*/  SHFL.IDX PT, R5, R72, 0x2, 0x181f ;  /* 0x00581f0048057f89 */ /* 0x0000a800000e0000 */
[----:B------:R0:W3:Y:S04]  /*f370*/  SHFL.IDX PT, R8, R21, 0x2, 0x181f ;  /* 0x00581f0015087f89 */ /* 0x0000e800000e0000 */
[----:B------:R0:W0:Y:S04]  /*f380*/  SHFL.IDX PT, R7, R73, 0x2, 0x181f ;  /* 0x00581f0049077f89 */ /* 0x00002800000e0000 */
[----:B----4-:R4:W0:Y:S02]  /*f390*/  SHFL.IDX PT, R14, R20, 0x2, 0x181f ;  /* 0x00581f00140e7f89 */ /* 0x01082400000e0000 */
.L_x_2066:
        /* <DEDUP_REMOVED lines=12> */
[----:B------:R-:W4:Y:S01]  /*f460*/  LDL R6, [R1+0x48] ;  /* 0x0000480001067983 */ /* 0x000f220000100800 */
[----:B------:R-:W-:Y:S01]  /*f470*/  ULDC UR4, c[0x0][0x3f4] ;  /* 0x0000fd0000047ab9 */ /* 0x000fe20000000800 */
[----:B--2---:R-:W-:Y:S01]  /*f480*/  IMAD.MOV.U32 R9, RZ, RZ, R5 ;  /* 0x000000ffff097224 */ /* 0x004fe200078e0005 */
[----:B------:R-:W-:Y:S02]  /*f490*/  ISETP.GE.AND P2, PT, R18, UR4, PT ;  /* 0x0000000412007c0c */ /* 0x000fe4000bf46270 */
[----:B------:R-:W-:Y:S02]  /*f4a0*/  CS2R R24, SRZ ;  /* 0x0000000000187805 */ /* 0x000fe4000001ff00 */
[----:B------:R-:W-:Y:S02]  /*f4b0*/  ISETP.GE.AND P3, PT, R226, UR4, PT ;  /* 0x00000004e2007c0c */ /* 0x000fe4000bf66270 */
[----:B------:R-:W-:Y:S01]  /*f4c0*/  CS2R R26, SRZ ;  /* 0x00000000001a7805 */ /* 0x000fe2000001ff00 */
[----:B------:R-:W-:-:S06]  /*f4d0*/  ULDC.64 UR6, c[0x0][0x208] ;  /* 0x0000820000067ab9 */ /* 0x000fcc0000000a00 */
[C---:B------:R-:W-:Y:S01]  /*f4e0*/  @!P2 IMAD.SHL.U32 R11, R18.reuse, 0x2, RZ ;  /* 0x00000002120ba824 */ /* 0x040fe200078e00ff */
[----:B------:R-:W-:-:S04]  /*f4f0*/  @!P2 SHF.L.U64.HI R12, R18, 0x1, R19 ;  /* 0x00000001120ca819 */ /* 0x000fc80000010213 */
[----:B---3--:R-:W-:Y:S02]  /*f500*/  @!P2 IADD3 R4, P0, R8, R11, RZ ;  /* 0x0000000b0804a210 */ /* 0x008fe40007f1e0ff */
[----:B------:R-:W-:Y:S02]  /*f510*/  CS2R R32, SRZ ;  /* 0x0000000000207805 */ /* 0x000fe4000001ff00 */
[----:B------:R-:W-:Y:S02]  /*f520*/  CS2R R34, SRZ ;  /* 0x0000000000227805 */ /* 0x000fe4000001ff00 */
[----:B------:R-:W-:Y:S02]  /*f530*/  CS2R R28, SRZ ;  /* 0x00000000001c7805 */ /* 0x000fe4000001ff00 */
[----:B------:R-:W-:Y:S02]  /*f540*/  CS2R R30, SRZ ;  /* 0x00000000001e7805 */ /* 0x000fe4000001ff00 */
[----:B------:R-:W-:-:S02]  /*f550*/  CS2R R36, SRZ ;  /* 0x0000000000247805 */ /* 0x000fc4000001ff00 */
[----:B------:R-:W-:Y:S02]  /*f560*/  CS2R R38, SRZ ;  /* 0x0000000000267805 */ /* 0x000fe4000001ff00 */
[----:B------:R-:W-:-:S05]  /*f570*/  @!P2 IADD3.X R5, R5, R12, RZ, P0, !PT ;  /* 0x0000000c0505a210 */ /* 0x000fca00007fe4ff */
[----:B------:R2:W5:Y:S01]  /*f580*/  @!P2 LD.E.128 R28, desc[UR6][R4.64] ;  /* 0x00000006041ca980 */ /* 0x000562000c101d00 */
[----:B----4-:R-:W-:Y:S01]  /*f590*/  @!P3 IMAD.SHL.U32 R13, R6, 0x8, RZ ;  /* 0x00000008060db824 */ /* 0x010fe200078e00ff */
[----:B0-----:R-:W-:-:S03]  /*f5a0*/  @!P2 IADD3 R6, P1, R14, R11, RZ ;  /* 0x0000000b0e06a210 */ /* 0x001fc60007f3e0ff */
[----:B------:R-:W-:-:S04]  /*f5b0*/  @!P3 IMAD.WIDE R10, R13, 0x2, R8 ;  /* 0x000000020d0ab825 */ /* 0x000fc800078e0208 */
[----:B------:R-:W-:Y:S01]  /*f5c0*/  IMAD.MOV.U32 R8, RZ, RZ, R14 ;  /* 0x000000ffff087224 */ /* 0x000fe200078e000e */
[----:B------:R2:W5:Y:S01]  /*f5d0*/  @!P3 LD.E.128 R24, desc[UR6][R10.64] ;  /* 0x000000060a18b980 */ /* 0x000562000c101d00 */
[----:B------:R-:W-:Y:S02]  /*f5e0*/  IMAD.MOV.U32 R9, RZ, RZ, R7 ;  /* 0x000000ffff097224 */ /* 0x000fe400078e0007 */
[----:B------:R-:W-:Y:S02]  /*f5f0*/  @!P2 IMAD.X R7, R7, 0x1, R12, P1 ;  /* 0x000000010707a824 */ /* 0x000fe400008e060c */
[----:B------:R-:W-:-:S03]  /*f600*/  @!P3 IMAD.WIDE R8, R13, 0x2, R8 ;  /* 0x000000020d08b825 */ /* 0x000fc600078e0208 */
[----:B------:R2:W5:Y:S04]  /*f610*/  @!P2 LD.E.128 R36, desc[UR6][R6.64] ;  /* 0x000000060624a980 */ /* 0x000568000c101d00 */
[----:B------:R2:W5:Y:S02]  /*f620*/  @!P3 LD.E.128 R32, desc[UR6][R8.64] ;  /* 0x000000060820b980 */ /* 0x000564000c101d00 */
.L_x_1698:
[----:B------:R-:W-:Y:S05]  /*f630*/  BSYNC B1 ;  /* 0x0000000000017941 */ /* 0x000fea0003800000 */
.L_x_1697:
[----:B--2--5:R-:W-:Y:S01]  /*f640*/  IMAD.MOV.U32 R4, RZ, RZ, R36 ;  /* 0x000000ffff047224 */ /* 0x024fe200078e0024 */
[----:B------:R-:W-:Y:S01]  /*f650*/  UMOV UR4, 0xffffffff ;  /* 0xffffffff00047882 */ /* 0x000fe20000000000 */
[----:B------:R-:W-:Y:S02]  /*f660*/  IMAD.MOV.U32 R5, RZ, RZ, R37 ;  /* 0x000000ffff057224 */ /* 0x000fe400078e0025 */
[----:B------:R-:W-:Y:S02]  /*f670*/  IMAD.MOV.U32 R6, RZ, RZ, R38 ;  /* 0x000000ffff067224 */ /* 0x000fe400078e0026 */
[----:B0-----:R-:W-:Y:S01]  /*f680*/  IMAD.MOV.U32 R7, RZ, RZ, R39 ;  /* 0x000000ffff077224 */ /* 0x001fe200078e0027 */
[----:B------:R-:W-:Y:S01]  /*f690*/  PRMT R104, R4, 0x5410, R5 ;  /* 0x0000541004687816 */ /* 0x000fe20000000005 */
        /* <DEDUP_REMOVED lines=16> */
[----:B------:R-:W-:-:S03]  /*f7a0*/  IMAD.MOV.U32 R7, RZ, RZ, R24 ;  /* 0x000000ffff077224 */ /* 0x000fc600078e0018 */
[----:B------:R-:W-:Y:S02]  /*f7b0*/  PRMT R96, R5, 0x5410, R4 ;  /* 0x0000541005607816 */ /* 0x000fe40000000004 */
[----:B------:R-:W-:Y:S02]  /*f7c0*/  CS2R R4, SRZ ;  /* 0x0000000000047805 */ /* 0x000fe4000001ff00 */
[----:B------:R-:W-:Y:S01]  /*f7d0*/  PRMT R95, R7, 0x5410, R6 ;  /* 0x00005410075f7816 */ /* 0x000fe20000000006 */
[----:B------:R-:W-:Y:S06]  /*f7e0*/  BRA.DIV UR4, `(.L_x_1699) ;  /* 0x000001ee04cc7947 */ /* 0x000fec000b800000 */
[----:B------:R0:W2:Y:S04]  /*f7f0*/  SHFL.IDX PT, R77, R72, 0x3, 0x181f ;  /* 0x00781f00484d7f89 */ /* 0x0000a800000e0000 */
[----:B-1----:R-:W1:Y:S04]  /*f800*/  SHFL.IDX PT, R21, R21, 0x3, 0x181f ;  /* 0x00781f0015157f89 */ /* 0x002e6800000e0000 */
[----:B------:R0:W0:Y:S04]  /*f810*/  SHFL.IDX PT, R80, R73, 0x3, 0x181f ;  /* 0x00781f0049507f89 */ /* 0x00002800000e0000 */
[----:B------:R0:W0:Y:S02]  /*f820*/  SHFL.IDX PT, R78, R20, 0x3, 0x181f ;  /* 0x00781f00144e7f89 */ /* 0x00002400000e0000 */
.L_x_2072:
[----:B------:R-:W5:Y:S01]  /*f830*/  LDL R12, [R1+0x54] ;  /* 0x00005400010c7983 */ /* 0x000f620000100800 */
[----:B------:R-:W-:Y:S01]  /*f840*/  IADD3 R0, R0, 0x60, RZ ;  /* 0x0000006000007810 */ /* 0x000fe20007ffe0ff */
[----:B------:R-:W-:Y:S01]  /*f850*/  BSSY B1, `(.L_x_1700) ;  /* 0x000002c000017945 */ /* 0x000fe20003800000 */
[----:B------:R-:W-:Y:S02]  /*f860*/  CS2R R6, SRZ ;  /* 0x0000000000067805 */ /* 0x000fe4000001ff00 */
[----:B---3--:R-:W-:Y:S02]  /*f870*/  CS2R R8, SRZ ;  /* 0x0000000000087805 */ /* 0x008fe4000001ff00 */
[----:B------:R-:W-:Y:S02]  /*f880*/  ISETP.GE.AND P0, PT, R0, R3, PT ;  /* 0x000000030000720c */ /* 0x000fe40003f06270 */
[----:B------:R-:W-:Y:S02]  /*f890*/  CS2R R10, SRZ ;  /* 0x00000000000a7805 */ /* 0x000fe4000001ff00 */
[----:B------:R-:W-:-:S02]  /*f8a0*/  CS2R R14, SRZ ;  /* 0x00000000000e7805 */ /* 0x000fc4000001ff00 */
[----:B0-----:R-:W-:Y:S02]  /*f8b0*/  CS2R R72, SRZ ;  /* 0x0000000000487805 */ /* 0x001fe4000001ff00 */
[----:B------:R-:W-:Y:S02]  /*f8c0*/  CS2R R74, SRZ ;  /* 0x00000000004a7805 */ /* 0x000fe4000001ff00 */
[----:B-----5:R-:W-:-:S04]  /*f8d0*/  LEA.HI R81, R12, R12, RZ, 0x1 ;  /* 0x0000000c0c517211 */ /* 0x020fc800078f08ff */
[----:B------:R-:W-:-:S05]  /*f8e0*/  LOP3.LUT R81, R81, 0xfffffffe, RZ, 0xc0, !PT ;  /* 0xfffffffe51517812 */ /* 0x000fca00078ec0ff */
[----:B------:R-:W-:Y:S01]  /*f8f0*/  IMAD.IADD R81, R12, 0x1, -R81 ;  /* 0x000000010c517824 */ /* 0x000fe200078e0a51 */
[----:B------:R-:W-:-:S04]  /*f900*/  CS2R R12, SRZ ;  /* 0x00000000000c7805 */ /* 0x000fc8000001ff00 */
[----:B------:R-:W-:Y:S01]  /*f910*/  SHF.L.U32 R81, R81, 0x1f, RZ ;  /* 0x0000001f51517819 */ /* 0x000fe200000006ff */
[----:B------:R-:W-:Y:S06]  /*f920*/  @P0 BRA `(.L_x_1701) ;  /* 0x0000000000780947 */ /* 0x000fec0003800000 */
[----:B----4-:R-:W3:Y:S01]  /*f930*/  LDL R20, [R1+0x48] ;  /* 0x0000480001147983 */ /* 0x010ee20000100800 */
[----:B------:R-:W-:Y:S01]  /*f940*/  ULDC UR4, c[0x0][0x3f4] ;  /* 0x0000fd0000047ab9 */ /* 0x000fe20000000800 */
[----:B-1----:R-:W-:Y:S01]  /*f950*/  IMAD.MOV.U32 R4, RZ, RZ, R21 ;  /* 0x000000ffff047224 */ /* 0x002fe200078e0015 */
[----:B------:R-:W-:Y:S01]  /*f960*/  ISETP.GE.AND P2, PT, R18, UR4, PT ;  /* 0x0000000412007c0c */ /* 0x000fe2000bf46270 */
[----:B--2---:R-:W-:Y:S01]  /*f970*/  IMAD.MOV.U32 R5, RZ, RZ, R77 ;  /* 0x000000ffff057224 */ /* 0x004fe200078e004d */
[----:B------:R-:W-:Y:S02]  /*f980*/  ISETP.GE.AND P3, PT, R226, UR4, PT ;  /* 0x00000004e2007c0c */ /* 0x000fe4000bf66270 */
[----:B------:R-:W-:Y:S02]  /*f990*/  CS2R R72, SRZ ;  /* 0x0000000000487805 */ /* 0x000fe4000001ff00 */
[----:B------:R-:W-:Y:S01]  /*f9a0*/  CS2R R74, SRZ ;  /* 0x00000000004a7805 */ /* 0x000fe2000001ff00 */
[----:B------:R-:W-:Y:S01]  /*f9b0*/  IMAD.MOV.U32 R6, RZ, RZ, R78 ;  /* 0x000000ffff067224 */ /* 0x000fe200078e004e */
[----:B------:R-:W-:Y:S01]  /*f9c0*/  ULDC.64 UR6, c[0x0][0x208] ;  /* 0x0000820000067ab9 */ /* 0x000fe20000000a00 */
[----:B------:R-:W-:-:S04]  /*f9d0*/  IMAD.MOV.U32 R7, RZ, RZ, R80 ;  /* 0x000000ffff077224 */ /* 0x000fc800078e0050 */
[C---:B------:R-:W-:Y:S01]  /*f9e0*/  @!P2 IMAD.SHL.U32 R76, R18.reuse, 0x2, RZ ;  /* 0x00000002124ca824 */ /* 0x040fe200078e00ff */
[----:B------:R-:W-:Y:S02]  /*f9f0*/  @!P2 SHF.L.U64.HI R0, R18, 0x1, R19 ;  /* 0x000000011200a819 */ /* 0x000fe40000010213 */
[----:B------:R-:W-:Y:S02]  /*fa00*/  CS2R R8, SRZ ;  /* 0x0000000000087805 */ /* 0x000fe4000001ff00 */
[----:B------:R-:W-:Y:S02]  /*fa10*/  CS2R R10, SRZ ;  /* 0x00000000000a7805 */ /* 0x000fe4000001ff00 */
[----:B------:R-:W-:Y:S02]  /*fa20*/  CS2R R12, SRZ ;  /* 0x00000000000c7805 */ /* 0x000fe4000001ff00 */
[----:B------:R-:W-:Y:S01]  /*fa30*/  CS2R R14, SRZ ;  /* 0x00000000000e7805 */ /* 0x000fe2000001ff00 */
[----:B---3--:R-:W-:Y:S01]  /*fa40*/  @!P3 IMAD.SHL.U32 R79, R20, 0x8, RZ ;  /* 0x00000008144fb824 */ /* 0x008fe200078e00ff */
[----:B------:R-:W-:-:S02]  /*fa50*/  @!P2 IADD3 R20, P0, R21, R76, RZ ;  /* 0x0000004c1514a210 */ /* 0x000fc40007f1e0ff */
[----:B------:R-:W-:Y:S01]  /*fa60*/  @!P2 IADD3 R76, P1, R78, R76, RZ ;  /* 0x0000004c4e4ca210 */ /* 0x000fe20007f3e0ff */
[----:B------:R-:W-:-:S04]  /*fa70*/  @!P3 IMAD.WIDE R4, R79, 0x2, R4 ;  /* 0x000000024f04b825 */ /* 0x000fc800078e0204 */
[----:B------:R-:W-:Y:S01]  /*fa80*/  @!P3 IMAD.WIDE R78, R79, 0x2, R6 ;  /* 0x000000024f4eb825 */ /* 0x000fe200078e0206 */
[----:B------:R0:W5:Y:S01]  /*fa90*/  @!P3 LD.E.128 R72, desc[UR6][R4.64] ;  /* 0x000000060448b980 */ /* 0x000162000c101d00 */
[----:B------:R-:W-:Y:S02]  /*faa0*/  CS2R R6, SRZ ;  /* 0x0000000000067805 */ /* 0x000fe4000001ff00 */
[----:B------:R-:W-:Y:S01]  /*fab0*/  @!P2 IMAD.X R21, R77, 0x1, R0, P0 ;  /* 0x000000014d15a824 */ /* 0x000fe200000e0600 */
[----:B------:R-:W-:Y:S01]  /*fac0*/  @!P2 IADD3.X R77, R80, R0, RZ, P1, !PT ;  /* 0x00000000504da210 */ /* 0x000fe20000ffe4ff */
[----:B------:R3:W5:Y:S04]  /*fad0*/  @!P3 LD.E.128 R8, desc[UR6][R78.64] ;  /* 0x000000064e08b980 */ /* 0x000768000c101d00 */
[----:B------:R3:W5:Y:S01]  /*fae0*/  @!P2 LD.E.128 R12, desc[UR6][R20.64] ;  /* 0x00000006140ca980 */ /* 0x000762000c101d00 */
[----:B0-----:R-:W-:-:S06]  /*faf0*/  CS2R R4, SRZ ;  /* 0x0000000000047805 */ /* 0x001fcc000001ff00 */
[----:B------:R3:W5:Y:S02]  /*fb00*/  @!P2 LD.E.128 R4, desc[UR6][R76.64] ;  /* 0x000000064c04a980 */ /* 0x000764000c101d00 */
.L_x_1701:
[----:B------:R-:W-:Y:S05]  /*fb10*/  BSYNC B1 ;  /* 0x0000000000017941 */ /* 0x000fea0003800000 */
.L_x_1700:
[----:B---3--:R-:W3:Y:S01]  /*fb20*/  LDL R78, [R1+0x14] ;  /* 0x00001400014e7983 */ /* 0x008ee20000100800 */
[----:B------:R-:W0:Y:S01]  /*fb30*/  SYNCS.PHASECHK.TRANS64.TRYWAIT P0, [R16+URZ+0x30800], R81 ;  /* 0x03080051100075a7 */ /* 0x000e22000800017f */
[----:B----45:R-:W-:Y:S01]  /*fb40*/  IMAD.MOV.U32 R20, RZ, RZ, R6 ;  /* 0x000000ffff147224 */ /* 0x030fe200078e0006 */
[----:B--2---:R-:W-:Y:S01]  /*fb50*/  MOV R77, R12 ;  /* 0x0000000c004d7202 */ /* 0x004fe20000000f00 */
[----:B------:R-:W-:Y:S01]  /*fb60*/  IMAD.MOV.U32 R0, RZ, RZ, R7 ;  /* 0x000000ffff007224 */ /* 0x000fe200078e0007 */
[----:B------:R-:W-:Y:S01]  /*fb70*/  BSSY B1, `(.L_x_1702) ;  /* 0x0000015000017945 */ /* 0x000fe20003800000 */
[----:B------:R-:W-:Y:S02]  /*fb80*/  IMAD.MOV.U32 R76, RZ, RZ, R4 ;  /* 0x000000ffff4c7224 */ /* 0x000fe400078e0004 */
[----:B-1----:R-:W-:Y:S01]  /*fb90*/  IMAD.MOV.U32 R21, RZ, RZ, R5 ;  /* 0x000000ffff157224 */ /* 0x002fe200078e0005 */
[----:B------:R-:W-:Y:S01]  /*fba0*/  PRMT R98, R20, 0x5410, R0 ;  /* 0x0000541014627816 */ /* 0x000fe20000000000 */
[----:B------:R-:W-:-:S02]  /*fbb0*/  IMAD.MOV.U32 R20, RZ, RZ, R10 ;  /* 0x000000ffff147224 */ /* 0x000fc400078e000a */
[----:B------:R-:W-:Y:S01]  /*fbc0*/  IMAD.MOV.U32 R0, RZ, RZ, R11 ;  /* 0x000000ffff007224 */ /* 0x000fe200078e000b */
[----:B------:R-:W-:Y:S01]  /*fbd0*/  PRMT R97, R76, 0x5410, R21 ;  /* 0x000054104c617816 */ /* 0x000fe20000000015 */
[----:B------:R-:W-:Y:S02]  /*fbe0*/  IMAD.MOV.U32 R21, RZ, RZ, R8 ;  /* 0x000000ffff157224 */ /* 0x000fe400078e0008 */
[----:B------:R-:W-:Y:S01]  /*fbf0*/  IMAD.MOV.U32 R76, RZ, RZ, R9 ;  /* 0x000000ffff4c7224 */ /* 0x000fe200078e0009 */
[----:B------:R-:W-:Y:S01]  /*fc00*/  PRMT R84, R20, 0x5410, R0 ;  /* 0x0000541014547816 */ /* 0x000fe20000000000 */
[----:B------:R-:W-:Y:S02]  /*fc10*/  IMAD.MOV.U32 R20, RZ, RZ, R14 ;  /* 0x000000ffff147224 */ /* 0x000fe400078e000e */
[----:B------:R-:W-:Y:S01]  /*fc20*/  IMAD.MOV.U32 R0, RZ, RZ, R15 ;  /* 0x000000ffff007224 */ /* 0x000fe200078e000f */
[----:B------:R-:W-:Y:S01]  /*fc30*/  PRMT R21, R21, 0x5410, R76 ;  /* 0x0000541015157816 */ /* 0x000fe2000000004c */
[----:B------:R-:W-:-:S03]  /*fc40*/  IMAD.MOV.U32 R76, RZ, RZ, R13 ;  /* 0x000000ffff4c7224 */ /* 0x000fc600078e000d */
[----:B------:R-:W-:Y:S01]  /*fc50*/  PRMT R100, R20, 0x5410, R0 ;  /* 0x0000541014647816 */ /* 0x000fe20000000000 */
[----:B------:R-:W-:Y:S01]  /*fc60*/  IMAD.MOV.U32 R20, RZ, RZ, R72 ;  /* 0x000000ffff147224 */ /* 0x000fe200078e0048 */
[----:B------:R-:W-:Y:S01]  /*fc70*/  PRMT R99, R77, 0x5410, R76 ;  /* 0x000054104d637816 */ /* 0x000fe2000000004c */
[----:B------:R-:W-:-:S05]  /*fc80*/  IMAD.MOV.U32 R0, RZ, RZ, R73 ;  /* 0x000000ffff007224 */ /* 0x000fca00078e0049 */
[----:B------:R-:W-:Y:S02]  /*fc90*/  PRMT R85, R20, 0x5410, R0 ;  /* 0x0000541014557816 */ /* 0x000fe40000000000 */
[----:B---3--:R-:W-:Y:S01]  /*fca0*/  VIADDMNMX R0, R3, -R78, 0x80, PT ;  /* 0x0000008003007446 */ /* 0x008fe2000380094e */
[----:B0-----:R-:W-:Y:S06]  /*fcb0*/  @!P0 BRA `(.L_x_1703) ;  /* 0x000001ec000c8947 */ /* 0x001fec0003800000 */
.L_x_2073:
[----:B------:R-:W-:Y:S05]  /*fcc0*/  BSYNC B1 ;  /* 0x0000000000017941 */ /* 0x000fea0003800000 */
.L_x_1702:
        /* <DEDUP_REMOVED lines=8> */
[C---:B------:R-:W-:Y:S01]  /*fd50*/  IMAD.SHL.U32 R121, R23.reuse, 0x40, RZ ;  /* 0x0000004017797824 */ /* 0x040fe200078e00ff */
[----:B------:R-:W-:Y:S01]  /*fd60*/  BSSY B2, `(.L_x_1706) ;  /* 0x0000068000027945 */ /* 0x000fe20003800000 */
[----:B------:R-:W-:-:S03]  /*fd70*/  SHF.L.U32 R122, R23, 0x6, RZ ;  /* 0x00000006177a7819 */ /* 0x000fc600000006ff */
[----:B------:R-:W-:-:S04]  /*fd80*/  LOP3.LUT R121, R121, 0x1c0, RZ, 0xc0, !PT ;  /* 0x000001c079797812 */ /* 0x000fc800078ec0ff */
[----:B------:R-:W-:Y:S02]  /*fd90*/  SHF.R.U32.HI R121, RZ, 0x3, R121 ;  /* 0x00000003ff797819 */ /* 0x000fe40000011679 */
[-C--:B--2---:R-:W-:Y:S02]  /*fda0*/  ISETP.GE.AND P0, PT, R18, R3.reuse, PT ;  /* 0x000000031200720c */ /* 0x084fe40003f06270 */
[----:B------:R-:W-:-:S11]  /*fdb0*/  ISETP.GE.AND P1, PT, R226, R3, PT ;  /* 0x00000003e200720c */ /* 0x000fd60003f26270 */
[----:B-1----:R-:W-:Y:S05]  /*fdc0*/  @P0 BRA `(.L_x_1707) ;  /* 0x0000000400840947 */ /* 0x002fea0003800000 */
[----:B------:R-:W2:Y:S04]  /*fdd0*/  LDL R76, [R1+0x44] ;  /* 0x00004400014c7983 */ /* 0x000ea80000100800 */
[----:B------:R-:W0:Y:S01]  /*fde0*/  LDL R123, [R1+0x30] ;  /* 0x00003000017b7983 */ /* 0x000e220000100800 */
[----:B------:R-:W-:Y:S01]  /*fdf0*/  HADD2.F32 R88, -RZ, R88.H0_H0 ;  /* 0x20000058ff587230 */ /* 0x000fe20000004100 */
[--C-:B------:R-:W-:Y:S01]  /*fe00*/  SHF.R.U32.HI R92, RZ, 0x10, R61.reuse ;  /* 0x00000010ff5c7819 */ /* 0x100fe2000001163d */
[----:B------:R-:W-:Y:S01]  /*fe10*/  HADD2.F32 R91, -RZ, R91.H0_H0 ;  /* 0x2000005bff5b7230 */ /* 0x000fe20000004100 */
[----:B------:R-:W-:Y:S01]  /*fe20*/  SHF.R.U64 R60, R60, 0x10, R61 ;  /* 0x000000103c3c7819 */ /* 0x000fe2000000123d */
[----:B------:R-:W-:Y:S01]  /*fe30*/  HADD2.F32 R61, -RZ, R102.H0_H0 ;  /* 0x20000066ff3d7230 */ /* 0x000fe20000004100 */
[----:B------:R-:W-:Y:S01]  /*fe40*/  SHF.R.U64 R68, R68, 0x10, R69 ;  /* 0x0000001044447819 */ /* 0x000fe20000001245 */
[----:B------:R-:W-:Y:S01]  /*fe50*/  HADD2.F32 R92, -RZ, R92.H0_H0 ;  /* 0x2000005cff5c7230 */ /* 0x000fe20000004100 */
[----:B------:R-:W-:Y:S01]  /*fe60*/  SHF.R.U64 R70, R70, 0x10, R71 ;  /* 0x0000001046467819 */ /* 0x000fe20000001247 */
[----:B------:R-:W-:Y:S01]  /*fe70*/  HADD2.F32 R60, -RZ, R60.H0_H0 ;  /* 0x2000003cff3c7230 */ /* 0x000fe20000004100 */
[----:B------:R-:W-:Y:S01]  /*fe80*/  SHF.R.U64 R62, R62, 0x10, R63 ;  /* 0x000000103e3e7819 */ /* 0x000fe2000000123f */
[----:B------:R-:W-:-:S02]  /*fe90*/  HADD2.F32 R68, -RZ, R68.H0_H0 ;  /* 0x20000044ff447230 */ /* 0x000fc40000004100 */
[----:B------:R-:W-:Y:S02]  /*fea0*/  HADD2.F32 R70, -RZ, R70.H0_H0 ;  /* 0x20000046ff467230 */ /* 0x000fe40000004100 */
[----:B------:R-:W-:Y:S01]  /*feb0*/  HADD2.F32 R62, -RZ, R62.H0_H0 ;  /* 0x2000003eff3e7230 */ /* 0x000fe20000004100 */
[----:B--2---:R-:W-:-:S04]  /*fec0*/  LEA.HI R20, R3, R76, RZ, 0x1d ;  /* 0x0000004c03147211 */ /* 0x004fc800078fe8ff */
[----:B------:R-:W-:Y:S01]  /*fed0*/  SHF.R.S32.HI R76, RZ, 0x1f, R20 ;  /* 0x0000001fff4c7819 */ /* 0x000fe20000011414 */
[----:B------:R-:W-:Y:S01]  /*fee0*/  IMAD.SHL.U32 R77, R20, 0x8, RZ ;  /* 0x00000008144d7824 */ /* 0x000fe200078e00ff */
[----:B0-----:R-:W0:Y:S02]  /*fef0*/  LDS.128 R80, [R123] ;  /* 0x000000007b507984 */ /* 0x001e240000000c00 */
[----:B------:R-:W-:Y:S02]  /*ff00*/  LEA.HI R76, R76, R20, RZ, 0x3 ;  /* 0x000000144c4c7211 */ /* 0x000fe400078f18ff */
[----:B------:R-:W-:-:S03]  /*ff10*/  LOP3.LUT R20, R77, 0x38, RZ, 0xc0, !PT ;  /* 0x000000384d147812 */ /* 0x000fc600078ec0ff */
[----:B------:R-:W-:Y:S01]  /*ff20*/  IMAD.SHL.U32 R76, R76, 0x400, RZ ;  /* 0x000004004c4c7824 */ /* 0x000fe200078e00ff */
[----:B------:R-:W-:-:S04]  /*ff30*/  LOP3.LUT R20, R20, 0x1c0, R122, 0xf8, !PT ;  /* 0x000001c014147812 */ /* 0x000fc800078ef87a */
[----:B------:R-:W-:Y:S02]  /*ff40*/  LOP3.LUT R20, R20, R121, RZ, 0x3c, !PT ;  /* 0x0000007914147212 */ /* 0x000fe400078e3cff */
[----:B------:R-:W-:-:S04]  /*ff50*/  LOP3.LUT R76, R76, 0x7fffe000, RZ, 0xc0, !PT ;  /* 0x7fffe0004c4c7812 */ /* 0x000fc800078ec0ff */
[----:B-----5:R-:W-:-:S05]  /*ff60*/  IADD3 R20, R20, R76, R120 ;  /* 0x0000004c14147210 */ /* 0x020fca0007ffe078 */
[----:B------:R-:W-:-:S05]  /*ff70*/  IMAD R20, R20, 0x2, R16 ;  /* 0x0000000214147824 */ /* 0x000fca00078e0210 */
[----:B------:R-:W1:Y:S01]  /*ff80*/  LDS.128 R76, [R20+0x10400] ;  /* 0x01040000144c7984 */ /* 0x000e620000000c00 */
[--C-:B0-----:R-:W-:Y:S02]  /*ff90*/  HADD2.F32 R87, -RZ, R81.reuse.H0_H0 ;  /* 0x20000051ff577230 */ /* 0x101fe40000004100 */
[----:B------:R-:W-:Y:S02]  /*ffa0*/  HADD2.F32 R81, -RZ, R81.H1_H1 ;  /* 0x30000051ff517230 */ /* 0x000fe40000004100 */
[--C-:B-1----:R-:W-:Y:S02]  /*ffb0*/  HADD2.F32 R89, -RZ, R77.reuse.H0_H0 ;  /* 0x2000004dff597230 */ /* 0x102fe40000004100 */
[----:B------:R-:W-:-:S03]  /*ffc0*/  HADD2.F32 R77, -RZ, R77.H1_H1 ;  /* 0x3000004dff4d7230 */ /* 0x000fc60000004100 */
[C---:B------:R-:W-:Y:S01]  /*ffd0*/  FMUL.FTZ R90, R89.reuse, R88 ;  /* 0x00000058595a7220 */ /* 0x040fe20000410000 */
[----:B------:R-:W-:-:S03]  /*ffe0*/  FMUL.FTZ R89, R89, R91 ;  /* 0x0000005b59597220 */ /* 0x000fc60000410000 */
[C---:B------:R-:W-:Y:S01]  /*fff0*/  FFMA.FTZ R91, R87.reuse, R91, -R90 ;  /* 0x0000005b575b7223 */ /* 0x040fe2000001085a */
[----:B------:R-:W-:Y:S01]  /*10000*/  SHF.R.U32.HI R90, RZ, 0x10, R69 ;  /* 0x00000010ff5a7819 */ /* 0x000fe20000011645 */
[----:B------:R-:W-:Y:S01]  /*10010*/  FFMA.FTZ R87, R87, R88, R89 ;  /* 0x0000005857577223 */ /* 0x000fe20000010059 */
[----:B------:R-:W-:Y:S02]  /*10020*/  HADD2.F32 R89, -RZ, R101.H1_H1 ;  /* 0x30000065ff597230 */ /* 0x000fe40000004100 */
[----:B------:R-:W-:Y:S02]  /*10030*/  HADD2.F32 R69, -RZ, R103.H0_H0 ;  /* 0x20000067ff457230 */ /* 0x000fe40000004100 */
[----:B------:R-:W-:-:S05]  /*10040*/  HADD2.F32 R90, -RZ, R90.H0_H0 ;  /* 0x2000005aff5a7230 */ /* 0x000fca0000004100 */
[C---:B------:R-:W-:Y:S01]  /*10050*/  FMUL.FTZ R88, R77.reuse, R90 ;  /* 0x0000005a4d587220 */ /* 0x040fe20000410000 */
[----:B------:R-:W-:-:S03]  /*10060*/  FMUL.FTZ R77, R77, R92 ;  /* 0x0000005c4d4d7220 */ /* 0x000fc60000410000 */
[C---:B------:R-:W-:Y:S01]  /*10070*/  FFMA.FTZ R92, R81.reuse, R92, -R88 ;  /* 0x0000005c515c7223 */ /* 0x040fe20000010858 */
[----:B------:R-:W-:Y:S01]  /*10080*/  FFMA.FTZ R90, R81, R90, R77 ;  /* 0x0000005a515a7223 */ /* 0x000fe2000001004d */
[----:B------:R-:W-:Y:S02]  /*10090*/  HADD2.F32 R77, -RZ, R101.H0_H0 ;  /* 0x20000065ff4d7230 */ /* 0x000fe40000004100 */
[----:B------:R-:W-:Y:S02]  /*100a0*/  HADD2.F32 R88, -RZ, R76.H0_H0 ;  /* 0x2000004cff587230 */ /* 0x000fe40000004100 */
[----:B------:R-:W-:Y:S02]  /*100b0*/  HADD2.F32 R81, -RZ, R80.H0_H0 ;  /* 0x20000050ff517230 */ /* 0x000fe40000004100 */
[----:B------:R-:W-:Y:S02]  /*100c0*/  HADD2.F32 R76, -RZ, R76.H1_H1 ;  /* 0x3000004cff4c7230 */ /* 0x000fe40000004100 */
[C---:B------:R-:W-:Y:S01]  /*100d0*/  FMUL.FTZ R101, R88.reuse, R77 ;  /* 0x0000004d58657220 */ /* 0x040fe20000410000 */
[----:B------:R-:W-:Y:S01]  /*100e0*/  FMUL.FTZ R88, R88, R89 ;  /* 0x0000005958587220 */ /* 0x000fe20000410000 */
[----:B------:R-:W-:-:S02]  /*100f0*/  HADD2.F32 R80, -RZ, R80.H1_H1 ;  /* 0x30000050ff507230 */ /* 0x000fc40000004100 */
[C---:B------:R-:W-:Y:S01]  /*10100*/  FFMA.FTZ R89, R81.reuse, R89, -R101 ;  /* 0x0000005951597223 */ /* 0x040fe20000010865 */
[----:B------:R-:W-:Y:S01]  /*10110*/  FFMA.FTZ R81, R81, R77, R88 ;  /* 0x0000004d51517223 */ /* 0x000fe20000010058 */
[----:B------:R-:W-:Y:S02]  /*10120*/  HADD2.F32 R101, -RZ, R78.H0_H0 ;  /* 0x2000004eff657230 */ /* 0x000fe40000004100 */
[----:B------:R-:W-:Y:S02]  /*10130*/  HADD2.F32 R88, -RZ, R102.H1_H1 ;  /* 0x30000066ff587230 */ /* 0x000fe40000004100 */
[----:B------:R-:W-:Y:S02]  /*10140*/  HADD2.F32 R77, -RZ, R82.H0_H0 ;  /* 0x20000052ff4d7230 */ /* 0x000fe40000004100 */
[C---:B------:R-:W-:Y:S01]  /*10150*/  FMUL.FTZ R102, R101.reuse, R61 ;  /* 0x0000003d65667220 */ /* 0x040fe20000410000 */
[----:B------:R-:W-:Y:S02]  /*10160*/  HADD2.F32 R78, -RZ, R78.H1_H1 ;  /* 0x3000004eff4e7230 */ /* 0x000fe40000004100 */
[----:B------:R-:W-:Y:S01]  /*10170*/  FMUL.FTZ R101, R101, R88 ;  /* 0x0000005865657220 */ /* 0x000fe20000410000 */
[----:B------:R-:W-:-:S02]  /*10180*/  HADD2.F32 R82, -RZ, R82.H1_H1 ;  /* 0x30000052ff527230 */ /* 0x000fc40000004100 */
[C---:B------:R-:W-:Y:S01]  /*10190*/  FFMA.FTZ R88, R77.reuse, R88, -R102 ;  /* 0x000000584d587223 */ /* 0x040fe20000010866 */
[----:B------:R-:W-:Y:S01]  /*101a0*/  FFMA.FTZ R77, R77, R61, R101 ;  /* 0x0000003d4d4d7223 */ /* 0x000fe20000010065 */
[----:B------:R-:W-:Y:S02]  /*101b0*/  HADD2.F32 R61, -RZ, R103.H1_H1 ;  /* 0x30000067ff3d7230 */ /* 0x000fe40000004100 */
        /* <DEDUP_REMOVED lines=8> */
[----:B------:R-:W-:Y:S02]  /*10240*/  SHF.R.U32.HI R101, RZ, 0x10, R71 ;  /* 0x00000010ff657819 */ /* 0x000fe40000011647 */
[----:B------:R-:W-:Y:S01]  /*10250*/  SHF.R.U32.HI R102, RZ, 0x10, R63 ;  /* 0x00000010ff667819 */ /* 0x000fe2000001163f */
[C---:B------:R-:W-:Y:S01]  /*10260*/  FMUL.FTZ R63, R76.reuse, R68 ;  /* 0x000000444c3f7220 */ /* 0x040fe20000410000 */
[-C--:B------:R-:W-:Y:S01]  /*10270*/  FMUL.FTZ R76, R76, R60.reuse ;  /* 0x0000003c4c4c7220 */ /* 0x080fe20000410000 */
[----:B------:R-:W-:Y:S02]  /*10280*/  HADD2.F32 R101, -RZ, R101.H0_H0 ;  /* 0x20000065ff657230 */ /* 0x000fe40000004100 */
[----:B------:R-:W-:Y:S02]  /*10290*/  HADD2.F32 R102, -RZ, R102.H0_H0 ;  /* 0x20000066ff667230 */ /* 0x000fe40000004100 */
[----:B------:R-:W-:Y:S01]  /*102a0*/  FFMA.FTZ R60, R80, R60, -R63 ;  /* 0x0000003c503c7223 */ /* 0x000fe2000001083f */
[C---:B------:R-:W-:Y:S01]  /*102b0*/  FMUL.FTZ R63, R78.reuse, R70 ;  /* 0x000000464e3f7220 */ /* 0x040fe20000410000 */
[CC--:B------:R-:W-:Y:S01]  /*102c0*/  FMUL.FTZ R103, R79.reuse, R101.reuse ;  /* 0x000000654f677220 */ /* 0x0c0fe20000410000 */
[----:B------:R-:W-:Y:S01]  /*102d0*/  FMUL.FTZ R78, R78, R62 ;  /* 0x0000003e4e4e7220 */ /* 0x000fe20000410000 */
[----:B------:R-:W-:Y:S01]  /*102e0*/  FMUL.FTZ R79, R79, R102 ;  /* 0x000000664f4f7220 */ /* 0x000fe20000410000 */
[----:B------:R-:W-:Y:S01]  /*102f0*/  FFMA.FTZ R62, R82, R62, -R63 ;  /* 0x0000003e523e7223 */ /* 0x000fe2000001083f */
[C---:B------:R-:W-:Y:S01]  /*10300*/  FFMA.FTZ R103, R83.reuse, R102, -R103 ;  /* 0x0000006653677223 */ /* 0x040fe20000010867 */
        /* <DEDUP_REMOVED lines=13> */
.L_x_1707:
[----:B------:R-:W-:Y:S05]  /*103e0*/  BSYNC B2 ;  /* 0x0000000000027941 */ /* 0x000fea0003800000 */
.L_x_1706:
[----:B------:R-:W-:Y:S05]  /*103f0*/  @P1 BRA `(.L_x_1705) ;  /* 0x0000000400841947 */ /* 0x000fea0003800000 */
[----:B-1----:R-:W2:Y:S04]  /*10400*/  LDL R20, [R1+0x48] ;  /* 0x0000480001147983 */ /* 0x002ea80000100800 */
[----:B------:R-:W3:Y:S01]  /*10410*/  LDL R89, [R1+0x98] ;  /* 0x0000980001597983 */ /* 0x000ee20000100800 */
[----:B------:R-:W-:Y:S01]  /*10420*/  HADD2.F32 R79, -RZ, R119.H1_H1 ;  /* 0x30000077ff4f7230 */ /* 0x000fe20000004100 */
[--C-:B------:R-:W-:Y:S02]  /*10430*/  SHF.R.U32.HI R80, RZ, 0x10, R57.reuse ;  /* 0x00000010ff507819 */ /* 0x100fe40000011639 */
[----:B------:R-:W-:Y:S02]  /*10440*/  SHF.R.U64 R56, R56, 0x10, R57 ;  /* 0x0000001038387819 */ /* 0x000fe40000001239 */
[----:B------:R-:W-:Y:S01]  /*10450*/  SHF.R.U32.HI R57, RZ, 0x10, R67 ;  /* 0x00000010ff397819 */ /* 0x000fe20000011643 */
[----:B------:R-:W-:Y:S01]  /*10460*/  HADD2.F32 R80, -RZ, R80.H0_H0 ;  /* 0x20000050ff507230 */ /* 0x000fe20000004100 */
[--C-:B------:R-:W-:Y:S01]  /*10470*/  SHF.R.U64 R58, R58, 0x10, R59.reuse ;  /* 0x000000103a3a7819 */ /* 0x100fe2000000123b */
[----:B------:R-:W-:Y:S01]  /*10480*/  HADD2.F32 R56, -RZ, R56.H0_H0 ;  /* 0x20000038ff387230 */ /* 0x000fe20000004100 */
[----:B------:R-:W-:Y:S01]  /*10490*/  SHF.R.U32.HI R59, RZ, 0x10, R59 ;  /* 0x00000010ff3b7819 */ /* 0x000fe2000001163b */
        /* <DEDUP_REMOVED lines=10> */
[----:B---3--:R-:W1:Y:S02]  /*10540*/  LDS.128 R68, [R89] ;  /* 0x0000000059447984 */ /* 0x008e640000000c00 */
[----:B------:R-:W-:Y:S01]  /*10550*/  LEA.HI R3, R3, R20, RZ, 0x3 ;  /* 0x0000001403037211 */ /* 0x000fe200078f18ff */
[----:B------:R-:W-:Y:S01]  /*10560*/  HADD2.F32 R20, -RZ, R119.H0_H0 ;  /* 0x20000077ff147230 */ /* 0x000fe20000004100 */
[----:B------:R-:W-:-:S03]  /*10570*/  LOP3.LUT R60, R60, 0x38, RZ, 0xc0, !PT ;  /* 0x000000383c3c7812 */ /* 0x000fc600078ec0ff */
[----:B------:R-:W-:Y:S01]  /*10580*/  IMAD.SHL.U32 R3, R3, 0x400, RZ ;  /* 0x0000040003037824 */ /* 0x000fe200078e00ff */
[----:B------:R-:W-:-:S04]  /*10590*/  LOP3.LUT R60, R60, 0x1c0, R122, 0xf8, !PT ;  /* 0x000001c03c3c7812 */ /* 0x000fc800078ef87a */
[----:B------:R-:W-:Y:S02]  /*105a0*/  LOP3.LUT R60, R60, R121, RZ, 0x3c, !PT ;  /* 0x000000793c3c7212 */ /* 0x000fe400078e3cff */
[----:B------:R-:W-:-:S04]  /*105b0*/  LOP3.LUT R3, R3, 0x7fffe000, RZ, 0xc0, !PT ;  /* 0x7fffe00003037812 */ /* 0x000fc800078ec0ff */
[----:B-----5:R-:W-:-:S05]  /*105c0*/  IADD3 R3, R60, R3, R120 ;  /* 0x000000033c037210 */ /* 0x020fca0007ffe078 */
[----:B------:R-:W-:-:S05]  /*105d0*/  IMAD R3, R3, 0x2, R16 ;  /* 0x0000000203037824 */ /* 0x000fca00078e0210 */
[----:B------:R-:W2:Y:S01]  /*105e0*/  LDS.128 R60, [R3+0x10400] ;  /* 0x01040000033c7984 */ /* 0x000ea20000000c00 */
[----:B-1----:R-:W-:Y:S02]  /*105f0*/  HADD2.F32 R77, -RZ, R69.H0_H0 ;  /* 0x20000045ff4d7230 */ /* 0x002fe40000004100 */
[----:B--2---:R-:W-:Y:S02]  /*10600*/  HADD2.F32 R76, -RZ, R61.H0_H0 ;  /* 0x2000003dff4c7230 */ /* 0x004fe40000004100 */
[----:B------:R-:W-:Y:S02]  /*10610*/  HADD2.F32 R82, -RZ, R62.H0_H0 ;  /* 0x2000003eff527230 */ /* 0x000fe40000004100 */
[--C-:B------:R-:W-:Y:S02]  /*10620*/  HADD2.F32 R88, -RZ, R63.reuse.H0_H0 ;  /* 0x2000003fff587230 */ /* 0x100fe40000004100 */
[C---:B------:R-:W-:Y:S01]  /*10630*/  FMUL.FTZ R78, R76.reuse, R20 ;  /* 0x000000144c4e7220 */ /* 0x040fe20000410000 */
[----:B------:R-:W-:Y:S01]  /*10640*/  FMUL.FTZ R76, R76, R79 ;  /* 0x0000004f4c4c7220 */ /* 0x000fe20000410000 */
[----:B------:R-:W-:-:S02]  /*10650*/  HADD2.F32 R63, -RZ, R63.H1_H1 ;  /* 0x3000003fff3f7230 */ /* 0x000fc40000004100 */
[C---:B------:R-:W-:Y:S01]  /*10660*/  FFMA.FTZ R79, R77.reuse, R79, -R78 ;  /* 0x0000004f4d4f7223 */ /* 0x040fe2000001084e */
[----:B------:R-:W-:Y:S01]  /*10670*/  FFMA.FTZ R77, R77, R20, R76 ;  /* 0x000000144d4d7223 */ /* 0x000fe2000001004c */
[----:B------:R-:W-:Y:S01]  /*10680*/  SHF.R.U32.HI R20, RZ, 0x10, R65 ;  /* 0x00000010ff147819 */ /* 0x000fe20000011641 */
[----:B------:R-:W-:Y:S02]  /*10690*/  HADD2.F32 R76, -RZ, R61.H1_H1 ;  /* 0x3000003dff4c7230 */ /* 0x000fe40000004100 */
[C---:B------:R-:W-:Y:S01]  /*106a0*/  FMUL.FTZ R65, R63.reuse, R57 ;  /* 0x000000393f417220 */ /* 0x040fe20000410000 */
[----:B------:R-:W-:Y:S02]  /*106b0*/  HADD2.F32 R61, -RZ, R69.H1_H1 ;  /* 0x30000045ff3d7230 */ /* 0x000fe40000004100 */
[----:B------:R-:W-:Y:S01]  /*106c0*/  FMUL.FTZ R63, R63, R59 ;  /* 0x0000003b3f3f7220 */ /* 0x000fe20000410000 */
[----:B------:R-:W-:Y:S02]  /*106d0*/  HADD2.F32 R20, -RZ, R20.H0_H0 ;  /* 0x20000014ff147230 */ /* 0x000fe40000004100 */
[----:B------:R-:W-:-:S02]  /*106e0*/  HADD2.F32 R78, -RZ, R118.H0_H0 ;  /* 0x20000076ff4e7230 */ /* 0x000fc40000004100 */
[----:B------:R-:W-:Y:S02]  /*106f0*/  HADD2.F32 R62, -RZ, R62.H1_H1 ;  /* 0x3000003eff3e7230 */ /* 0x000fe40000004100 */
[C---:B------:R-:W-:Y:S01]  /*10700*/  FMUL.FTZ R69, R76.reuse, R20 ;  /* 0x000000144c457220 */ /* 0x040fe20000410000 */
[----:B------:R-:W-:-:S03]  /*10710*/  FMUL.FTZ R76, R76, R80 ;  /* 0x000000504c4c7220 */ /* 0x000fc60000410000 */
[C---:B------:R-:W-:Y:S01]  /*10720*/  FFMA.FTZ R80, R61.reuse, R80, -R69 ;  /* 0x000000503d507223 */ /* 0x040fe20000010845 */
[----:B------:R-:W-:Y:S01]  /*10730*/  FFMA.FTZ R61, R61, R20, R76 ;  /* 0x000000143d3d7223 */ /* 0x000fe2000001004c */
[----:B------:R-:W-:Y:S02]  /*10740*/  HADD2.F32 R20, -RZ, R118.H1_H1 ;  /* 0x30000076ff147230 */ /* 0x000fe40000004100 */
[----:B------:R-:W-:Y:S02]  /*10750*/  HADD2.F32 R69, -RZ, R60.H0_H0 ;  /* 0x2000003cff457230 */ /* 0x000fe40000004100 */
[----:B------:R-:W-:Y:S01]  /*10760*/  HADD2.F32 R76, -RZ, R68.H0_H0 ;  /* 0x20000044ff4c7230 */ /* 0x000fe20000004100 */
[----:B------:R-:W-:Y:S01]  /*10770*/  F2FP.F16.F32.PACK_AB R61, R61, R77 ;  /* 0x0000004d3d3d723e */ /* 0x000fe200000000ff */
[----:B------:R-:W-:Y:S02]  /*10780*/  HADD2.F32 R60, -RZ, R60.H1_H1 ;  /* 0x3000003cff3c7230 */ /* 0x000fe40000004100 */
[C---:B0-----:R-:W-:Y:S01]  /*10790*/  FMUL.FTZ R81, R69.reuse, R20 ;  /* 0x0000001445517220 */ /* 0x041fe20000410000 */
[----:B------:R-:W-:Y:S01]  /*107a0*/  FMUL.FTZ R69, R69, R78 ;  /* 0x0000004e45457220 */ /* 0x000fe20000410000 */
[----:B------:R-:W-:-:S02]  /*107b0*/  HADD2.F32 R68, -RZ, R68.H1_H1 ;  /* 0x30000044ff447230 */ /* 0x000fc40000004100 */
[C---:B------:R-:W-:Y:S01]  /*107c0*/  FFMA.FTZ R78, R76.reuse, R78, -R81 ;  /* 0x0000004e4c4e7223 */ /* 0x040fe20000010851 */
[----:B------:R-:W-:Y:S01]  /*107d0*/  FFMA.FTZ R76, R76, R20, R69 ;  /* 0x000000144c4c7223 */ /* 0x000fe20000010045 */
[--C-:B------:R-:W-:Y:S02]  /*107e0*/  HADD2.F32 R81, -RZ, R117.reuse.H1_H1 ;  /* 0x30000075ff517230 */ /* 0x100fe40000004100 */
[----:B------:R-:W-:Y:S02]  /*107f0*/  HADD2.F32 R69, -RZ, R117.H0_H0 ;  /* 0x20000075ff457230 */ /* 0x000fe40000004100 */
[--C-:B------:R-:W-:Y:S02]  /*10800*/  HADD2.F32 R20, -RZ, R70.reuse.H0_H0 ;  /* 0x20000046ff147230 */ /* 0x100fe40000004100 */
[C---:B------:R-:W-:Y:S01]  /*10810*/  FMUL.FTZ R83, R82.reuse, R81 ;  /* 0x0000005152537220 */ /* 0x040fe20000410000 */
[----:B------:R-:W-:Y:S02]  /*10820*/  HADD2.F32 R70, -RZ, R70.H1_H1 ;  /* 0x30000046ff467230 */ /* 0x000fe40000004100 */
[-C--:B------:R-:W-:Y:S01]  /*10830*/  FMUL.FTZ R82, R82, R69.reuse ;  /* 0x0000004552527220 */ /* 0x080fe20000410000 */
[----:B------:R-:W-:Y:S01]  /*10840*/  FFMA.FTZ R69, R20, R69, -R83 ;  /* 0x0000004514457223 */ /* 0x000fe20000010853 */
[----:B------:R-:W-:-:S02]  /*10850*/  HADD2.F32 R83, -RZ, R116.H1_H1 ;  /* 0x30000074ff537230 */ /* 0x000fc40000004100 */
[----:B------:R-:W-:Y:S01]  /*10860*/  FFMA.FTZ R20, R20, R81, R82 ;  /* 0x0000005114147223 */ /* 0x000fe20000010052 */
[--C-:B------:R-:W-:Y:S02]  /*10870*/  HADD2.F32 R81, -RZ, R71.reuse.H0_H0 ;  /* 0x20000047ff517230 */ /* 0x100fe40000004100 */
[----:B------:R-:W-:Y:S02]  /*10880*/  HADD2.F32 R71, -RZ, R71.H1_H1 ;  /* 0x30000047ff477230 */ /* 0x000fe40000004100 */
[----:B------:R-:W-:-:S03]  /*10890*/  HADD2.F32 R82, -RZ, R116.H0_H0 ;  /* 0x20000074ff527230 */ /* 0x000fc60000004100 */
[C---:B------:R-:W-:Y:S01]  /*108a0*/  FFMA.FTZ R59, R71.reuse, R59, -R65 ;  /* 0x0000003b473b7223 */ /* 0x040fe20000010841 */
[----:B------:R-:W-:Y:S01]  /*108b0*/  FFMA.FTZ R63, R71, R57, R63 ;  /* 0x00000039473f7223 */ /* 0x000fe2000001003f */
[----:B------:R-:W-:Y:S01]  /*108c0*/  FMUL.FTZ R87, R88, R82 ;  /* 0x0000005258577220 */ /* 0x000fe20000410000 */
[----:B------:R-:W-:Y:S01]  /*108d0*/  FMUL.FTZ R65, R60, R64 ;  /* 0x000000403c417220 */ /* 0x000fe20000410000 */
[----:B------:R-:W-:Y:S01]  /*108e0*/  FMUL.FTZ R57, R62, R66 ;  /* 0x000000423e397220 */ /* 0x000fe20000410000 */
[-C--:B------:R-:W-:Y:S01]  /*108f0*/  FMUL.FTZ R88, R88, R83.reuse ;  /* 0x0000005358587220 */ /* 0x080fe20000410000 */
[----:B------:R-:W-:Y:S01]  /*10900*/  FMUL.FTZ R60, R60, R56 ;  /* 0x000000383c3c7220 */ /* 0x000fe20000410000 */
[----:B------:R-:W-:Y:S01]  /*10910*/  FMUL.FTZ R62, R62, R58 ;  /* 0x0000003a3e3e7220 */ /* 0x000fe20000410000 */
[C---:B------:R-:W-:Y:S01]  /*10920*/  FFMA.FTZ R87, R81.reuse, R83, -R87 ;  /* 0x0000005351577223 */ /* 0x040fe20000010857 */
        /* <DEDUP_REMOVED lines=14> */
.L_x_1705:
[----:B------:R-:W-:Y:S05]  /*10a10*/  BSYNC B1 ;  /* 0x0000000000017941 */ /* 0x000fea0003800000 */
.L_x_1704:
[----:B--2---:R-:W-:Y:S01]  /*10a20*/  VIADD R3, R23, 0x20 ;  /* 0x0000002017037836 */ /* 0x004fe20000000000 */
[----:B------:R-:W-:Y:S04]  /*10a30*/  BSSY B1, `(.L_x_1708) ;  /* 0x00000d2000017945 */ /* 0x000fe80003800000 */
[----:B------:R-:W-:-:S13]  /*10a40*/  ISETP.GE.AND P0, PT, R3, R0, PT ;  /* 0x000000000300720c */ /* 0x000fda0003f06270 */
[----:B------:R-:W-:Y:S05]  /*10a50*/  @P0 BRA `(.L_x_1709) ;  /* 0x0000000c003c0947 */ /* 0x000fea0003800000 */
[----:B------:R2:W5:Y:S01]  /*10a60*/  LDL R79, [R1+0x24] ;  /* 0x00002400014f7983 */ /* 0x0005620000100800 */
[----:B------:R-:W3:Y:S01]  /*10a70*/  LDC R3, c[0x0][0x3f4] ;  /* 0x0000fd00ff037b82 */ /* 0x000ee20000000800 */
[C---:B------:R-:W-:Y:S01]  /*10a80*/  VIADD R80, R23.reuse, 0x20 ;  /* 0x0000002017507836 */ /* 0x040fe20000000000 */
[----:B------:R-:W-:Y:S01]  /*10a90*/  BSSY B2, `(.L_x_1710) ;  /* 0x000006a000027945 */ /* 0x000fe20003800000 */
[----:B0-----:R-:W-:-:S03]  /*10aa0*/  VIADD R81, R23, 0x20 ;  /* 0x0000002017517836 */ /* 0x001fc60000000000 */
[----:B------:R-:W-:Y:S01]  /*10ab0*/  SHF.L.U32 R80, R80, 0x6, RZ ;  /* 0x0000000650507819 */ /* 0x000fe200000006ff */
[----:B------:R-:W-:-:S03]  /*10ac0*/  IMAD.SHL.U32 R81, R81, 0x40, RZ ;  /* 0x0000004051517824 */ /* 0x000fc600078e00ff */
[----:B------:R-:W-:Y:S02]  /*10ad0*/  LOP3.LUT R80, R80, 0x1c0, RZ, 0xc0, !PT ;  /* 0x000001c050507812 */ /* 0x000fe400078ec0ff */
[----:B------:R-:W-:Y:S02]  /*10ae0*/  LOP3.LUT R81, R81, 0x1c0, RZ, 0xc0, !PT ;  /* 0x000001c051517812 */ /* 0x000fe400078ec0ff */
[----:B------:R-:W-:Y:S02]  /*10af0*/  SHF.R.U32.HI R80, RZ, 0x3, R80 ;  /* 0x00000003ff507819 */ /* 0x000fe40000011650 */
[-C--:B---3--:R-:W-:Y:S02]  /*10b00*/  ISETP.GE.AND P0, PT, R18, R3.reuse, PT ;  /* 0x000000031200720c */ /* 0x088fe40003f06270 */
[----:B------:R-:W-:-:S11]  /*10b10*/  ISETP.GE.AND P1, PT, R226, R3, PT ;  /* 0x00000003e200720c */ /* 0x000fd60003f26270 */
[----:B--2---:R-:W-:Y:S05]  /*10b20*/  @P0 BRA `(.L_x_1711) ;  /* 0x0000000400800947 */ /* 0x004fea0003800000 */
[----:B-1----:R-:W2:Y:S04]  /*10b30*/  LDL R20, [R1+0x44] ;  /* 0x0000440001147983 */ /* 0x002ea80000100800 */
[----:B------:R-:W3:Y:S01]  /*10b40*/  LDL R82, [R1+0x94] ;  /* 0x0000940001527983 */ /* 0x000ee20000100800 */
[--C-:B------:R-:W-:Y:S01]  /*10b50*/  SHF.R.U64 R44, R44, 0x10, R45.reuse ;  /* 0x000000102c2c7819 */ /* 0x100fe2000000122d */
[--C-:B------:R-:W-:Y:S01]  /*10b60*/  HADD2.F32 R68, -RZ, R115.reuse.H1_H1 ;  /* 0x30000073ff447230 */ /* 0x100fe20000004100 */
[----:B------:R-:W-:Y:S01]  /*10b70*/  SHF.R.U32.HI R64, RZ, 0x10, R45 ;  /* 0x00000010ff407819 */ /* 0x000fe2000001162d */
[----:B------:R-:W-:Y:S01]  /*10b80*/  HADD2.F32 R115, -RZ, R115.H0_H0 ;  /* 0x20000073ff737230 */ /* 0x000fe20000004100 */
[--C-:B------:R-:W-:Y:S02]  /*10b90*/  SHF.R.U64 R45, R52, 0x10, R53.reuse ;  /* 0x00000010342d7819 */ /* 0x100fe40000001235 */
[----:B------:R-:W-:Y:S01]  /*10ba0*/  SHF.R.U32.HI R52, RZ, 0x10, R53 ;  /* 0x00000010ff347819 */ /* 0x000fe20000011635 */
[----:B------:R-:W-:Y:S01]  /*10bb0*/  HADD2.F32 R64, -RZ, R64.H0_H0 ;  /* 0x20000040ff407230 */ /* 0x000fe20000004100 */
[--C-:B------:R-:W-:Y:S01]  /*10bc0*/  SHF.R.U64 R46, R46, 0x10, R47.reuse ;  /* 0x000000102e2e7819 */ /* 0x100fe2000000122f */
[----:B------:R-:W-:Y:S01]  /*10bd0*/  HADD2.F32 R45, -RZ, R45.H0_H0 ;  /* 0x2000002dff2d7230 */ /* 0x000fe20000004100 */
[----:B------:R-:W-:Y:S01]  /*10be0*/  SHF.R.U32.HI R53, RZ, 0x10, R47 ;  /* 0x00000010ff357819 */ /* 0x000fe2000001162f */
[----:B------:R-:W-:Y:S01]  /*10bf0*/  HADD2.F32 R52, -RZ, R52.H0_H0 ;  /* 0x20000034ff347230 */ /* 0x000fe20000004100 */
[----:B------:R-:W-:-:S02]  /*10c00*/  SHF.R.U64 R47, R54, 0x10, R55 ;  /* 0x00000010362f7819 */ /* 0x000fc40000001237 */
[----:B------:R-:W-:-:S03]  /*10c10*/  SHF.R.U32.HI R55, RZ, 0x10, R55 ;  /* 0x00000010ff377819 */ /* 0x000fc60000011637 */
[----:B------:R-:W-:Y:S02]  /*10c20*/  HADD2.F32 R47, -RZ, R47.H0_H0 ;  /* 0x2000002fff2f7230 */ /* 0x000fe40000004100 */
[----:B------:R-:W-:Y:S01]  /*10c30*/  HADD2.F32 R55, -RZ, R55.H0_H0 ;  /* 0x20000037ff377230 */ /* 0x000fe20000004100 */
[----:B--2---:R-:W-:-:S04]  /*10c40*/  LEA.HI R20, R3, R20, RZ, 0x1d ;  /* 0x0000001403147211 */ /* 0x004fc800078fe8ff */
[----:B------:R-:W-:Y:S01]  /*10c50*/  SHF.R.S32.HI R57, RZ, 0x1f, R20 ;  /* 0x0000001fff397819 */ /* 0x000fe20000011414 */
[----:B------:R-:W-:-:S03]  /*10c60*/  IMAD.SHL.U32 R56, R20, 0x8, RZ ;  /* 0x0000000814387824 */ /* 0x000fc600078e00ff */
[----:B------:R-:W-:Y:S02]  /*10c70*/  LEA.HI R57, R57, R20, RZ, 0x3 ;  /* 0x0000001439397211 */ /* 0x000fe400078f18ff */
[----:B------:R-:W-:-:S03]  /*10c80*/  LOP3.LUT R20, R81, 0x38, R56, 0xf8, !PT ;  /* 0x0000003851147812 */ /* 0x000fc600078ef838 */
[----:B------:R-:W-:Y:S01]  /*10c90*/  IMAD.SHL.U32 R57, R57, 0x400, RZ ;  /* 0x0000040039397824 */ /* 0x000fe200078e00ff */
[----:B------:R-:W-:-:S04]  /*10ca0*/  LOP3.LUT R20, R20, R80, RZ, 0x3c, !PT ;  /* 0x0000005014147212 */ /* 0x000fc800078e3cff */
[----:B------:R-:W-:Y:S02]  /*10cb0*/  LOP3.LUT R61, R57, 0x7fffe000, RZ, 0xc0, !PT ;  /* 0x7fffe000393d7812 */ /* 0x000fe400078ec0ff */
[----:B---3--:R-:W0:Y:S02]  /*10cc0*/  LDS.128 R56, [R82] ;  /* 0x0000000052387984 */ /* 0x008e240000000c00 */
[----:B-----5:R-:W-:-:S05]  /*10cd0*/  IADD3 R61, R20, R61, R79 ;  /* 0x0000003d143d7210 */ /* 0x020fca0007ffe04f */
[----:B------:R-:W-:-:S05]  /*10ce0*/  IMAD R20, R61, 0x2, R16 ;  /* 0x000000023d147824 */ /* 0x000fca00078e0210 */
[----:B------:R-:W1:Y:S01]  /*10cf0*/  LDS.128 R60, [R20+0x10400] ;  /* 0x01040000143c7984 */ /* 0x000e620000000c00 */
[--C-:B0-----:R-:W-:Y:S02]  /*10d00*/  HADD2.F32 R54, -RZ, R57.reuse.H0_H0 ;  /* 0x20000039ff367230 */ /* 0x101fe40000004100 */
[----:B------:R-:W-:Y:S02]  /*10d10*/  HADD2.F32 R65, -RZ, R57.H1_H1 ;  /* 0x30000039ff417230 */ /* 0x000fe40000004100 */
[----:B------:R-:W-:Y:S02]  /*10d20*/  HADD2.F32 R57, -RZ, R56.H0_H0 ;  /* 0x20000038ff397230 */ /* 0x000fe40000004100 */
[----:B------:R-:W-:Y:S02]  /*10d30*/  HADD2.F32 R66, -RZ, R58.H0_H0 ;  /* 0x2000003aff427230 */ /* 0x000fe40000004100 */
[--C-:B------:R-:W-:Y:S02]  /*10d40*/  HADD2.F32 R67, -RZ, R59.reuse.H0_H0 ;  /* 0x2000003bff437230 */ /* 0x100fe40000004100 */
[----:B------:R-:W-:-:S02]  /*10d50*/  HADD2.F32 R59, -RZ, R59.H1_H1 ;  /* 0x3000003bff3b7230 */ /* 0x000fc40000004100 */
[--C-:B-1----:R-:W-:Y:S02]  /*10d60*/  HADD2.F32 R69, -RZ, R61.reuse.H0_H0 ;  /* 0x2000003dff457230 */ /* 0x102fe40000004100 */
[----:B------:R-:W-:Y:S02]  /*10d70*/  HADD2.F32 R70, -RZ, R61.H1_H1 ;  /* 0x3000003dff467230 */ /* 0x000fe40000004100 */
[----:B------:R-:W-:Y:S02]  /*10d80*/  HADD2.F32 R61, -RZ, R60.H0_H0 ;  /* 0x2000003cff3d7230 */ /* 0x000fe40000004100 */
[C---:B------:R-:W-:Y:S01]  /*10d90*/  FMUL.FTZ R76, R69.reuse, R115 ;  /* 0x00000073454c7220 */ /* 0x040fe20000410000 */
[----:B------:R-:W-:Y:S01]  /*10da0*/  FMUL.FTZ R69, R69, R68 ;  /* 0x0000004445457220 */ /* 0x000fe20000410000 */
[C---:B------:R-:W-:Y:S01]  /*10db0*/  FMUL.FTZ R78, R70.reuse, R52 ;  /* 0x00000034464e7220 */ /* 0x040fe20000410000 */
[----:B------:R-:W-:Y:S01]  /*10dc0*/  FMUL.FTZ R70, R70, R64 ;  /* 0x0000004046467220 */ /* 0x000fe20000410000 */
[----:B------:R-:W-:Y:S01]  /*10dd0*/  FFMA.FTZ R76, R54, R68, -R76 ;  /* 0x00000044364c7223 */ /* 0x000fe2000001084c */
[----:B------:R-:W-:-:S02]  /*10de0*/  HADD2.F32 R68, -RZ, R112.H0_H0 ;  /* 0x20000070ff447230 */ /* 0x000fc40000004100 */
[----:B------:R-:W-:Y:S01]  /*10df0*/  FFMA.FTZ R69, R54, R115, R69 ;  /* 0x0000007336457223 */ /* 0x000fe20000010045 */
[----:B------:R-:W-:Y:S02]  /*10e00*/  HADD2.F32 R54, -RZ, R114.H0_H0 ;  /* 0x20000072ff367230 */ /* 0x000fe40000004100 */
[----:B------:R-:W-:Y:S01]  /*10e10*/  FFMA.FTZ R78, R65, R64, -R78 ;  /* 0x00000040414e7223 */ /* 0x000fe2000001084e */
[----:B------:R-:W-:Y:S02]  /*10e20*/  HADD2.F32 R71, -RZ, R62.H0_H0 ;  /* 0x2000003eff477230 */ /* 0x000fe40000004100 */
[C---:B------:R-:W-:Y:S01]  /*10e30*/  FMUL.FTZ R64, R61.reuse, R68 ;  /* 0x000000443d407220 */ /* 0x040fe20000410000 */
[----:B------:R-:W-:Y:S02]  /*10e40*/  HADD2.F32 R112, -RZ, R112.H1_H1 ;  /* 0x30000070ff707230 */ /* 0x000fe40000004100 */
[----:B------:R-:W-:Y:S01]  /*10e50*/  FMUL.FTZ R61, R61, R54 ;  /* 0x000000363d3d7220 */ /* 0x000fe20000410000 */
[----:B------:R-:W-:Y:S01]  /*10e60*/  FFMA.FTZ R70, R65, R52, R70 ;  /* 0x0000003441467223 */ /* 0x000fe20000010046 */
[----:B------:R-:W-:Y:S01]  /*10e70*/  FFMA.FTZ R64, R57, R54, -R64 ;  /* 0x0000003639407223 */ /* 0x000fe20000010840 */
[----:B------:R-:W-:-:S02]  /*10e80*/  HADD2.F32 R54, -RZ, R113.H1_H1 ;  /* 0x30000071ff367230 */ /* 0x000fc40000004100 */
[----:B------:R-:W-:Y:S01]  /*10e90*/  FFMA.FTZ R52, R57, R68, R61 ;  /* 0x0000004439347223 */ /* 0x000fe2000001003d */
[--C-:B------:R-:W-:Y:S02]  /*10ea0*/  HADD2.F32 R77, -RZ, R63.reuse.H0_H0 ;  /* 0x2000003fff4d7230 */ /* 0x100fe40000004100 */
[C---:B------:R-:W-:Y:S01]  /*10eb0*/  FMUL.FTZ R57, R71.reuse, R112 ;  /* 0x0000007047397220 */ /* 0x040fe20000410000 */
[----:B------:R-:W-:Y:S02]  /*10ec0*/  HADD2.F32 R63, -RZ, R63.H1_H1 ;  /* 0x3000003fff3f7230 */ /* 0x000fe40000004100 */
[-C--:B------:R-:W-:Y:S01]  /*10ed0*/  FMUL.FTZ R71, R71, R54.reuse ;  /* 0x0000003647477220 */ /* 0x080fe20000410000 */
[----:B------:R-:W-:Y:S02]  /*10ee0*/  HADD2.F32 R60, -RZ, R60.H1_H1 ;  /* 0x3000003cff3c7230 */ /* 0x000fe40000004100 */
[----:B------:R-:W-:Y:S01]  /*10ef0*/  FFMA.FTZ R54, R66, R54, -R57 ;  /* 0x0000003642367223 */ /* 0x000fe20000010839 */
[----:B------:R-:W-:-:S02]  /*10f00*/  HADD2.F32 R57, -RZ, R53.H0_H0 ;  /* 0x20000035ff397230 */ /* 0x000fc40000004100 */
[----:B------:R-:W-:Y:S01]  /*10f10*/  FFMA.FTZ R71, R66, R112, R71 ;  /* 0x0000007042477223 */ /* 0x000fe20000010047 */
[C---:B------:R-:W-:Y:S01]  /*10f20*/  FMUL.FTZ R66, R63.reuse, R55 ;  /* 0x000000373f427220 */ /* 0x040fe20000410000 */
[----:B------:R-:W-:Y:S02]  /*10f30*/  HADD2.F32 R62, -RZ, R62.H1_H1 ;  /* 0x3000003eff3e7230 */ /* 0x000fe40000004100 */
[----:B------:R-:W-:Y:S02]  /*10f40*/  HADD2.F32 R113, -RZ, R113.H0_H0 ;  /* 0x20000071ff717230 */ /* 0x000fe40000004100 */
[-C--:B------:R-:W-:Y:S01]  /*10f50*/  FMUL.FTZ R68, R63, R57.reuse ;  /* 0x000000393f447220 */ /* 0x080fe20000410000 */
[----:B------:R-:W-:Y:S01]  /*10f60*/  FFMA.FTZ R66, R59, R57, -R66 ;  /* 0x000000393b427223 */ /* 0x000fe20000010842 */
[----:B------:R-:W-:Y:S02]  /*10f70*/  HADD2.F32 R114, -RZ, R114.H1_H1 ;  /* 0x30000072ff727230 */ /* 0x000fe40000004100 */
[----:B------:R-:W-:Y:S01]  /*10f80*/  FMUL.FTZ R63, R62, R47 ;  /* 0x0000002f3e3f7220 */ /* 0x000fe20000410000 */
[----:B------:R-:W-:-:S02]  /*10f90*/  HADD2.F32 R61, -RZ, R44.H0_H0 ;  /* 0x2000002cff3d7230 */ /* 0x000fc40000004100 */
[----:B------:R-:W-:Y:S01]  /*10fa0*/  FFMA.FTZ R68, R59, R55, R68 ;  /* 0x000000373b447223 */ /* 0x000fe20000010044 */
[----:B------:R-:W-:Y:S02]  /*10fb0*/  HADD2.F32 R57, -RZ, R46.H0_H0 ;  /* 0x2000002eff397230 */ /* 0x000fe40000004100 */
[C---:B------:R-:W-:Y:S01]  /*10fc0*/  FMUL.FTZ R53, R77.reuse, R113 ;  /* 0x000000714d357220 */ /* 0x040fe20000410000 */
[----:B------:R-:W-:Y:S02]  /*10fd0*/  HADD2.F32 R56, -RZ, R56.H1_H1 ;  /* 0x30000038ff387230 */ /* 0x000fe40000004100 */
[C---:B------:R-:W-:Y:S01]  /*10fe0*/  FMUL.FTZ R55, R60.reuse, R45 ;  /* 0x0000002d3c377220 */ /* 0x040fe20000410000 */
[----:B------:R-:W-:Y:S02]  /*10ff0*/  HADD2.F32 R58, -RZ, R58.H1_H1 ;  /* 0x3000003aff3a7230 */ /* 0x000fe40000004100 */
        /* <DEDUP_REMOVED lines=16> */
[----:B------:R-:W-:-:S02]  /*11100*/  F2FP.F16.F32.PACK_AB R52, R59, R52 ;  /* 0x000000343b34723e */ /* 0x000fc400000000ff */
[----:B------:R-:W-:-:S05]  /*11110*/  F2FP.F16.F32.PACK_AB R54, R62, R71 ;  /* 0x000000473e36723e */ /* 0x000fca00000000ff */
[----:B------:R0:W-:Y:S02]  /*11120*/  STS.128 [R20+0x10400], R52 ;  /* 0x0104003414007388 */ /* 0x0001e40000000c00 */
.L_x_1711:
[----:B------:R-:W-:Y:S05]  /*11130*/  BSYNC B2 ;  /* 0x0000000000027941 */ /* 0x000fea0003800000 */
.L_x_1710:
[----:B------:R-:W-:Y:S05]  /*11140*/  @P1 BRA `(.L_x_1709) ;  /* 0x0000000400801947 */ /* 0x000fea0003800000 */
[----:B01----:R-:W2:Y:S04]  /*11150*/  LDL R20, [R1+0x48] ;  /* 0x0000480001147983 */ /* 0x003ea80000100800 */
[----:B------:R-:W3:Y:S01]  /*11160*/  LDL R67, [R1+0x90] ;  /* 0x0000900001437983 */ /* 0x000ee20000100800 */
[----:B------:R-:W-:Y:S01]  /*11170*/  HADD2.F32 R66, -RZ, R108.H1_H1 ;  /* 0x3000006cff427230 */ /* 0x000fe20000004100 */
[----:B------:R-:W-:Y:S01]  /*11180*/  SHF.R.U32.HI R57, RZ, 0x10, R49 ;  /* 0x00000010ff397819 */ /* 0x000fe20000011631 */
[----:B------:R-:W-:Y:S01]  /*11190*/  HADD2.F32 R64, -RZ, R110.H1_H1 ;  /* 0x3000006eff407230 */ /* 0x000fe20000004100 */
[----:B------:R-:W-:Y:S01]  /*111a0*/  SHF.R.U32.HI R56, RZ, 0x10, R41 ;  /* 0x00000010ff387819 */ /* 0x000fe20000011629 */
[----:B------:R-:W-:Y:S02]  /*111b0*/  HADD2.F32 R108, -RZ, R108.H0_H0 ;  /* 0x2000006cff6c7230 */ /* 0x000fe40000004100 */
[----:B------:R-:W-:-:S02]  /*111c0*/  HADD2.F32 R62, -RZ, R57.H0_H0 ;  /* 0x20000039ff3e7230 */ /* 0x000fc40000004100 */
        /* <DEDUP_REMOVED lines=10> */
[----:B-----5:R-:W-:Y:S02]  /*11270*/  IADD3 R3, R3, R20, R79 ;  /* 0x0000001403037210 */ /* 0x020fe40007ffe04f */
[----:B------:R-:W-:Y:S02]  /*11280*/  SHF.R.U64 R20, R40, 0x10, R41 ;  /* 0x0000001028147819 */ /* 0x000fe40000001229 */
[----:B------:R-:W-:Y:S01]  /*11290*/  SHF.R.U64 R41, R42, 0x10, R43 ;  /* 0x000000102a297819 */ /* 0x000fe2000000122b */
[----:B------:R-:W-:Y:S01]  /*112a0*/  IMAD R3, R3, 0x2, R16 ;  /* 0x0000000203037824 */ /* 0x000fe200078e0210 */
[----:B------:R-:W-:-:S02]  /*112b0*/  SHF.R.U64 R42, R50, 0x10, R51 ;  /* 0x00000010322a7819 */ /* 0x000fc40000001233 */
[----:B------:R-:W-:Y:S01]  /*112c0*/  SHF.R.U32.HI R50, RZ, 0x10, R51 ;  /* 0x00000010ff327819 */ /* 0x000fe20000011633 */
[----:B------:R-:W-:Y:S01]  /*112d0*/  HADD2.F32 R41, -RZ, R41.H0_H0 ;  /* 0x20000029ff297230 */ /* 0x000fe20000004100 */
[----:B------:R-:W1:Y:S01]  /*112e0*/  LDS.128 R52, [R3+0x10400] ;  /* 0x0104000003347984 */ /* 0x000e620000000c00 */
[----:B------:R-:W-:Y:S02]  /*112f0*/  SHF.R.U64 R40, R48, 0x10, R49 ;  /* 0x0000001030287819 */ /* 0x000fe40000001231 */
[----:B------:R-:W-:Y:S01]  /*11300*/  SHF.R.U32.HI R43, RZ, 0x10, R43 ;  /* 0x00000010ff2b7819 */ /* 0x000fe2000001162b */
[--C-:B0-----:R-:W-:Y:S02]  /*11310*/  HADD2.F32 R60, -RZ, R45.reuse.H0_H0 ;  /* 0x2000002dff3c7230 */ /* 0x101fe40000004100 */
[----:B------:R-:W-:Y:S02]  /*11320*/  HADD2.F32 R51, -RZ, R45.H1_H1 ;  /* 0x3000002dff337230 */ /* 0x000fe40000004100 */
[----:B------:R-:W-:-:S02]  /*11330*/  HADD2.F32 R49, -RZ, R44.H0_H0 ;  /* 0x2000002cff317230 */ /* 0x000fc40000004100 */
[----:B------:R-:W-:Y:S02]  /*11340*/  HADD2.F32 R45, -RZ, R46.H0_H0 ;  /* 0x2000002eff2d7230 */ /* 0x000fe40000004100 */
[--C-:B------:R-:W-:Y:S02]  /*11350*/  HADD2.F32 R48, -RZ, R47.reuse.H0_H0 ;  /* 0x2000002fff307230 */ /* 0x100fe40000004100 */
[----:B------:R-:W-:Y:S02]  /*11360*/  HADD2.F32 R47, -RZ, R47.H1_H1 ;  /* 0x3000002fff2f7230 */ /* 0x000fe40000004100 */
[--C-:B-1----:R-:W-:Y:S02]  /*11370*/  HADD2.F32 R63, -RZ, R53.reuse.H0_H0 ;  /* 0x20000035ff3f7230 */ /* 0x102fe40000004100 */
[----:B------:R-:W-:Y:S02]  /*11380*/  HADD2.F32 R65, -RZ, R53.H1_H1 ;  /* 0x30000035ff417230 */ /* 0x000fe40000004100 */
[----:B------:R-:W-:-:S02]  /*11390*/  HADD2.F32 R61, -RZ, R52.H0_H0 ;  /* 0x20000034ff3d7230 */ /* 0x000fc40000004100 */
[C---:B------:R-:W-:Y:S01]  /*113a0*/  FMUL.FTZ R53, R63.reuse, R66 ;  /* 0x000000423f357220 */ /* 0x040fe20000410000 */
[----:B------:R-:W-:Y:S01]  /*113b0*/  FMUL.FTZ R63, R63, R64 ;  /* 0x000000403f3f7220 */ /* 0x000fe20000410000 */
[----:B------:R-:W-:Y:S01]  /*113c0*/  FMUL.FTZ R68, R65, R62 ;  /* 0x0000003e41447220 */ /* 0x000fe20000410000 */
[----:B------:R-:W-:Y:S02]  /*113d0*/  HADD2.F32 R59, -RZ, R54.H0_H0 ;  /* 0x20000036ff3b7230 */ /* 0x000fe40000004100 */
[C---:B------:R-:W-:Y:S01]  /*113e0*/  FFMA.FTZ R53, R60.reuse, R64, -R53 ;  /* 0x000000403c357223 */ /* 0x040fe20000010835 */
[----:B------:R-:W-:Y:S02]  /*113f0*/  HADD2.F32 R64, -RZ, R56.H0_H0 ;  /* 0x20000038ff407230 */ /* 0x000fe40000004100 */
[----:B------:R-:W-:Y:S01]  /*11400*/  FFMA.FTZ R56, R60, R66, R63 ;  /* 0x000000423c387223 */ /* 0x000fe2000001003f */
[----:B------:R-:W-:Y:S01]  /*11410*/  FMUL.FTZ R66, R61, R108 ;  /* 0x0000006c3d427220 */ /* 0x000fe20000410000 */
[----:B------:R-:W-:-:S02]  /*11420*/  HADD2.F32 R58, -RZ, R55.H0_H0 ;  /* 0x20000037ff3a7230 */ /* 0x000fc40000004100 */
[----:B------:R-:W-:Y:S01]  /*11430*/  FMUL.FTZ R61, R61, R110 ;  /* 0x0000006e3d3d7220 */ /* 0x000fe20000410000 */
[-C--:B------:R-:W-:Y:S01]  /*11440*/  FMUL.FTZ R70, R65, R64.reuse ;  /* 0x0000004041467220 */ /* 0x080fe20000410000 */
[----:B------:R-:W-:Y:S01]  /*11450*/  FFMA.FTZ R60, R51, R64, -R68 ;  /* 0x00000040333c7223 */ /* 0x000fe20000010844 */
[----:B------:R-:W-:Y:S02]  /*11460*/  HADD2.F32 R64, -RZ, R109.H0_H0 ;  /* 0x2000006dff407230 */ /* 0x000fe40000004100 */
[----:B------:R-:W-:Y:S01]  /*11470*/  FFMA.FTZ R57, R49, R110, -R66 ;  /* 0x0000006e31397223 */ /* 0x000fe20000010842 */
[----:B------:R-:W-:Y:S01]  /*11480*/  FFMA.FTZ R51, R51, R62, R70 ;  /* 0x0000003e33337223 */ /* 0x000fe20000010046 */
[----:B------:R-:W-:Y:S02]  /*11490*/  HADD2.F32 R62, -RZ, R111.H0_H0 ;  /* 0x2000006fff3e7230 */ /* 0x000fe40000004100 */
[----:B------:R-:W-:Y:S01]  /*114a0*/  FFMA.FTZ R49, R49, R108, R61 ;  /* 0x0000006c31317223 */ /* 0x000fe2000001003d */
[----:B------:R-:W-:Y:S01]  /*114b0*/  FMUL.FTZ R66, R59, R64 ;  /* 0x000000403b427220 */ /* 0x000fe20000410000 */
[----:B------:R-:W-:-:S02]  /*114c0*/  HADD2.F32 R109, -RZ, R109.H1_H1 ;  /* 0x3000006dff6d7230 */ /* 0x000fc40000004100 */
[----:B------:R-:W-:Y:S02]  /*114d0*/  HADD2.F32 R111, -RZ, R111.H1_H1 ;  /* 0x3000006fff6f7230 */ /* 0x000fe40000004100 */
[-C--:B------:R-:W-:Y:S01]  /*114e0*/  FMUL.FTZ R68, R59, R62.reuse ;  /* 0x0000003e3b447220 */ /* 0x080fe20000410000 */
[C---:B------:R-:W-:Y:S01]  /*114f0*/  FFMA.FTZ R59, R45.reuse, R62, -R66 ;  /* 0x0000003e2d3b7223 */ /* 0x040fe20000010842 */
[----:B------:R-:W-:Y:S02]  /*11500*/  HADD2.F32 R62, -RZ, R50.H0_H0 ;  /* 0x20000032ff3e7230 */ /* 0x000fe40000004100 */
[----:B------:R-:W-:Y:S02]  /*11510*/  HADD2.F32 R50, -RZ, R43.H0_H0 ;  /* 0x2000002bff327230 */ /* 0x000fe40000004100 */
[C---:B------:R-:W-:Y:S01]  /*11520*/  FMUL.FTZ R43, R58.reuse, R109 ;  /* 0x0000006d3a2b7220 */ /* 0x040fe20000410000 */
[----:B------:R-:W-:Y:S02]  /*11530*/  HADD2.F32 R55, -RZ, R55.H1_H1 ;  /* 0x30000037ff377230 */ /* 0x000fe40000004100 */
[-C--:B------:R-:W-:Y:S01]  /*11540*/  FMUL.FTZ R58, R58, R111.reuse ;  /* 0x0000006f3a3a7220 */ /* 0x080fe20000410000 */
[----:B------:R-:W-:Y:S01]  /*11550*/  FFMA.FTZ R64, R45, R64, R68 ;  /* 0x000000402d407223 */ /* 0x000fe20000010044 */
[----:B------:R-:W-:Y:S01]  /*11560*/  FFMA.FTZ R111, R48, R111, -R43 ;  /* 0x0000006f306f7223 */ /* 0x000fe2000001082b */
[----:B------:R-:W-:-:S02]  /*11570*/  HADD2.F32 R52, -RZ, R52.H1_H1 ;  /* 0x30000034ff347230 */ /* 0x000fc40000004100 */
[----:B------:R-:W-:Y:S01]  /*11580*/  FFMA.FTZ R58, R48, R109, R58 ;  /* 0x0000006d303a7223 */ /* 0x000fe2000001003a */
[C---:B------:R-:W-:Y:S01]  /*11590*/  FMUL.FTZ R66, R55.reuse, R62 ;  /* 0x0000003e37427220 */ /* 0x040fe20000410000 */
[-C--:B------:R-:W-:Y:S01]  /*115a0*/  FMUL.FTZ R48, R55, R50.reuse ;  /* 0x0000003237307220 */ /* 0x080fe20000410000 */
[----:B------:R-:W-:Y:S02]  /*115b0*/  HADD2.F32 R54, -RZ, R54.H1_H1 ;  /* 0x30000036ff367230 */ /* 0x000fe40000004100 */
[----:B------:R-:W-:Y:S02]  /*115c0*/  HADD2.F32 R45, -RZ, R40.H0_H0 ;  /* 0x20000028ff2d7230 */ /* 0x000fe40000004100 */
[C---:B------:R-:W-:Y:S01]  /*115d0*/  FFMA.FTZ R66, R47.reuse, R50, -R66 ;  /* 0x000000322f427223 */ /* 0x040fe20000010842 */
[----:B------:R-:W-:Y:S02]  /*115e0*/  HADD2.F32 R55, -RZ, R42.H0_H0 ;  /* 0x2000002aff377230 */ /* 0x000fe40000004100 */
[----:B------:R-:W-:Y:S01]  /*115f0*/  FFMA.FTZ R63, R47, R62, R48 ;  /* 0x0000003e2f3f7223 */ /* 0x000fe20000010030 */
[----:B------:R-:W-:-:S02]  /*11600*/  HADD2.F32 R43, -RZ, R20.H0_H0 ;  /* 0x20000014ff2b7230 */ /* 0x000fc40000004100 */
[----:B------:R-:W-:Y:S01]  /*11610*/  FMUL.FTZ R47, R52, R45 ;  /* 0x0000002d342f7220 */ /* 0x000fe20000410000 */
[----:B------:R-:W-:Y:S02]  /*11620*/  HADD2.F32 R44, -RZ, R44.H1_H1 ;  /* 0x3000002cff2c7230 */ /* 0x000fe40000004100 */
[----:B------:R-:W-:Y:S01]  /*11630*/  FMUL.FTZ R61, R54, R55 ;  /* 0x00000037363d7220 */ /* 0x000fe20000410000 */
[----:B------:R-:W-:Y:S02]  /*11640*/  HADD2.F32 R46, -RZ, R46.H1_H1 ;  /* 0x3000002eff2e7230 */ /* 0x000fe40000004100 */
[----:B------:R-:W-:Y:S01]  /*11650*/  FMUL.FTZ R52, R52, R43 ;  /* 0x0000002b34347220 */ /* 0x000fe20000410000 */
[----:B------:R-:W-:Y:S01]  /*11660*/  FMUL.FTZ R54, R54, R41 ;  /* 0x0000002936367220 */ /* 0x000fe20000410000 */
[----:B------:R-:W-:Y:S01]  /*11670*/  FFMA.FTZ R40, R44, R43, -R47 ;  /* 0x0000002b2c287223 */ /* 0x000fe2000001082f */
[----:B------:R-:W-:Y:S01]  /*11680*/  F2FP.F16.F32.PACK_AB R43, R66, R111 ;  /* 0x0000006f422b723e */ /* 0x000fe200000000ff */
[----:B------:R-:W-:Y:S01]  /*11690*/  FFMA.FTZ R42, R46, R41, -R61 ;  /* 0x000000292e2a7223 */ /* 0x000fe2000001083d */
[----:B------:R-:W-:Y:S01]  /*116a0*/  FFMA.FTZ R44, R44, R45, R52 ;  /* 0x0000002d2c2c7223 */ /* 0x000fe20000010034 */
[----:B------:R-:W-:Y:S01]  /*116b0*/  FFMA.FTZ R55, R46, R55, R54 ;  /* 0x000000372e377223 */ /* 0x000fe20000010036 */
[----:B------:R-:W-:-:S02]  /*116c0*/  F2FP.F16.F32.PACK_AB R41, R60, R53 ;  /* 0x000000353c29723e */ /* 0x000fc400000000ff */
[----:B------:R-:W-:Y:S02]  /*116d0*/  F2FP.F16.F32.PACK_AB R40, R40, R57 ;  /* 0x000000392828723e */ /* 0x000fe400000000ff */
[----:B------:R-:W-:Y:S02]  /*116e0*/  F2FP.F16.F32.PACK_AB R42, R42, R59 ;  /* 0x0000003b2a2a723e */ /* 0x000fe400000000ff */
[----:B------:R-:W-:Y:S02]  /*116f0*/  F2FP.F16.F32.PACK_AB R47, R63, R58 ;  /* 0x0000003a3f2f723e */ /* 0x000fe400000000ff */
[----:B------:R-:W-:Y:S01]  /*11700*/  F2FP.F16.F32.PACK_AB R45, R51, R56 ;  /* 0x00000038332d723e */ /* 0x000fe200000000ff */
[----:B------:R2:W-:Y:S01]  /*11710*/  STS.128 [R67], R40 ;  /* 0x0000002843007388 */ /* 0x0005e20000000c00 */
[----:B------:R-:W-:Y:S02]  /*11720*/  F2FP.F16.F32.PACK_AB R44, R44, R49 ;  /* 0x000000312c2c723e */ /* 0x000fe400000000ff */
[----:B------:R-:W-:-:S05]  /*11730*/  F2FP.F16.F32.PACK_AB R46, R55, R64 ;  /* 0x00000040372e723e */ /* 0x000fca00000000ff */
[----:B------:R2:W-:Y:S02]  /*11740*/  STS.128 [R3+0x10400], R44 ;  /* 0x0104002c03007388 */ /* 0x0005e40000000c00 */
.L_x_1709:
[----:B------:R-:W-:Y:S05]  /*11750*/  BSYNC B1 ;  /* 0x0000000000017941 */ /* 0x000fea0003800000 */
.L_x_1708:
[----:B--2---:R-:W-:Y:S01]  /*11760*/  IADD3 R3, R23, 0x40, RZ ;  /* 0x0000004017037810 */ /* 0x004fe20007ffe0ff */
[----:B------:R-:W-:Y:S03]  /*11770*/  BSSY B1, `(.L_x_1712) ;  /* 0x00000d8000017945 */ /* 0x000fe60003800000 */
[----:B------:R-:W-:-:S13]  /*11780*/  ISETP.GE.AND P0, PT, R3, R0, PT ;  /* 0x000000000300720c */ /* 0x000fda0003f06270 */
[----:B------:R-:W-:Y:S05]  /*11790*/  @P0 BRA `(.L_x_1713) ;  /* 0x0000000c00540947 */ /* 0x000fea0003800000 */
[----:B------:R-:W2:Y:S01]  /*117a0*/  LDC R49, c[0x0][0x3f4] ;  /* 0x0000fd00ff317b82 */ /* 0x000ea20000000800 */
[----:B------:R-:W-:Y:S01]  /*117b0*/  BSSY B2, `(.L_x_1714) ;  /* 0x000006b000027945 */ /* 0x000fe20003800000 */
[-C--:B--2---:R-:W-:Y:S02]  /*117c0*/  ISETP.GE.AND P0, PT, R18, R49.reuse, PT ;  /* 0x000000311200720c */ /* 0x084fe40003f06270 */
[----:B------:R-:W-:-:S11]  /*117d0*/  ISETP.GE.AND P1, PT, R226, R49, PT ;  /* 0x00000031e200720c */ /* 0x000fd60003f26270 */
[----:B------:R-:W-:Y:S05]  /*117e0*/  @P0 BRA `(.L_x_1715) ;  /* 0x00000004009c0947 */ /* 0x000fea0003800000 */
[----:B01----:R-:W2:Y:S04]  /*117f0*/  LDL R20, [R1+0x44] ;  /* 0x0000440001147983 */ /* 0x003ea80000100800 */
[----:B------:R-:W3:Y:S01]  /*11800*/  LDL R66, [R1+0x8c] ;  /* 0x00008c0001427983 */ /* 0x000ee20000100800 */
[----:B------:R-:W-:Y:S01]  /*11810*/  IMAD.SHL.U32 R40, R3, 0x40, RZ ;  /* 0x0000004003287824 */ /* 0x000fe200078e00ff */
[----:B------:R-:W-:Y:S01]  /*11820*/  SHF.R.S32.HI R42, RZ, 0x1f, R3 ;  /* 0x0000001fff2a7819 */ /* 0x000fe20000011403 */
[----:B------:R-:W-:Y:S01]  /*11830*/  HADD2.F32 R58, -RZ, R104.H1_H1 ;  /* 0x30000068ff3a7230 */ /* 0x000fe20000004100 */
[----:B------:R-:W-:Y:S01]  /*11840*/  SHF.R.U32.HI R57, RZ, 0x10, R29 ;  /* 0x00000010ff397819 */ /* 0x000fe2000001161d */
[----:B------:R-:W-:Y:S01]  /*11850*/  HADD2.F32 R56, -RZ, R106.H1_H1 ;  /* 0x3000006aff387230 */ /* 0x000fe20000004100 */
[----:B------:R-:W-:Y:S01]  /*11860*/  LOP3.LUT R43, R40, 0x1c0, RZ, 0xc0, !PT ;  /* 0x000001c0282b7812 */ /* 0x000fe200078ec0ff */
[----:B------:R-:W-:Y:S01]  /*11870*/  HADD2.F32 R60, -RZ, R105.H1_H1 ;  /* 0x30000069ff3c7230 */ /* 0x000fe20000004100 */
[----:B------:R-:W-:Y:S01]  /*11880*/  LEA.HI R42, R42, R3, RZ, 0x3 ;  /* 0x000000032a2a7211 */ /* 0x000fe200078f18ff */
[----:B------:R-:W-:Y:S01]  /*11890*/  HADD2.F32 R57, -RZ, R57.H0_H0 ;  /* 0x20000039ff397230 */ /* 0x000fe20000004100 */
[----:B------:R-:W-:Y:S01]  /*118a0*/  SHF.R.U32.HI R59, RZ, 0x10, R37 ;  /* 0x00000010ff3b7819 */ /* 0x000fe20000011625 */
[----:B------:R-:W-:Y:S01]  /*118b0*/  HADD2.F32 R104, -RZ, R104.H0_H0 ;  /* 0x20000068ff687230 */ /* 0x000fe20000004100 */
[----:B------:R-:W-:Y:S01]  /*118c0*/  SHF.R.U64 R28, R28, 0x10, R29 ;  /* 0x000000101c1c7819 */ /* 0x000fe2000000121d */
[----:B------:R-:W-:Y:S01]  /*118d0*/  IMAD.SHL.U32 R42, R42, 0x40, RZ ;  /* 0x000000402a2a7824 */ /* 0x000fe200078e00ff */
[----:B------:R-:W-:Y:S01]  /*118e0*/  SHF.R.U64 R29, R36, 0x10, R37 ;  /* 0x00000010241d7819 */ /* 0x000fe20000001225 */
[----:B------:R-:W-:Y:S01]  /*118f0*/  HADD2.F32 R59, -RZ, R59.H0_H0 ;  /* 0x2000003bff3b7230 */ /* 0x000fe20000004100 */
[----:B------:R-:W-:Y:S01]  /*11900*/  SHF.R.U64 R30, R30, 0x10, R31 ;  /* 0x000000101e1e7819 */ /* 0x000fe2000000121f */
[----:B------:R-:W-:Y:S01]  /*11910*/  HADD2.F32 R106, -RZ, R106.H0_H0 ;  /* 0x2000006aff6a7230 */ /* 0x000fe20000004100 */
[----:B------:R-:W-:-:S02]  /*11920*/  LOP3.LUT R44, R42, 0xfffffe00, RZ, 0xc0, !PT ;  /* 0xfffffe002a2c7812 */ /* 0x000fc400078ec0ff */
[----:B------:R-:W-:Y:S02]  /*11930*/  SHF.R.U32.HI R36, RZ, 0x10, R31 ;  /* 0x00000010ff247819 */ /* 0x000fe4000001161f */
[--C-:B------:R-:W-:Y:S02]  /*11940*/  SHF.R.U64 R31, R38, 0x10, R39.reuse ;  /* 0x00000010261f7819 */ /* 0x100fe40000001227 */
[----:B------:R-:W-:Y:S01]  /*11950*/  SHF.R.U32.HI R38, RZ, 0x10, R39 ;  /* 0x00000010ff267819 */ /* 0x000fe20000011627 */
[----:B------:R-:W-:-:S04]  /*11960*/  HADD2.F32 R36, -RZ, R36.H0_H0 ;  /* 0x20000024ff247230 */ /* 0x000fc80000004100 */
[----:B------:R-:W-:Y:S01]  /*11970*/  HADD2.F32 R38, -RZ, R38.H0_H0 ;  /* 0x20000026ff267230 */ /* 0x000fe20000004100 */
[----:B--2---:R-:W-:-:S04]  /*11980*/  LEA.HI R20, R49, R20, RZ, 0x1d ;  /* 0x0000001431147211 */ /* 0x004fc800078fe8ff */
[----:B------:R-:W-:Y:S01]  /*11990*/  SHF.R.S32.HI R41, RZ, 0x1f, R20 ;  /* 0x0000001fff297819 */ /* 0x000fe20000011414 */
[----:B------:R-:W-:-:S03]  /*119a0*/  IMAD.SHL.U32 R40, R20, 0x8, RZ ;  /* 0x0000000814287824 */ /* 0x000fc600078e00ff */
[----:B------:R-:W-:Y:S02]  /*119b0*/  LEA.HI R41, R41, R20, RZ, 0x3 ;  /* 0x0000001429297211 */ /* 0x000fe400078f18ff */
[----:B------:R-:W-:Y:S02]  /*119c0*/  LOP3.LUT R20, R43, 0x38, R40, 0xf8, !PT ;  /* 0x000000382b147812 */ /* 0x000fe400078ef828 */
[----:B------:R-:W-:Y:S01]  /*119d0*/  SHF.R.U32.HI R43, RZ, 0x3, R43 ;  /* 0x00000003ff2b7819 */ /* 0x000fe2000001162b */
[----:B------:R-:W-:-:S03]  /*119e0*/  IMAD.SHL.U32 R41, R41, 0x400, RZ ;  /* 0x0000040029297824 */ /* 0x000fc600078e00ff */
        /* <DEDUP_REMOVED lines=8> */
[----:B------:R-:W-:Y:S02]  /*11a70*/  HADD2.F32 R37, -RZ, R42.H0_H0 ;  /* 0x2000002aff257230 */ /* 0x000fe40000004100 */
[--C-:B------:R-:W-:Y:S02]  /*11a80*/  HADD2.F32 R39, -RZ, R43.reuse.H0_H0 ;  /* 0x2000002bff277230 */ /* 0x100fe40000004100 */
[----:B------:R-:W-:Y:S02]  /*11a90*/  HADD2.F32 R52, -RZ, R40.H0_H0 ;  /* 0x20000028ff347230 */ /* 0x000fe40000004100 */
[----:B------:R-:W-:-:S02]  /*11aa0*/  HADD2.F32 R43, -RZ, R43.H1_H1 ;  /* 0x3000002bff2b7230 */ /* 0x000fc40000004100 */
[--C-:B-1----:R-:W-:Y:S02]  /*11ab0*/  HADD2.F32 R41, -RZ, R45.reuse.H0_H0 ;  /* 0x2000002dff297230 */ /* 0x102fe40000004100 */
[----:B------:R-:W-:Y:S02]  /*11ac0*/  HADD2.F32 R54, -RZ, R45.H1_H1 ;  /* 0x3000002dff367230 */ /* 0x000fe40000004100 */
[----:B------:R-:W-:Y:S02]  /*11ad0*/  HADD2.F32 R55, -RZ, R46.H0_H0 ;  /* 0x2000002eff377230 */ /* 0x000fe40000004100 */
[C---:B------:R-:W-:Y:S01]  /*11ae0*/  FMUL.FTZ R45, R41.reuse, R58 ;  /* 0x0000003a292d7220 */ /* 0x040fe20000410000 */
[-C--:B------:R-:W-:Y:S01]  /*11af0*/  FMUL.FTZ R61, R41, R56.reuse ;  /* 0x00000038293d7220 */ /* 0x080fe20000410000 */
[C---:B------:R-:W-:Y:S01]  /*11b00*/  FMUL.FTZ R63, R54.reuse, R59 ;  /* 0x0000003b363f7220 */ /* 0x040fe20000410000 */
[----:B------:R-:W-:Y:S01]  /*11b10*/  FMUL.FTZ R65, R54, R57 ;  /* 0x0000003936417220 */ /* 0x000fe20000410000 */
[C---:B------:R-:W-:Y:S01]  /*11b20*/  FFMA.FTZ R41, R48.reuse, R56, -R45 ;  /* 0x0000003830297223 */ /* 0x040fe2000001082d */
[----:B------:R-:W-:Y:S01]  /*11b30*/  FFMA.FTZ R45, R48, R58, R61 ;  /* 0x0000003a302d7223 */ /* 0x000fe2000001003d */
[----:B------:R-:W-:-:S02]  /*11b40*/  HADD2.F32 R58, -RZ, R105.H0_H0 ;  /* 0x20000069ff3a7230 */ /* 0x000fc40000004100 */
[C---:B------:R-:W-:Y:S01]  /*11b50*/  FFMA.FTZ R48, R50.reuse, R57, -R63 ;  /* 0x0000003932307223 */ /* 0x040fe2000001083f */
[----:B------:R-:W-:Y:S02]  /*11b60*/  HADD2.F32 R54, -RZ, R107.H0_H0 ;  /* 0x2000006bff367230 */ /* 0x000fe40000004100 */
[----:B------:R-:W-:Y:S01]  /*11b70*/  FFMA.FTZ R50, R50, R59, R65 ;  /* 0x0000003b32327223 */ /* 0x000fe20000010041 */
[----:B------:R-:W-:Y:S02]  /*11b80*/  HADD2.F32 R53, -RZ, R47.H0_H0 ;  /* 0x2000002fff357230 */ /* 0x000fe40000004100 */
[C---:B------:R-:W-:Y:S01]  /*11b90*/  FMUL.FTZ R62, R55.reuse, R58 ;  /* 0x0000003a373e7220 */ /* 0x040fe20000410000 */
[----:B------:R-:W-:Y:S02]  /*11ba0*/  HADD2.F32 R56, -RZ, R107.H1_H1 ;  /* 0x3000006bff387230 */ /* 0x000fe40000004100 */
[----:B------:R-:W-:Y:S01]  /*11bb0*/  FMUL.FTZ R64, R55, R54 ;  /* 0x0000003637407220 */ /* 0x000fe20000410000 */
[----:B------:R-:W-:-:S02]  /*11bc0*/  HADD2.F32 R51, -RZ, R44.H0_H0 ;  /* 0x2000002cff337230 */ /* 0x000fc40000004100 */
[----:B------:R-:W-:Y:S01]  /*11bd0*/  FFMA.FTZ R62, R37, R54, -R62 ;  /* 0x00000036253e7223 */ /* 0x000fe2000001083e */
[C---:B------:R-:W-:Y:S01]  /*11be0*/  FMUL.FTZ R54, R53.reuse, R60 ;  /* 0x0000003c35367220 */ /* 0x040fe20000410000 */
[----:B------:R-:W-:Y:S02]  /*11bf0*/  HADD2.F32 R47, -RZ, R47.H1_H1 ;  /* 0x3000002fff2f7230 */ /* 0x000fe40000004100 */
[----:B------:R-:W-:Y:S01]  /*11c00*/  FMUL.FTZ R53, R53, R56 ;  /* 0x0000003835357220 */ /* 0x000fe20000410000 */
[----:B------:R-:W-:Y:S01]  /*11c10*/  FMUL.FTZ R57, R51, R104 ;  /* 0x0000006833397220 */ /* 0x000fe20000410000 */
[----:B------:R-:W-:Y:S01]  /*11c20*/  FFMA.FTZ R64, R37, R58, R64 ;  /* 0x0000003a25407223 */ /* 0x000fe20000010040 */
[C---:B------:R-:W-:Y:S01]  /*11c30*/  FFMA.FTZ R54, R39.reuse, R56, -R54 ;  /* 0x0000003827367223 */ /* 0x040fe20000010836 */
[----:B------:R-:W-:Y:S01]  /*11c40*/  FFMA.FTZ R60, R39, R60, R53 ;  /* 0x0000003c273c7223 */ /* 0x000fe20000010035 */
[----:B------:R-:W-:Y:S02]  /*11c50*/  HADD2.F32 R44, -RZ, R44.H1_H1 ;  /* 0x3000002cff2c7230 */ /* 0x000fe40000004100 */
[----:B------:R-:W-:Y:S01]  /*11c60*/  FMUL.FTZ R58, R47, R38 ;  /* 0x000000262f3a7220 */ /* 0x000fe20000410000 */
[----:B------:R-:W-:-:S02]  /*11c70*/  HADD2.F32 R46, -RZ, R46.H1_H1 ;  /* 0x3000002eff2e7230 */ /* 0x000fc40000004100 */
[----:B------:R-:W-:Y:S01]  /*11c80*/  FMUL.FTZ R56, R47, R36 ;  /* 0x000000242f387220 */ /* 0x000fe20000410000 */
[----:B------:R-:W-:Y:S02]  /*11c90*/  HADD2.F32 R37, -RZ, R29.H0_H0 ;  /* 0x2000001dff257230 */ /* 0x000fe40000004100 */
[-C--:B------:R-:W-:Y:S01]  /*11ca0*/  FMUL.FTZ R61, R51, R106.reuse ;  /* 0x0000006a333d7220 */ /* 0x080fe20000410000 */
[----:B------:R-:W-:Y:S02]  /*11cb0*/  HADD2.F32 R39, -RZ, R31.H0_H0 ;  /* 0x2000001fff277230 */ /* 0x000fe40000004100 */
[----:B------:R-:W-:Y:S01]  /*11cc0*/  FFMA.FTZ R51, R52, R106, -R57 ;  /* 0x0000006a34337223 */ /* 0x000fe20000010839 */
[----:B------:R-:W-:Y:S02]  /*11cd0*/  HADD2.F32 R29, -RZ, R28.H0_H0 ;  /* 0x2000001cff1d7230 */ /* 0x000fe40000004100 */
[----:B------:R-:W-:Y:S01]  /*11ce0*/  FFMA.FTZ R55, R43, R36, -R58 ;  /* 0x000000242b377223 */ /* 0x000fe2000001083a */
[----:B------:R-:W-:-:S02]  /*11cf0*/  HADD2.F32 R31, -RZ, R30.H0_H0 ;  /* 0x2000001eff1f7230 */ /* 0x000fc40000004100 */
[----:B------:R-:W-:Y:S01]  /*11d00*/  FFMA.FTZ R57, R43, R38, R56 ;  /* 0x000000262b397223 */ /* 0x000fe20000010038 */
[----:B------:R-:W-:Y:S02]  /*11d10*/  HADD2.F32 R40, -RZ, R40.H1_H1 ;  /* 0x30000028ff287230 */ /* 0x000fe40000004100 */
[----:B------:R-:W-:Y:S01]  /*11d20*/  FMUL.FTZ R43, R44, R37 ;  /* 0x000000252c2b7220 */ /* 0x000fe20000410000 */
[----:B------:R-:W-:Y:S02]  /*11d30*/  HADD2.F32 R42, -RZ, R42.H1_H1 ;  /* 0x3000002aff2a7230 */ /* 0x000fe40000004100 */
[----:B------:R-:W-:Y:S01]  /*11d40*/  FMUL.FTZ R47, R46, R39 ;  /* 0x000000272e2f7220 */ /* 0x000fe20000410000 */
[----:B------:R-:W-:Y:S01]  /*11d50*/  FMUL.FTZ R44, R44, R29 ;  /* 0x0000001d2c2c7220 */ /* 0x000fe20000410000 */
[----:B------:R-:W-:Y:S01]  /*11d60*/  FMUL.FTZ R46, R46, R31 ;  /* 0x0000001f2e2e7220 */ /* 0x000fe20000410000 */
        /* <DEDUP_REMOVED lines=15> */
.L_x_1715:
[----:B------:R-:W-:Y:S05]  /*11e60*/  BSYNC B2 ;  /* 0x0000000000027941 */ /* 0x000fea0003800000 */
.L_x_1714:
[----:B------:R-:W-:Y:S05]  /*11e70*/  @P1 BRA `(.L_x_1713) ;  /* 0x00000004009c1947 */ /* 0x000fea0003800000 */
[----:B--2---:R-:W2:Y:S04]  /*11e80*/  LDL R28, [R1+0x48] ;  /* 0x00004800011c7983 */ /* 0x004ea80000100800 */
[----:B0-----:R-:W3:Y:S01]  /*11e90*/  LDL R55, [R1+0x88] ;  /* 0x0000880001377983 */ /* 0x001ee20000100800 */
[----:B-1----:R-:W-:Y:S01]  /*11ea0*/  IMAD.SHL.U32 R20, R3, 0x40, RZ ;  /* 0x0000004003147824 */ /* 0x002fe200078e00ff */
[----:B------:R-:W-:Y:S01]  /*11eb0*/  SHF.R.S32.HI R30, RZ, 0x1f, R3 ;  /* 0x0000001fff1e7819 */ /* 0x000fe20000011403 */
[----:B------:R-:W-:Y:S01]  /*11ec0*/  HADD2.F32 R43, -RZ, R95.H1_H1 ;  /* 0x3000005fff2b7230 */ /* 0x000fe20000004100 */
[----:B------:R-:W-:Y:S01]  /*11ed0*/  SHF.R.U32.HI R46, RZ, 0x10, R33 ;  /* 0x00000010ff2e7819 */ /* 0x000fe20000011621 */
[----:B------:R-:W-:Y:S01]  /*11ee0*/  HADD2.F32 R45, -RZ, R93.H1_H1 ;  /* 0x3000005dff2d7230 */ /* 0x000fe20000004100 */
[----:B------:R-:W-:-:S02]  /*11ef0*/  LOP3.LUT R29, R20, 0x1c0, RZ, 0xc0, !PT ;  /* 0x000001c0141d7812 */ /* 0x000fc400078ec0ff */
[----:B------:R-:W-:Y:S01]  /*11f00*/  LEA.HI R30, R30, R3, RZ, 0x3 ;  /* 0x000000031e1e7211 */ /* 0x000fe200078f18ff */
[----:B------:R-:W-:Y:S01]  /*11f10*/  HADD2.F32 R46, -RZ, R46.H0_H0 ;  /* 0x2000002eff2e7230 */ /* 0x000fe20000004100 */
[----:B------:R-:W-:Y:S02]  /*11f20*/  SHF.R.U32.HI R44, RZ, 0x10, R25 ;  /* 0x00000010ff2c7819 */ /* 0x000fe40000011619 */
[----:B------:R-:W-:Y:S01]  /*11f30*/  SHF.R.U32.HI R51, RZ, 0x10, R35 ;  /* 0x00000010ff337819 */ /* 0x000fe20000011623 */
[----:B------:R-:W-:Y:S01]  /*11f40*/  IMAD.SHL.U32 R30, R30, 0x40, RZ ;  /* 0x000000401e1e7824 */ /* 0x000fe200078e00ff */
[----:B------:R-:W-:-:S04]  /*11f50*/  SHF.R.U32.HI R53, RZ, 0x10, R27 ;  /* 0x00000010ff357819 */ /* 0x000fc8000001161b */
[----:B------:R-:W-:Y:S02]  /*11f60*/  LOP3.LUT R36, R30, 0xfffffe00, RZ, 0xc0, !PT ;  /* 0xfffffe001e247812 */ /* 0x000fe400078ec0ff */
[----:B--2---:R-:W-:-:S04]  /*11f70*/  LEA.HI R49, R49, R28, RZ, 0x1d ;  /* 0x0000001c31317211 */ /* 0x004fc800078fe8ff */
[----:B------:R-:W-:Y:S01]  /*11f80*/  SHF.R.S32.HI R28, RZ, 0x1f, R49 ;  /* 0x0000001fff1c7819 */ /* 0x000fe20000011431 */
[----:B------:R-:W-:-:S03]  /*11f90*/  IMAD.SHL.U32 R20, R49, 0x8, RZ ;  /* 0x0000000831147824 */ /* 0x000fc600078e00ff */
[----:B------:R-:W-:Y:S02]  /*11fa0*/  LEA.HI R28, R28, R49, RZ, 0x3 ;  /* 0x000000311c1c7211 */ /* 0x000fe400078f18ff */
[----:B------:R-:W-:Y:S02]  /*11fb0*/  LOP3.LUT R3, R29, 0x38, R20, 0xf8, !PT ;  /* 0x000000381d037812 */ /* 0x000fe400078ef814 */
[----:B------:R-:W-:Y:S02]  /*11fc0*/  SHF.R.U32.HI R20, RZ, 0x3, R29 ;  /* 0x00000003ff147819 */ /* 0x000fe4000001161d */
[----:B------:R-:W-:Y:S02]  /*11fd0*/  SHF.L.U32 R28, R28, 0xa, RZ ;  /* 0x0000000a1c1c7819 */ /* 0x000fe400000006ff */
[----:B------:R-:W-:Y:S02]  /*11fe0*/  LOP3.LUT R3, R3, R20, RZ, 0x3c, !PT ;  /* 0x0000001403037212 */ /* 0x000fe400078e3cff */
[----:B------:R-:W-:-:S02]  /*11ff0*/  LOP3.LUT R20, R28, 0x7fffe000, RZ, 0xc0, !PT ;  /* 0x7fffe0001c147812 */ /* 0x000fc400078ec0ff */
[----:B---3--:R-:W0:Y:S02]  /*12000*/  LDS.128 R28, [R55] ;  /* 0x00000000371c7984 */ /* 0x008e240000000c00 */
[----:B------:R-:W-:Y:S02]  /*12010*/  IADD3 R3, R3, R20, R36 ;  /* 0x0000001403037210 */ /* 0x000fe40007ffe024 */
[----:B------:R-:W-:Y:S02]  /*12020*/  SHF.R.U64 R20, R24, 0x10, R25 ;  /* 0x0000001018147819 */ /* 0x000fe40000001219 */
[----:B------:R-:W-:Y:S01]  /*12030*/  SHF.R.U64 R25, R32, 0x10, R33 ;  /* 0x0000001020197819 */ /* 0x000fe20000001221 */
[----:B------:R-:W-:Y:S01]  /*12040*/  IMAD R3, R3, 0x2, R16 ;  /* 0x0000000203037824 */ /* 0x000fe200078e0210 */
[----:B------:R-:W-:Y:S02]  /*12050*/  SHF.R.U64 R24, R26, 0x10, R27 ;  /* 0x000000101a187819 */ /* 0x000fe4000000121b */
[----:B------:R-:W-:-:S02]  /*12060*/  SHF.R.U64 R26, R34, 0x10, R35 ;  /* 0x00000010221a7819 */ /* 0x000fc40000001223 */
        /* <DEDUP_REMOVED lines=12> */
[----:B------:R-:W-:Y:S02]  /*12130*/  HADD2.F32 R40, -RZ, R44.H0_H0 ;  /* 0x2000002cff287230 */ /* 0x000fe40000004100 */
[----:B------:R-:W-:Y:S01]  /*12140*/  FMUL.FTZ R48, R37, R46 ;  /* 0x0000002e25307220 */ /* 0x000fe20000410000 */
[----:B------:R-:W-:-:S02]  /*12150*/  HADD2.F32 R44, -RZ, R93.H0_H0 ;  /* 0x2000005dff2c7230 */ /* 0x000fc40000004100 */
[C---:B------:R-:W-:Y:S01]  /*12160*/  FFMA.FTZ R47, R32.reuse, R43, -R47 ;  /* 0x0000002b202f7223 */ /* 0x040fe2000001082f */
[----:B------:R-:W-:Y:S01]  /*12170*/  FFMA.FTZ R49, R32, R45, R49 ;  /* 0x0000002d20317223 */ /* 0x000fe20000010031 */
[----:B------:R-:W-:Y:S02]  /*12180*/  HADD2.F32 R32, -RZ, R95.H0_H0 ;  /* 0x2000005fff207230 */ /* 0x000fe40000004100 */
[----:B------:R-:W-:Y:S01]  /*12190*/  FFMA.FTZ R50, R29, R40, -R48 ;  /* 0x000000281d327223 */ /* 0x000fe20000010830 */
[----:B------:R-:W-:Y:S01]  /*121a0*/  FMUL.FTZ R48, R35, R44 ;  /* 0x0000002c23307220 */ /* 0x000fe20000410000 */
[----:B------:R-:W-:Y:S01]  /*121b0*/  FMUL.FTZ R52, R37, R40 ;  /* 0x0000002825347220 */ /* 0x000fe20000410000 */
[----:B------:R-:W-:Y:S02]  /*121c0*/  HADD2.F32 R41, -RZ, R38.H0_H0 ;  /* 0x20000026ff297230 */ /* 0x000fe40000004100 */
[----:B------:R-:W-:Y:S01]  /*121d0*/  FMUL.FTZ R35, R35, R32 ;  /* 0x0000002023237220 */ /* 0x000fe20000410000 */
[----:B------:R-:W-:-:S02]  /*121e0*/  HADD2.F32 R40, -RZ, R94.H0_H0 ;  /* 0x2000005eff287230 */ /* 0x000fc40000004100 */
[----:B------:R-:W-:Y:S01]  /*121f0*/  FFMA.FTZ R48, R27, R32, -R48 ;  /* 0x000000201b307223 */ /* 0x000fe20000010830 */
[----:B------:R-:W-:Y:S01]  /*12200*/  FFMA.FTZ R52, R29, R46, R52 ;  /* 0x0000002e1d347223 */ /* 0x000fe20000010034 */
[----:B------:R-:W-:Y:S02]  /*12210*/  HADD2.F32 R32, -RZ, R96.H0_H0 ;  /* 0x20000060ff207230 */ /* 0x000fe40000004100 */
[----:B------:R-:W-:Y:S01]  /*12220*/  FFMA.FTZ R35, R27, R44, R35 ;  /* 0x0000002c1b237223 */ /* 0x000fe20000010023 */
[----:B------:R-:W-:Y:S02]  /*12230*/  HADD2.F32 R42, -RZ, R39.H0_H0 ;  /* 0x20000027ff2a7230 */ /* 0x000fe40000004100 */
[C---:B------:R-:W-:Y:S01]  /*12240*/  FMUL.FTZ R44, R41.reuse, R40 ;  /* 0x00000028292c7220 */ /* 0x040fe20000410000 */
[----:B------:R-:W-:Y:S02]  /*12250*/  HADD2.F32 R29, -RZ, R94.H1_H1 ;  /* 0x3000005eff1d7230 */ /* 0x000fe40000004100 */
[----:B------:R-:W-:Y:S01]  /*12260*/  FMUL.FTZ R46, R41, R32 ;  /* 0x00000020292e7220 */ /* 0x000fe20000410000 */
[----:B------:R-:W-:-:S02]  /*12270*/  HADD2.F32 R27, -RZ, R96.H1_H1 ;  /* 0x30000060ff1b7230 */ /* 0x000fc40000004100 */
[C---:B------:R-:W-:Y:S01]  /*12280*/  FFMA.FTZ R41, R33.reuse, R32, -R44 ;  /* 0x0000002021297223 */ /* 0x040fe2000001082c */
[----:B------:R-:W-:Y:S02]  /*12290*/  HADD2.F32 R39, -RZ, R39.H1_H1 ;  /* 0x30000027ff277230 */ /* 0x000fe40000004100 */
[C---:B------:R-:W-:Y:S01]  /*122a0*/  FMUL.FTZ R37, R42.reuse, R29 ;  /* 0x0000001d2a257220 */ /* 0x040fe20000410000 */
[----:B------:R-:W-:Y:S02]  /*122b0*/  HADD2.F32 R44, -RZ, R51.H0_H0 ;  /* 0x20000033ff2c7230 */ /* 0x000fe40000004100 */
[-C--:B------:R-:W-:Y:S01]  /*122c0*/  FMUL.FTZ R42, R42, R27.reuse ;  /* 0x0000001b2a2a7220 */ /* 0x080fe20000410000 */
[----:B------:R-:W-:Y:S02]  /*122d0*/  HADD2.F32 R32, -RZ, R53.H0_H0 ;  /* 0x20000035ff207230 */ /* 0x000fe40000004100 */
[----:B------:R-:W-:Y:S01]  /*122e0*/  FFMA.FTZ R46, R33, R40, R46 ;  /* 0x00000028212e7223 */ /* 0x000fe2000001002e */
[C---:B------:R-:W-:Y:S01]  /*122f0*/  FFMA.FTZ R40, R34.reuse, R27, -R37 ;  /* 0x0000001b22287223 */ /* 0x040fe20000010825 */
[----:B------:R-:W-:Y:S01]  /*12300*/  FFMA.FTZ R42, R34, R29, R42 ;  /* 0x0000001d222a7223 */ /* 0x000fe2000001002a */
[----:B------:R-:W-:-:S02]  /*12310*/  HADD2.F32 R36, -RZ, R36.H1_H1 ;  /* 0x30000024ff247230 */ /* 0x000fc40000004100 */
[C---:B------:R-:W-:Y:S01]  /*12320*/  FMUL.FTZ R54, R39.reuse, R44 ;  /* 0x0000002c27367220 */ /* 0x040fe20000410000 */
[----:B------:R-:W-:Y:S02]  /*12330*/  HADD2.F32 R38, -RZ, R38.H1_H1 ;  /* 0x30000026ff267230 */ /* 0x000fe40000004100 */
[-C--:B------:R-:W-:Y:S01]  /*12340*/  FMUL.FTZ R34, R39, R32.reuse ;  /* 0x0000002027227220 */ /* 0x080fe20000410000 */
[----:B------:R-:W-:Y:S02]  /*12350*/  HADD2.F32 R29, -RZ, R25.H0_H0 ;  /* 0x20000019ff1d7230 */ /* 0x000fe40000004100 */
[C---:B------:R-:W-:Y:S01]  /*12360*/  FFMA.FTZ R43, R31.reuse, R32, -R54 ;  /* 0x000000201f2b7223 */ /* 0x040fe20000010836 */
[----:B------:R-:W-:Y:S02]  /*12370*/  HADD2.F32 R33, -RZ, R26.H0_H0 ;  /* 0x2000001aff217230 */ /* 0x000fe40000004100 */
[----:B------:R-:W-:Y:S01]  /*12380*/  FFMA.FTZ R45, R31, R44, R34 ;  /* 0x0000002c1f2d7223 */ /* 0x000fe20000010022 */
[----:B------:R-:W-:-:S02]  /*12390*/  HADD2.F32 R25, -RZ, R20.H0_H0 ;  /* 0x20000014ff197230 */ /* 0x000fc40000004100 */
[----:B------:R-:W-:Y:S01]  /*123a0*/  FMUL.FTZ R31, R36, R29 ;  /* 0x0000001d241f7220 */ /* 0x000fe20000410000 */
[----:B------:R-:W-:Y:S02]  /*123b0*/  HADD2.F32 R27, -RZ, R24.H0_H0 ;  /* 0x20000018ff1b7230 */ /* 0x000fe40000004100 */
[----:B------:R-:W-:Y:S01]  /*123c0*/  FMUL.FTZ R39, R38, R33 ;  /* 0x0000002126277220 */ /* 0x000fe20000410000 */
[----:B------:R-:W-:Y:S02]  /*123d0*/  HADD2.F32 R28, -RZ, R28.H1_H1 ;  /* 0x3000001cff1c7230 */ /* 0x000fe40000004100 */
[----:B------:R-:W-:Y:S01]  /*123e0*/  FMUL.FTZ R36, R36, R25 ;  /* 0x0000001924247220 */ /* 0x000fe20000410000 */
[----:B------:R-:W-:Y:S02]  /*123f0*/  HADD2.F32 R30, -RZ, R30.H1_H1 ;  /* 0x3000001eff1e7230 */ /* 0x000fe40000004100 */
        /* <DEDUP_REMOVED lines=15> */
.L_x_1713:
[----:B------:R-:W-:Y:S05]  /*124f0*/  BSYNC B1 ;  /* 0x0000000000017941 */ /* 0x000fea0003800000 */
.L_x_1712:
[----:B---3--:R-:W-:-:S05]  /*12500*/  VIADD R3, R23, 0x60 ;  /* 0x0000006017037836 */ /* 0x008fca0000000000 */
[----:B------:R-:W-:-:S13]  /*12510*/  ISETP.GE.AND P0, PT, R3, R0, PT ;  /* 0x000000000300720c */ /* 0x000fda0003f06270 */
[----:B------:R-:W-:Y:S05]  /*12520*/  @P0 BRA `(.L_x_1683) ;  /* 0x0000000c00540947 */ /* 0x000fea0003800000 */
[----:B------:R-:W3:Y:S01]  /*12530*/  LDC R33, c[0x0][0x3f4] ;  /* 0x0000fd00ff217b82 */ /* 0x000ee20000000800 */
[----:B------:R-:W-:Y:S01]  /*12540*/  BSSY B1, `(.L_x_1716) ;  /* 0x000006b000017945 */ /* 0x000fe20003800000 */
[-C--:B---3--:R-:W-:Y:S02]  /*12550*/  ISETP.GE.AND P0, PT, R18, R33.reuse, PT ;  /* 0x000000211200720c */ /* 0x088fe40003f06270 */
[----:B------:R-:W-:-:S11]  /*12560*/  ISETP.GE.AND P1, PT, R226, R33, PT ;  /* 0x00000021e200720c */ /* 0x000fd60003f26270 */
[----:B------:R-:W-:Y:S05]  /*12570*/  @P0 BRA `(.L_x_1717) ;  /* 0x00000004009c0947 */ /* 0x000fea0003800000 */
[----:B------:R-:W3:Y:S04]  /*12580*/  LDL R24, [R1+0x44] ;  /* 0x0000440001187983 */ /* 0x000ee80000100800 */
[----:B0-----:R-:W4:Y:S01]  /*12590*/  LDL R46, [R1+0x84] ;  /* 0x00008400012e7983 */ /* 0x001f220000100800 */
[----:B-12---:R-:W-:Y:S01]  /*125a0*/  IMAD.SHL.U32 R20, R3, 0x40, RZ ;  /* 0x0000004003147824 */ /* 0x006fe200078e00ff */
[--C-:B------:R-:W-:Y:S01]  /*125b0*/  SHF.R.U64 R45, R12, 0x10, R13.reuse ;  /* 0x000000100c2d7819 */ /* 0x100fe2000000120d */
[--C-:B------:R-:W-:Y:S01]  /*125c0*/  HADD2.F32 R32, -RZ, R97.reuse.H1_H1 ;  /* 0x30000061ff207230 */ /* 0x100fe20000004100 */
[----:B------:R-:W-:Y:S01]  /*125d0*/  SHF.R.U32.HI R35, RZ, 0x10, R13 ;  /* 0x00000010ff237819 */ /* 0x000fe2000001160d */
[----:B------:R-:W-:Y:S01]  /*125e0*/  HADD2.F32 R97, -RZ, R97.H0_H0 ;  /* 0x20000061ff617230 */ /* 0x000fe20000004100 */
[----:B------:R-:W-:-:S02]  /*125f0*/  LOP3.LUT R27, R20, 0x1c0, RZ, 0xc0, !PT ;  /* 0x000001c0141b7812 */ /* 0x000fc400078ec0ff */
[--C-:B------:R-:W-:Y:S02]  /*12600*/  SHF.R.U64 R42, R4, 0x10, R5.reuse ;  /* 0x00000010042a7819 */ /* 0x100fe40000001205 */
[----:B------:R-:W-:Y:S02]  /*12610*/  SHF.R.U32.HI R34, RZ, 0x10, R5 ;  /* 0x00000010ff227819 */ /* 0x000fe40000011605 */
[--C-:B------:R-:W-:Y:S02]  /*12620*/  SHF.R.U64 R44, R14, 0x10, R15.reuse ;  /* 0x000000100e2c7819 */ /* 0x100fe4000000120f */
[----:B------:R-:W-:Y:S01]  /*12630*/  SHF.R.U32.HI R43, RZ, 0x10, R15 ;  /* 0x00000010ff2b7819 */ /* 0x000fe2000001160f */
[----:B------:R-:W-:Y:S01]  /*12640*/  HADD2.F32 R34, -RZ, R34.H0_H0 ;  /* 0x20000022ff227230 */ /* 0x000fe20000004100 */
[--C-:B------:R-:W-:Y:S02]  /*12650*/  SHF.R.U32.HI R39, RZ, 0x10, R7.reuse ;  /* 0x00000010ff277819 */ /* 0x100fe40000011607 */
[----:B------:R-:W-:-:S02]  /*12660*/  SHF.R.U64 R41, R6, 0x10, R7 ;  /* 0x0000001006297819 */ /* 0x000fc40000001207 */
[----:B---3--:R-:W-:Y:S02]  /*12670*/  LEA.HI R0, R33, R24, RZ, 0x1d ;  /* 0x0000001821007211 */ /* 0x008fe400078fe8ff */
[----:B------:R-:W-:Y:S02]  /*12680*/  SHF.R.S32.HI R24, RZ, 0x1f, R3 ;  /* 0x0000001fff187819 */ /* 0x000fe40000011403 */
[----:B------:R-:W-:Y:S01]  /*12690*/  SHF.R.S32.HI R25, RZ, 0x1f, R0 ;  /* 0x0000001fff197819 */ /* 0x000fe20000011400 */
[----:B------:R-:W-:Y:S01]  /*126a0*/  IMAD.SHL.U32 R20, R0, 0x8, RZ ;  /* 0x0000000800147824 */ /* 0x000fe200078e00ff */
[----:B------:R-:W-:Y:S02]  /*126b0*/  LEA.HI R24, R24, R3, RZ, 0x3 ;  /* 0x0000000318187211 */ /* 0x000fe400078f18ff */
[----:B------:R-:W-:Y:S02]  /*126c0*/  LEA.HI R25, R25, R0, RZ, 0x3 ;  /* 0x0000000019197211 */ /* 0x000fe400078f18ff */
[----:B------:R-:W-:Y:S01]  /*126d0*/  LOP3.LUT R0, R27, 0x38, R20, 0xf8, !PT ;  /* 0x000000381b007812 */ /* 0x000fe200078ef814 */
[----:B------:R-:W-:Y:S01]  /*126e0*/  IMAD.SHL.U32 R24, R24, 0x40, RZ ;  /* 0x0000004018187824 */ /* 0x000fe200078e00ff */
[----:B------:R-:W-:Y:S01]  /*126f0*/  SHF.R.U32.HI R27, RZ, 0x3, R27 ;  /* 0x00000003ff1b7819 */ /* 0x000fe2000001161b */
[----:B------:R-:W-:-:S03]  /*12700*/  IMAD.SHL.U32 R25, R25, 0x400, RZ ;  /* 0x0000040019197824 */ /* 0x000fc600078e00ff */
[----:B------:R-:W-:Y:S02]  /*12710*/  LOP3.LUT R0, R0, R27, RZ, 0x3c, !PT ;  /* 0x0000001b00007212 */ /* 0x000fe400078e3cff */
[----:B------:R-:W-:Y:S02]  /*12720*/  LOP3.LUT R20, R24, 0xfffffe00, RZ, 0xc0, !PT ;  /* 0xfffffe0018147812 */ /* 0x000fe400078ec0ff */
[----:B------:R-:W-:Y:S02]  /*12730*/  LOP3.LUT R29, R25, 0x7fffe000, RZ, 0xc0, !PT ;  /* 0x7fffe000191d7812 */ /* 0x000fe400078ec0ff */
[----:B----4-:R-:W0:Y:S02]  /*12740*/  LDS.128 R24, [R46] ;  /* 0x000000002e187984 */ /* 0x010e240000000c00 */
[----:B------:R-:W-:Y:S01]  /*12750*/  IADD3 R29, R0, R29, R20 ;  /* 0x0000001d001d7210 */ /* 0x000fe20007ffe014 */
[--C-:B------:R-:W-:Y:S02]  /*12760*/  HADD2.F32 R20, -RZ, R99.reuse.H1_H1 ;  /* 0x30000063ff147230 */ /* 0x100fe40000004100 */
[----:B------:R-:W-:-:S02]  /*12770*/  HADD2.F32 R99, -RZ, R99.H0_H0 ;  /* 0x20000063ff637230 */ /* 0x000fc40000004100 */
[----:B------:R-:W-:-:S05]  /*12780*/  IMAD R0, R29, 0x2, R16 ;  /* 0x000000021d007824 */ /* 0x000fca00078e0210 */
[----:B------:R-:W1:Y:S01]  /*12790*/  LDS.128 R28, [R0+0x10400] ;  /* 0x01040000001c7984 */ /* 0x000e620000000c00 */
[--C-:B0-----:R-:W-:Y:S02]  /*127a0*/  HADD2.F32 R5, -RZ, R25.reuse.H0_H0 ;  /* 0x20000019ff057230 */ /* 0x101fe40000004100 */
[----:B------:R-:W-:Y:S02]  /*127b0*/  HADD2.F32 R4, -RZ, R24.H0_H0 ;  /* 0x20000018ff047230 */ /* 0x000fe40000004100 */
[----:B------:R-:W-:Y:S02]  /*127c0*/  HADD2.F32 R25, -RZ, R25.H1_H1 ;  /* 0x30000019ff197230 */ /* 0x000fe40000004100 */
[----:B------:R-:W-:Y:S02]  /*127d0*/  HADD2.F32 R6, -RZ, R26.H0_H0 ;  /* 0x2000001aff067230 */ /* 0x000fe40000004100 */
[--C-:B------:R-:W-:Y:S02]  /*127e0*/  HADD2.F32 R7, -RZ, R27.reuse.H0_H0 ;  /* 0x2000001bff077230 */ /* 0x100fe40000004100 */
[----:B------:R-:W-:-:S02]  /*127f0*/  HADD2.F32 R27, -RZ, R27.H1_H1 ;  /* 0x3000001bff1b7230 */ /* 0x000fc40000004100 */
[--C-:B-1----:R-:W-:Y:S02]  /*12800*/  HADD2.F32 R13, -RZ, R29.reuse.H0_H0 ;  /* 0x2000001dff0d7230 */ /* 0x102fe40000004100 */
[----:B------:R-:W-:Y:S02]  /*12810*/  HADD2.F32 R12, -RZ, R28.H0_H0 ;  /* 0x2000001cff0c7230 */ /* 0x000fe40000004100 */
[----:B------:R-:W-:Y:S02]  /*12820*/  HADD2.F32 R29, -RZ, R29.H1_H1 ;  /* 0x3000001dff1d7230 */ /* 0x000fe40000004100 */
[C---:B------:R-:W-:Y:S01]  /*12830*/  FMUL.FTZ R36, R13.reuse, R32 ;  /* 0x000000200d247220 */ /* 0x040fe20000410000 */
[-C--:B------:R-:W-:Y:S01]  /*12840*/  FMUL.FTZ R38, R13, R20.reuse ;  /* 0x000000140d267220 */ /* 0x080fe20000410000 */
[----:B------:R-:W-:Y:S02]  /*12850*/  HADD2.F32 R13, -RZ, R98.H0_H0 ;  /* 0x20000062ff0d7230 */ /* 0x000fe40000004100 */
[C---:B------:R-:W-:Y:S01]  /*12860*/  FFMA.FTZ R36, R5.reuse, R20, -R36 ;  /* 0x0000001405247223 */ /* 0x040fe20000010824 */
[----:B------:R-:W-:Y:S01]  /*12870*/  FFMA.FTZ R38, R5, R32, R38 ;  /* 0x0000002005267223 */ /* 0x000fe20000010026 */
[----:B------:R-:W-:Y:S01]  /*12880*/  FMUL.FTZ R5, R12, R97 ;  /* 0x000000610c057220 */ /* 0x000fe20000410000 */
[----:B------:R-:W-:-:S02]  /*12890*/  HADD2.F32 R20, -RZ, R35.H0_H0 ;  /* 0x20000023ff147230 */ /* 0x000fc40000004100 */
[-C--:B------:R-:W-:Y:S01]  /*128a0*/  FMUL.FTZ R12, R12, R99.reuse ;  /* 0x000000630c0c7220 */ /* 0x080fe20000410000 */
[----:B------:R-:W-:Y:S02]  /*128b0*/  HADD2.F32 R15, -RZ, R31.H0_H0 ;  /* 0x2000001fff0f7230 */ /* 0x000fe40000004100 */
[----:B------:R-:W-:Y:S01]  /*128c0*/  FFMA.FTZ R99, R4, R99, -R5 ;  /* 0x0000006304637223 */ /* 0x000fe20000010805 */
[C---:B------:R-:W-:Y:S01]  /*128d0*/  FMUL.FTZ R40, R29.reuse, R34 ;  /* 0x000000221d287220 */ /* 0x040fe20000410000 */
[----:B------:R-:W-:Y:S02]  /*128e0*/  HADD2.F32 R5, -RZ, R100.H0_H0 ;  /* 0x20000064ff057230 */ /* 0x000fe40000004100 */
[-C--:B------:R-:W-:Y:S01]  /*128f0*/  FMUL.FTZ R32, R29, R20.reuse ;  /* 0x000000141d207220 */ /* 0x080fe20000410000 */
[----:B------:R-:W-:Y:S02]  /*12900*/  HADD2.F32 R98, -RZ, R98.H1_H1 ;  /* 0x30000062ff627230 */ /* 0x000fe40000004100 */
[----:B------:R-:W-:Y:S01]  /*12910*/  FFMA.FTZ R29, R25, R20, -R40 ;  /* 0x00000014191d7223 */ /* 0x000fe20000010828 */
[----:B------:R-:W-:-:S02]  /*12920*/  HADD2.F32 R14, -RZ, R30.H0_H0 ;  /* 0x2000001eff0e7230 */ /* 0x000fc40000004100 */
[----:B------:R-:W-:Y:S01]  /*12930*/  FFMA.FTZ R35, R25, R34, R32 ;  /* 0x0000002219237223 */ /* 0x000fe20000010020 */
[----:B------:R-:W-:Y:S02]  /*12940*/  HADD2.F32 R100, -RZ, R100.H1_H1 ;  /* 0x30000064ff647230 */ /* 0x000fe40000004100 */
[----:B------:R-:W-:Y:S01]  /*12950*/  FFMA.FTZ R97, R4, R97, R12 ;  /* 0x0000006104617223 */ /* 0x000fe2000001000c */
[C---:B------:R-:W-:Y:S01]  /*12960*/  FMUL.FTZ R20, R15.reuse, R98 ;  /* 0x000000620f147220 */ /* 0x040fe20000410000 */
[----:B------:R-:W-:Y:S02]  /*12970*/  HADD2.F32 R31, -RZ, R31.H1_H1 ;  /* 0x3000001fff1f7230 */ /* 0x000fe40000004100 */
[C---:B------:R-:W-:Y:S01]  /*12980*/  FMUL.FTZ R25, R14.reuse, R13 ;  /* 0x0000000d0e197220 */ /* 0x040fe20000410000 */
[----:B------:R-:W-:Y:S01]  /*12990*/  FMUL.FTZ R37, R14, R5 ;  /* 0x000000050e257220 */ /* 0x000fe20000410000 */
[----:B------:R-:W-:Y:S02]  /*129a0*/  HADD2.F32 R12, -RZ, R39.H0_H0 ;  /* 0x20000027ff0c7230 */ /* 0x000fe40000004100 */
[----:B------:R-:W-:Y:S01]  /*129b0*/  FMUL.FTZ R15, R15, R100 ;  /* 0x000000640f0f7220 */ /* 0x000fe20000410000 */
[----:B------:R-:W-:-:S02]  /*129c0*/  HADD2.F32 R4, -RZ, R43.H0_H0 ;  /* 0x2000002bff047230 */ /* 0x000fc40000004100 */
[C---:B------:R-:W-:Y:S01]  /*129d0*/  FFMA.FTZ R14, R6.reuse, R5, -R25 ;  /* 0x00000005060e7223 */ /* 0x040fe20000010819 */
[----:B------:R-:W-:Y:S01]  /*129e0*/  FFMA.FTZ R37, R6, R13, R37 ;  /* 0x0000000d06257223 */ /* 0x000fe20000010025 */
[----:B------:R-:W-:Y:S01]  /*129f0*/  FFMA.FTZ R98, R7, R98, R15 ;  /* 0x0000006207627223 */ /* 0x000fe2000001000f */
[----:B------:R-:W-:Y:S02]  /*12a00*/  HADD2.F32 R28, -RZ, R28.H1_H1 ;  /* 0x3000001cff1c7230 */ /* 0x000fe40000004100 */
[----:B------:R-:W-:Y:S01]  /*12a10*/  FMUL.FTZ R6, R31, R12 ;  /* 0x0000000c1f067220 */ /* 0x000fe20000410000 */
[----:B------:R-:W-:Y:S02]  /*12a20*/  HADD2.F32 R30, -RZ, R30.H1_H1 ;  /* 0x3000001eff1e7230 */ /* 0x000fe40000004100 */
[----:B------:R-:W-:Y:S01]  /*12a30*/  FFMA.FTZ R20, R7, R100, -R20 ;  /* 0x0000006407147223 */ /* 0x000fe20000010814 */
[----:B------:R-:W-:Y:S01]  /*12a40*/  FMUL.FTZ R32, R31, R4 ;  /* 0x000000041f207220 */ /* 0x000fe20000410000 */
[----:B------:R-:W-:-:S02]  /*12a50*/  HADD2.F32 R13, -RZ, R42.H0_H0 ;  /* 0x2000002aff0d7230 */ /* 0x000fc40000004100 */
[C---:B------:R-:W-:Y:S01]  /*12a60*/  FFMA.FTZ R31, R27.reuse, R4, -R6 ;  /* 0x000000041b1f7223 */ /* 0x040fe20000010806 */
[----:B------:R-:W-:Y:S02]  /*12a70*/  HADD2.F32 R15, -RZ, R41.H0_H0 ;  /* 0x20000029ff0f7230 */ /* 0x000fe40000004100 */
[----:B------:R-:W-:Y:S01]  /*12a80*/  FFMA.FTZ R39, R27, R12, R32 ;  /* 0x0000000c1b277223 */ /* 0x000fe20000010020 */
[----:B------:R-:W-:Y:S02]  /*12a90*/  HADD2.F32 R5, -RZ, R45.H0_H0 ;  /* 0x2000002dff057230 */ /* 0x000fe40000004100 */
[----:B------:R-:W-:Y:S01]  /*12aa0*/  FMUL.FTZ R25, R28, R13 ;  /* 0x0000000d1c197220 */ /* 0x000fe20000410000 */
[----:B------:R-:W-:Y:S02]  /*12ab0*/  HADD2.F32 R7, -RZ, R44.H0_H0 ;  /* 0x2000002cff077230 */ /* 0x000fe40000004100 */
[----:B------:R-:W-:Y:S01]  /*12ac0*/  FMUL.FTZ R27, R30, R15 ;  /* 0x0000000f1e1b7220 */ /* 0x000fe20000410000 */
[----:B------:R-:W-:-:S02]  /*12ad0*/  HADD2.F32 R24, -RZ, R24.H1_H1 ;  /* 0x30000018ff187230 */ /* 0x000fc40000004100 */
        /* <DEDUP_REMOVED lines=17> */
.L_x_1717:
[----:B------:R-:W-:Y:S05]  /*12bf0*/  BSYNC B1 ;  /* 0x0000000000017941 */ /* 0x000fea0003800000 */
.L_x_1716:
[----:B------:R-:W-:Y:S05]  /*12c00*/  @P1 BRA `(.L_x_1683) ;  /* 0x00000004009c1947 */ /* 0x000fea0003800000 */
[----:B---3--:R-:W3:Y:S04]  /*12c10*/  LDL R4, [R1+0x48] ;  /* 0x0000480001047983 */ /* 0x008ee80000100800 */
[----:B--2---:R-:W2:Y:S01]  /*12c20*/  LDL R38, [R1+0x80] ;  /* 0x0000800001267983 */ /* 0x004ea20000100800 */
[----:B------:R-:W-:Y:S01]  /*12c30*/  IMAD.SHL.U32 R0, R3, 0x40, RZ ;  /* 0x0000004003007824 */ /* 0x000fe200078e00ff */
[----:B------:R-:W-:Y:S01]  /*12c40*/  SHF.R.S32.HI R6, RZ, 0x1f, R3 ;  /* 0x0000001fff067819 */ /* 0x000fe20000011403 */
[----:B------:R-:W-:Y:S01]  /*12c50*/  HADD2.F32 R27, -RZ, R85.H1_H1 ;  /* 0x30000055ff1b7230 */ /* 0x000fe20000004100 */
[----:B------:R-:W-:Y:S01]  /*12c60*/  SHF.R.U32.HI R26, RZ, 0x10, R9 ;  /* 0x00000010ff1a7819 */ /* 0x000fe20000011609 */
[--C-:B------:R-:W-:Y:S01]  /*12c70*/  HADD2.F32 R29, -RZ, R21.reuse.H1_H1 ;  /* 0x30000015ff1d7230 */ /* 0x100fe20000004100 */
[----:B------:R-:W-:Y:S01]  /*12c80*/  LOP3.LUT R5, R0, 0x1c0, RZ, 0xc0, !PT ;  /* 0x000001c000057812 */ /* 0x000fe200078ec0ff */
[----:B------:R-:W-:Y:S01]  /*12c90*/  HADD2.F32 R21, -RZ, R21.H0_H0 ;  /* 0x20000015ff157230 */ /* 0x000fe20000004100 */
[----:B------:R-:W-:Y:S01]  /*12ca0*/  LEA.HI R6, R6, R3, RZ, 0x3 ;  /* 0x0000000306067211 */ /* 0x000fe200078f18ff */
[----:B------:R-:W-:Y:S01]  /*12cb0*/  HADD2.F32 R26, -RZ, R26.H0_H0 ;  /* 0x2000001aff1a7230 */ /* 0x000fe20000004100 */
[--C-:B------:R-:W-:Y:S01]  /*12cc0*/  SHF.R.U64 R37, R72, 0x10, R73.reuse ;  /* 0x0000001048257819 */ /* 0x100fe20000001249 */
[----:B------:R-:W-:Y:S01]  /*12cd0*/  HADD2.F32 R85, -RZ, R85.H0_H0 ;  /* 0x20000055ff557230 */ /* 0x000fe20000004100 */
[----:B------:R-:W-:Y:S01]  /*12ce0*/  SHF.R.U32.HI R72, RZ, 0x10, R73 ;  /* 0x00000010ff487819 */ /* 0x000fe20000011649 */
[----:B------:R-:W-:Y:S01]  /*12cf0*/  IMAD.SHL.U32 R6, R6, 0x40, RZ ;  /* 0x0000004006067824 */ /* 0x000fe200078e00ff */
[----:B------:R-:W-:-:S02]  /*12d00*/  SHF.R.U64 R35, R8, 0x10, R9 ;  /* 0x0000001008237819 */ /* 0x000fc40000001209 */
[--C-:B------:R-:W-:Y:S02]  /*12d10*/  SHF.R.U64 R34, R10, 0x10, R11.reuse ;  /* 0x000000100a227819 */ /* 0x100fe4000000120b */
[----:B------:R-:W-:Y:S02]  /*12d20*/  LOP3.LUT R12, R6, 0xfffffe00, RZ, 0xc0, !PT ;  /* 0xfffffe00060c7812 */ /* 0x000fe400078ec0ff */
[----:B------:R-:W-:Y:S02]  /*12d30*/  SHF.R.U32.HI R32, RZ, 0x10, R11 ;  /* 0x00000010ff207819 */ /* 0x000fe4000001160b */
[--C-:B------:R-:W-:Y:S02]  /*12d40*/  SHF.R.U64 R36, R74, 0x10, R75.reuse ;  /* 0x000000104a247819 */ /* 0x100fe4000000124b */
[----:B------:R-:W-:Y:S02]  /*12d50*/  SHF.R.U32.HI R74, RZ, 0x10, R75 ;  /* 0x00000010ff4a7819 */ /* 0x000fe4000001164b */
[----:B---3--:R-:W-:-:S04]  /*12d60*/  LEA.HI R33, R33, R4, RZ, 0x1d ;  /* 0x0000000421217211 */ /* 0x008fc800078fe8ff */
[----:B------:R-:W-:Y:S02]  /*12d70*/  SHF.R.S32.HI R4, RZ, 0x1f, R33 ;  /* 0x0000001fff047819 */ /* 0x000fe40000011421 */
[----:B------:R-:W-:Y:S02]  /*12d80*/  SHF.L.U32 R0, R33, 0x3, RZ ;  /* 0x0000000321007819 */ /* 0x000fe400000006ff */
[----:B------:R-:W-:Y:S02]  /*12d90*/  LEA.HI R4, R4, R33, RZ, 0x3 ;  /* 0x0000002104047211 */ /* 0x000fe400078f18ff */
[----:B------:R-:W-:Y:S02]  /*12da0*/  LOP3.LUT R0, R5, 0x38, R0, 0xf8, !PT ;  /* 0x0000003805007812 */ /* 0x000fe400078ef800 */
[----:B------:R-:W-:Y:S01]  /*12db0*/  SHF.R.U32.HI R5, RZ, 0x3, R5 ;  /* 0x00000003ff057819 */ /* 0x000fe20000011605 */
[----:B------:R-:W-:-:S03]  /*12dc0*/  IMAD.SHL.U32 R4, R4, 0x400, RZ ;  /* 0x0000040004047824 */ /* 0x000fc600078e00ff */
[----:B------:R-:W-:Y:S02]  /*12dd0*/  LOP3.LUT R0, R0, R5, RZ, 0x3c, !PT ;  /* 0x0000000500007212 */ /* 0x000fe400078e3cff */
[----:B------:R-:W-:Y:S02]  /*12de0*/  LOP3.LUT R3, R4, 0x7fffe000, RZ, 0xc0, !PT ;  /* 0x7fffe00004037812 */ /* 0x000fe400078ec0ff */
[----:B--2---:R-:W2:Y:S02]  /*12df0*/  LDS.128 R4, [R38] ;  /* 0x0000000026047984 */ /* 0x004ea40000000c00 */
[----:B------:R-:W-:-:S05]  /*12e00*/  IADD3 R3, R0, R3, R12 ;  /* 0x0000000300037210 */ /* 0x000fca0007ffe00c */
[----:B------:R-:W-:-:S05]  /*12e10*/  IMAD R3, R3, 0x2, R16 ;  /* 0x0000000203037824 */ /* 0x000fca00078e0210 */
[----:B------:R-:W0:Y:S01]  /*12e20*/  LDS.128 R12, [R3+0x10400] ;  /* 0x01040000030c7984 */ /* 0x000e220000000c00 */
[--C-:B--2---:R-:W-:Y:S02]  /*12e30*/  HADD2.F32 R8, -RZ, R5.reuse.H0_H0 ;  /* 0x20000005ff087230 */ /* 0x104fe40000004100 */
[----:B------:R-:W-:Y:S02]  /*12e40*/  HADD2.F32 R5, -RZ, R5.H1_H1 ;  /* 0x30000005ff057230 */ /* 0x000fe40000004100 */
[----:B------:R-:W-:Y:S02]  /*12e50*/  HADD2.F32 R0, -RZ, R4.H0_H0 ;  /* 0x20000004ff007230 */ /* 0x000fe40000004100 */
[----:B------:R-:W-:Y:S02]  /*12e60*/  HADD2.F32 R9, -RZ, R6.H0_H0 ;  /* 0x20000006ff097230 */ /* 0x000fe40000004100 */
[--C-:B------:R-:W-:Y:S02]  /*12e70*/  HADD2.F32 R10, -RZ, R7.reuse.H0_H0 ;  /* 0x20000007ff0a7230 */ /* 0x100fe40000004100 */
[----:B------:R-:W-:-:S02]  /*12e80*/  HADD2.F32 R7, -RZ, R7.H1_H1 ;  /* 0x30000007ff077230 */ /* 0x000fc40000004100 */
[--C-:B01----:R-:W-:Y:S02]  /*12e90*/  HADD2.F32 R20, -RZ, R13.reuse.H0_H0 ;  /* 0x2000000dff147230 */ /* 0x103fe40000004100 */
[----:B------:R-:W-:Y:S02]  /*12ea0*/  HADD2.F32 R13, -RZ, R13.H1_H1 ;  /* 0x3000000dff0d7230 */ /* 0x000fe40000004100 */
[----:B------:R-:W-:Y:S02]  /*12eb0*/  HADD2.F32 R11, -RZ, R12.H0_H0 ;  /* 0x2000000cff0b7230 */ /* 0x000fe40000004100 */
[C---:B------:R-:W-:Y:S01]  /*12ec0*/  FMUL.FTZ R31, R20.reuse, R29 ;  /* 0x0000001d141f7220 */ /* 0x040fe20000410000 */
[-C--:B------:R-:W-:Y:S01]  /*12ed0*/  FMUL.FTZ R33, R20, R27.reuse ;  /* 0x0000001b14217220 */ /* 0x080fe20000410000 */
[----:B------:R-:W-:Y:S02]  /*12ee0*/  HADD2.F32 R20, -RZ, R72.H0_H0 ;  /* 0x20000048ff147230 */ /* 0x000fe40000004100 */
[----:B------:R-:W-:Y:S01]  /*12ef0*/  FMUL.FTZ R28, R13, R26 ;  /* 0x0000001a0d1c7220 */ /* 0x000fe20000410000 */
[C---:B------:R-:W-:Y:S01]  /*12f00*/  FFMA.FTZ R31, R8.reuse, R27, -R31 ;  /* 0x0000001b081f7223 */ /* 0x040fe2000001081f */
[----:B------:R-:W-:Y:S01]  /*12f10*/  FFMA.FTZ R33, R8, R29, R33 ;  /* 0x0000001d08217223 */ /* 0x000fe20000010021 */
[----:B------:R-:W-:-:S02]  /*12f20*/  HADD2.F32 R24, -RZ, R14.H0_H0 ;  /* 0x2000000eff187230 */ /* 0x000fc40000004100 */
[-C--:B------:R-:W-:Y:S01]  /*12f30*/  FMUL.FTZ R30, R13, R20.reuse ;  /* 0x000000140d1e7220 */ /* 0x080fe20000410000 */
[----:B------:R-:W-:Y:S01]  /*12f40*/  FFMA.FTZ R28, R5, R20, -R28 ;  /* 0x00000014051c7223 */ /* 0x000fe2000001081c */
[C---:B------:R-:W-:Y:S01]  /*12f50*/  FMUL.FTZ R13, R11.reuse, R21 ;  /* 0x000000150b0d7220 */ /* 0x040fe20000410000 */
[----:B------:R-:W-:Y:S02]  /*12f60*/  HADD2.F32 R8, -RZ, R84.H0_H0 ;  /* 0x20000054ff087230 */ /* 0x000fe40000004100 */
[-C--:B------:R-:W-:Y:S01]  /*12f70*/  FMUL.FTZ R20, R11, R85.reuse ;  /* 0x000000550b147220 */ /* 0x080fe20000410000 */
[----:B------:R-:W-:Y:S01]  /*12f80*/  FFMA.FTZ R30, R5, R26, R30 ;  /* 0x0000001a051e7223 */ /* 0x000fe2000001001e */
[----:B------:R-:W-:Y:S02]  /*12f90*/  HADD2.F32 R5, -RZ, R86.H0_H0 ;  /* 0x20000056ff057230 */ /* 0x000fe40000004100 */
[C---:B------:R-:W-:Y:S01]  /*12fa0*/  FFMA.FTZ R85, R0.reuse, R85, -R13 ;  /* 0x0000005500557223 */ /* 0x040fe2000001080d */
[----:B------:R-:W-:Y:S01]  /*12fb0*/  FFMA.FTZ R21, R0, R21, R20 ;  /* 0x0000001500157223 */ /* 0x000fe20000010014 */
[----:B------:R-:W-:-:S02]  /*12fc0*/  HADD2.F32 R25, -RZ, R15.H0_H0 ;  /* 0x2000000fff197230 */ /* 0x000fc40000004100 */
[C---:B------:R-:W-:Y:S01]  /*12fd0*/  FMUL.FTZ R0, R24.reuse, R8 ;  /* 0x0000000818007220 */ /* 0x040fe20000410000 */
[----:B------:R-:W-:Y:S02]  /*12fe0*/  HADD2.F32 R84, -RZ, R84.H1_H1 ;  /* 0x30000054ff547230 */ /* 0x000fe40000004100 */
[-C--:B------:R-:W-:Y:S01]  /*12ff0*/  FMUL.FTZ R26, R24, R5.reuse ;  /* 0x00000005181a7220 */ /* 0x080fe20000410000 */
[----:B------:R-:W-:Y:S02]  /*13000*/  HADD2.F32 R86, -RZ, R86.H1_H1 ;  /* 0x30000056ff567230 */ /* 0x000fe40000004100 */
[----:B------:R-:W-:Y:S01]  /*13010*/  FFMA.FTZ R24, R9, R5, -R0 ;  /* 0x0000000509187223 */ /* 0x000fe20000010800 */
[----:B------:R-:W-:Y:S02]  /*13020*/  HADD2.F32 R15, -RZ, R15.H1_H1 ;  /* 0x3000000fff0f7230 */ /* 0x000fe40000004100 */
[----:B------:R-:W-:Y:S01]  /*13030*/  FMUL.FTZ R5, R25, R84 ;  /* 0x0000005419057220 */ /* 0x000fe20000410000 */
[----:B------:R-:W-:-:S02]  /*13040*/  HADD2.F32 R20, -RZ, R32.H0_H0 ;  /* 0x20000020ff147230 */ /* 0x000fc40000004100 */
[----:B------:R-:W-:Y:S01]  /*13050*/  FMUL.FTZ R25, R25, R86 ;  /* 0x0000005619197220 */ /* 0x000fe20000410000 */
[----:B------:R-:W-:Y:S02]  /*13060*/  HADD2.F32 R0, -RZ, R74.H0_H0 ;  /* 0x2000004aff007230 */ /* 0x000fe40000004100 */
[----:B------:R-:W-:Y:S01]  /*13070*/  FFMA.FTZ R26, R9, R8, R26 ;  /* 0x00000008091a7223 */ /* 0x000fe2000001001a */
[C---:B------:R-:W-:Y:S01]  /*13080*/  FFMA.FTZ R86, R10.reuse, R86, -R5 ;  /* 0x000000560a567223 */ /* 0x040fe20000010805 */
[----:B------:R-:W-:Y:S01]  /*13090*/  FFMA.FTZ R25, R10, R84, R25 ;  /* 0x000000540a197223 */ /* 0x000fe20000010019 */
[----:B------:R-:W-:Y:S02]  /*130a0*/  HADD2.F32 R12, -RZ, R12.H1_H1 ;  /* 0x3000000cff0c7230 */ /* 0x000fe40000004100 */
[C---:B------:R-:W-:Y:S01]  /*130b0*/  FMUL.FTZ R8, R15.reuse, R20 ;  /* 0x000000140f087220 */ /* 0x040fe20000410000 */
[----:B------:R-:W-:Y:S02]  /*130c0*/  HADD2.F32 R14, -RZ, R14.H1_H1 ;  /* 0x3000000eff0e7230 */ /* 0x000fe40000004100 */
        /* <DEDUP_REMOVED lines=27> */
.L_x_1683:
[----:B------:R-:W-:Y:S05]  /*13280*/  BSYNC B0 ;  /* 0x0000000000007941 */ /* 0x000fea0003800000 */
.L_x_1643:
[----:B------:R-:W-:Y:S01]  /*13290*/  @!PT LDS RZ, [RZ] ;  /* 0x00000000fffff984 */ /* 0x000fe20000000800 */
[----:B------:R-:W-:Y:S01]  /*132a0*/  @!PT LDS RZ, [RZ] ;  /* 0x00000000fffff984 */ /* 0x000fe20000000800 */
[----:B------:R-:W-:Y:S01]  /*132b0*/  @!PT LDS RZ, [RZ] ;  /* 0x00000000fffff984 */ /* 0x000fe20000000800 */
[----:B------:R-:W-:Y:S01]  /*132c0*/  @!PT LDS RZ, [RZ] ;  /* 0x00000000fffff984 */ /* 0x000fe20000000800 */
[----:B------:R0:W-:Y:S06]  /*132d0*/  MEMBAR.ALL.CTA ;  /* 0x0000000000007992 */ /* 0x0001ec0000008000 */
[----:B0-----:R-:W0:Y:S01]  /*132e0*/  FENCE.VIEW.ASYNC.S ;  /* 0x00000000000073c6 */ /* 0x001e220000000000 */
[----:B------:R-:W-:Y:S05]  /*132f0*/  WARPSYNC.ALL ;  /* 0x0000000000007948 */ /* 0x000fea0003800000 */
[----:B0-----:R-:W-:Y:S06]  /*13300*/  BAR.SYNC.DEFER_BLOCKING 0xd, 0x100 ;  /* 0x0344000000007b1d */ /* 0x001fec0000010000 */
.L_x_1640:
[----:B---3--:R-:W3:Y:S02]  /*13310*/  LDL R0, [R1+0x20] ;  /* 0x0000200001007983 */ /* 0x008ee40000100800 */
[----:B---3--:R-:W-:-:S13]  /*13320*/  R2UR UR4, R0 ;  /* 0x00000000000472ca */ /* 0x008fda00000e0000 */
[----:B------:R-:W-:-:S05]  /*13330*/  IMAD.U32 R0, RZ, RZ, UR4 ;  /* 0x00000004ff007e24 */ /* 0x000fca000f8e00ff */
[----:B------:R-:W-:-:S13]  /*13340*/  ISETP.NE.AND P0, PT, R0, 0x3, PT ;  /* 0x000000030000780c */ /* 0x000fda0003f05270 */
[----:B------:R-:W-:Y:S05]  /*13350*/  @!P0 BRA `(.L_x_1718) ;  /* 0x0000000000048947 */ /* 0x000fea0003800000 */
[----:B------:R-:W-:Y:S01]  /*13360*/  BPT.TRAP 0x1 ;  /* 0x000000040000795c */ /* 0x000fe20000300000 */
.L_x_1718:
[----:B------:R-:W-:Y:S01]  /*13370*/  IMAD R59, R22, 0x8, R16 ;  /* 0x00000008163b7824 */ /* 0x000fe200078e0210 */
[----:B------:R-:W-:-:S04]  /*13380*/  SHF.L.U32 R0, R205, 0x1f, RZ ;  /* 0x0000001fcd007819 */ /* 0x000fc800000006ff */
[----:B------:R3:W0:Y:S01]  /*13390*/  SYNCS.PHASECHK.TRANS64.TRYWAIT P2, [R59+URZ+0x30830], R0 ;  /* 0x030830003b0075a7 */ /* 0x000622000804017f */
[----:B------:R-:W-:Y:S05]  /*133a0*/  @!P0 BRA `(.L_x_1719) ;  /* 0x0000000000048947 */ /* 0x000fea0003800000 */
[----:B------:R-:W-:Y:S01]  /*133b0*/  BPT.TRAP 0x1 ;  /* 0x000000040000795c */ /* 0x000fe20000300000 */
.L_x_1719:
[----:B01--4-:R-:W0:Y:S02]  /*133c0*/  S2R R3, SR_TID.X ;  /* 0x0000000000037919 */ /* 0x013e240000002100 */
[----:B0-----:R-:W-:-:S04]  /*133d0*/  LOP3.LUT R3, R3, 0x7f, RZ, 0xc0, !PT ;  /* 0x0000007f03037812 */ /* 0x001fc800078ec0ff */
[----:B------:R-:W-:Y:S01]  /*133e0*/  ISETP.NE.AND P1, PT, R3, RZ, PT ;  /* 0x000000ff0300720c */ /* 0x000fe20003f25270 */
[----:B------:R-:W-:-:S12]  /*133f0*/  @P2 BRA `(.L_x_1720) ;  /* 0x0000000000082947 */ /* 0x000fd80003800000 */
[----:B------:R-:W0:Y:S02]  /*13400*/  SYNCS.PHASECHK.TRANS64.TRYWAIT P2, [R59+URZ+0x30830], R0 ;  /* 0x030830003b0075a7 */ /* 0x000e24000804017f */
[----:B0-----:R-:W-:Y:S05]  /*13410*/  @!P2 BRA `(.L_x_1721) ;  /* 0x000001b40048a947 */ /* 0x001fea0003800000 */
.L_x_1720:
[----:B------:R-:W-:Y:S05]  /*13420*/  WARPSYNC.ALL ;  /* 0x0000000000007948 */ /* 0x000fea0003800000 */
[----:B0--3--:R-:W-:Y:S01]  /*13430*/  VIADD R0, R16, 0x20400 ;  /* 0x0002040010007836 */ /* 0x009fe20000000000 */
[----:B------:R-:W-:-:S04]  /*13440*/  LOP3.LUT R6, R2, 0x10000, RZ, 0xfc, !PT ;  /* 0x0001000002067812 */ /* 0x000fc800078efcff */
[----:B------:R-:W-:-:S04]  /*13450*/  SHF.R.U32.HI R0, RZ, 0x4, R0 ;  /* 0x00000004ff007819 */ /* 0x000fc80000011600 */
[----:B------:R-:W-:-:S04]  /*13460*/  LOP3.LUT R0, R0, 0x3fff, RZ, 0xc0, !PT ;  /* 0x00003fff00007812 */ /* 0x000fc800078ec0ff */
[----:B------:R-:W-:Y:S01]  /*13470*/  LOP3.LUT R4, R0, 0x10000, RZ, 0xfc, !PT ;  /* 0x0001000000047812 */ /* 0x000fe200078efcff */
[----:B------:R-:W-:Y:S01]  /*13480*/  IMAD.MOV.U32 R7, RZ, RZ, 0x40000040 ;  /* 0x40000040ff077424 */ /* 0x000fe200078e00ff */
[----:B------:R-:W-:Y:S01]  /*13490*/  MOV R3, 0x40000040 ;  /* 0x4000004000037802 */ /* 0x000fe20000000f00 */
[----:B--2--5:R-:W-:Y:S01]  /*134a0*/  WARPGROUP.ARRIVE ;  /* 0x00000000000079c5 */ /* 0x024fe20000000000 */
[----:B------:R-:W-:Y:S01]  /*134b0*/  R2UR UR4, R6 ;  /* 0x00000000060472ca */ /* 0x000fe200000e0000 */
[----:B------:R-:W-:Y:S01]  /*134c0*/  IMAD R2, R22, 0x800, R4 ;  /* 0x0000080016027824 */ /* 0x000fe200078e0204 */
[----:B------:R-:W-:Y:S01]  /*134d0*/  R2UR UR5, R7 ;  /* 0x00000000070572ca */ /* 0x000fe200000e0000 */
[----:B------:R0:W-:Y:S01]  /*134e0*/  STL [R1], R4 ;  /* 0x0000000401007387 */ /* 0x0001e20000100800 */
[----:B------:R-:W-:Y:S01]  /*134f0*/  R2UR UR7, R3 ;  /* 0x00000000030772ca */ /* 0x000fe200000e0000 */
[----:B------:R-:W-:Y:S01]  /*13500*/  VIADD R224, R6, 0x2 ;  /* 0x0000000206e07836 */ /* 0x000fe20000000000 */
[----:B------:R-:W-:Y:S01]  /*13510*/  R2UR UR6, R2 ;  /* 0x00000000020672ca */ /* 0x000fe200000e0000 */
[----:B------:R-:W-:-:S02]  /*13520*/  IMAD.MOV.U32 R225, RZ, RZ, 0x40000040 ;  /* 0x40000040ffe17424 */ /* 0x000fc400078e00ff */
[----:B------:R-:W-:Y:S02]  /*13530*/  IMAD.MOV.U32 R5, RZ, RZ, 0x40000040 ;  /* 0x40000040ff057424 */ /* 0x000fe400078e00ff */
[----:B------:R-:W-:Y:S01]  /*13540*/  IMAD.MOV.U32 R223, RZ, RZ, 0x40000040 ;  /* 0x40000040ffdf7424 */ /* 0x000fe200078e00ff */
[----:B------:R-:W-:Y:S01]  /*13550*/  IADD3 R218, R6, 0x6, RZ ;  /* 0x0000000606da7810 */ /* 0x000fe20007ffe0ff */
[----:B0-----:R-:W-:Y:S02]  /*13560*/  VIADD R4, R2, 0x2 ;  /* 0x0000000202047836 */ /* 0x001fe40000000000 */
[----:B------:R-:W-:Y:S02]  /*13570*/  IMAD.MOV.U32 R219, RZ, RZ, 0x40000040 ;  /* 0x40000040ffdb7424 */ /* 0x000fe400078e00ff */
[----:B------:R-:W-:Y:S02]  /*13580*/  IMAD.MOV.U32 R217, RZ, RZ, 0x40000040 ;  /* 0x40000040ffd97424 */ /* 0x000fe400078e00ff */
[----:B------:R-:W-:Y:S01]  /*13590*/  IMAD.MOV.U32 R215, RZ, RZ, 0x40000040 ;  /* 0x40000040ffd77424 */ /* 0x000fe200078e00ff */
[----:B------:R-:W-:Y:S01]  /*135a0*/  HGMMA.64x64x16.F32 R24, gdesc[UR4], RZ, !UPT, gsb0 ;  /* 0x00e00000041879f0 */ /* 0x000fe2000c0008ff */
[----:B------:R-:W-:Y:S01]  /*135b0*/  R2UR UR4, R224 ;  /* 0x00000000e00472ca */ /* 0x000fe200000e0000 */
[C---:B------:R-:W-:Y:S01]  /*135c0*/  VIADD R222, R6.reuse, 0x4 ;  /* 0x0000000406de7836 */ /* 0x040fe20000000000 */
[----:B------:R-:W-:Y:S01]  /*135d0*/  R2UR UR5, R225 ;  /* 0x00000000e10572ca */ /* 0x000fe200000e0000 */
[----:B------:R-:W-:Y:S01]  /*135e0*/  VIADD R216, R6, 0x400 ;  /* 0x0000040006d87836 */ /* 0x000fe20000000000 */
[----:B------:R-:W-:Y:S01]  /*135f0*/  R2UR UR6, R4 ;  /* 0x00000000040672ca */ /* 0x000fe200000e0000 */
[C---:B------:R-:W-:Y:S01]  /*13600*/  VIADD R214, R6.reuse, 0x402 ;  /* 0x0000040206d67836 */ /* 0x040fe20000000000 */
[----:B------:R-:W-:Y:S01]  /*13610*/  R2UR UR7, R5 ;  /* 0x00000000050772ca */ /* 0x000fe200000e0000 */
[----:B------:R-:W-:-:S02]  /*13620*/  VIADD R212, R6, 0x404 ;  /* 0x0000040406d47836 */ /* 0x000fc40000000000 */
[----:B------:R-:W-:Y:S01]  /*13630*/  IMAD.MOV.U32 R213, RZ, RZ, 0x40000040 ;  /* 0x40000040ffd57424 */ /* 0x000fe200078e00ff */
[----:B------:R-:W-:Y:S01]  /*13640*/  MOV R211, 0x40000040 ;  /* 0x4000004000d37802 */ /* 0x000fe20000000f00 */
[C---:B------:R-:W-:Y:S02]  /*13650*/  VIADD R210, R6.reuse, 0x406 ;  /* 0x0000040606d27836 */ /* 0x040fe40000000000 */
[----:B------:R-:W-:Y:S02]  /*13660*/  IMAD.MOV.U32 R209, RZ, RZ, 0x40000040 ;  /* 0x40000040ffd17424 */ /* 0x000fe400078e00ff */
[----:B------:R-:W-:Y:S02]  /*13670*/  IMAD.MOV.U32 R207, RZ, RZ, 0x40000040 ;  /* 0x40000040ffcf7424 */ /* 0x000fe400078e00ff */
[----:B------:R-:W-:Y:S02]  /*13680*/  IMAD.MOV.U32 R203, RZ, RZ, 0x40000040 ;  /* 0x40000040ffcb7424 */ /* 0x000fe400078e00ff */
[----:B------:R-:W-:Y:S01]  /*13690*/  IMAD.MOV.U32 R21, RZ, RZ, 0x40000040 ;  /* 0x40000040ff157424 */ /* 0x000fe200078e00ff */
[C---:B------:R-:W-:Y:S01]  /*136a0*/  IADD3 R14, R6.reuse, 0xc00, RZ ;  /* 0x00000c00060e7810 */ /* 0x040fe20007ffe0ff */
[C---:B------:R-:W-:Y:S01]  /*136b0*/  VIADD R208, R6.reuse, 0x800 ;  /* 0x0000080006d07836 */ /* 0x040fe20000000000 */
[----:B------:R-:W2:Y:S01]  /*136c0*/  LDL R56, [R1+0x34] ;  /* 0x0000340001387983 */ /* 0x000ea20000100800 */
[C---:B------:R-:W-:Y:S01]  /*136d0*/  VIADD R206, R6.reuse, 0x802 ;  /* 0x0000080206ce7836 */ /* 0x040fe20000000000 */
[----:B------:R-:W0:Y:S01]  /*136e0*/  LDC R0, c[0x0][0x448] ;  /* 0x00011200ff007b82 */ /* 0x000e220000000800 */
[----:B------:R-:W-:Y:S01]  /*136f0*/  VIADD R202, R6, 0x804 ;  /* 0x0000080406ca7836 */ /* 0x000fe20000000000 */
[----:B------:R-:W2:Y:S01]  /*13700*/  LDL R80, [R1+0x14] ;  /* 0x0000140001507983 */ /* 0x000ea20000100800 */
[----:B------:R-:W-:-:S02]  /*13710*/  VIADD R4, R2, 0x4 ;  /* 0x0000000402047836 */ /* 0x000fc40000000000 */
[----:B------:R-:W-:Y:S02]  /*13720*/  IMAD.MOV.U32 R5, RZ, RZ, 0x40000040 ;  /* 0x40000040ff057424 */ /* 0x000fe400078e00ff */
[C---:B------:R-:W-:Y:S02]  /*13730*/  VIADD R20, R6.reuse, 0x806 ;  /* 0x0000080606147836 */ /* 0x040fe40000000000 */
[----:B------:R-:W-:Y:S02]  /*13740*/  IMAD.MOV.U32 R15, RZ, RZ, 0x40000040 ;  /* 0x40000040ff0f7424 */ /* 0x000fe400078e00ff */
[C---:B------:R-:W-:Y:S02]  /*13750*/  VIADD R12, R6.reuse, 0xc02 ;  /* 0x00000c02060c7836 */ /* 0x040fe40000000000 */
[----:B------:R-:W-:Y:S02]  /*13760*/  IMAD.MOV.U32 R13, RZ, RZ, 0x40000040 ;  /* 0x40000040ff0d7424 */ /* 0x000fe400078e00ff */
[----:B------:R-:W-:-:S02]  /*13770*/  VIADD R10, R6, 0xc04 ;  /* 0x00000c04060a7836 */ /* 0x000fc40000000000 */
[----:B------:R-:W-:Y:S02]  /*13780*/  IMAD.MOV.U32 R11, RZ, RZ, 0x40000040 ;  /* 0x40000040ff0b7424 */ /* 0x000fe400078e00ff */
[----:B------:R-:W-:Y:S02]  /*13790*/  VIADD R8, R6, 0xc06 ;  /* 0x00000c0606087836 */ /* 0x000fe40000000000 */
[----:B------:R-:W-:Y:S02]  /*137a0*/  IMAD.MOV.U32 R3, RZ, RZ, 0x40000040 ;  /* 0x40000040ff037424 */ /* 0x000fe400078e00ff */
[----:B------:R-:W-:Y:S01]  /*137b0*/  IMAD.MOV.U32 R9, RZ, RZ, 0x40000040 ;  /* 0x40000040ff097424 */ /* 0x000fe200078e00ff */
[----:B0-----:R-:W-:Y:S01]  /*137c0*/  ISETP.NE.AND P2, PT, R0, 0x1, PT ;  /* 0x000000010000780c */ /* 0x001fe20003f45270 */
[----:B------:R-:W-:Y:S02]  /*137d0*/  WARPGROUP.DEPBAR.LE gsb0, 0x0 ;  /* 0x00008000000079c5 */ /* 0x000fe40000010000 */
[----:B------:R-:W-:-:S06]  /*137e0*/  WARPGROUP.ARRIVE ;  /* 0x00000000000079c5 */ /* 0x000fcc0000000000 */
[----:B------:R-:W-:Y:S01]  /*137f0*/  HGMMA.64x64x16.F32 R24, gdesc[UR4], R24, gsb0 ;  /* 0x00e00000041879f0 */ /* 0x000fe20008000818 */
[----:B------:R-:W-:Y:S02]  /*13800*/  R2UR UR4, R222 ;  /* 0x00000000de0472ca */ /* 0x000fe400000e0000 */
[----:B------:R-:W-:Y:S02]  /*13810*/  R2UR UR5, R223 ;  /* 0x00000000df0572ca */ /* 0x000fe400000e0000 */
[----:B------:R-:W-:Y:S01]  /*13820*/  R2UR UR6, R4 ;  /* 0x00000000040672ca */ /* 0x000fe200000e0000 */
[----:B------:R-:W-:Y:S01]  /*13830*/  VIADD R4, R2, 0x6 ;  /* 0x0000000602047836 */ /* 0x000fe20000000000 */
[----:B------:R-:W-:Y:S01]  /*13840*/  R2UR UR7, R5 ;  /* 0x00000000050772ca */ /* 0x000fe200000e0000 */
[----:B------:R-:W-:Y:S01]  /*13850*/  IMAD.MOV.U32 R5, RZ, RZ, 0x40000040 ;  /* 0x40000040ff057424 */ /* 0x000fe200078e00ff */
[----:B------:R-:W-:Y:S02]  /*13860*/  WARPGROUP.DEPBAR.LE gsb0, 0x0 ;  /* 0x00008000000079c5 */ /* 0x000fe40000010000 */
[----:B------:R-:W-:-:S09]  /*13870*/  WARPGROUP.ARRIVE ;  /* 0x00000000000079c5 */ /* 0x000fd20000000000 */
        /* <DEDUP_REMOVED lines=12> */
[----:B------:R-:W-:Y:S02]  /*13940*/  R2UR UR6, R4 ;  /* 0x00000000040672ca */ /* 0x000fe400000e0000 */
[----:B------:R-:W-:Y:S01]  /*13950*/  R2UR UR7, R5 ;  /* 0x00000000050772ca */ /* 0x000fe200000e0000 */
[----:B------:R-:W-:Y:S01]  /*13960*/  IMAD.MOV.U32 R5, RZ, RZ, 0x40000040 ;  /* 0x40000040ff057424 */ /* 0x000fe200078e00ff */
[----:B------:R-:W-:Y:S01]  /*13970*/  IADD3 R4, R2, 0x202, RZ ;  /* 0x0000020202047810 */ /* 0x000fe20007ffe0ff */
[----:B------:R-:W-:-:S02]  /*13980*/  WARPGROUP.DEPBAR.LE gsb0, 0x0 ;  /* 0x00008000000079c5 */ /* 0x000fc40000010000 */
[----:B------:R-:W-:-:S08]  /*13990*/  WARPGROUP.ARRIVE ;  /* 0x00000000000079c5 */ /* 0x000fd00000000000 */
        /* <DEDUP_REMOVED lines=32> */
[----:B------:R-:W-:Y:S02]  /*13ba0*/  R2UR UR7, R5 ;  /* 0x00000000050772ca */ /* 0x000fe400000e0000 */
[----:B------:R-:W-:Y:S01]  /*13bb0*/  MOV R5, 0x40000040 ;  /* 0x4000004000057802 */ /* 0x000fe20000000f00 */
        /* <DEDUP_REMOVED lines=44> */
[C---:B------:R-:W-:Y:S01]  /*13e80*/  IADD3 R4, R2.reuse, 0x604, RZ ;  /* 0x0000060402047810 */ /* 0x040fe20007ffe0ff */
[----:B------:R-:W-:Y:S01]  /*13e90*/  VIADD R2, R2, 0x606 ;  /* 0x0000060602027836 */ /* 0x000fe20000000000 */
[----:B------:R-:W-:-:S02]  /*13ea0*/  WARPGROUP.DEPBAR.LE gsb0, 0x0 ;  /* 0x00008000000079c5 */ /* 0x000fc40000010000 */
[----:B------:R-:W-:-:S07]  /*13eb0*/  WARPGROUP.ARRIVE ;  /* 0x00000000000079c5 */ /* 0x000fce0000000000 */
[----:B------:R-:W-:Y:S01]  /*13ec0*/  HGMMA.64x64x16.F32 R24, gdesc[UR4], R24, gsb0 ;  /* 0x00e00000041879f0 */ /* 0x000fe20008000818 */
[----:B------:R-:W-:Y:S02]  /*13ed0*/  R2UR UR4, R10 ;  /* 0x000000000a0472ca */ /* 0x000fe400000e0000 */
[----:B------:R-:W-:Y:S02]  /*13ee0*/  R2UR UR5, R11 ;  /* 0x000000000b0572ca */ /* 0x000fe400000e0000 */
[----:B------:R-:W-:Y:S01]  /*13ef0*/  R2UR UR6, R4 ;  /* 0x00000000040672ca */ /* 0x000fe200000e0000 */
[----:B--2---:R-:W-:Y:S01]  /*13f00*/  IMAD.IADD R4, R56, 0x1, R80 ;  /* 0x0000000138047824 */ /* 0x004fe200078e0250 */
[----:B------:R-:W-:Y:S01]  /*13f10*/  R2UR UR7, R5 ;  /* 0x00000000050772ca */ /* 0x000fe200000e0000 */
[----:B------:R-:W0:Y:S08]  /*13f20*/  LDC.64 R56, c[0x0][0x9e0] ;  /* 0x00027800ff387b82 */ /* 0x000e300000000a00 */
[----:B------:R-:W1:Y:S01]  /*13f30*/  @P2 LDC R5, c[0x0][0x450] ;  /* 0x00011400ff052b82 */ /* 0x000e620000000800 */
[----:B0-----:R-:W-:Y:S01]  /*13f40*/  ISETP.GE.AND P3, PT, R57, 0x1, PT ;  /* 0x000000013900780c */ /* 0x001fe20003f66270 */
[----:B------:R-:W-:-:S02]  /*13f50*/  WARPGROUP.DEPBAR.LE gsb0, 0x0 ;  /* 0x00008000000079c5 */ /* 0x000fc40000010000 */
[----:B------:R-:W-:-:S06]  /*13f60*/  WARPGROUP.ARRIVE ;  /* 0x00000000000079c5 */ /* 0x000fcc0000000000 */
[----:B------:R-:W-:Y:S01]  /*13f70*/  HGMMA.64x64x16.F32 R24, gdesc[UR4], R24, gsb0 ;  /* 0x00e00000041879f0 */ /* 0x000fe20008000818 */
[----:B------:R-:W-:Y:S02]  /*13f80*/  R2UR UR6, R2 ;  /* 0x00000000020672ca */ /* 0x000fe400000e0000 */
[----:B------:R-:W-:Y:S02]  /*13f90*/  R2UR UR7, R3 ;  /* 0x00000000030772ca */ /* 0x000fe400000e0000 */
[----:B------:R-:W-:Y:S01]  /*13fa0*/  R2UR UR4, R8 ;  /* 0x00000000080472ca */ /* 0x000fe200000e0000 */
[----:B------:R-:W0:Y:S01]  /*13fb0*/  @P2 LDC R3, c[0x0][0x44c] ;  /* 0x00011300ff032b82 */ /* 0x000e220000000800 */
[----:B------:R-:W-:Y:S01]  /*13fc0*/  R2UR UR5, R9 ;  /* 0x00000000090572ca */ /* 0x000fe200000e0000 */
[----:B0-----:R-:W-:Y:S01]  /*13fd0*/  @P2 IMAD.HI.U32 R0, R4, R3, RZ ;  /* 0x0000000304002227 */ /* 0x001fe200078e00ff */
[----:B------:R-:W-:-:S04]  /*13fe0*/  MOV R3, 0xffffffc0 ;  /* 0xffffffc000037802 */ /* 0x000fc80000000f00 */
[----:B-1----:R-:W-:Y:S01]  /*13ff0*/  @P2 SHF.R.U32.HI R4, RZ, R5, R0 ;  /* 0x00000005ff042219 */ /* 0x002fe20000011600 */
[----:B------:R-:W-:Y:S02]  /*14000*/  @!P1 VIADD R0, R59, 0x30840 ;  /* 0x000308403b009836 */ /* 0x000fe40000000000 */
[----:B------:R-:W-:Y:S02]  /*14010*/  IMAD R58, R204, R3, 0x40 ;  /* 0x00000040cc3a7424 */ /* 0x000fe400078e0203 */
[----:B------:R-:W0:Y:S01]  /*14020*/  SHFL.IDX PT, R66, R4, RZ, 0x1c1f ;  /* 0x001c1fff04427589 */ /* 0x000e2200000e0000 */
[----:B------:R-:W-:Y:S02]  /*14030*/  @!P1 PRMT R0, RZ, 0x654, R0 ;  /* 0x00000654ff009816 */ /* 0x000fe40000000000 */
[----:B------:R-:W-:Y:S01]  /*14040*/  IADD3 R60, -R229, R221, R58 ;  /* 0x000000dde53c7210 */ /* 0x000fe20007ffe13a */
[----:B------:R-:W-:Y:S02]  /*14050*/  WARPGROUP.DEPBAR.LE gsb0, 0x0 ;  /* 0x00008000000079c5 */ /* 0x000fe40000010000 */
[----:B------:R-:W-:-:S06]  /*14060*/  WARPGROUP.ARRIVE ;  /* 0x00000000000079c5 */ /* 0x000fcc0000000000 */
[----:B------:R-:W-:Y:S01]  /*14070*/  HGMMA.64x64x16.F32 R24, gdesc[UR4], R24, gsb0 ;  /* 0x00e00000041879f0 */ /* 0x000fe20008000818 */
[----:B------:R-:W-:Y:S02]  /*14080*/  ULDC UR4, c[0x0][0x9dc] ;  /* 0x0002770000047ab9 */ /* 0x000fe40000000800 */
[----:B------:R-:W-:-:S05]  /*14090*/  IMAD.U32 R232, RZ, RZ, UR4 ;  /* 0x00000004ffe87e24 */ /* 0x000fca000f8e00ff */
[----:B------:R-:W-:Y:S01]  /*140a0*/  LOP3.LUT R2, RZ, R232, RZ, 0x33, !PT ;  /* 0x000000e8ff027212 */ /* 0x000fe200078e33ff */
[----:B------:R-:W-:Y:S02]  /*140b0*/  WARPGROUP.DEPBAR.LE gsb0, 0x0 ;  /* 0x00008000000079c5 */ /* 0x000fe40000010000 */
[----:B------:R1:W-:Y:S02]  /*140c0*/  @!P1 SYNCS.ARRIVE.TRANS64.RED.A1T0 RZ, [R0+URZ], RZ ;  /* 0x000000ff00ff99a7 */ /* 0x0003e4000810043f */
[----:B-1----:R-:W-:-:S04]  /*140d0*/  IADD3 R0, -R229, 0x1, R58 ;  /* 0x00000001e5007810 */ /* 0x002fc80007ffe13a */
[----:B------:R-:W-:Y:S02]  /*140e0*/  IADD3 R73, -R220, R0, R221 ;  /* 0x00000000dc497210 */ /* 0x000fe40007ffe1dd */
[----:B------:R-:W-:-:S03]  /*140f0*/  LEA R0, R204, 0xffffffc0, 0x6 ;  /* 0xffffffc0cc007811 */ /* 0x000fc600078e30ff */
[C---:B------:R-:W-:Y:S02]  /*14100*/  IMAD.IADD R5, R73.reuse, 0x1, R2 ;  /* 0x0000000149057824 */ /* 0x040fe400078e0202 */
[----:B------:R-:W-:Y:S02]  /*14110*/  IMAD.IADD R73, R73, 0x1, R56 ;  /* 0x0000000149497824 */ /* 0x000fe400078e0238 */
[----:B0-----:R-:W-:-:S03]  /*14120*/  IMAD.IADD R64, R5, 0x1, R66 ;  /* 0x0000000105407824 */ /* 0x001fc600078e0242 */
[----:B------:R-:W-:Y:S01]  /*14130*/  VIADDMNMX R62, R66, R73, R60, PT ;  /* 0x00000049423e7246 */ /* 0x000fe2000380013c */
[----:B------:R-:W-:Y:S06]  /*14140*/  @!P3 BRA `(.L_x_1722) ;  /* 0x000000000050b947 */ /* 0x000fec0003800000 */
[----:B------:R-:W-:Y:S01]  /*14150*/  IADD3 R59, -R220, R221, R66 ;  /* 0x000000dddc3b7210 */ /* 0x000fe20007ffe142 */
[----:B------:R-:W-:Y:S03]  /*14160*/  BSSY B0, `(.L_x_1723) ;  /* 0x000000e000007945 */ /* 0x000fe60003800000 */
        /* <DEDUP_REMOVED lines=9> */
.L_x_1724:
[----:B------:R-:W-:-:S13]  /*14200*/  ISETP.NE.AND P4, PT, R57, 0x1, PT ;  /* 0x000000013900780c */ /* 0x000fda0003f85270 */
[----:B------:R-:W0:Y:S02]  /*14210*/  @P4 LDC.64 R2, c[0x0][0x9e8] ;  /* 0x00027a00ff024b82 */ /* 0x000e240000000a00 */
[----:B0-----:R-:W-:-:S05]  /*14220*/  @P4 IMAD.HI.U32 R2, R59, R2, RZ ;  /* 0x000000023b024227 */ /* 0x001fca00078e00ff */
[----:B------:R-:W-:-:S07]  /*14230*/  @P4 SHF.R.U32.HI R59, RZ, R3, R2 ;  /* 0x00000003ff3b4219 */ /* 0x000fce0000011602 */
.L_x_1725:
[----:B------:R-:W-:Y:S05]  /*14240*/  BSYNC B0 ;  /* 0x0000000000007941 */ /* 0x000fea0003800000 */
.L_x_1723:
[----:B------:R-:W-:-:S04]  /*14250*/  IMAD R2, R59, R57, -R0 ;  /* 0x000000393b027224 */ /* 0x000fc800078e0a00 */
[----:B------:R-:W-:-:S05]  /*14260*/  IMAD.IADD R3, R2, 0x1, -R229 ;  /* 0x0000000102037824 */ /* 0x000fca00078e0ae5 */
[----:B------:R-:W-:Y:S02]  /*14270*/  VIMNMX R64, R64, R3, !PT ;  /* 0x0000000340407248 */ /* 0x000fe40007fe0100 */
[----:B------:R-:W-:-:S07]  /*14280*/  VIADDMNMX R62, R3, R57, R62, PT ;  /* 0x00000039033e7246 */ /* 0x000fce000380013e */
.L_x_1722:
[C---:B------:R-:W-:Y:S01]  /*14290*/  ISETP.GE.AND P4, PT, R58.reuse, 0x2, PT ;  /* 0x000000023a00780c */ /* 0x040fe20003f86270 */
[----:B------:R-:W0:Y:S01]  /*142a0*/  SHFL.IDX PT, R4, R4, 0x1, 0x1c1f ;  /* 0x003c1f0004047f89 */ /* 0x000e2200000e0000 */
[----:B------:R-:W-:Y:S02]  /*142b0*/  ISETP.GE.AND P6, PT, R58, 0x9, PT ;  /* 0x000000093a00780c */ /* 0x000fe40003fc6270 */
[----:B------:R-:W-:Y:S02]  /*142c0*/  ISETP.GT.AND P5, PT, R64, 0x1, !P4 ;  /* 0x000000014000780c */ /* 0x000fe400067a4270 */
[----:B------:R-:W-:Y:S02]  /*142d0*/  P2R R75, PR, RZ, 0x40 ;  /* 0x00000040ff4b7803 */ /* 0x000fe40000000000 */
[----:B------:R-:W-:-:S04]  /*142e0*/  ISETP.LT.OR P5, PT, R62, 0x2, P5 ;  /* 0x000000023e00780c */ /* 0x000fc80002fa1670 */
[----:B------:R-:W-:Y:S02]  /*142f0*/  FSEL R25, R25, -INF , !P5 ;  /* 0xff80000019197808 */ /* 0x000fe40006800000 */
[----:B------:R-:W-:Y:S02]  /*14300*/  ISETP.GT.AND P5, PT, R64, 0x8, !P6 ;  /* 0x000000084000780c */ /* 0x000fe400077a4270 */
[----:B------:R-:W-:Y:S02]  /*14310*/  ISETP.GE.AND P6, PT, R58, 0xa, PT ;  /* 0x0000000a3a00780c */ /* 0x000fe40003fc6270 */
[----:B------:R-:W-:Y:S02]  /*14320*/  ISETP.LT.OR P5, PT, R62, 0x9, P5 ;  /* 0x000000093e00780c */ /* 0x000fe40002fa1670 */
[----:B------:R-:W-:Y:S02]  /*14330*/  P2R R66, PR, RZ, 0x40 ;  /* 0x00000040ff427803 */ /* 0x000fe40000000000 */
[----:B------:R-:W-:-:S02]  /*14340*/  FSEL R59, R28, -INF , !P5 ;  /* 0xff8000001c3b7808 */ /* 0x000fc40006800000 */
[----:B------:R-:W-:Y:S01]  /*14350*/  ISETP.GT.AND P5, PT, R64, 0x9, !P6 ;  /* 0x000000094000780c */ /* 0x000fe200077a4270 */
[----:B0-----:R-:W-:Y:S01]  /*14360*/  IMAD.IADD R28, R5, 0x1, R4 ;  /* 0x00000001051c7824 */ /* 0x001fe200078e0204 */
[----:B------:R-:W-:Y:S02]  /*14370*/  ISETP.GE.AND P6, PT, R58, 0x11, PT ;  /* 0x000000113a00780c */ /* 0x000fe40003fc6270 */
[----:B------:R-:W-:Y:S02]  /*14380*/  ISETP.LT.OR P5, PT, R62, 0xa, P5 ;  /* 0x0000000a3e00780c */ /* 0x000fe40002fa1670 */
[----:B------:R-:W-:Y:S02]  /*14390*/  P2R R68, PR, RZ, 0x40 ;  /* 0x00000040ff447803 */ /* 0x000fe40000000000 */
[----:B------:R-:W-:Y:S02]  /*143a0*/  FSEL R29, R29, -INF , !P5 ;  /* 0xff8000001d1d7808 */ /* 0x000fe40006800000 */
[----:B------:R-:W-:-:S02]  /*143b0*/  ISETP.GT.AND P5, PT, R64, 0x10, !P6 ;  /* 0x000000104000780c */ /* 0x000fc400077a4270 */
[----:B------:R-:W-:Y:S02]  /*143c0*/  ISETP.GE.AND P6, PT, R58, 0x12, PT ;  /* 0x000000123a00780c */ /* 0x000fe40003fc6270 */
[----:B------:R-:W-:Y:S02]  /*143d0*/  ISETP.LT.OR P5, PT, R62, 0x11, P5 ;  /* 0x000000113e00780c */ /* 0x000fe40002fa1670 */
[----:B------:R-:W-:Y:S02]  /*143e0*/  P2R R70, PR, RZ, 0x40 ;  /* 0x00000040ff467803 */ /* 0x000fe40000000000 */
[----:B------:R-:W-:Y:S02]  /*143f0*/  FSEL R61, R32, -INF , !P5 ;  /* 0xff800000203d7808 */ /* 0x000fe40006800000 */
[----:B------:R-:W-:Y:S02]  /*14400*/  ISETP.GT.AND P5, PT, R64, 0x11, !P6 ;  /* 0x000000114000780c */ /* 0x000fe400077a4270 */
[----:B------:R-:W-:-:S02]  /*14410*/  ISETP.GE.AND P6, PT, R58, 0x19, PT ;  /* 0x000000193a00780c */ /* 0x000fc40003fc6270 */
[----:B------:R-:W-:Y:S02]  /*14420*/  ISETP.LT.OR P5, PT, R62, 0x12, P5 ;  /* 0x000000123e00780c */ /* 0x000fe40002fa1670 */
[----:B------:R-:W-:Y:S02]  /*14430*/  P2R R72, PR, RZ, 0x40 ;  /* 0x00000040ff487803 */ /* 0x000fe40000000000 */
[----:B------:R-:W-:Y:S02]  /*14440*/  FSEL R33, R33, -INF , !P5 ;  /* 0xff80000021217808 */ /* 0x000fe40006800000 */
[----:B------:R-:W-:Y:S02]  /*14450*/  ISETP.GT.AND P5, PT, R64, 0x18, !P6 ;  /* 0x000000184000780c */ /* 0x000fe400077a4270 */
[----:B------:R-:W-:Y:S02]  /*14460*/  ISETP.GE.AND P6, PT, R58, 0x1a, PT ;  /* 0x0000001a3a00780c */ /* 0x000fe40003fc6270 */
[----:B------:R-:W-:-:S02]  /*14470*/  ISETP.LT.OR P5, PT, R62, 0x19, P5 ;  /* 0x000000193e00780c */ /* 0x000fc40002fa1670 */
[----:B------:R-:W-:Y:S02]  /*14480*/  VIADDMNMX R60, R4, R73, R60, PT ;  /* 0x00000049043c7246 */ /* 0x000fe4000380013c */
        /* <DEDUP_REMOVED lines=23> */
[----:B------:R-:W-:Y:S02]  /*14600*/  ISETP.LT.OR P5, PT, R62, 0x2a, P5 ;  /* 0x0000002a3e00780c */ /* 0x000fe40002fa1670 */
        /* <DEDUP_REMOVED lines=22> */
[----:B------:R-:W-:-:S04]  /*14770*/  ISETP.GT.AND P6, PT, R64, 0x39, !P6 ;  /* 0x000000394000780c */ /* 0x000fc800077c4270 */
[----:B------:R-:W-:-:S04]  /*14780*/  ISETP.LT.OR P6, PT, R62, 0x3a, P6 ;  /* 0x0000003a3e00780c */ /* 0x000fc800037c1670 */
[----:B------:R-:W-:Y:S01]  /*14790*/  FSEL R53, R53, -INF , !P6 ;  /* 0xff80000035357808 */ /* 0x000fe20007000000 */
[----:B------:R-:W-:Y:S08]  /*147a0*/  @!P3 BRA `(.L_x_1726) ;  /* 0x000000000050b947 */ /* 0x000ff00003800000 */
        /* <DEDUP_REMOVED lines=11> */
.L_x_1728:
[----:B------:R-:W-:-:S13]  /*14860*/  ISETP.NE.AND P6, PT, R57, 0x1, PT ;  /* 0x000000013900780c */ /* 0x000fda0003fc5270 */
[----:B------:R-:W0:Y:S02]  /*14870*/  @P6 LDC.64 R2, c[0x0][0x9e8] ;  /* 0x00027a00ff026b82 */ /* 0x000e240000000a00 */
[----:B0-----:R-:W-:-:S05]  /*14880*/  @P6 IMAD.HI.U32 R2, R5, R2, RZ ;  /* 0x0000000205026227 */ /* 0x001fca00078e00ff */
[----:B------:R-:W-:-:S07]  /*14890*/  @P6 SHF.R.U32.HI R5, RZ, R3, R2 ;  /* 0x00000003ff056219 */ /* 0x000fce0000011602 */
.L_x_1729:
[----:B------:R-:W-:Y:S05]  /*148a0*/  BSYNC B0 ;  /* 0x0000000000007941 */ /* 0x000fea0003800000 */
.L_x_1727:
[----:B------:R-:W-:-:S04]  /*148b0*/  IMAD R0, R5, R57, -R0 ;  /* 0x0000003905007224 */ /* 0x000fc800078e0a00 */
[----:B------:R-:W-:-:S05]  /*148c0*/  IMAD.IADD R3, R0, 0x1, -R229 ;  /* 0x0000000100037824 */ /* 0x000fca00078e0ae5 */
[----:B------:R-:W-:Y:S02]  /*148d0*/  VIMNMX R28, R28, R3, !PT ;  /* 0x000000031c1c7248 */ /* 0x000fe40007fe0100 */
[----:B------:R-:W-:-:S07]  /*148e0*/  VIADDMNMX R60, R3, R57, R60, PT ;  /* 0x00000039033c7246 */ /* 0x000fce000380013c */
.L_x_1726:
[----:B------:R-:W-:Y:S01]  /*148f0*/  ISETP.GT.AND P4, PT, R28, 0x1, !P4 ;  /* 0x000000011c00780c */ /* 0x000fe20006784270 */
[----:B------:R-:W-:Y:S01]  /*14900*/  ULDC UR4, c[0x0][0x988] ;  /* 0x0002620000047ab9 */ /* 0x000fe20000000800 */
[----:B------:R-:W-:Y:S01]  /*14910*/  ISETP.NE.AND P6, PT, R75, RZ, PT ;  /* 0x000000ff4b00720c */ /* 0x000fe20003fc5270 */
[----:B------:R-:W-:Y:S01]  /*14920*/  IMAD.U32 R2, RZ, RZ, UR4 ;  /* 0x00000004ff027e24 */ /* 0x000fe2000f8e00ff */
[----:B------:R-:W-:Y:S01]  /*14930*/  ISETP.LT.OR P4, PT, R60, 0x2, P4 ;  /* 0x000000023c00780c */ /* 0x000fe20002781670 */
[----:B------:R-:W-:Y:S01]  /*14940*/  VIADD R204, R204, 0xfffffffe ;  /* 0xfffffffecccc7836 */ /* 0x000fe20000000000 */
[----:B------:R-:W-:Y:S02]  /*14950*/  FMNMX.FTZ R0, R24, R25, !PT ;  /* 0x0000001918007209 */ /* 0x000fe40007810000 */
[----:B------:R-:W-:Y:S02]  /*14960*/  FSEL R27, R27, -INF , !P4 ;  /* 0xff8000001b1b7808 */ /* 0x000fe40006000000 */
[----:B------:R-:W-:-:S02]  /*14970*/  ISETP.GT.AND P4, PT, R28, 0x8, !P6 ;  /* 0x000000081c00780c */ /* 0x000fc40007784270 */
[----:B------:R-:W-:Y:S02]  /*14980*/  FMNMX.FTZ R0, R59, R0, !PT ;  /* 0x000000003b007209 */ /* 0x000fe40007810000 */
[----:B------:R-:W-:Y:S02]  /*14990*/  ISETP.LT.OR P4, PT, R60, 0x9, P4 ;  /* 0x000000093c00780c */ /* 0x000fe40002781670 */
[----:B------:R-:W-:Y:S02]  /*149a0*/  FMNMX.FTZ R0, R29, R0, !PT ;  /* 0x000000001d007209 */ /* 0x000fe40007810000 */
[----:B------:R-:W-:Y:S02]  /*149b0*/  FSEL R3, R30, -INF , !P4 ;  /* 0xff8000001e037808 */ /* 0x000fe40006000000 */
[----:B------:R-:W-:Y:S02]  /*149c0*/  ISETP.NE.AND P4, PT, R66, RZ, PT ;  /* 0x000000ff4200720c */ /* 0x000fe40003f85270 */
[----:B------:R-:W-:-:S02]  /*149d0*/  FMNMX.FTZ R0, R61, R0, !PT ;  /* 0x000000003d007209 */ /* 0x000fc40007810000 */
[----:B------:R-:W-:Y:S02]  /*149e0*/  ISETP.GT.AND P4, PT, R28, 0x9, !P4 ;  /* 0x000000091c00780c */ /* 0x000fe40006784270 */
[----:B------:R-:W-:Y:S02]  /*149f0*/  FMNMX.FTZ R0, R33, R0, !PT ;  /* 0x0000000021007209 */ /* 0x000fe40007810000 */
[----:B------:R-:W-:Y:S02]  /*14a00*/  ISETP.LT.OR P4, PT, R60, 0xa, P4 ;  /* 0x0000000a3c00780c */ /* 0x000fe40002781670 */
        /* <DEDUP_REMOVED lines=21> */
[----:B------:R-:W-:Y:S02]  /*14b60*/  FMNMX.FTZ R30, R53, R0, !PT ;  /* 0x00000000351e7209 */ /* 0x000fe40007810000 */
[----:B------:R-:W-:Y:S02]  /*14b70*/  FSEL R75, R38, -INF , !P4 ;  /* 0xff800000264b7808 */ /* 0x000fe40006000000 */
[----:B------:R-:W-:Y:S01]  /*14b80*/  ISETP.NE.AND P4, PT, R36, RZ, PT ;  /* 0x000000ff2400720c */ /* 0x000fe20003f85270 */
[----:B------:R-:W0:Y:S01]  /*14b90*/  SHFL.BFLY PT, R5, R30, 0x2, 0x1f ;  /* 0x0c401f001e057f89 */ /* 0x000e2200000e0000 */
[----:B------:R-:W-:Y:S02]  /*14ba0*/  ISETP.NE.AND P6, PT, R52, RZ, PT ;  /* 0x000000ff3400720c */ /* 0x000fe40003fc5270 */
[C---:B------:R-:W-:Y:S02]  /*14bb0*/  ISETP.GT.AND P4, PT, R28.reuse, 0x19, !P4 ;  /* 0x000000191c00780c */ /* 0x040fe40006784270 */
[----:B------:R-:W-:-:S02]  /*14bc0*/  ISETP.GT.AND P5, PT, R28, 0x38, !P5 ;  /* 0x000000381c00780c */ /* 0x000fc40006fa4270 */
[C---:B------:R-:W-:Y:S02]  /*14bd0*/  ISETP.LT.OR P4, PT, R60.reuse, 0x1a, P4 ;  /* 0x0000001a3c00780c */ /* 0x040fe40002781670 */
[----:B------:R-:W-:Y:S02]  /*14be0*/  ISETP.LT.OR P5, PT, R60, 0x39, P5 ;  /* 0x000000393c00780c */ /* 0x000fe40002fa1670 */
[----:B------:R-:W-:Y:S02]  /*14bf0*/  FSEL R39, R39, -INF , !P4 ;  /* 0xff80000027277808 */ /* 0x000fe40006000000 */
[----:B------:R-:W-:-:S04]  /*14c00*/  ISETP.NE.AND P4, PT, R74, RZ, PT ;  /* 0x000000ff4a00720c */ /* 0x000fc80003f85270 */
[----:B------:R-:W-:-:S04]  /*14c10*/  ISETP.GT.AND P4, PT, R28, 0x20, !P4 ;  /* 0x000000201c00780c */ /* 0x000fc80006784270 */
[----:B------:R-:W-:Y:S02]  /*14c20*/  ISETP.LT.OR P4, PT, R60, 0x21, P4 ;  /* 0x000000213c00780c */ /* 0x000fe40002781670 */
[----:B0-----:R-:W-:Y:S02]  /*14c30*/  FMNMX.FTZ R34, R30, R5, !PT ;  /* 0x000000051e227209 */ /* 0x001fe40007810000 */
[----:B------:R-:W-:Y:S02]  /*14c40*/  FSEL R77, R42, -INF , !P4 ;  /* 0xff8000002a4d7808 */ /* 0x000fe40006000000 */
[----:B------:R-:W-:Y:S01]  /*14c50*/  ISETP.NE.AND P4, PT, R40, RZ, PT ;  /* 0x000000ff2800720c */ /* 0x000fe20003f85270 */
[----:B------:R-:W0:Y:S01]  /*14c60*/  SHFL.BFLY PT, R5, R34, 0x1, 0x1f ;  /* 0x0c201f0022057f89 */ /* 0x000e2200000e0000 */
[----:B------:R-:W1:Y:S02]  /*14c70*/  @P2 LDC R40, c[0x0][0x450] ;  /* 0x00011400ff282b82 */ /* 0x000e640000000800 */
[----:B------:R-:W-:-:S04]  /*14c80*/  ISETP.GT.AND P4, PT, R28, 0x21, !P4 ;  /* 0x000000211c00780c */ /* 0x000fc80006784270 */
[----:B------:R-:W-:-:S04]  /*14c90*/  ISETP.LT.OR P4, PT, R60, 0x22, P4 ;  /* 0x000000223c00780c */ /* 0x000fc80002781670 */
[----:B------:R-:W-:Y:S02]  /*14ca0*/  FSEL R43, R43, -INF , !P4 ;  /* 0xff8000002b2b7808 */ /* 0x000fe40006000000 */
[----:B------:R-:W-:-:S04]  /*14cb0*/  ISETP.NE.AND P4, PT, R76, RZ, PT ;  /* 0x000000ff4c00720c */ /* 0x000fc80003f85270 */
[----:B------:R-:W-:-:S04]  /*14cc0*/  ISETP.GT.AND P4, PT, R28, 0x28, !P4 ;  /* 0x000000281c00780c */ /* 0x000fc80006784270 */
[----:B------:R-:W-:Y:S02]  /*14cd0*/  ISETP.LT.OR P4, PT, R60, 0x29, P4 ;  /* 0x000000293c00780c */ /* 0x000fe40002781670 */
[----:B0-----:R-:W-:Y:S02]  /*14ce0*/  FMNMX.FTZ R5, R34, R5, !PT ;  /* 0x0000000522057209 */ /* 0x001fe40007810000 */
[----:B------:R-:W-:Y:S02]  /*14cf0*/  FSEL R79, R46, -INF , !P4 ;  /* 0xff8000002e4f7808 */ /* 0x000fe40006000000 */
[----:B------:R-:W-:Y:S01]  /*14d00*/  ISETP.NE.AND P4, PT, R44, RZ, PT ;  /* 0x000000ff2c00720c */ /* 0x000fe20003f85270 */
[----:B------:R-:W-:-:S03]  /*14d10*/  FMUL.FTZ R0, R5, R2 ;  /* 0x0000000205007220 */ /* 0x000fc60000410000 */
[----:B------:R-:W-:-:S04]  /*14d20*/  ISETP.GT.AND P4, PT, R28, 0x29, !P4 ;  /* 0x000000291c00780c */ /* 0x000fc80006784270 */
[----:B------:R-:W-:-:S04]  /*14d30*/  ISETP.LT.OR P4, PT, R60, 0x2a, P4 ;  /* 0x0000002a3c00780c */ /* 0x000fc80002781670 */
[----:B------:R-:W-:Y:S02]  /*14d40*/  FSEL R47, R47, -INF , !P4 ;  /* 0xff8000002f2f7808 */ /* 0x000fe40006000000 */
[----:B------:R-:W-:-:S04]  /*14d50*/  ISETP.NE.AND P4, PT, R78, RZ, PT ;  /* 0x000000ff4e00720c */ /* 0x000fc80003f85270 */
[----:B------:R-:W-:-:S04]  /*14d60*/  ISETP.GT.AND P4, PT, R28, 0x30, !P4 ;  /* 0x000000301c00780c */ /* 0x000fc80006784270 */
[----:B------:R-:W-:-:S04]  /*14d70*/  ISETP.LT.OR P4, PT, R60, 0x31, P4 ;  /* 0x000000313c00780c */ /* 0x000fc80002781670 */
[----:B------:R-:W-:Y:S02]  /*14d80*/  FSEL R81, R50, -INF , !P4 ;  /* 0xff80000032517808 */ /* 0x000fe40006000000 */
[----:B------:R-:W-:Y:S02]  /*14d90*/  ISETP.GT.AND P4, PT, R28, RZ, !P6 ;  /* 0x000000ff1c00720c */ /* 0x000fe40007784270 */
[----:B------:R-:W-:Y:S02]  /*14da0*/  ISETP.NE.AND P6, PT, R48, RZ, PT ;  /* 0x000000ff3000720c */ /* 0x000fe40003fc5270 */
[----:B------:R-:W-:Y:S02]  /*14db0*/  ISETP.LT.OR P4, PT, R60, 0x1, P4 ;  /* 0x000000013c00780c */ /* 0x000fe40002781670 */
[----:B------:R-:W-:Y:S02]  /*14dc0*/  ISETP.GT.AND P6, PT, R28, 0x39, !P6 ;  /* 0x000000391c00780c */ /* 0x000fe400077c4270 */
[----:B------:R-:W-:-:S02]  /*14dd0*/  FSEL R26, R26, -INF , !P4 ;  /* 0xff8000001a1a7808 */ /* 0x000fc40006000000 */
[----:B------:R-:W-:Y:S02]  /*14de0*/  FSETP.NEU.FTZ.AND P4, PT, R5, -INF , PT ;  /* 0xff8000000500780b */ /* 0x000fe40003f9d000 */
[----:B------:R-:W-:Y:S02]  /*14df0*/  FMNMX.FTZ R4, R26, R27, !PT ;  /* 0x0000001b1a047209 */ /* 0x000fe40007810000 */
[----:B------:R-:W-:Y:S02]  /*14e00*/  FSEL R0, R0, RZ, P4 ;  /* 0x000000ff00007208 */ /* 0x000fe40002000000 */
[----:B------:R-:W-:Y:S02]  /*14e10*/  FMNMX.FTZ R4, R3, R4, !PT ;  /* 0x0000000403047209 */ /* 0x000fe40007810000 */
[----:B------:R-:W-:Y:S01]  /*14e20*/  ISETP.NE.AND P4, PT, R32, RZ, PT ;  /* 0x000000ff2000720c */ /* 0x000fe20003f85270 */
[--C-:B------:R-:W-:Y:S01]  /*14e30*/  FFMA.FTZ R83, R25, R2, -R0.reuse ;  /* 0x0000000219537223 */ /* 0x100fe20000010800 */
[----:B------:R-:W-:Y:S01]  /*14e40*/  FMNMX.FTZ R4, R31, R4, !PT ;  /* 0x000000041f047209 */ /* 0x000fe20007810000 */
[-CC-:B------:R-:W-:Y:S01]  /*14e50*/  FFMA.FTZ R198, R59, R2.reuse, -R0.reuse ;  /* 0x000000023bc67223 */ /* 0x180fe20000010800 */
[----:B------:R-:W-:Y:S01]  /*14e60*/  ISETP.GT.AND P4, PT, R28, 0x31, !P4 ;  /* 0x000000311c00780c */ /* 0x000fe20006784270 */
[--C-:B------:R-:W-:Y:S01]  /*14e70*/  FFMA.FTZ R196, R24, R2, -R0.reuse ;  /* 0x0000000218c47223 */ /* 0x100fe20000010800 */
[----:B------:R-:W-:Y:S01]  /*14e80*/  FMNMX.FTZ R4, R73, R4, !PT ;  /* 0x0000000449047209 */ /* 0x000fe20007810000 */
[--C-:B------:R-:W-:Y:S01]  /*14e90*/  FFMA.FTZ R192, R61, R2, -R0.reuse ;  /* 0x000000023dc07223 */ /* 0x100fe20000010800 */
[C---:B------:R-:W-:Y:S01]  /*14ea0*/  ISETP.LT.OR P4, PT, R60.reuse, 0x32, P4 ;  /* 0x000000323c00780c */ /* 0x040fe20002781670 */
[----:B------:R-:W-:Y:S01]  /*14eb0*/  MUFU.EX2 R83, R83 ;  /* 0x0000005300537308 */ /* 0x000fe20000000800 */
[----:B------:R-:W-:Y:S01]  /*14ec0*/  FMNMX.FTZ R4, R35, R4, !PT ;  /* 0x0000000423047209 */ /* 0x000fe20007810000 */
[-CC-:B------:R-:W-:Y:S01]  /*14ed0*/  FFMA.FTZ R186, R49, R2.reuse, -R0.reuse ;  /* 0x0000000231ba7223 */ /* 0x180fe20000010800 */
[----:B------:R-:W-:Y:S01]  /*14ee0*/  FSEL R51, R51, -INF , !P4 ;  /* 0xff80000033337808 */ /* 0x000fe20006000000 */
[--C-:B------:R-:W-:Y:S01]  /*14ef0*/  FFMA.FTZ R29, R29, R2, -R0.reuse ;  /* 0x000000021d1d7223 */ /* 0x100fe20000010800 */
[----:B------:R-:W-:Y:S01]  /*14f00*/  FMNMX.FTZ R4, R75, R4, !PT ;  /* 0x000000044b047209 */ /* 0x000fe20007810000 */
[--C-:B------:R-:W-:Y:S01]  /*14f10*/  FFMA.FTZ R33, R33, R2, -R0.reuse ;  /* 0x0000000221217223 */ /* 0x100fe20000010800 */
[----:B------:R-:W-:Y:S01]  /*14f20*/  ISETP.LT.OR P6, PT, R60, 0x3a, P6 ;  /* 0x0000003a3c00780c */ /* 0x000fe200037c1670 */
[----:B------:R-:W0:Y:S01]  /*14f30*/  MUFU.EX2 R196, R196 ;  /* 0x000000c400c47308 */ /* 0x000e220000000800 */
[----:B------:R-:W-:Y:S01]  /*14f40*/  FMNMX.FTZ R4, R39, R4, !PT ;  /* 0x0000000427047209 */ /* 0x000fe20007810000 */
[-CC-:B------:R-:W-:Y:S01]  /*14f50*/  FFMA.FTZ R194, R63, R2.reuse, -R0.reuse ;  /* 0x000000023fc27223 */ /* 0x180fe20000010800 */
[----:B------:R-:W-:Y:S01]  /*14f60*/  FSEL R25, R54, -INF , !P5 ;  /* 0xff80000036197808 */ /* 0x000fe20006800000 */
[--C-:B------:R-:W-:Y:S01]  /*14f70*/  FFMA.FTZ R37, R37, R2, -R0.reuse ;  /* 0x0000000225257223 */ /* 0x100fe20000010800 */
[----:B------:R-:W-:Y:S01]  /*14f80*/  FMNMX.FTZ R4, R77, R4, !PT ;  /* 0x000000044d047209 */ /* 0x000fe20007810000 */
[-CC-:B------:R-:W-:Y:S01]  /*14f90*/  FFMA.FTZ R188, R65, R2.reuse, -R0.reuse ;  /* 0x0000000241bc7223 */ /* 0x180fe20000010800 */
[----:B------:R-:W-:Y:S01]  /*14fa0*/  FSEL R55, R55, -INF , !P6 ;  /* 0xff80000037377808 */ /* 0x000fe20007000000 */
[--C-:B------:R-:W-:Y:S01]  /*14fb0*/  FFMA.FTZ R41, R41, R2, -R0.reuse ;  /* 0x0000000229297223 */ /* 0x100fe20000010800 */
[----:B------:R-:W-:Y:S01]  /*14fc0*/  FMNMX.FTZ R4, R43, R4, !PT ;  /* 0x000000042b047209 */ /* 0x000fe20007810000 */
[-CC-:B------:R-:W-:Y:S01]  /*14fd0*/  FFMA.FTZ R190, R67, R2.reuse, -R0.reuse ;  /* 0x0000000243be7223 */ /* 0x180fe20000010800 */
[-CC-:B------:R-:W-:Y:S01]  /*14fe0*/  FFMA.FTZ R45, R45, R2.reuse, -R0.reuse ;  /* 0x000000022d2d7223 */ /* 0x180fe20000010800 */
[--C-:B------:R-:W-:Y:S01]  /*14ff0*/  FFMA.FTZ R184, R69, R2, -R0.reuse ;  /* 0x0000000245b87223 */ /* 0x100fe20000010800 */
[----:B------:R-:W-:Y:S01]  /*15000*/  FMNMX.FTZ R4, R79, R4, !PT ;  /* 0x000000044f047209 */ /* 0x000fe20007810000 */
[----:B------:R-:W-:Y:S01]  /*15010*/  FFMA.FTZ R49, R53, R2, -R0 ;  /* 0x0000000235317223 */ /* 0x000fe20000010800 */
[----:B------:R-:W2:Y:S02]  /*15020*/  MUFU.EX2 R198, R198 ;  /* 0x000000c600c67308 */ /* 0x000ea40000000800 */
[----:B------:R-:W-:-:S04]  /*15030*/  FMNMX.FTZ R4, R47, R4, !PT ;  /* 0x000000042f047209 */ /* 0x000fc80007810000 */
[----:B------:R-:W-:Y:S02]  /*15040*/  FMNMX.FTZ R4, R81, R4, !PT ;  /* 0x0000000451047209 */ /* 0x000fe40007810000 */
[----:B------:R-:W3:Y:S02]  /*15050*/  MUFU.EX2 R29, R29 ;  /* 0x0000001d001d7308 */ /* 0x000ee40000000800 */
[----:B------:R-:W-:-:S04]  /*15060*/  FMNMX.FTZ R4, R51, R4, !PT ;  /* 0x0000000433047209 */ /* 0x000fc80007810000 */
[----:B------:R-:W-:Y:S02]  /*15070*/  FMNMX.FTZ R4, R25, R4, !PT ;  /* 0x0000000419047209 */ /* 0x000fe40007810000 */
[----:B------:R-:W4:Y:S02]  /*15080*/  MUFU.EX2 R192, R192 ;  /* 0x000000c000c07308 */ /* 0x000f240000000800 */
[----:B------:R-:W-:-:S05]  /*15090*/  FMNMX.FTZ R4, R55, R4, !PT ;  /* 0x0000000437047209 */ /* 0x000fca0007810000 */
[----:B------:R-:W5:Y:S01]  /*150a0*/  SHFL.BFLY PT, R59, R4, 0x2, 0x1f ;  /* 0x0c401f00043b7f89 */ /* 0x000f6200000e0000 */
[----:B------:R-:W1:Y:S08]  /*150b0*/  MUFU.EX2 R33, R33 ;  /* 0x0000002100217308 */ /* 0x000e700000000800 */
[----:B------:R-:W1:Y:S08]  /*150c0*/  MUFU.EX2 R194, R194 ;  /* 0x000000c200c27308 */ /* 0x000e700000000800 */
[----:B------:R-:W1:Y:S01]  /*150d0*/  MUFU.EX2 R37, R37 ;  /* 0x0000002500257308 */ /* 0x000e620000000800 */
[----:B-----5:R-:W-:Y:S01]  /*150e0*/  FMNMX.FTZ R24, R4, R59, !PT ;  /* 0x0000003b04187209 */ /* 0x020fe20007810000 */
[----:B------:R-:W-:-:S06]  /*150f0*/  FFMA.FTZ R59, R71, R2, -R0 ;  /* 0x00000002473b7223 */ /* 0x000fcc0000010800 */
[----:B------:R-:W-:Y:S01]  /*15100*/  MUFU.EX2 R188, R188 ;  /* 0x000000bc00bc7308 */ /* 0x000fe20000000800 */
[----:B------:R-:W5:Y:S07]  /*15110*/  SHFL.BFLY PT, R61, R24, 0x1, 0x1f ;  /* 0x0c201f00183d7f89 */ /* 0x000f6e00000e0000 */
[----:B------:R-:W-:Y:S08]  /*15120*/  MUFU.EX2 R41, R41 ;  /* 0x0000002900297308 */ /* 0x000ff00000000800 */
[----:B------:R-:W-:Y:S08]  /*15130*/  MUFU.EX2 R190, R190 ;  /* 0x000000be00be7308 */ /* 0x000ff00000000800 */
[----:B------:R-:W-:Y:S01]  /*15140*/  MUFU.EX2 R45, R45 ;  /* 0x0000002d002d7308 */ /* 0x000fe20000000800 */
[----:B-----5:R-:W-:-:S04]  /*15150*/  FMNMX.FTZ R4, R24, R61, !PT ;  /* 0x0000003d18047209 */ /* 0x020fc80007810000 */
[C---:B------:R-:W-:Y:S01]  /*15160*/  FSETP.NEU.FTZ.AND P4, PT, R4.reuse, -INF , PT ;  /* 0xff8000000400780b */ /* 0x040fe20003f9d000 */
[----:B------:R-:W-:Y:S02]  /*15170*/  FMUL.FTZ R28, R4, R2 ;  /* 0x00000002041c7220 */ /* 0x000fe40000410000 */
[----:B------:R-:W-:Y:S03]  /*15180*/  MUFU.EX2 R184, R184 ;  /* 0x000000b800b87308 */ /* 0x000fe60000000800 */
[----:B------:R-:W-:-:S05]  /*15190*/  FSEL R28, R28, RZ, P4 ;  /* 0x000000ff1c1c7208 */ /* 0x000fca0002000000 */
[----:B------:R-:W-:Y:S01]  /*151a0*/  MUFU.EX2 R59, R59 ;  /* 0x0000003b003b7308 */ /* 0x000fe20000000800 */
[-CC-:B------:R-:W-:Y:S01]  /*151b0*/  FFMA.FTZ R197, R26, R2.reuse, -R28.reuse ;  /* 0x000000021ac57223 */ /* 0x180fe2000001081c */
[-CC-:B------:R-:W-:Y:S01]  /*151c0*/  FFMA.FTZ R0, R27, R2.reuse, -R28.reuse ;  /* 0x000000021b007223 */ /* 0x180fe2000001081c */
[-CC-:B------:R-:W-:Y:S01]  /*151d0*/  FFMA.FTZ R199, R3, R2.reuse, -R28.reuse ;  /* 0x0000000203c77223 */ /* 0x180fe2000001081c */
[-CC-:B------:R-:W-:Y:S01]  /*151e0*/  FFMA.FTZ R24, R31, R2.reuse, -R28.reuse ;  /* 0x000000021f187223 */ /* 0x180fe2000001081c */
[-CC-:B------:R-:W-:Y:S01]  /*151f0*/  FFMA.FTZ R193, R73, R2.reuse, -R28.reuse ;  /* 0x0000000249c17223 */ /* 0x180fe2000001081c */
[----:B0-----:R-:W-:Y:S01]  /*15200*/  FADD.FTZ R3, R196, R83 ;  /* 0x00000053c4037221 */ /* 0x001fe20000010000 */
[-CC-:B------:R-:W-:Y:S01]  /*15210*/  FFMA.FTZ R26, R35, R2.reuse, -R28.reuse ;  /* 0x00000002231a7223 */ /* 0x180fe2000001081c */
[----:B------:R-:W-:Y:S01]  /*15220*/  MUFU.EX2 R197, R197 ;  /* 0x000000c500c57308 */ /* 0x000fe20000000800 */
[-CC-:B------:R-:W-:Y:S01]  /*15230*/  FFMA.FTZ R195, R75, R2.reuse, -R28.reuse ;  /* 0x000000024bc37223 */ /* 0x180fe2000001081c */
[----:B--2---:R-:W-:Y:S01]  /*15240*/  FADD.FTZ R34, R198, R3 ;  /* 0x00000003c6227221 */ /* 0x004fe20000010000 */
[-CC-:B------:R-:W-:Y:S01]  /*15250*/  FFMA.FTZ R30, R39, R2.reuse, -R28.reuse ;  /* 0x00000002271e7223 */ /* 0x180fe2000001081c */
[-CC-:B------:R-:W-:Y:S01]  /*15260*/  FFMA.FTZ R189, R77, R2.reuse, -R28.reuse ;  /* 0x000000024dbd7223 */ /* 0x180fe2000001081c */
[-C--:B------:R-:W-:Y:S01]  /*15270*/  FFMA.FTZ R32, R43, R2.reuse, -R28 ;  /* 0x000000022b207223 */ /* 0x080fe2000001081c */
[----:B---3--:R-:W-:Y:S01]  /*15280*/  FADD.FTZ R3, R29, R34 ;  /* 0x000000221d037221 */ /* 0x008fe20000010000 */
[-CC-:B------:R-:W-:Y:S01]  /*15290*/  FFMA.FTZ R191, R79, R2.reuse, -R28.reuse ;  /* 0x000000024fbf7223 */ /* 0x180fe2000001081c */
[----:B------:R-:W0:Y:S01]  /*152a0*/  MUFU.EX2 R0, R0 ;  /* 0x0000000000007308 */ /* 0x000e220000000800 */
[-CC-:B------:R-:W-:Y:S01]  /*152b0*/  FFMA.FTZ R34, R47, R2.reuse, -R28.reuse ;  /* 0x000000022f227223 */ /* 0x180fe2000001081c */
[----:B----4-:R-:W-:Y:S01]  /*152c0*/  FADD.FTZ R38, R192, R3 ;  /* 0x00000003c0267221 */ /* 0x010fe20000010000 */
[----:B------:R-:W2:Y:S01]  /*152d0*/  @P2 LDC R35, c[0x0][0x44c] ;  /* 0x00011300ff232b82 */ /* 0x000ea20000000800 */
[-CC-:B------:R-:W-:Y:S01]  /*152e0*/  FFMA.FTZ R185, R81, R2.reuse, -R28.reuse ;  /* 0x0000000251b97223 */ /* 0x180fe2000001081c */
[-C--:B------:R-:W-:Y:S01]  /*152f0*/  FFMA.FTZ R51, R51, R2.reuse, -R28 ;  /* 0x0000000233337223 */ /* 0x080fe2000001081c */
[----:B-1----:R-:W-:Y:S01]  /*15300*/  FADD.FTZ R27, R33, R38 ;  /* 0x00000026211b7221 */ /* 0x002fe20000010000 */
[-CC-:B------:R-:W-:Y:S01]  /*15310*/  FFMA.FTZ R25, R25, R2.reuse, -R28.reuse ;  /* 0x0000000219197223 */ /* 0x180fe2000001081c */
[----:B------:R-:W1:Y:S01]  /*15320*/  MUFU.EX2 R199, R199 ;  /* 0x000000c700c77308 */ /* 0x000e620000000800 */
[----:B------:R-:W-:Y:S01]  /*15330*/  FFMA.FTZ R55, R55, R2, -R28 ;  /* 0x0000000237377223 */ /* 0x000fe2000001081c */
[----:B------:R-:W-:Y:S01]  /*15340*/  FADD.FTZ R38, R194, R27 ;  /* 0x0000001bc2267221 */ /* 0x000fe20000010000 */
[----:B------:R-:W-:-:S02]  /*15350*/  MOV R31, R80 ;  /* 0x00000050001f7202 */ /* 0x000fc40000000f00 */
[----:B------:R-:W-:Y:S01]  /*15360*/  F2FP.F16.F32.PACK_AB R196, R83, R196 ;  /* 0x000000c453c4723e */ /* 0x000fe200000000ff */
[----:B------:R-:W-:Y:S01]  /*15370*/  FADD.FTZ R27, R37, R38 ;  /* 0x00000026251b7221 */ /* 0x000fe20000010000 */
[----:B------:R-:W-:Y:S01]  /*15380*/  F2FP.F16.F32.PACK_AB R198, R29, R198 ;  /* 0x000000c61dc6723e */ /* 0x000fe200000000ff */
[----:B------:R-:W3:Y:S01]  /*15390*/  MUFU.EX2 R24, R24 ;  /* 0x0000001800187308 */ /* 0x000ee20000000800 */
[----:B0-----:R-:W-:Y:S01]  /*153a0*/  FADD.FTZ R36, R197, R0 ;  /* 0x00000000c5247221 */ /* 0x001fe20000010000 */
[----:B------:R-:W-:Y:S01]  /*153b0*/  FADD.FTZ R38, R188, R27 ;  /* 0x0000001bbc267221 */ /* 0x000fe20000010000 */
[----:B------:R-:W-:Y:S02]  /*153c0*/  F2FP.F16.F32.PACK_AB R197, R0, R197 ;  /* 0x000000c500c5723e */ /* 0x000fe400000000ff */
[----:B------:R-:W-:Y:S01]  /*153d0*/  F2FP.F16.F32.PACK_AB R192, R33, R192 ;  /* 0x000000c021c0723e */ /* 0x000fe200000000ff */
[----:B------:R-:W-:Y:S01]  /*153e0*/  FADD.FTZ R27, R41, R38 ;  /* 0x00000026291b7221 */ /* 0x000fe20000010000 */
[----:B------:R-:W-:Y:S01]  /*153f0*/  F2FP.F16.F32.PACK_AB R194, R37, R194 ;  /* 0x000000c225c2723e */ /* 0x000fe200000000ff */
[----:B------:R-:W0:Y:S01]  /*15400*/  MUFU.EX2 R193, R193 ;  /* 0x000000c100c17308 */ /* 0x000e220000000800 */
[----:B-1----:R-:W-:Y:S01]  /*15410*/  FADD.FTZ R3, R199, R36 ;  /* 0x00000024c7037221 */ /* 0x002fe20000010000 */
[----:B------:R-:W-:Y:S01]  /*15420*/  FADD.FTZ R38, R190, R27 ;  /* 0x0000001bbe267221 */ /* 0x000fe20000010000 */
[----:B--2---:R-:W-:Y:S01]  /*15430*/  @P2 IMAD.HI.U32 R35, R80, R35, RZ ;  /* 0x0000002350232227 */ /* 0x004fe200078e00ff */
[----:B------:R-:W-:-:S03]  /*15440*/  F2FP.F16.F32.PACK_AB R188, R41, R188 ;  /* 0x000000bc29bc723e */ /* 0x000fc600000000ff */
[C---:B------:R-:W-:Y:S01]  /*15450*/  FADD.FTZ R27, R45.reuse, R38 ;  /* 0x000000262d1b7221 */ /* 0x040fe20000010000 */
[----:B------:R-:W-:Y:S01]  /*15460*/  F2FP.F16.F32.PACK_AB R190, R45, R190 ;  /* 0x000000be2dbe723e */ /* 0x000fe200000000ff */
[----:B------:R-:W1:Y:S01]  /*15470*/  MUFU.EX2 R26, R26 ;  /* 0x0000001a001a7308 */ /* 0x000e620000000800 */
[----:B---3--:R-:W-:Y:S01]  /*15480*/  FADD.FTZ R36, R24, R3 ;  /* 0x0000000318247221 */ /* 0x008fe20000010000 */
[----:B------:R-:W-:Y:S01]  /*15490*/  FADD.FTZ R38, R184, R27 ;  /* 0x0000001bb8267221 */ /* 0x000fe20000010000 */
[----:B------:R-:W-:Y:S02]  /*154a0*/  @P2 SHF.R.U32.HI R31, RZ, R40, R35 ;  /* 0x00000028ff1f2219 */ /* 0x000fe40000011623 */
[C---:B------:R-:W-:Y:S01]  /*154b0*/  F2FP.F16.F32.PACK_AB R184, R59.reuse, R184 ;  /* 0x000000b83bb8723e */ /* 0x040fe200000000ff */
[----:B------:R-:W-:Y:S01]  /*154c0*/  FADD.FTZ R27, R59, R38 ;  /* 0x000000263b1b7221 */ /* 0x000fe20000010000 */
[----:B------:R-:W-:Y:S01]  /*154d0*/  F2FP.F16.F32.PACK_AB R199, R24, R199 ;  /* 0x000000c718c7723e */ /* 0x000fe200000000ff */
[----:B------:R-:W2:Y:S01]  /*154e0*/  MUFU.EX2 R195, R195 ;  /* 0x000000c300c37308 */ /* 0x000ea20000000800 */
[----:B0-----:R-:W-:Y:S01]  /*154f0*/  FADD.FTZ R3, R193, R36 ;  /* 0x00000024c1037221 */ /* 0x001fe20000010000 */
[----:B------:R-:W-:-:S04]  /*15500*/  IMAD.IADD R31, R154, 0x1, R31 ;  /* 0x000000019a1f7824 */ /* 0x000fc800078e021f */
[----:B------:R-:W-:Y:S02]  /*15510*/  IMAD.IADD R56, R31, 0x1, R56 ;  /* 0x000000011f387824 */ /* 0x000fe400078e0238 */
        /* <DEDUP_REMOVED lines=26> */
[----:B--2---:R-:W-:Y:S01]  /*156c0*/  FADD.FTZ R227, R25, R0 ;  /* 0x0000000019e37221 */ /* 0x004fe20000010000 */
[C---:B0-----:R-:W-:Y:S01]  /*156d0*/  FADD.FTZ R228, R49.reuse, R228 ;  /* 0x000000e431e47221 */ /* 0x041fe20000010000 */
[----:B------:R-:W-:Y:S02]  /*156e0*/  F2FP.F16.F32.PACK_AB R186, R49, R186 ;  /* 0x000000ba31ba723e */ /* 0x000fe400000000ff */
[C---:B-1----:R-:W-:Y:S01]  /*156f0*/  FADD.FTZ R227, R36.reuse, R227 ;  /* 0x000000e324e37221 */ /* 0x042fe20000010000 */
[----:B------:R-:W-:Y:S01]  /*15700*/  F2FP.F16.F32.PACK_AB R187, R36, R25 ;  /* 0x0000001924bb723e */ /* 0x000fe200000000ff */
        /* <DEDUP_REMOVED lines=12> */
.L_x_1732:
[----:B------:R-:W-:-:S13]  /*157d0*/  ISETP.NE.AND P4, PT, R57, 0x1, PT ;  /* 0x000000013900780c */ /* 0x000fda0003f85270 */
[----:B------:R-:W0:Y:S02]  /*157e0*/  @P4 LDC.64 R24, c[0x0][0x9e8] ;  /* 0x00027a00ff184b82 */ /* 0x000e240000000a00 */
[----:B0-----:R-:W-:-:S05]  /*157f0*/  @P4 IMAD.HI.U32 R24, R0, R24, RZ ;  /* 0x0000001800184227 */ /* 0x001fca00078e00ff */
[----:B------:R-:W-:-:S07]  /*15800*/  @P4 SHF.R.U32.HI R0, RZ, R25, R24 ;  /* 0x00000019ff004219 */ /* 0x000fce0000011618 */
.L_x_1733:
[----:B------:R-:W-:Y:S05]  /*15810*/  BSYNC B0 ;  /* 0x0000000000007941 */ /* 0x000fea0003800000 */
.L_x_1731:
[----:B------:R-:W-:-:S05]  /*15820*/  IMAD R57, R0, R57, R57 ;  /* 0x0000003900397224 */ /* 0x000fca00078e0239 */
[----:B------:R-:W-:-:S07]  /*15830*/  VIMNMX R56, R56, R57, PT ;  /* 0x0000003938387248 */ /* 0x000fce0003fe0100 */
.L_x_1730:
[----:B------:R-:W2:Y:S01]  /*15840*/  LDL R25, [R1+0x38] ;  /* 0x0000380001197983 */ /* 0x000ea20000100800 */
[----:B------:R-:W-:Y:S01]  /*15850*/  SHF.R.S32.HI R3, RZ, 0x1f, R56 ;  /* 0x0000001fff037819 */ /* 0x000fe20000011438 */
[----:B------:R-:W-:Y:S01]  /*15860*/  BSSY B0, `(.L_x_1734) ;  /* 0x00002fe000007945 */ /* 0x000fe20003800000 */
[----:B------:R-:W-:Y:S01]  /*15870*/  IMAD.MOV.U32 R0, RZ, RZ, 0x3f800000 ;  /* 0x3f800000ff007424 */ /* 0x000fe200078e00ff */
[----:B------:R-:W-:Y:S02]  /*15880*/  CS2R R150, SRZ ;  /* 0x0000000000967805 */ /* 0x000fe4000001ff00 */
[----:B------:R-:W-:Y:S01]  /*15890*/  LEA.HI R24, R3, R56, RZ, 0x6 ;  /* 0x0000003803187211 */ /* 0x000fe200078f30ff */
[----:B------:R-:W-:Y:S01]  /*158a0*/  IMAD.MOV.U32 R3, RZ, RZ, 0x3f800000 ;  /* 0x3f800000ff037424 */ /* 0x000fe200078e00ff */
[----:B------:R-:W-:Y:S02]  /*158b0*/  CS2R R148, SRZ ;  /* 0x0000000000947805 */ /* 0x000fe4000001ff00 */
[----:B------:R-:W-:-:S02]  /*158c0*/  CS2R R146, SRZ ;  /* 0x0000000000927805 */ /* 0x000fc4000001ff00 */
[----:B------:R-:W-:Y:S02]  /*158d0*/  SHF.R.S32.HI R24, RZ, 0x6, R24 ;  /* 0x00000006ff187819 */ /* 0x000fe40000011418 */
        /* <DEDUP_REMOVED lines=60> */
[----:B--2---:R-:W-:-:S04]  /*15ca0*/  VIMNMX R25, R25, R24, !PT ;  /* 0x0000001819197248 */ /* 0x004fc80007fe0100 */
[----:B------:R-:W-:Y:S01]  /*15cb0*/  ISETP.GE.AND P4, PT, R204, R25, PT ;  /* 0x00000019cc00720c */ /* 0x000fe20003f86270 */
[----:B------:R0:W-:Y:S02]  /*15cc0*/  STL [R1+0x1c], R25 ;  /* 0x00001c1901007387 */ /* 0x0001e40000100800 */
[----:B0-----:R-:W-:-:S10]  /*15cd0*/  CS2R R24, SRZ ;  /* 0x0000000000187805 */ /* 0x001fd4000001ff00 */
[----:B------:R-:W-:Y:S05]  /*15ce0*/  @!P4 BRA `(.L_x_1735) ;  /* 0x0000002800d4c947 */ /* 0x000fea0003800000 */
[----:B------:R-:W-:Y:S01]  /*15cf0*/  BSSY B1, `(.L_x_1736) ;  /* 0x00002b0000017945 */ /* 0x000fe20003800000 */
[----:B------:R-:W-:Y:S01]  /*15d00*/  IMAD.MOV.U32 R0, RZ, RZ, 0x3f800000 ;  /* 0x3f800000ff007424 */ /* 0x000fe200078e00ff */
[----:B------:R-:W-:-:S07]  /*15d10*/  MOV R151, RZ ;  /* 0x000000ff00977202 */ /* 0x000fce0000000f00 */
.L_x_1755:
[----:B------:R-:W-:-:S05]  /*15d20*/  VIADD R231, R22, 0x1 ;  /* 0x0000000116e77836 */ /* 0x000fca0000000000 */
[----:B------:R-:W-:-:S04]  /*15d30*/  ISETP.NE.AND P4, PT, R231, 0x2, PT ;  /* 0x00000002e700780c */ /* 0x000fc80003f85270 */
[----:B------:R-:W-:Y:S02]  /*15d40*/  SEL R230, RZ, 0x1, P4 ;  /* 0x00000001ffe67807 */ /* 0x000fe40002000000 */
[----:B------:R-:W-:Y:S02]  /*15d50*/  SEL R231, R231, RZ, P4 ;  /* 0x000000ffe7e77207 */ /* 0x000fe40002000000 */
[----:B------:R-:W-:Y:S01]  /*15d60*/  LOP3.LUT R230, R205, R230, RZ, 0x3c, !PT ;  /* 0x000000e6cde67212 */ /* 0x000fe200078e3cff */
[----:B------:R-:W-:Y:S06]  /*15d70*/  @!P0 BRA `(.L_x_1737) ;  /* 0x0000000000048947 */ /* 0x000fec0003800000 */
[----:B------:R-:W-:Y:S01]  /*15d80*/  BPT.TRAP 0x1 ;  /* 0x000000040000795c */ /* 0x000fe20000300000 */
.L_x_1737:
[----:B------:R-:W-:Y:S01]  /*15d90*/  IMAD R232, R231, 0x8, R16 ;  /* 0x00000008e7e87824 */ /* 0x000fe200078e0210 */
[----:B------:R-:W-:-:S04]  /*15da0*/  SHF.L.U32 R152, R230, 0x1f, RZ ;  /* 0x0000001fe6987819 */ /* 0x000fc800000006ff */
[----:B------:R0:W1:Y:S01]  /*15db0*/  SYNCS.PHASECHK.TRANS64.TRYWAIT P4, [R232+URZ+0x30830], R152 ;  /* 0x03083098e80075a7 */ /* 0x000062000808017f */
[----:B------:R-:W-:Y:S05]  /*15dc0*/  @!P0 BRA `(.L_x_1738) ;  /* 0x0000000000048947 */ /* 0x000fea0003800000 */
[----:B------:R-:W-:Y:S01]  /*15dd0*/  BPT.TRAP 0x1 ;  /* 0x000000040000795c */ /* 0x000fe20000300000 */
.L_x_1738:
[----:B------:R-:W2:Y:S01]  /*15de0*/  LDL R2, [R1] ;  /* 0x0000000001027983 */ /* 0x000ea20000100800 */
[----:B------:R-:W-:Y:S01]  /*15df0*/  BSSY B2, `(.L_x_1739) ;  /* 0x0000007000027945 */ /* 0x000fe20003800000 */
[----:B--2---:R-:W-:-:S04]  /*15e00*/  IMAD R158, R231, 0x800, R2 ;  /* 0x00000800e79e7824 */ /* 0x004fc800078e0202 */
[C---:B------:R-:W-:Y:S02]  /*15e10*/  VIADD R155, R158.reuse, 0x2 ;  /* 0x000000029e9b7836 */ /* 0x040fe40000000000 */
[----:B------:R-:W-:Y:S01]  /*15e20*/  VIADD R2, R158, 0x4 ;  /* 0x000000049e027836 */ /* 0x000fe20000000000 */
[----:B-1----:R-:W-:Y:S06]  /*15e30*/  @P4 BRA `(.L_x_1740) ;  /* 0x0000000000084947 */ /* 0x002fec0003800000 */
[----:B------:R-:W1:Y:S02]  /*15e40*/  SYNCS.PHASECHK.TRANS64.TRYWAIT P4, [R232+URZ+0x30830], R152 ;  /* 0x03083098e80075a7 */ /* 0x000e64000808017f */
[----:B-1----:R-:W-:Y:S05]  /*15e50*/  @!P4 BRA `(.L_x_1741) ;  /* 0x0000018800ccc947 */ /* 0x002fea0003800000 */
.L_x_1740:
[----:B------:R-:W-:Y:S05]  /*15e60*/  BSYNC B2 ;  /* 0x0000000000027941 */ /* 0x000fea0003800000 */
.L_x_1739:
[----:B01----:R-:W-:Y:S01]  /*15e70*/  IMAD.MOV.U32 R152, RZ, RZ, R158 ;  /* 0x000000ffff987224 */ /* 0x003fe200078e009e */
[----:B------:R-:W-:Y:S01]  /*15e80*/  R2UR UR12, R216 ;  /* 0x00000000d80c72ca */ /* 0x000fe200000e0000 */
[----:B------:R-:W-:Y:S01]  /*15e90*/  VIADD R154, R158, 0x6 ;  /* 0x000000069e9a7836 */ /* 0x000fe20000000000 */
[----:B------:R-:W-:Y:S01]  /*15ea0*/  R2UR UR13, R217 ;  /* 0x00000000d90d72ca */ /* 0x000fe200000e0000 */
[----:B------:R-:W-:Y:S01]  /*15eb0*/  IMAD.MOV.U32 R153, RZ, RZ, 0x40000040 ;  /* 0x40000040ff997424 */ /* 0x000fe200078e00ff */
[----:B------:R-:W-:Y:S01]  /*15ec0*/  R2UR UR6, R152 ;  /* 0x00000000980672ca */ /* 0x000fe200000e0000 */
[----:B------:R-:W-:Y:S01]  /*15ed0*/  VIADD R156, R158, 0x204 ;  /* 0x000002049e9c7836 */ /* 0x000fe20000000000 */
[----:B------:R-:W-:Y:S01]  /*15ee0*/  MOV R152, R155 ;  /* 0x0000009b00987202 */ /* 0x000fe20000000f00 */
[----:B------:R-:W-:Y:S01]  /*15ef0*/  IMAD.MOV.U32 R155, RZ, RZ, 0x40000040 ;  /* 0x40000040ff9b7424 */ /* 0x000fe200078e00ff */
[----:B------:R-:W-:Y:S01]  /*15f00*/  R2UR UR10, R154 ;  /* 0x000000009a0a72ca */ /* 0x000fe200000e0000 */
[----:B------:R-:W-:Y:S01]  /*15f10*/  VIADD R154, R158, 0x202 ;  /* 0x000002029e9a7836 */ /* 0x000fe20000000000 */
[----:B------:R-:W-:Y:S01]  /*15f20*/  R2UR UR4, R152 ;  /* 0x00000000980472ca */ /* 0x000fe200000e0000 */
[----:B------:R-:W-:Y:S01]  /*15f30*/  IMAD.MOV.U32 R152, RZ, RZ, R2 ;  /* 0x000000ffff987224 */ /* 0x000fe200078e0002 */
[----:B------:R-:W-:Y:S01]  /*15f40*/  R2UR UR11, R155 ;  /* 0x000000009b0b72ca */ /* 0x000fe200000e0000 */
[----:B------:R-:W-:Y:S01]  /*15f50*/  IMAD.MOV.U32 R157, RZ, RZ, 0x40000040 ;  /* 0x40000040ff9d7424 */ /* 0x000fe200078e00ff */
[----:B------:R-:W-:Y:S01]  /*15f60*/  R2UR UR5, R153 ;  /* 0x00000000990572ca */ /* 0x000fe200000e0000 */
[-C--:B------:R-:W-:Y:S01]  /*15f70*/  FMUL.FTZ R24, R24, R3.reuse ;  /* 0x0000000318187220 */ /* 0x080fe20000410000 */
[----:B------:R-:W-:Y:S01]  /*15f80*/  R2UR UR8, R152 ;  /* 0x00000000980872ca */ /* 0x000fe200000e0000 */
[----:B------:R-:W-:Y:S01]  /*15f90*/  VIADD R152, R158, 0x200 ;  /* 0x000002009e987836 */ /* 0x000fe20000000000 */
[----:B------:R-:W-:Y:S01]  /*15fa0*/  R2UR UR22, R156 ;  /* 0x000000009c1672ca */ /* 0x000fe200000e0000 */
[----:B------:R-:W-:Y:S01]  /*15fb0*/  VIADD R156, R158, 0x400 ;  /* 0x000004009e9c7836 */ /* 0x000fe20000000000 */
[----:B------:R-:W-:Y:S01]  /*15fc0*/  R2UR UR18, R154 ;  /* 0x000000009a1272ca */ /* 0x000fe200000e0000 */
[-C--:B------:R-:W-:Y:S01]  /*15fd0*/  FMUL.FTZ R25, R25, R3.reuse ;  /* 0x0000000319197220 */ /* 0x080fe20000410000 */
[----:B------:R-:W-:Y:S01]  /*15fe0*/  R2UR UR14, R152 ;  /* 0x00000000980e72ca */ /* 0x000fe200000e0000 */
[----:B------:R-:W-:Y:S01]  /*15ff0*/  VIADD R152, R158, 0x206 ;  /* 0x000002069e987836 */ /* 0x000fe20000000000 */
[----:B------:R-:W-:Y:S01]  /*16000*/  R2UR UR30, R156 ;  /* 0x000000009c1e72ca */ /* 0x000fe200000e0000 */
[C---:B------:R-:W-:Y:S01]  /*16010*/  VIADD R156, R158.reuse, 0x406 ;  /* 0x000004069e9c7836 */ /* 0x040fe20000000000 */
[----:B------:R-:W-:Y:S01]  /*16020*/  IADD3 R154, R158, 0x402, RZ ;  /* 0x000004029e9a7810 */ /* 0x000fe20007ffe0ff */
[-C--:B------:R-:W-:Y:S01]  /*16030*/  FMUL.FTZ R28, R28, R3.reuse ;  /* 0x000000031c1c7220 */ /* 0x080fe20000410000 */
[----:B------:R-:W-:Y:S01]  /*16040*/  R2UR UR26, R152 ;  /* 0x00000000981a72ca */ /* 0x000fe200000e0000 */
[----:B------:R-:W-:Y:S01]  /*16050*/  VIADD R152, R158, 0x404 ;  /* 0x000004049e987836 */ /* 0x000fe20000000000 */
[----:B------:R-:W-:Y:S01]  /*16060*/  MOV R236, UR11 ;  /* 0x0000000b00ec7c02 */ /* 0x000fe20008000f00 */
[----:B------:R-:W-:Y:S01]  /*16070*/  UMOV UR11, UR5 ;  /* 0x00000005000b7c82 */ /* 0x000fe20008000000 */
[----:B------:R-:W-:Y:S01]  /*16080*/  MOV R2, UR10 ;  /* 0x0000000a00027c02 */ /* 0x000fe20008000f00 */
[----:B------:R-:W-:Y:S01]  /*16090*/  UMOV UR10, UR4 ;  /* 0x00000004000a7c82 */ /* 0x000fe20008000000 */
[----:B------:R-:W-:Y:S01]  /*160a0*/  R2UR UR38, R152 ;  /* 0x00000000982672ca */ /* 0x000fe200000e0000 */
[----:B------:R-:W-:Y:S01]  /*160b0*/  VIADD R152, R158, 0x600 ;  /* 0x000006009e987836 */ /* 0x000fe20000000000 */
[----:B------:R-:W-:Y:S01]  /*160c0*/  R2UR UR7, R153 ;  /* 0x00000000990772ca */ /* 0x000fe200000e0000 */
[-C--:B------:R-:W-:Y:S01]  /*160d0*/  FMUL.FTZ R29, R29, R3.reuse ;  /* 0x000000031d1d7220 */ /* 0x080fe20000410000 */
[----:B------:R-:W-:Y:S01]  /*160e0*/  R2UR UR34, R154 ;  /* 0x000000009a2272ca */ /* 0x000fe200000e0000 */
[----:B------:R-:W-:Y:S01]  /*160f0*/  VIADD R154, R158, 0x604 ;  /* 0x000006049e9a7836 */ /* 0x000fe20000000000 */
[----:B------:R-:W-:Y:S01]  /*16100*/  R2UR UR42, R156 ;  /* 0x000000009c2a72ca */ /* 0x000fe200000e0000 */
[----:B------:R-:W-:Y:S01]  /*16110*/  VIADD R156, R158, 0x602 ;  /* 0x000006029e9c7836 */ /* 0x000fe20000000000 */
[----:B------:R-:W-:Y:S01]  /*16120*/  R2UR UR46, R152 ;  /* 0x00000000982e72ca */ /* 0x000fe200000e0000 */
[----:B------:R-:W-:Y:S01]  /*16130*/  VIADD R152, R158, 0x606 ;  /* 0x000006069e987836 */ /* 0x000fe20000000000 */
[----:B------:R-:W-:Y:S01]  /*16140*/  R2UR UR4, R6 ;  /* 0x00000000060472ca */ /* 0x000fe200000e0000 */
[-C--:B------:R-:W-:Y:S01]  /*16150*/  FMUL.FTZ R32, R32, R3.reuse ;  /* 0x0000000320207220 */ /* 0x080fe20000410000 */
[----:B------:R-:W-:Y:S01]  /*16160*/  R2UR UR5, R7 ;  /* 0x00000000070572ca */ /* 0x000fe200000e0000 */
[-C--:B------:R-:W-:Y:S01]  /*16170*/  FMUL.FTZ R33, R33, R3.reuse ;  /* 0x0000000321217220 */ /* 0x080fe20000410000 */
[C---:B------:R-:W-:Y:S01]  /*16180*/  R2UR UR9, R153.reuse ;  /* 0x00000000990972ca */ /* 0x040fe200000e0000 */
[-C--:B------:R-:W-:Y:S01]  /*16190*/  FMUL.FTZ R36, R36, R3.reuse ;  /* 0x0000000324247220 */ /* 0x080fe20000410000 */
[----:B------:R-:W-:Y:S01]  /*161a0*/  R2UR UR15, R153 ;  /* 0x00000000990f72ca */ /* 0x000fe200000e0000 */
        /* <DEDUP_REMOVED lines=29> */
[----:B------:R-:W-:Y:S01]  /*16380*/  WARPGROUP.ARRIVE ;  /* 0x00000000000079c5 */ /* 0x000fe20000000000 */
[----:B------:R-:W-:Y:S01]  /*16390*/  R2UR UR16, R214 ;  /* 0x00000000d61072ca */ /* 0x000fe200000e0000 */
[-C--:B------:R-:W-:Y:S01]  /*163a0*/  FMUL.FTZ R68, R68, R3.reuse ;  /* 0x0000000344447220 */ /* 0x080fe20000410000 */
[----:B------:R-:W-:Y:S01]  /*163b0*/  R2UR UR17, R215 ;  /* 0x00000000d71172ca */ /* 0x000fe200000e0000 */
[-C--:B------:R-:W-:Y:S01]  /*163c0*/  FMUL.FTZ R69, R69, R3.reuse ;  /* 0x0000000345457220 */ /* 0x080fe20000410000 */
[----:B------:R-:W-:Y:S01]  /*163d0*/  R2UR UR20, R212 ;  /* 0x00000000d41472ca */ /* 0x000fe200000e0000 */
[----:B------:R-:W-:Y:S01]  /*163e0*/  HGMMA.64x64x16.F32 R152, gdesc[UR4], RZ, !UPT, gsb0 ;  /* 0x00e00000049879f0 */ /* 0x000fe2000c0008ff */
[----:B------:R-:W-:Y:S01]  /*163f0*/  UMOV UR6, UR8 ;  /* 0x0000000800067c82 */ /* 0x000fe20008000000 */
[----:B------:R-:W-:Y:S01]  /*16400*/  UMOV UR7, UR9 ;  /* 0x0000000900077c82 */ /* 0x000fe20008000000 */
        /* <DEDUP_REMOVED lines=179> */
.L_x_1742:
[----:B------:R-:W-:Y:S01]  /*16f40*/  SHF.L.U32 R2, R205, 0x1f, RZ ;  /* 0x0000001fcd027819 */ /* 0x000fe200000006ff */
[----:B------:R-:W-:-:S04]  /*16f50*/  IMAD R0, R22, 0x8, R16 ;  /* 0x0000000816007824 */ /* 0x000fc800078e0210 */
[----:B------:R0:W1:Y:S01]  /*16f60*/  SYNCS.PHASECHK.TRANS64.TRYWAIT P4, [R0+URZ+0x30850], R2 ;  /* 0x03085002000075a7 */ /* 0x000062000808017f */
[----:B------:R-:W-:Y:S05]  /*16f70*/  @!P0 BRA `(.L_x_1743) ;  /* 0x0000000000048947 */ /* 0x000fea0003800000 */
[----:B------:R-:W-:Y:S01]  /*16f80*/  BPT.TRAP 0x1 ;  /* 0x000000040000795c */ /* 0x000fe20000300000 */
.L_x_1743:
[----:B------:R-:W-:Y:S04]  /*16f90*/  BSSY B2, `(.L_x_1744) ;  /* 0x0000004000027945 */ /* 0x000fe80003800000 */
[----:B-1----:R-:W-:Y:S05]  /*16fa0*/  @P4 BRA `(.L_x_1745) ;  /* 0x0000000000084947 */ /* 0x002fea0003800000 */
[----:B------:R-:W1:Y:S02]  /*16fb0*/  SYNCS.PHASECHK.TRANS64.TRYWAIT P4, [R0+URZ+0x30850], R2 ;  /* 0x03085002000075a7 */ /* 0x000e64000808017f */
[----:B-1----:R-:W-:Y:S05]  /*16fc0*/  @!P4 BRA `(.L_x_1746) ;  /* 0x000001780084c947 */ /* 0x002fea0003800000 */
.L_x_1745:
[----:B------:R-:W-:Y:S05]  /*16fd0*/  BSYNC B2 ;  /* 0x0000000000027941 */ /* 0x000fea0003800000 */
.L_x_1744:
[----:B01----:R-:W-:Y:S01]  /*16fe0*/  VIADD R2, R16, 0x400 ;  /* 0x0000040010027836 */ /* 0x003fe20000000000 */
[----:B------:R-:W2:Y:S01]  /*16ff0*/  LDL R205, [R1+0x34] ;  /* 0x0000340001cd7983 */ /* 0x000ea20000100800 */
[----:B------:R-:W-:Y:S01]  /*17000*/  IMAD.MOV.U32 R3, RZ, RZ, 0x40000040 ;  /* 0x40000040ff037424 */ /* 0x000fe200078e00ff */
[----:B------:R-:W-:Y:S01]  /*17010*/  WARPGROUP.ARRIVE ;  /* 0x00000000000079c5 */ /* 0x000fe20000000000 */
[----:B------:R-:W-:Y:S01]  /*17020*/  ULDC UR4, c[0x0][0x9dc] ;  /* 0x0002770000047ab9 */ /* 0x000fe20000000800 */
[----:B------:R-:W-:-:S04]  /*17030*/  SHF.R.U32.HI R2, RZ, 0x4, R2 ;  /* 0x00000004ff027819 */ /* 0x000fc80000011602 */
[----:B------:R-:W-:-:S04]  /*17040*/  LOP3.LUT R2, R2, 0x3fff, RZ, 0xc0, !PT ;  /* 0x00003fff02027812 */ /* 0x000fc800078ec0ff */
[----:B------:R-:W-:-:S04]  /*17050*/  LOP3.LUT R2, R2, 0x2000000, RZ, 0xfc, !PT ;  /* 0x0200000002027812 */ /* 0x000fc800078efcff */
[----:B------:R-:W-:Y:S02]  /*17060*/  LEA R2, R22, R2, 0xb ;  /* 0x0000000216027211 */ /* 0x000fe400078e58ff */
[----:B------:R-:W-:Y:S01]  /*17070*/  R2UR UR7, R3 ;  /* 0x00000000030772ca */ /* 0x000fe200000e0000 */
[----:B------:R-:W2:Y:S01]  /*17080*/  LDL R22, [R1+0x14] ;  /* 0x0000140001167983 */ /* 0x000ea20000100800 */
[----:B------:R-:W-:Y:S01]  /*17090*/  R2UR UR6, R2 ;  /* 0x00000000020672ca */ /* 0x000fe200000e0000 */
[----:B------:R-:W-:-:S12]  /*170a0*/  IMAD.MOV.U32 R3, RZ, RZ, 0x40000040 ;  /* 0x40000040ff037424 */ /* 0x000fd800078e00ff */
[----:B------:R-:W-:Y:S03]  /*170b0*/  HGMMA.64x256x16.F32 R24, R196, gdesc[UR4].tnspB, R24, gsb0 ;  /* 0x43e00004c4187df0 */ /* 0x000fe60008000818 */
[----:B------:R-:W-:Y:S02]  /*170c0*/  WARPGROUP.DEPBAR.LE gsb0, 0x0 ;  /* 0x00008000000079c5 */ /* 0x000fe40000010000 */
[----:B------:R-:W-:Y:S01]  /*170d0*/  VIADD R196, R2, 0x80 ;  /* 0x0000008002c47836 */ /* 0x000fe20000000000 */
[----:B------:R-:W-:Y:S01]  /*170e0*/  WARPGROUP.ARRIVE ;  /* 0x00000000000079c5 */ /* 0x000fe20000000000 */
[----:B------:R-:W-:-:S03]  /*170f0*/  IMAD.MOV.U32 R197, RZ, RZ, 0x40000040 ;  /* 0x40000040ffc57424 */ /* 0x000fc600078e00ff */
[----:B------:R-:W-:Y:S02]  /*17100*/  R2UR UR6, R196 ;  /* 0x00000000c40672ca */ /* 0x000fe400000e0000 */
[----:B------:R-:W-:-:S15]  /*17110*/  R2UR UR7, R197 ;  /* 0x00000000c50772ca */ /* 0x000fde00000e0000 */
[----:B------:R-:W-:-:S01]  /*17120*/  NOP ;  /* 0x0000000000007918 */ /* 0x000fc20000000000 */
[----:B------:R-:W-:Y:S03]  /*17130*/  HGMMA.64x256x16.F32 R24, R192, gdesc[UR4].tnspB, R24, gsb0 ;  /* 0x43e00004c0187df0 */ /* 0x000fe60008000818 */
[----:B------:R-:W-:Y:S02]  /*17140*/  WARPGROUP.DEPBAR.LE gsb0, 0x0 ;  /* 0x00008000000079c5 */ /* 0x000fe40000010000 */
[C---:B------:R-:W-:Y:S01]  /*17150*/  VIADD R192, R2.reuse, 0x100 ;  /* 0x0000010002c07836 */ /* 0x040fe20000000000 */
[----:B------:R-:W-:Y:S01]  /*17160*/  WARPGROUP.ARRIVE ;  /* 0x00000000000079c5 */ /* 0x000fe20000000000 */
[----:B------:R-:W-:Y:S02]  /*17170*/  IMAD.MOV.U32 R193, RZ, RZ, 0x40000040 ;  /* 0x40000040ffc17424 */ /* 0x000fe400078e00ff */
[----:B------:R-:W-:Y:S01]  /*17180*/  VIADD R2, R2, 0x180 ;  /* 0x0000018002027836 */ /* 0x000fe20000000000 */
[----:B------:R-:W-:-:S02]  /*17190*/  R2UR UR6, R192 ;  /* 0x00000000c00672ca */ /* 0x000fc400000e0000 */
[----:B------:R-:W-:-:S15]  /*171a0*/  R2UR UR7, R193 ;  /* 0x00000000c10772ca */ /* 0x000fde00000e0000 */
[----:B------:R-:W-:-:S01]  /*171b0*/  NOP ;  /* 0x0000000000007918 */ /* 0x000fc20000000000 */
[----:B------:R-:W-:Y:S01]  /*171c0*/  HGMMA.64x256x16.F32 R24, R188, gdesc[UR4].tnspB, R24, gsb0 ;  /* 0x43e00004bc187df0 */ /* 0x000fe20008000818 */
[----:B------:R-:W-:Y:S02]  /*171d0*/  R2UR UR6, R2 ;  /* 0x00000000020672ca */ /* 0x000fe400000e0000 */
[----:B------:R-:W-:Y:S01]  /*171e0*/  R2UR UR7, R3 ;  /* 0x00000000030772ca */ /* 0x000fe200000e0000 */
[----:B------:R-:W0:Y:S08]  /*171f0*/  @P2 LDC R2, c[0x0][0x450] ;  /* 0x00011400ff022b82 */ /* 0x000e300000000800 */
[----:B------:R-:W1:Y:S01]  /*17200*/  @P2 LDC R3, c[0x0][0x44c] ;  /* 0x00011300ff032b82 */ /* 0x000e620000000800 */
[----:B------:R-:W-:-:S02]  /*17210*/  WARPGROUP.DEPBAR.LE gsb0, 0x0 ;  /* 0x00008000000079c5 */ /* 0x000fc40000010000 */
[----:B------:R-:W-:-:S13]  /*17220*/  WARPGROUP.ARRIVE ;  /* 0x00000000000079c5 */ /* 0x000fda0000000000 */
[----:B------:R-:W-:Y:S03]  /*17230*/  HGMMA.64x256x16.F32 R24, R184, gdesc[UR4].tnspB, R24, gsb0 ;  /* 0x43e00004b8187df0 */ /* 0x000fe60008000818 */
[----:B------:R-:W-:Y:S02]  /*17240*/  WARPGROUP.DEPBAR.LE gsb0, 0x0 ;  /* 0x00008000000079c5 */ /* 0x000fe40000010000 */
[----:B--2---:R-:W-:Y:S02]  /*17250*/  IMAD.IADD R184, R205, 0x1, R22 ;  /* 0x00000001cdb87824 */ /* 0x004fe400078e0216 */
[----:B------:R-:W-:Y:S02]  /*17260*/  IMAD.SHL.U32 R22, R204, 0x40, RZ ;  /* 0x00000040cc167824 */ /* 0x000fe400078e00ff */
[----:B-1----:R-:W-:-:S03]  /*17270*/  @P2 IMAD.HI.U32 R3, R184, R3, RZ ;  /* 0x00000003b8032227 */ /* 0x002fc600078e00ff */
[----:B------:R-:W-:Y:S02]  /*17280*/  IADD3 R187, -R229, 0x1, -R22 ;  /* 0x00000001e5bb7810 */ /* 0x000fe40007ffe916 */
[----:B0-----:R-:W-:Y:S02]  /*17290*/  @P2 SHF.R.U32.HI R184, RZ, R2, R3 ;  /* 0x00000002ffb82219 */ /* 0x001fe40000011603 */
[----:B------:R-:W-:Y:S01]  /*172a0*/  @!P1 IADD3 R2, R232, 0x30840, RZ ;  /* 0x00030840e8029810 */ /* 0x000fe20007ffe0ff */
[----:B------:R-:W-:Y:S01]  /*172b0*/  IMAD.U32 R232, RZ, RZ, UR4 ;  /* 0x00000004ffe87e24 */ /* 0x000fe2000f8e00ff */
[----:B------:R-:W-:Y:S01]  /*172c0*/  IADD3 R187, -R220, R187, R221 ;  /* 0x000000bbdcbb7210 */ /* 0x000fe20007ffe1dd */
[----:B------:R-:W0:Y:S01]  /*172d0*/  SHFL.IDX PT, R189, R184, RZ, 0x1c1f ;  /* 0x001c1fffb8bd7589 */ /* 0x000e2200000e0000 */
[----:B------:R-:W-:Y:S01]  /*172e0*/  @!P1 PRMT R2, RZ, 0x654, R2 ;  /* 0x00000654ff029816 */ /* 0x000fe20000000002 */
[----:B------:R-:W-:Y:S01]  /*172f0*/  ULDC UR4, c[0x0][0x9e0] ;  /* 0x0002780000047ab9 */ /* 0x000fe20000000800 */
[----:B------:R-:W-:-:S02]  /*17300*/  LOP3.LUT R188, RZ, R232, RZ, 0x33, !PT ;  /* 0x000000e8ffbc7212 */ /* 0x000fc400078e33ff */
[----:B------:R1:W-:Y:S03]  /*17310*/  @!P1 SYNCS.ARRIVE.TRANS64.RED.A1T0 RZ, [R2+URZ], RZ ;  /* 0x000000ff02ff99a7 */ /* 0x0003e6000810043f */
[----:B------:R-:W-:Y:S02]  /*17320*/  IMAD.IADD R188, R188, 0x1, R187 ;  /* 0x00000001bcbc7824 */ /* 0x000fe400078e02bb */
[----:B------:R-:W-:-:S04]  /*17330*/  VIADD R187, R187, UR4 ;  /* 0x00000004bbbb7c36 */ /* 0x000fc80008000000 */
[--C-:B0-----:R-:W-:Y:S02]  /*17340*/  IMAD.IADD R186, R187, 0x1, R189.reuse ;  /* 0x00000001bbba7824 */ /* 0x101fe400078e02bd */
[----:B------:R-:W-:Y:S01]  /*17350*/  IMAD.IADD R185, R188, 0x1, R189 ;  /* 0x00000001bcb97824 */ /* 0x000fe200078e02bd */
[----:B-1----:R-:W-:Y:S06]  /*17360*/  @!P3 BRA `(.L_x_1747) ;  /* 0x000000000060b947 */ /* 0x002fec0003800000 */
[----:B------:R-:W-:Y:S01]  /*17370*/  IADD3 R189, -R220, R221, R189 ;  /* 0x000000dddcbd7210 */ /* 0x000fe20007ffe1bd */
[----:B------:R-:W-:Y:S03]  /*17380*/  BSSY B2, `(.L_x_1748) ;  /* 0x0000012000027945 */ /* 0x000fe60003800000 */
        /* <DEDUP_REMOVED lines=11> */
.L_x_1749:
[----:B------:R-:W-:Y:S02]  /*17440*/  ULDC UR4, c[0x0][0x9e4] ;  /* 0x0002790000047ab9 */ /* 0x000fe40000000800 */
[----:B------:R-:W-:-:S05]  /*17450*/  IMAD.U32 R190, RZ, RZ, UR4 ;  /* 0x00000004ffbe7e24 */ /* 0x000fca000f8e00ff */
[----:B------:R-:W-:-:S13]  /*17460*/  ISETP.NE.AND P4, PT, R190, 0x1, PT ;  /* 0x00000001be00780c */ /* 0x000fda0003f85270 */
[----:B------:R-:W0:Y:S02]  /*17470*/  @P4 LDC.64 R2, c[0x0][0x9e8] ;  /* 0x00027a00ff024b82 */ /* 0x000e240000000a00 */
[----:B0-----:R-:W-:-:S05]  /*17480*/  @P4 IMAD.HI.U32 R2, R189, R2, RZ ;  /* 0x00000002bd024227 */ /* 0x001fca00078e00ff */
[----:B------:R-:W-:-:S07]  /*17490*/  @P4 SHF.R.U32.HI R189, RZ, R3, R2 ;  /* 0x00000003ffbd4219 */ /* 0x000fce0000011602 */
.L_x_1750:
[----:B------:R-:W-:Y:S05]  /*174a0*/  BSYNC B2 ;  /* 0x0000000000027941 */ /* 0x000fea0003800000 */
.L_x_1748:
[----:B------:R-:W-:-:S05]  /*174b0*/  IMAD R189, R189, R190, -R22 ;  /* 0x000000bebdbd7224 */ /* 0x000fca00078e0a16 */
[----:B------:R-:W-:-:S04]  /*174c0*/  IADD3 R189, -R229, R189, RZ ;  /* 0x000000bde5bd7210 */ /* 0x000fc80007ffe1ff */
[----:B------:R-:W-:Y:S02]  /*174d0*/  VIMNMX R185, R185, R189, !PT ;  /* 0x000000bdb9b97248 */ /* 0x000fe40007fe0100 */
[----:B------:R-:W-:-:S07]  /*174e0*/  VIADDMNMX R186, R189, R190, R186, PT ;  /* 0x000000bebdba7246 */ /* 0x000fce00038001ba */
.L_x_1747:
[----:B------:R-:W-:Y:S01]  /*174f0*/  ISETP.GT.AND P4, PT, R204, -0x1, PT ;  /* 0xffffffffcc00780c */ /* 0x000fe20003f84270 */
[----:B------:R-:W0:Y:S03]  /*17500*/  SHFL.IDX PT, R184, R184, 0x1, 0x1c1f ;  /* 0x003c1f00b8b87f89 */ /* 0x000e2600000e0000 */
[C---:B------:R-:W-:Y:S02]  /*17510*/  ISETP.GT.AND P6, PT, R185.reuse, RZ, P4 ;  /* 0x000000ffb900720c */ /* 0x040fe400027c4270 */
[----:B------:R-:W-:Y:S02]  /*17520*/  ISETP.GT.AND P5, PT, R185, 0x1, P4 ;  /* 0x00000001b900780c */ /* 0x000fe400027a4270 */
[C---:B------:R-:W-:Y:S02]  /*17530*/  ISETP.LT.OR P6, PT, R186.reuse, 0x1, P6 ;  /* 0x00000001ba00780c */ /* 0x040fe400037c1670 */
[----:B------:R-:W-:-:S02]  /*17540*/  ISETP.LT.OR P5, PT, R186, 0x2, P5 ;  /* 0x00000002ba00780c */ /* 0x000fc40002fa1670 */
[----:B------:R-:W-:Y:S02]  /*17550*/  FSEL R152, R152, -INF , !P6 ;  /* 0xff80000098987808 */ /* 0x000fe40007000000 */
[----:B------:R-:W-:Y:S02]  /*17560*/  FSEL R153, R153, -INF , !P5 ;  /* 0xff80000099997808 */ /* 0x000fe40006800000 */
[C---:B------:R-:W-:Y:S02]  /*17570*/  ISETP.GT.AND P6, PT, R185.reuse, 0x8, P4 ;  /* 0x00000008b900780c */ /* 0x040fe400027c4270 */
[----:B------:R-:W-:Y:S02]  /*17580*/  ISETP.GT.AND P5, PT, R185, 0x9, P4 ;  /* 0x00000009b900780c */ /* 0x000fe400027a4270 */
[C---:B------:R-:W-:Y:S02]  /*17590*/  ISETP.LT.OR P6, PT, R186.reuse, 0x9, P6 ;  /* 0x00000009ba00780c */ /* 0x040fe400037c1670 */
[----:B------:R-:W-:-:S02]  /*175a0*/  ISETP.LT.OR P5, PT, R186, 0xa, P5 ;  /* 0x0000000aba00780c */ /* 0x000fc40002fa1670 */
[----:B------:R-:W-:Y:S01]  /*175b0*/  FSEL R156, R156, -INF , !P6 ;  /* 0xff8000009c9c7808 */ /* 0x000fe20007000000 */
[--C-:B0-----:R-:W-:Y:S01]  /*175c0*/  IMAD.IADD R187, R187, 0x1, R184.reuse ;  /* 0x00000001bbbb7824 */ /* 0x101fe200078e02b8 */
[----:B------:R-:W-:Y:S01]  /*175d0*/  FSEL R157, R157, -INF , !P5 ;  /* 0xff8000009d9d7808 */ /* 0x000fe20006800000 */
[----:B------:R-:W-:Y:S01]  /*175e0*/  IMAD.IADD R188, R188, 0x1, R184 ;  /* 0x00000001bcbc7824 */ /* 0x000fe200078e02b8 */
[C---:B------:R-:W-:Y:S02]  /*175f0*/  ISETP.GT.AND P6, PT, R185.reuse, 0x10, P4 ;  /* 0x00000010b900780c */ /* 0x040fe400027c4270 */
        /* <DEDUP_REMOVED lines=34> */
[----:B------:R-:W-:Y:S01]  /*17820*/  FSEL R181, R181, -INF , !P5 ;  /* 0xff800000b5b57808 */ /* 0x000fe20006800000 */
[----:B------:R-:W-:Y:S08]  /*17830*/  @!P3 BRA `(.L_x_1751) ;  /* 0x000000000060b947 */ /* 0x000ff00003800000 */
        /* <DEDUP_REMOVED lines=13> */
.L_x_1753:
[----:B------:R-:W-:Y:S02]  /*17910*/  ULDC UR4, c[0x0][0x9e4] ;  /* 0x0002790000047ab9 */ /* 0x000fe40000000800 */
[----:B------:R-:W-:-:S05]  /*17920*/  IMAD.U32 R165, RZ, RZ, UR4 ;  /* 0x00000004ffa57e24 */ /* 0x000fca000f8e00ff */
[----:B------:R-:W-:-:S13]  /*17930*/  ISETP.NE.AND P5, PT, R165, 0x1, PT ;  /* 0x00000001a500780c */ /* 0x000fda0003fa5270 */
[----:B------:R-:W0:Y:S02]  /*17940*/  @P5 LDC.64 R2, c[0x0][0x9e8] ;  /* 0x00027a00ff025b82 */ /* 0x000e240000000a00 */
[----:B0-----:R-:W-:-:S05]  /*17950*/  @P5 IMAD.HI.U32 R2, R184, R2, RZ ;  /* 0x00000002b8025227 */ /* 0x001fca00078e00ff */
[----:B------:R-:W-:-:S07]  /*17960*/  @P5 SHF.R.U32.HI R184, RZ, R3, R2 ;  /* 0x00000003ffb85219 */ /* 0x000fce0000011602 */
.L_x_1754:
[----:B------:R-:W-:Y:S05]  /*17970*/  BSYNC B2 ;  /* 0x0000000000027941 */ /* 0x000fea0003800000 */
.L_x_1752:
[----:B------:R-:W-:-:S04]  /*17980*/  IMAD R22, R184, R165, -R22 ;  /* 0x000000a5b8167224 */ /* 0x000fc800078e0a16 */
[----:B------:R-:W-:-:S05]  /*17990*/  IMAD.IADD R22, R22, 0x1, -R229 ;  /* 0x0000000116167824 */ /* 0x000fca00078e0ae5 */
[----:B------:R-:W-:Y:S02]  /*179a0*/  VIMNMX R188, R188, R22, !PT ;  /* 0x00000016bcbc7248 */ /* 0x000fe40007fe0100 */
[----:B------:R-:W-:-:S07]  /*179b0*/  VIADDMNMX R187, R22, R165, R187, PT ;  /* 0x000000a516bb7246 */ /* 0x000fce00038001bb */
.L_x_1751:
[----:B------:R-:W-:Y:S01]  /*179c0*/  @!P1 VIADD R0, R0, 0x30860 ;  /* 0x0003086000009836 */ /* 0x000fe20000000000 */
[----:B------:R-:W2:Y:S01]  /*179d0*/  LDL R205, [R1+0x1c] ;  /* 0x00001c0001cd7983 */ /* 0x000ea20000100800 */
[----:B------:R-:W-:Y:S01]  /*179e0*/  ISETP.GT.AND P5, PT, R188, 0x1, P4 ;  /* 0x00000001bc00780c */ /* 0x000fe200027a4270 */
[----:B------:R-:W-:Y:S02]  /*179f0*/  ULDC UR4, c[0x0][0x988] ;  /* 0x0002620000047ab9 */ /* 0x000fe40000000800 */
[----:B------:R-:W-:Y:S02]  /*17a00*/  @!P1 PRMT R0, RZ, 0x654, R0 ;  /* 0x00000654ff009816 */ /* 0x000fe40000000000 */
[----:B------:R-:W-:Y:S02]  /*17a10*/  ISETP.LT.OR P5, PT, R187, 0x2, P5 ;  /* 0x00000002bb00780c */ /* 0x000fe40002fa1670 */
[----:B------:R0:W-:Y:S02]  /*17a20*/  @!P1 SYNCS.ARRIVE.TRANS64.RED.A1T0 RZ, [R0+URZ], RZ ;  /* 0x000000ff00ff99a7 */ /* 0x0001e4000810043f */
[----:B------:R-:W-:-:S02]  /*17a30*/  FSEL R155, R155, -INF , !P5 ;  /* 0xff8000009b9b7808 */ /* 0x000fc40006800000 */
[----:B------:R-:W-:Y:S02]  /*17a40*/  ISETP.GT.AND P5, PT, R188, 0x9, P4 ;  /* 0x00000009bc00780c */ /* 0x000fe400027a4270 */
[----:B0-----:R-:W-:Y:S02]  /*17a50*/  FMNMX.FTZ R0, R152, R5, !PT ;  /* 0x0000000598007209 */ /* 0x001fe40007810000 */
[----:B------:R-:W-:Y:S02]  /*17a60*/  ISETP.LT.OR P5, PT, R187, 0xa, P5 ;  /* 0x0000000abb00780c */ /* 0x000fe40002fa1670 */
[----:B------:R-:W-:Y:S02]  /*17a70*/  FMNMX.FTZ R0, R153, R0, !PT ;  /* 0x0000000099007209 */ /* 0x000fe40007810000 */
[----:B------:R-:W-:Y:S02]  /*17a80*/  FSEL R159, R159, -INF , !P5 ;  /* 0xff8000009f9f7808 */ /* 0x000fe40006800000 */
[----:B------:R-:W-:-:S02]  /*17a90*/  FMNMX.FTZ R0, R156, R0, !PT ;  /* 0x000000009c007209 */ /* 0x000fc40007810000 */
[----:B------:R-:W-:Y:S02]  /*17aa0*/  ISETP.GT.AND P5, PT, R188, 0x11, P4 ;  /* 0x00000011bc00780c */ /* 0x000fe400027a4270 */
[----:B------:R-:W-:Y:S02]  /*17ab0*/  FMNMX.FTZ R0, R157, R0, !PT ;  /* 0x000000009d007209 */ /* 0x000fe40007810000 */
        /* <DEDUP_REMOVED lines=22> */
[----:B------:R-:W-:Y:S02]  /*17c20*/  ISETP.GT.AND P5, PT, R188, RZ, P4 ;  /* 0x000000ffbc00720c */ /* 0x000fe400027a4270 */
[----:B------:R-:W-:Y:S02]  /*17c30*/  FMNMX.FTZ R0, R181, R0, !PT ;  /* 0x00000000b5007209 */ /* 0x000fe40007810000 */
[----:B------:R-:W-:-:S03]  /*17c40*/  ISETP.LT.OR P5, PT, R187, 0x1, P5 ;  /* 0x00000001bb00780c */ /* 0x000fc60002fa1670 */
[----:B------:R-:W0:Y:S01]  /*17c50*/  SHFL.BFLY PT, R2, R0, 0x2, 0x1f ;  /* 0x0c401f0000027f89 */ /* 0x000e2200000e0000 */
[----:B------:R-:W-:Y:S02]  /*17c60*/  FSEL R154, R154, -INF , !P5 ;  /* 0xff8000009a9a7808 */ /* 0x000fe40006800000 */
[----:B------:R-:W-:-:S04]  /*17c70*/  ISETP.GT.AND P5, PT, R188, 0x38, P4 ;  /* 0x00000038bc00780c */ /* 0x000fc800027a4270 */
[----:B------:R-:W-:-:S04]  /*17c80*/  ISETP.LT.OR P5, PT, R187, 0x39, P5 ;  /* 0x00000039bb00780c */ /* 0x000fc80002fa1670 */
[----:B------:R-:W-:Y:S02]  /*17c90*/  FSEL R182, R182, -INF , !P5 ;  /* 0xff800000b6b67808 */ /* 0x000fe40006800000 */
[----:B0-----:R-:W-:-:S05]  /*17ca0*/  FMNMX.FTZ R2, R0, R2, !PT ;  /* 0x0000000200027209 */ /* 0x001fca0007810000 */
[----:B------:R-:W0:Y:S02]  /*17cb0*/  SHFL.BFLY PT, R165, R2, 0x1, 0x1f ;  /* 0x0c201f0002a57f89 */ /* 0x000e2400000e0000 */
[----:B0-----:R-:W-:Y:S01]  /*17cc0*/  FMNMX.FTZ R165, R2, R165, !PT ;  /* 0x000000a502a57209 */ /* 0x001fe20007810000 */
[----:B------:R-:W-:-:S03]  /*17cd0*/  IMAD.U32 R2, RZ, RZ, UR4 ;  /* 0x00000004ff027e24 */ /* 0x000fc6000f8e00ff */
[C---:B------:R-:W-:Y:S01]  /*17ce0*/  FSETP.NEU.FTZ.AND P6, PT, R165.reuse, -INF , PT ;  /* 0xff800000a500780b */ /* 0x040fe20003fdd000 */
[----:B------:R-:W-:-:S03]  /*17cf0*/  FMUL.FTZ R0, R165, R2 ;  /* 0x00000002a5007220 */ /* 0x000fc60000410000 */
[----:B------:R-:W-:Y:S02]  /*17d00*/  FSEL R3, R165, RZ, P6 ;  /* 0x000000ffa5037208 */ /* 0x000fe40003000000 */
[----:B------:R-:W-:Y:S02]  /*17d10*/  FSEL R0, R0, RZ, P6 ;  /* 0x000000ff00007208 */ /* 0x000fe40003000000 */
[----:B------:R-:W-:Y:S01]  /*17d20*/  ISETP.GT.AND P6, PT, R188, 0x8, P4 ;  /* 0x00000008bc00780c */ /* 0x000fe200027c4270 */
[----:B------:R-:W-:Y:S01]  /*17d30*/  FADD.FTZ R3, -R3, R5 ;  /* 0x0000000503037221 */ /* 0x000fe20000010100 */
[----:B------:R-:W-:Y:S01]  /*17d40*/  FMNMX.FTZ R5, R154, R4, !PT ;  /* 0x000000049a057209 */ /* 0x000fe20007810000 */
[-CC-:B------:R-:W-:Y:S01]  /*17d50*/  FFMA.FTZ R152, R152, R2.reuse, -R0.reuse ;  /* 0x0000000298987223 */ /* 0x180fe20000010800 */
[----:B------:R-:W-:Y:S01]  /*17d60*/  ISETP.LT.OR P6, PT, R187, 0x9, P6 ;  /* 0x00000009bb00780c */ /* 0x000fe200037c1670 */
[-C--:B------:R-:W-:Y:S01]  /*17d70*/  FMUL.FTZ R3, R3, R2.reuse ;  /* 0x0000000203037220 */ /* 0x080fe20000410000 */
[----:B------:R-:W-:Y:S01]  /*17d80*/  FMNMX.FTZ R5, R155, R5, !PT ;  /* 0x000000059b057209 */ /* 0x000fe20007810000 */
[-CC-:B------:R-:W-:Y:S01]  /*17d90*/  FFMA.FTZ R153, R153, R2.reuse, -R0.reuse ;  /* 0x0000000299997223 */ /* 0x180fe20000010800 */
[----:B------:R-:W-:Y:S01]  /*17da0*/  FSEL R158, R158, -INF , !P6 ;  /* 0xff8000009e9e7808 */ /* 0x000fe20007000000 */
[-CC-:B------:R-:W-:Y:S01]  /*17db0*/  FFMA.FTZ R156, R156, R2.reuse, -R0.reuse ;  /* 0x000000029c9c7223 */ /* 0x180fe20000010800 */
[----:B------:R-:W-:Y:S01]  /*17dc0*/  ISETP.GT.AND P6, PT, R188, 0x10, P4 ;  /* 0x00000010bc00780c */ /* 0x000fe200027c4270 */
[-CC-:B------:R-:W-:Y:S01]  /*17dd0*/  FFMA.FTZ R157, R157, R2.reuse, -R0.reuse ;  /* 0x000000029d9d7223 */ /* 0x180fe20000010800 */
[----:B------:R-:W-:Y:S01]  /*17de0*/  FMNMX.FTZ R5, R158, R5, !PT ;  /* 0x000000059e057209 */ /* 0x000fe20007810000 */
[-CC-:B------:R-:W-:Y:S01]  /*17df0*/  FFMA.FTZ R160, R160, R2.reuse, -R0.reuse ;  /* 0x00000002a0a07223 */ /* 0x180fe20000010800 */
[----:B------:R-:W-:Y:S01]  /*17e00*/  ISETP.LT.OR P6, PT, R187, 0x11, P6 ;  /* 0x00000011bb00780c */ /* 0x000fe200037c1670 */
[-CC-:B------:R-:W-:Y:S01]  /*17e10*/  FFMA.FTZ R161, R161, R2.reuse, -R0.reuse ;  /* 0x00000002a1a17223 */ /* 0x180fe20000010800 */
        /* <DEDUP_REMOVED lines=19> */
[----:B------:R-:W-:Y:S01]  /*17f50*/  MUFU.EX2 R196, R152 ;  /* 0x0000009800c47308 */ /* 0x000fe20000000800 */
[----:B------:R-:W-:Y:S01]  /*17f60*/  FMNMX.FTZ R5, R167, R5, !PT ;  /* 0x00000005a7057209 */ /* 0x000fe20007810000 */
[----:B------:R-:W-:Y:S01]  /*17f70*/  FFMA.FTZ R0, R181, R2, -R0 ;  /* 0x00000002b5007223 */ /* 0x000fe20000010800 */
[----:B------:R-:W-:-:S02]  /*17f80*/  FSEL R170, R170, -INF , !P6 ;  /* 0xff800000aaaa7808 */ /* 0x000fc40007000000 */
[----:B------:R-:W-:Y:S02]  /*17f90*/  ISETP.GT.AND P6, PT, R188, 0x28, P4 ;  /* 0x00000028bc00780c */ /* 0x000fe400027c4270 */
[----:B------:R-:W-:Y:S01]  /*17fa0*/  FMNMX.FTZ R5, R170, R5, !PT ;  /* 0x00000005aa057209 */ /* 0x000fe20007810000 */
[----:B------:R-:W-:Y:S01]  /*17fb0*/  MUFU.EX2 R3, R3 ;  /* 0x0000000300037308 */ /* 0x000fe20000000800 */
[----:B------:R-:W-:Y:S02]  /*17fc0*/  ISETP.LT.OR P6, PT, R187, 0x29, P6 ;  /* 0x00000029bb00780c */ /* 0x000fe400037c1670 */
[----:B------:R-:W-:Y:S02]  /*17fd0*/  FMNMX.FTZ R5, R171, R5, !PT ;  /* 0x00000005ab057209 */ /* 0x000fe40007810000 */
[----:B------:R-:W-:Y:S02]  /*17fe0*/  FSEL R174, R174, -INF , !P6 ;  /* 0xff800000aeae7808 */ /* 0x000fe40007000000 */
[----:B------:R-:W-:Y:S01]  /*17ff0*/  ISETP.GT.AND P6, PT, R188, 0x30, P4 ;  /* 0x00000030bc00780c */ /* 0x000fe200027c4270 */
[----:B------:R-:W-:Y:S01]  /*18000*/  MUFU.EX2 R153, R153 ;  /* 0x0000009900997308 */ /* 0x000fe20000000800 */
[----:B------:R-:W-:-:S02]  /*18010*/  FMNMX.FTZ R5, R174, R5, !PT ;  /* 0x00000005ae057209 */ /* 0x000fc40007810000 */
[----:B------:R-:W-:Y:S02]  /*18020*/  ISETP.LT.OR P6, PT, R187, 0x31, P6 ;  /* 0x00000031bb00780c */ /* 0x000fe400037c1670 */
[----:B------:R-:W-:Y:S02]  /*18030*/  FMNMX.FTZ R5, R175, R5, !PT ;  /* 0x00000005af057209 */ /* 0x000fe40007810000 */
[----:B------:R-:W-:Y:S01]  /*18040*/  FSEL R178, R178, -INF , !P6 ;  /* 0xff800000b2b27808 */ /* 0x000fe20007000000 */
[----:B------:R-:W-:Y:S01]  /*18050*/  MUFU.EX2 R186, R0 ;  /* 0x0000000000ba7308 */ /* 0x000fe20000000800 */
[C---:B------:R-:W-:Y:S02]  /*18060*/  ISETP.GT.AND P6, PT, R188.reuse, 0x31, P4 ;  /* 0x00000031bc00780c */ /* 0x040fe400027c4270 */
[----:B------:R-:W-:Y:S02]  /*18070*/  ISETP.GT.AND P4, PT, R188, 0x39, P4 ;  /* 0x00000039bc00780c */ /* 0x000fe40002784270 */
[----:B------:R-:W-:-:S02]  /*18080*/  ISETP.LT.OR P6, PT, R187, 0x32, P6 ;  /* 0x00000032bb00780c */ /* 0x000fc400037c1670 */
[----:B------:R-:W-:Y:S01]  /*18090*/  FMNMX.FTZ R5, R178, R5, !PT ;  /* 0x00000005b2057209 */ /* 0x000fe20007810000 */
[----:B------:R-:W-:Y:S01]  /*180a0*/  MUFU.EX2 R156, R156 ;  /* 0x0000009c009c7308 */ /* 0x000fe20000000800 */
[----:B------:R-:W-:Y:S02]  /*180b0*/  FSEL R179, R179, -INF , !P6 ;  /* 0xff800000b3b37808 */ /* 0x000fe40007000000 */
[----:B------:R-:W-:Y:S02]  /*180c0*/  ISETP.LT.OR P4, PT, R187, 0x3a, P4 ;  /* 0x0000003abb00780c */ /* 0x000fe40002781670 */
[----:B------:R-:W-:Y:S02]  /*180d0*/  FMNMX.FTZ R5, R179, R5, !PT ;  /* 0x00000005b3057209 */ /* 0x000fe40007810000 */
[----:B------:R-:W-:Y:S01]  /*180e0*/  FSEL R183, R183, -INF , !P4 ;  /* 0xff800000b7b77808 */ /* 0x000fe20006000000 */
[----:B------:R-:W0:Y:S01]  /*180f0*/  MUFU.EX2 R157, R157 ;  /* 0x0000009d009d7308 */ /* 0x000e220000000800 */
[----:B------:R-:W-:-:S04]  /*18100*/  FMNMX.FTZ R5, R182, R5, !PT ;  /* 0x00000005b6057209 */ /* 0x000fc80007810000 */
[----:B------:R-:W-:-:S03]  /*18110*/  FMNMX.FTZ R22, R183, R5, !PT ;  /* 0x00000005b7167209 */ /* 0x000fc60007810000 */
[----:B------:R-:W-:Y:S02]  /*18120*/  MUFU.EX2 R160, R160 ;  /* 0x000000a000a07308 */ /* 0x000fe40000000800 */
[----:B------:R-:W1:Y:S06]  /*18130*/  SHFL.BFLY PT, R5, R22, 0x2, 0x1f ;  /* 0x0c401f0016057f89 */ /* 0x000e6c00000e0000 */
[----:B------:R-:W3:Y:S01]  /*18140*/  MUFU.EX2 R161, R161 ;  /* 0x000000a100a17308 */ /* 0x000ee20000000800 */
[----:B0-----:R-:W-:-:S07]  /*18150*/  F2FP.F16.F32.PACK_AB R198, R157, R156 ;  /* 0x0000009c9dc6723e */ /* 0x001fce00000000ff */
[----:B------:R-:W-:Y:S08]  /*18160*/  MUFU.EX2 R164, R164 ;  /* 0x000000a400a47308 */ /* 0x000ff00000000800 */
[----:B------:R-:W0:Y:S01]  /*18170*/  MUFU.EX2 R189, R189 ;  /* 0x000000bd00bd7308 */ /* 0x000e220000000800 */
[----:B---3--:R-:W-:Y:S02]  /*18180*/  F2FP.F16.F32.PACK_AB R192, R161, R160 ;  /* 0x000000a0a1c0723e */ /* 0x008fe400000000ff */
[----:B-1----:R-:W-:-:S05]  /*18190*/  FMNMX.FTZ R22, R22, R5, !PT ;  /* 0x0000000516167209 */ /* 0x002fca0007810000 */
[----:B------:R-:W1:Y:S01]  /*181a0*/  SHFL.BFLY PT, R5, R22, 0x1, 0x1f ;  /* 0x0c201f0016057f89 */ /* 0x000e6200000e0000 */
[----:B------:R-:W-:Y:S08]  /*181b0*/  MUFU.EX2 R168, R168 ;  /* 0x000000a800a87308 */ /* 0x000ff00000000800 */
[----:B------:R-:W3:Y:S01]  /*181c0*/  MUFU.EX2 R169, R169 ;  /* 0x000000a900a97308 */ /* 0x000ee20000000800 */
[----:B0-----:R-:W-:-:S07]  /*181d0*/  F2FP.F16.F32.PACK_AB R194, R189, R164 ;  /* 0x000000a4bdc2723e */ /* 0x001fce00000000ff */
[----:B------:R-:W-:Y:S01]  /*181e0*/  MUFU.EX2 R172, R172 ;  /* 0x000000ac00ac7308 */ /* 0x000fe20000000800 */
[----:B-1----:R-:W-:-:S07]  /*181f0*/  FMNMX.FTZ R152, R22, R5, !PT ;  /* 0x0000000516987209 */ /* 0x002fce0007810000 */
[----:B------:R-:W0:Y:S01]  /*18200*/  MUFU.EX2 R173, R173 ;  /* 0x000000ad00ad7308 */ /* 0x000e220000000800 */
[----:B---3--:R-:W-:Y:S01]  /*18210*/  F2FP.F16.F32.PACK_AB R188, R169, R168 ;  /* 0x000000a8a9bc723e */ /* 0x008fe200000000ff */
[----:B------:R-:W-:Y:S01]  /*18220*/  IMAD.MOV.U32 R22, RZ, RZ, R231 ;  /* 0x000000ffff167224 */ /* 0x000fe200078e00e7 */
[C---:B------:R-:W-:Y:S01]  /*18230*/  FSETP.NEU.FTZ.AND P4, PT, R152.reuse, -INF , PT ;  /* 0xff8000009800780b */ /* 0x040fe20003f9d000 */
[----:B------:R-:W-:-:S03]  /*18240*/  FMUL.FTZ R0, R152, R2 ;  /* 0x0000000298007220 */ /* 0x000fc60000410000 */
[----:B------:R-:W-:Y:S01]  /*18250*/  FSEL R5, R152, RZ, P4 ;  /* 0x000000ff98057208 */ /* 0x000fe20002000000 */
[----:B------:R-:W-:Y:S01]  /*18260*/  MUFU.EX2 R176, R176 ;  /* 0x000000b000b07308 */ /* 0x000fe20000000800 */
[----:B------:R-:W-:-:S03]  /*18270*/  FSEL R0, R0, RZ, P4 ;  /* 0x000000ff00007208 */ /* 0x000fc60002000000 */
[----:B------:R-:W-:Y:S02]  /*18280*/  FADD.FTZ R5, -R5, R4 ;  /* 0x0000000405057221 */ /* 0x000fe40000010100 */
        /* <DEDUP_REMOVED lines=16> */
[----:B------:R-:W-:Y:S01]  /*18390*/  FFMA.FTZ R0, R3, R228, R196 ;  /* 0x000000e403007223 */ /* 0x000fe200000100c4 */
[----:B------:R-:W-:Y:S01]  /*183a0*/  FMUL.FTZ R5, R5, R2 ;  /* 0x0000000205057220 */ /* 0x000fe20000410000 */
[----:B------:R-:W-:Y:S01]  /*183b0*/  MUFU.EX2 R154, R154 ;  /* 0x0000009a009a7308 */ /* 0x000fe20000000800 */
[C---:B--2---:R-:W-:Y:S01]  /*183c0*/  ISETP.GT.AND P4, PT, R204.reuse, R205, PT ;  /* 0x000000cdcc00720c */ /* 0x044fe20003f84270 */
[C---:B------:R-:W-:Y:S01]  /*183d0*/  FADD.FTZ R0, R153.reuse, R0 ;  /* 0x0000000099007221 */ /* 0x040fe20000010000 */
[----:B------:R-:W-:Y:S01]  /*183e0*/  F2FP.F16.F32.PACK_AB R196, R153, R196 ;  /* 0x000000c499c4723e */ /* 0x000fe200000000ff */
[----:B------:R-:W-:Y:S01]  /*183f0*/  VIADD R204, R204, 0xffffffff ;  /* 0xffffffffcccc7836 */ /* 0x000fe20000000000 */
[----:B0-----:R-:W-:Y:S01]  /*18400*/  F2FP.F16.F32.PACK_AB R190, R173, R172 ;  /* 0x000000acadbe723e */ /* 0x001fe200000000ff */
[----:B------:R-:W-:Y:S01]  /*18410*/  FADD.FTZ R0, R156, R0 ;  /* 0x000000009c007221 */ /* 0x000fe20000010000 */
[----:B------:R-:W-:Y:S01]  /*18420*/  MOV R205, R230 ;  /* 0x000000e600cd7202 */ /* 0x000fe20000000f00 */
[----:B------:R-:W0:Y:S02]  /*18430*/  MUFU.EX2 R155, R155 ;  /* 0x0000009b009b7308 */ /* 0x000e240000000800 */
[----:B------:R-:W-:-:S04]  /*18440*/  FADD.FTZ R0, R157, R0 ;  /* 0x000000009d007221 */ /* 0x000fc80000010000 */
[----:B------:R-:W-:Y:S02]  /*18450*/  FADD.FTZ R0, R160, R0 ;  /* 0x00000000a0007221 */ /* 0x000fe40000010000 */
[----:B------:R-:W-:Y:S02]  /*18460*/  MUFU.EX2 R158, R158 ;  /* 0x0000009e009e7308 */ /* 0x000fe40000000800 */
[----:B------:R-:W-:-:S04]  /*18470*/  FADD.FTZ R0, R161, R0 ;  /* 0x00000000a1007221 */ /* 0x000fc80000010000 */
[----:B------:R-:W-:Y:S02]  /*18480*/  FADD.FTZ R4, R164, R0 ;  /* 0x00000000a4047221 */ /* 0x000fe40000010000 */
[----:B------:R1:W2:Y:S01]  /*18490*/  MUFU.EX2 R0, R5 ;  /* 0x0000000500007308 */ /* 0x0002a20000000800 */
[----:B0-----:R-:W-:Y:S01]  /*184a0*/  F2FP.F16.F32.PACK_AB R197, R155, R154 ;  /* 0x0000009a9bc5723e */ /* 0x001fe200000000ff */
[----:B------:R-:W-:-:S04]  /*184b0*/  FADD.FTZ R4, R189, R4 ;  /* 0x00000004bd047221 */ /* 0x000fc80000010000 */
[----:B------:R-:W-:Y:S02]  /*184c0*/  FADD.FTZ R4, R168, R4 ;  /* 0x00000004a8047221 */ /* 0x000fe40000010000 */
[----:B------:R-:W0:Y:S01]  /*184d0*/  MUFU.EX2 R159, R159 ;  /* 0x0000009f009f7308 */ /* 0x000e220000000800 */
[----:B-1----:R-:W-:Y:S02]  /*184e0*/  IMAD.MOV.U32 R5, RZ, RZ, R165 ;  /* 0x000000ffff057224 */ /* 0x002fe400078e00a5 */
[----:B------:R-:W-:-:S04]  /*184f0*/  FADD.FTZ R4, R169, R4 ;  /* 0x00000004a9047221 */ /* 0x000fc80000010000 */
[----:B------:R-:W-:Y:S01]  /*18500*/  FADD.FTZ R4, R172, R4 ;  /* 0x00000004ac047221 */ /* 0x000fe20000010000 */
[----:B------:R-:W1:Y:S01]  /*18510*/  MUFU.EX2 R162, R162 ;  /* 0x000000a200a27308 */ /* 0x000e620000000800 */
[----:B--2---:R-:W-:Y:S02]  /*18520*/  FFMA.FTZ R227, R0, R227, R154 ;  /* 0x000000e300e37223 */ /* 0x004fe4000001009a */
[----:B------:R-:W-:Y:S02]  /*18530*/  FADD.FTZ R4, R173, R4 ;  /* 0x00000004ad047221 */ /* 0x000fe40000010000 */
[----:B------:R-:W-:Y:S02]  /*18540*/  FADD.FTZ R227, R155, R227 ;  /* 0x000000e39be37221 */ /* 0x000fe40000010000 */
[----:B------:R-:W-:Y:S01]  /*18550*/  FADD.FTZ R4, R176, R4 ;  /* 0x00000004b0047221 */ /* 0x000fe20000010000 */
[----:B------:R-:W2:Y:S01]  /*18560*/  MUFU.EX2 R163, R163 ;  /* 0x000000a300a37308 */ /* 0x000ea20000000800 */
[----:B------:R-:W-:Y:S01]  /*18570*/  FADD.FTZ R227, R158, R227 ;  /* 0x000000e39ee37221 */ /* 0x000fe20000010000 */
[----:B0-----:R-:W-:-:S03]  /*18580*/  F2FP.F16.F32.PACK_AB R199, R159, R158 ;  /* 0x0000009e9fc7723e */ /* 0x001fc600000000ff */
        /* <DEDUP_REMOVED lines=27> */
[C---:B--2---:R-:W-:Y:S01]  /*18740*/  FADD.FTZ R227, R179.reuse, R227 ;  /* 0x000000e3b3e37221 */ /* 0x044fe20000010000 */
[----:B------:R-:W-:-:S06]  /*18750*/  F2FP.F16.F32.PACK_AB R185, R179, R178 ;  /* 0x000000b2b3b9723e */ /* 0x000fcc00000000ff */
[----:B------:R-:W2:Y:S01]  /*18760*/  MUFU.EX2 R183, R183 ;  /* 0x000000b700b77308 */ /* 0x000ea20000000800 */
[----:B0-----:R-:W-:-:S04]  /*18770*/  FADD.FTZ R4, R180, R4 ;  /* 0x00000004b4047221 */ /* 0x001fc80000010000 */
[C---:B------:R-:W-:Y:S01]  /*18780*/  FADD.FTZ R228, R186.reuse, R4 ;  /* 0x00000004bae47221 */ /* 0x040fe20000010000 */
[----:B------:R-:W-:Y:S01]  /*18790*/  F2FP.F16.F32.PACK_AB R186, R186, R180 ;  /* 0x000000b4baba723e */ /* 0x000fe200000000ff */
[----:B------:R-:W-:Y:S02]  /*187a0*/  IMAD.MOV.U32 R4, RZ, RZ, R152 ;  /* 0x000000ffff047224 */ /* 0x000fe400078e0098 */
[----:B-1----:R-:W-:-:S04]  /*187b0*/  FADD.FTZ R227, R182, R227 ;  /* 0x000000e3b6e37221 */ /* 0x002fc80000010000 */
[C---:B--2---:R-:W-:Y:S01]  /*187c0*/  FADD.FTZ R227, R183.reuse, R227 ;  /* 0x000000e3b7e37221 */ /* 0x044fe20000010000 */
[----:B------:R-:W-:Y:S01]  /*187d0*/  F2FP.F16.F32.PACK_AB R187, R183, R182 ;  /* 0x000000b6b7bb723e */ /* 0x000fe200000000ff */
[----:B------:R-:W-:Y:S06]  /*187e0*/  @P4 BRA `(.L_x_1755) ;  /* 0xffffffd4004c4947 */ /* 0x000fec000383ffff */
[----:B------:R-:W-:Y:S05]  /*187f0*/  BSYNC B1 ;  /* 0x0000000000017941 */ /* 0x000fea0003800000 */
.L_x_1736:
[----:B------:R-:W-:Y:S02]  /*18800*/  IMAD.MOV.U32 R4, RZ, RZ, R152 ;  /* 0x000000ffff047224 */ /* 0x000fe400078e0098 */
[----:B------:R-:W-:Y:S02]  /*18810*/  IMAD.MOV.U32 R5, RZ, RZ, R165 ;  /* 0x000000ffff057224 */ /* 0x000fe400078e00a5 */
[----:B------:R-:W-:Y:S02]  /*18820*/  IMAD.MOV.U32 R22, RZ, RZ, R231 ;  /* 0x000000ffff167224 */ /* 0x000fe400078e00e7 */
[----:B------:R-:W-:-:S07]  /*18830*/  IMAD.MOV.U32 R205, RZ, RZ, R230 ;  /* 0x000000ffffcd7224 */ /* 0x000fce00078e00e6 */
.L_x_1735:
[----:B------:R-:W-:Y:S05]  /*18840*/  BSYNC B0 ;  /* 0x0000000000007941 */ /* 0x000fea0003800000 */
.L_x_1734:
[----:B------:R-:W2:Y:S01]  /*18850*/  LDL R153, [R1+0x14] ;  /* 0x0000140001997983 */ /* 0x000ea20000100800 */
[----:B------:R-:W0:Y:S08]  /*18860*/  LDC R152, c[0x0][0x448] ;  /* 0x00011200ff987b82 */ /* 0x000e300000000800 */
[----:B------:R-:W1:Y:S01]  /*18870*/  LDC R155, c[0x0][0x9e4] ;  /* 0x00027900ff9b7b82 */ /* 0x000e620000000800 */
[----:B0-----:R-:W-:-:S02]  /*18880*/  ISETP.NE.AND P5, PT, R152, 0x1, PT ;  /* 0x000000019800780c */ /* 0x001fc40003fa5270 */
[----:B-1----:R-:W-:-:S11]  /*18890*/  ISETP.GE.AND P6, PT, R155, 0x1, PT ;  /* 0x000000019b00780c */ /* 0x002fd60003fc6270 */
[----:B------:R-:W0:Y:S08]  /*188a0*/  @P5 LDC R154, c[0x0][0x44c] ;  /* 0x00011300ff9a5b82 */ /* 0x000e300000000800 */
[----:B------:R-:W1:Y:S01]  /*188b0*/  @P5 LDC R152, c[0x0][0x450] ;  /* 0x00011400ff985b82 */ /* 0x000e620000000800 */
[----:B--2---:R-:W-:-:S04]  /*188c0*/  VIADD R153, R153, 0x7f ;  /* 0x0000007f99997836 */ /* 0x004fc80000000000 */
[----:B0-----:R-:W-:-:S05]  /*188d0*/  @P5 IMAD.HI.U32 R154, R153, R154, RZ ;  /* 0x0000009a999a5227 */ /* 0x001fca00078e00ff */
[----:B-1----:R-:W-:Y:S02]  /*188e0*/  @P5 SHF.R.U32.HI R153, RZ, R152, R154 ;  /* 0x00000098ff995219 */ /* 0x002fe4000001169a */
[----:B------:R-:W-:-:S04]  /*188f0*/  IADD3 R152, R221, 0x1, -R220 ;  /* 0x00000001dd987810 */ /* 0x000fc80007ffe8dc */
[----:B------:R-:W-:-:S05]  /*18900*/  IADD3 R153, R152, R153, RZ ;  /* 0x0000009998997210 */ /* 0x000fca0007ffe0ff */
[----:B------:R-:W-:Y:S01]  /*18910*/  IMAD.IADD R232, R153, 0x1, -R232 ;  /* 0x0000000199e87824 */ /* 0x000fe200078e0ae8 */
[----:B------:R-:W-:Y:S06]  /*18920*/  @!P6 BRA `(.L_x_1756) ;  /* 0x000000000048e947 */ /* 0x000fec0003800000 */
[----:B------:R-:W-:Y:S01]  /*18930*/  IMAD.MOV.U32 R154, RZ, RZ, R153 ;  /* 0x000000ffff9a7224 */ /* 0x000fe200078e0099 */
[----:B------:R-:W-:Y:S04]  /*18940*/  BSSY B0, `(.L_x_1757) ;  /* 0x000000e000007945 */ /* 0x000fe80003800000 */
        /* <DEDUP_REMOVED lines=9> */
.L_x_1758:
[----:B------:R-:W-:-:S13]  /*189e0*/  ISETP.NE.AND P2, PT, R155, 0x1, PT ;  /* 0x000000019b00780c */ /* 0x000fda0003f45270 */
[----:B------:R-:W0:Y:S02]  /*189f0*/  @P2 LDC.64 R152, c[0x0][0x9e8] ;  /* 0x00027a00ff982b82 */ /* 0x000e240000000a00 */
[----:B0-----:R-:W-:-:S05]  /*18a00*/  @P2 IMAD.HI.U32 R152, R154, R152, RZ ;  /* 0x000000989a982227 */ /* 0x001fca00078e00ff */
[----:B------:R-:W-:-:S07]  /*18a10*/  @P2 SHF.R.U32.HI R154, RZ, R153, R152 ;  /* 0x00000099ff9a2219 */ /* 0x000fce0000011698 */
.L_x_1759:
[----:B------:R-:W-:Y:S05]  /*18a20*/  BSYNC B0 ;  /* 0x0000000000007941 */ /* 0x000fea0003800000 */
.L_x_1757:
[----:B------:R-:W-:-:S05]  /*18a30*/  IMAD R154, R154, R155, RZ ;  /* 0x0000009b9a9a7224 */ /* 0x000fca00078e02ff */
[----:B------:R-:W-:-:S07]  /*18a40*/  VIMNMX R232, R232, R154, !PT ;  /* 0x0000009ae8e87248 */ /* 0x000fce0007fe0100 */
.L_x_1756:
[----:B------:R-:W2:Y:S01]  /*18a50*/  LDL R153, [R1+0x38] ;  /* 0x0000380001997983 */ /* 0x000ea20000100800 */
[----:B------:R-:W-:Y:S01]  /*18a60*/  VIADD R232, R232, 0x3f ;  /* 0x0000003fe8e87836 */ /* 0x000fe20000000000 */
[----:B------:R-:W-:Y:S04]  /*18a70*/  BSSY B0, `(.L_x_1760) ;  /* 0x000020d000007945 */ /* 0x000fe80003800000 */
[----:B------:R-:W-:-:S04]  /*18a80*/  SHF.R.S32.HI R152, RZ, 0x1f, R232 ;  /* 0x0000001fff987819 */ /* 0x000fc800000114e8 */
[----:B------:R-:W-:-:S04]  /*18a90*/  LEA.HI R152, R152, R232, RZ, 0x6 ;  /* 0x000000e898987211 */ /* 0x000fc800078f30ff */
[----:B------:R-:W-:-:S04]  /*18aa0*/  SHF.R.S32.HI R152, RZ, 0x6, R152 ;  /* 0x00000006ff987819 */ /* 0x000fc80000011498 */
[----:B--2---:R-:W-:-:S04]  /*18ab0*/  VIMNMX R153, R153, R152, !PT ;  /* 0x0000009899997248 */ /* 0x004fc80007fe0100 */
[----:B------:R-:W-:Y:S01]  /*18ac0*/  ISETP.GE.AND P2, PT, R204, R153, PT ;  /* 0x00000099cc00720c */ /* 0x000fe20003f46270 */
[----:B------:R0:W-:-:S12]  /*18ad0*/  STL [R1+0x1c], R153 ;  /* 0x00001c9901007387 */ /* 0x0001d80000100800 */
[----:B0-----:R-:W-:Y:S05]  /*18ae0*/  @!P2 BRA `(.L_x_1761) ;  /* 0x000000200014a947 */ /* 0x001fea0003800000 */
[----:B------:R-:W-:Y:S01]  /*18af0*/  BSSY B1, `(.L_x_1762) ;  /* 0x0000203000017945 */ /* 0x000fe20003800000 */
[----:B------:R-:W-:Y:S02]  /*18b00*/  IMAD.MOV.U32 R232, RZ, RZ, R204 ;  /* 0x000000ffffe87224 */ /* 0x000fe400078e00cc */
[----:B------:R-:W-:Y:S02]  /*18b10*/  IMAD.MOV.U32 R231, RZ, RZ, R4 ;  /* 0x000000ffffe77224 */ /* 0x000fe400078e0004 */
[----:B------:R-:W-:Y:S02]  /*18b20*/  IMAD.MOV.U32 R230, RZ, RZ, R5 ;  /* 0x000000ffffe67224 */ /* 0x000fe400078e0005 */
[----:B------:R-:W-:Y:S02]  /*18b30*/  IMAD.MOV.U32 R204, RZ, RZ, R205 ;  /* 0x000000ffffcc7224 */ /* 0x000fe400078e00cd */
[----:B------:R-:W-:-:S07]  /*18b40*/  IMAD.MOV.U32 R236, RZ, RZ, R22 ;  /* 0x000000ffffec7224 */ /* 0x000fce00078e0016 */
.L_x_1773:
[----:B------:R-:W-:-:S04]  /*18b50*/  IADD3 R22, R236, 0x1, RZ ;  /* 0x00000001ec167810 */ /* 0x000fc80007ffe0ff */
[----:B------:R-:W-:-:S04]  /*18b60*/  ISETP.NE.AND P2, PT, R22, 0x2, PT ;  /* 0x000000021600780c */ /* 0x000fc80003f45270 */
[----:B------:R-:W-:Y:S02]  /*18b70*/  SEL R205, RZ, 0x1, P2 ;  /* 0x00000001ffcd7807 */ /* 0x000fe40001000000 */
[----:B------:R-:W-:Y:S02]  /*18b80*/  SEL R22, R22, RZ, P2 ;  /* 0x000000ff16167207 */ /* 0x000fe40001000000 */
[----:B------:R-:W-:Y:S01]  /*18b90*/  LOP3.LUT R205, R204, R205, RZ, 0x3c, !PT ;  /* 0x000000cdcccd7212 */ /* 0x000fe200078e3cff */
[----:B------:R-:W-:Y:S06]  /*18ba0*/  @!P0 BRA `(.L_x_1763) ;  /* 0x0000000000048947 */ /* 0x000fec0003800000 */
[----:B------:R-:W-:Y:S01]  /*18bb0*/  BPT.TRAP 0x1 ;  /* 0x000000040000795c */ /* 0x000fe20000300000 */
.L_x_1763:
[----:B------:R-:W-:Y:S01]  /*18bc0*/  IMAD R4, R22, 0x8, R16 ;  /* 0x0000000816047824 */ /* 0x000fe200078e0210 */
[----:B------:R-:W-:-:S04]  /*18bd0*/  SHF.L.U32 R5, R205, 0x1f, RZ ;  /* 0x0000001fcd057819 */ /* 0x000fc800000006ff */
[----:B------:R0:W1:Y:S01]  /*18be0*/  SYNCS.PHASECHK.TRANS64.TRYWAIT P2, [R4+URZ+0x30830], R5 ;  /* 0x03083005040075a7 */ /* 0x000062000804017f */
[----:B------:R-:W-:Y:S05]  /*18bf0*/  @!P0 BRA `(.L_x_1764) ;  /* 0x0000000000048947 */ /* 0x000fea0003800000 */
[----:B------:R-:W-:Y:S01]  /*18c00*/  BPT.TRAP 0x1 ;  /* 0x000000040000795c */ /* 0x000fe20000300000 */
.L_x_1764:
        /* <DEDUP_REMOVED lines=8> */
.L_x_1766:
[----:B------:R-:W-:Y:S05]  /*18c90*/  BSYNC B2 ;  /* 0x0000000000027941 */ /* 0x000fea0003800000 */
.L_x_1765:
[----:B------:R-:W-:Y:S01]  /*18ca0*/  R2UR UR4, R152 ;  /* 0x00000000980472ca */ /* 0x000fe200000e0000 */
[----:B01----:R-:W-:Y:S01]  /*18cb0*/  IMAD.MOV.U32 R4, RZ, RZ, R158 ;  /* 0x000000ffff047224 */ /* 0x003fe200078e009e */
[----:B------:R-:W-:Y:S01]  /*18cc0*/  MOV R152, R2 ;  /* 0x0000000200987202 */ /* 0x000fe20000000f00 */
[----:B------:R-:W-:Y:S01]  /*18cd0*/  IMAD.MOV.U32 R5, RZ, RZ, 0x40000040 ;  /* 0x40000040ff057424 */ /* 0x000fe200078e00ff */
[----:B------:R-:W-:Y:S01]  /*18ce0*/  R2UR UR12, R216 ;  /* 0x00000000d80c72ca */ /* 0x000fe200000e0000 */
[----:B------:R-:W-:Y:S01]  /*18cf0*/  IMAD.MOV.U32 R153, RZ, RZ, 0x40000040 ;  /* 0x40000040ff997424 */ /* 0x000fe200078e00ff */
[----:B------:R-:W-:Y:S01]  /*18d00*/  R2UR UR8, R152 ;  /* 0x00000000980872ca */ /* 0x000fe200000e0000 */
[----:B------:R-:W-:Y:S01]  /*18d10*/  VIADD R152, R158, 0x200 ;  /* 0x000002009e987836 */ /* 0x000fe20000000000 */
[----:B------:R-:W-:Y:S01]  /*18d20*/  R2UR UR6, R4 ;  /* 0x00000000040672ca */ /* 0x000fe200000e0000 */
[C---:B------:R-:W-:Y:S01]  /*18d30*/  VIADD R4, R158.reuse, 0x6 ;  /* 0x000000069e047836 */ /* 0x040fe20000000000 */
[----:B------:R-:W-:Y:S01]  /*18d40*/  R2UR UR11, R5 ;  /* 0x00000000050b72ca */ /* 0x000fe200000e0000 */
[----:B------:R-:W-:Y:S01]  /*18d50*/  VIADD R156, R158, 0x204 ;  /* 0x000002049e9c7836 */ /* 0x000fe20000000000 */
[----:B------:R-:W-:Y:S01]  /*18d60*/  R2UR UR14, R152 ;  /* 0x00000000980e72ca */ /* 0x000fe200000e0000 */
[----:B------:R-:W-:Y:S01]  /*18d70*/  VIADD R152, R158, 0x206 ;  /* 0x000002069e987836 */ /* 0x000fe20000000000 */
[----:B------:R-:W-:Y:S01]  /*18d80*/  R2UR UR10, R4 ;  /* 0x00000000040a72ca */ /* 0x000fe200000e0000 */
[----:B------:R-:W-:Y:S01]  /*18d90*/  VIADD R154, R158, 0x202 ;  /* 0x000002029e9a7836 */ /* 0x000fe20000000000 */
[----:B------:R-:W-:Y:S01]  /*18da0*/  R2UR UR5, R153 ;  /* 0x00000000990572ca */ /* 0x000fe200000e0000 */
[----:B------:R-:W-:Y:S01]  /*18db0*/  IMAD.MOV.U32 R155, RZ, RZ, 0x40000040 ;  /* 0x40000040ff9b7424 */ /* 0x000fe200078e00ff */
[----:B------:R-:W-:Y:S01]  /*18dc0*/  R2UR UR22, R156 ;  /* 0x000000009c1672ca */ /* 0x000fe200000e0000 */
[----:B------:R-:W-:Y:S01]  /*18dd0*/  VIADD R156, R158, 0x400 ;  /* 0x000004009e9c7836 */ /* 0x000fe20000000000 */
[----:B------:R-:W-:Y:S01]  /*18de0*/  R2UR UR26, R152 ;  /* 0x00000000981a72ca */ /* 0x000fe200000e0000 */
[----:B------:R-:W-:Y:S01]  /*18df0*/  IMAD.MOV.U32 R157, RZ, RZ, 0x40000040 ;  /* 0x40000040ff9d7424 */ /* 0x000fe200078e00ff */
[----:B------:R-:W-:Y:S01]  /*18e00*/  IADD3 R152, R158, 0x404, RZ ;  /* 0x000004049e987810 */ /* 0x000fe20007ffe0ff */
[-C--:B------:R-:W-:Y:S01]  /*18e10*/  FMUL.FTZ R24, R24, R3.reuse ;  /* 0x0000000318187220 */ /* 0x080fe20000410000 */
[----:B------:R-:W-:Y:S01]  /*18e20*/  R2UR UR18, R154 ;  /* 0x000000009a1272ca */ /* 0x000fe200000e0000 */
[----:B------:R-:W-:Y:S01]  /*18e30*/  VIADD R154, R158, 0x402 ;  /* 0x000004029e9a7836 */ /* 0x000fe20000000000 */
[----:B------:R-:W-:Y:S01]  /*18e40*/  R2UR UR30, R156 ;  /* 0x000000009c1e72ca */ /* 0x000fe200000e0000 */
[----:B------:R-:W-:Y:S01]  /*18e50*/  VIADD R156, R158, 0x406 ;  /* 0x000004069e9c7836 */ /* 0x000fe20000000000 */
[----:B------:R-:W-:Y:S01]  /*18e60*/  R2UR UR38, R152 ;  /* 0x00000000982672ca */ /* 0x000fe200000e0000 */
[----:B------:R-:W-:Y:S01]  /*18e70*/  VIADD R152, R158, 0x600 ;  /* 0x000006009e987836 */ /* 0x000fe20000000000 */
[----:B------:R-:W-:Y:S01]  /*18e80*/  MOV R4, UR11 ;  /* 0x0000000b00047c02 */ /* 0x000fe20008000f00 */
[----:B------:R-:W-:Y:S01]  /*18e90*/  UMOV UR11, UR5 ;  /* 0x00000005000b7c82 */ /* 0x000fe20008000000 */
[----:B------:R-:W-:Y:S01]  /*18ea0*/  MOV R2, UR10 ;  /* 0x0000000a00027c02 */ /* 0x000fe20008000f00 */
[----:B------:R-:W-:Y:S01]  /*18eb0*/  UMOV UR10, UR4 ;  /* 0x00000004000a7c82 */ /* 0x000fe20008000000 */
        /* <DEDUP_REMOVED lines=235> */
.L_x_1768:
[----:B------:R-:W-:Y:S01]  /*19d70*/  SHF.L.U32 R0, R204, 0x1f, RZ ;  /* 0x0000001fcc007819 */ /* 0x000fe200000006ff */
[----:B------:R-:W-:-:S04]  /*19d80*/  IMAD R204, R236, 0x8, R16 ;  /* 0x00000008eccc7824 */ /* 0x000fc800078e0210 */
[----:B------:R0:W1:Y:S01]  /*19d90*/  SYNCS.PHASECHK.TRANS64.TRYWAIT P2, [R204+URZ+0x30850], R0 ;  /* 0x03085000cc0075a7 */ /* 0x000062000804017f */
[----:B------:R-:W-:Y:S05]  /*19da0*/  @!P0 BRA `(.L_x_1769) ;  /* 0x0000000000048947 */ /* 0x000fea0003800000 */
[----:B------:R-:W-:Y:S01]  /*19db0*/  BPT.TRAP 0x1 ;  /* 0x000000040000795c */ /* 0x000fe20000300000 */
.L_x_1769:
[----:B------:R-:W-:Y:S04]  /*19dc0*/  BSSY B2, `(.L_x_1770) ;  /* 0x0000004000027945 */ /* 0x000fe80003800000 */
[----:B-1----:R-:W-:Y:S05]  /*19dd0*/  @P2 BRA `(.L_x_1771) ;  /* 0x0000000000082947 */ /* 0x002fea0003800000 */
[----:B------:R-:W1:Y:S02]  /*19de0*/  SYNCS.PHASECHK.TRANS64.TRYWAIT P2, [R204+URZ+0x30850], R0 ;  /* 0x03085000cc0075a7 */ /* 0x000e64000804017f */
[----:B-1----:R-:W-:Y:S05]  /*19df0*/  @!P2 BRA `(.L_x_1772) ;  /* 0x0000014c0020a947 */ /* 0x002fea0003800000 */
.L_x_1771:
[----:B------:R-:W-:Y:S05]  /*19e00*/  BSYNC B2 ;  /* 0x0000000000027941 */ /* 0x000fea0003800000 */
.L_x_1770:
[----:B01----:R-:W-:Y:S01]  /*19e10*/  VIADD R0, R16, 0x400 ;  /* 0x0000040010007836 */ /* 0x003fe20000000000 */
[----:B------:R-:W-:Y:S01]  /*19e20*/  MOV R3, 0x40000040 ;  /* 0x4000004000037802 */ /* 0x000fe20000000f00 */
[----:B------:R-:W-:Y:S01]  /*19e30*/  WARPGROUP.ARRIVE ;  /* 0x00000000000079c5 */ /* 0x000fe20000000000 */
[----:B------:R-:W-:Y:S01]  /*19e40*/  IMAD.MOV.U32 R5, RZ, RZ, 0x40000040 ;  /* 0x40000040ff057424 */ /* 0x000fe200078e00ff */
[----:B------:R-:W-:Y:S01]  /*19e50*/  ULDC UR4, c[0x0][0x988] ;  /* 0x0002620000047ab9 */ /* 0x000fe20000000800 */
[----:B------:R-:W-:Y:S02]  /*19e60*/  SHF.R.U32.HI R0, RZ, 0x4, R0 ;  /* 0x00000004ff007819 */ /* 0x000fe40000011600 */
[----:B------:R-:W-:Y:S01]  /*19e70*/  R2UR UR7, R3 ;  /* 0x00000000030772ca */ /* 0x000fe200000e0000 */
[----:B------:R-:W-:Y:S01]  /*19e80*/  IMAD.MOV.U32 R3, RZ, RZ, 0x40000040 ;  /* 0x40000040ff037424 */ /* 0x000fe200078e00ff */
[----:B------:R-:W-:-:S04]  /*19e90*/  LOP3.LUT R0, R0, 0x3fff, RZ, 0xc0, !PT ;  /* 0x00003fff00007812 */ /* 0x000fc800078ec0ff */
        /* <DEDUP_REMOVED lines=13> */
[----:B------:R-:W-:Y:S01]  /*19f70*/  FMNMX.FTZ R0, R160, R0, !PT ;  /* 0x00000000a0007209 */ /* 0x000fe20007810000 */
[----:B------:R-:W-:-:S03]  /*19f80*/  VIADD R2, R2, 0x180 ;  /* 0x0000018002027836 */ /* 0x000fc60000000000 */
        /* <DEDUP_REMOVED lines=14> */
[----:B------:R-:W-:Y:S02]  /*1a070*/  R2UR UR6, R4 ;  /* 0x00000000040672ca */ /* 0x000fe400000e0000 */
[----:B------:R-:W-:Y:S01]  /*1a080*/  R2UR UR7, R5 ;  /* 0x00000000050772ca */ /* 0x000fe200000e0000 */
        /* <DEDUP_REMOVED lines=8> */
[----:B------:R-:W-:Y:S02]  /*1a110*/  FMNMX.FTZ R0, R163, R0, !PT ;  /* 0x00000000a3007209 */ /* 0x000fe40007810000 */
[----:B0-----:R-:W-:Y:S01]  /*1a120*/  FMNMX.FTZ R5, R4, R5, !PT ;  /* 0x0000000504057209 */ /* 0x001fe20007810000 */
[----:B------:R-:W-:Y:S02]  /*1a130*/  WARPGROUP.DEPBAR.LE gsb0, 0x0 ;  /* 0x00008000000079c5 */ /* 0x000fe40000010000 */
[----:B------:R-:W-:-:S06]  /*1a140*/  WARPGROUP.ARRIVE ;  /* 0x00000000000079c5 */ /* 0x000fcc0000000000 */
[----:B------:R-:W-:Y:S01]  /*1a150*/  HGMMA.64x256x16.F32 R24, R188, gdesc[UR4].tnspB, R24, gsb0 ;  /* 0x43e00004bc187df0 */ /* 0x000fe20008000818 */
[----:B------:R-:W-:Y:S01]  /*1a160*/  R2UR UR7, R3 ;  /* 0x00000000030772ca */ /* 0x000fe200000e0000 */
[----:B------:R-:W-:Y:S01]  /*1a170*/  FADD.FTZ R3, -R5, R230 ;  /* 0x000000e605037221 */ /* 0x000fe20000010100 */
[----:B------:R-:W-:Y:S01]  /*1a180*/  R2UR UR6, R2 ;  /* 0x00000000020672ca */ /* 0x000fe200000e0000 */
[----:B------:R-:W2:Y:S01]  /*1a190*/  LDL R230, [R1+0x1c] ;  /* 0x00001c0001e67983 */ /* 0x000ea20000100800 */
        /* <DEDUP_REMOVED lines=8> */
[----:B------:R-:W-:-:S03]  /*1a220*/  IMAD.U32 R2, RZ, RZ, UR4 ;  /* 0x00000004ff027e24 */ /* 0x000fc6000f8e00ff */
[----:B------:R-:W-:Y:S01]  /*1a230*/  FMNMX.FTZ R4, R182, R4, !PT ;  /* 0x00000004b6047209 */ /* 0x000fe20007810000 */
[----:B------:R-:W-:-:S03]  /*1a240*/  FMUL.FTZ R0, R5, R2 ;  /* 0x0000000205007220 */ /* 0x000fc60000410000 */
[----:B------:R-:W-:Y:S01]  /*1a250*/  FMNMX.FTZ R4, R183, R4, !PT ;  /* 0x00000004b7047209 */ /* 0x000fe20007810000 */
[----:B------:R-:W-:-:S04]  /*1a260*/  FFMA.FTZ R196, R153, R2, -R0 ;  /* 0x0000000299c47223 */ /* 0x000fc80000010800 */
[----:B------:R-:W0:Y:S02]  /*1a270*/  SHFL.BFLY PT, R153, R4, 0x2, 0x1f ;  /* 0x0c401f0004997f89 */ /* 0x000e2400000e0000 */
[----:B0-----:R-:W-:Y:S01]  /*1a280*/  FMNMX.FTZ R4, R4, R153, !PT ;  /* 0x0000009904047209 */ /* 0x001fe20007810000 */
[----:B------:R-:W-:Y:S01]  /*1a290*/  FFMA.FTZ R198, R156, R2, -R0 ;  /* 0x000000029cc67223 */ /* 0x000fe20000010800 */
[----:B------:R-:W-:Y:S02]  /*1a2a0*/  WARPGROUP.DEPBAR.LE gsb0, 0x0 ;  /* 0x00008000000079c5 */ /* 0x000fe40000010000 */
[----:B------:R-:W-:-:S06]  /*1a2b0*/  WARPGROUP.ARRIVE ;  /* 0x00000000000079c5 */ /* 0x000fcc0000000000 */
[----:B------:R-:W-:Y:S01]  /*1a2c0*/  HGMMA.64x256x16.F32 R24, R184, gdesc[UR4].tnspB, R24, gsb0 ;  /* 0x43e00004b8187df0 */ /* 0x000fe20008000818 */
[-CC-:B------:R-:W-:Y:S01]  /*1a2d0*/  FFMA.FTZ R189, R152, R2.reuse, -R0.reuse ;  /* 0x0000000298bd7223 */ /* 0x180fe20000010800 */
[-CC-:B------:R-:W-:Y:S01]  /*1a2e0*/  FFMA.FTZ R192, R161, R2.reuse, -R0.reuse ;  /* 0x00000002a1c07223 */ /* 0x180fe20000010800 */
[-CC-:B------:R-:W-:Y:S01]  /*1a2f0*/  FFMA.FTZ R194, R164, R2.reuse, -R0.reuse ;  /* 0x00000002a4c27223 */ /* 0x180fe20000010800 */
[-CC-:B------:R-:W-:Y:S01]  /*1a300*/  FFMA.FTZ R152, R165, R2.reuse, -R0.reuse ;  /* 0x00000002a5987223 */ /* 0x180fe20000010800 */
[-CC-:B------:R-:W-:Y:S01]  /*1a310*/  FFMA.FTZ R188, R168, R2.reuse, -R0.reuse ;  /* 0x00000002a8bc7223 */ /* 0x180fe20000010800 */
[-CC-:B------:R-:W-:Y:S01]  /*1a320*/  FFMA.FTZ R153, R169, R2.reuse, -R0.reuse ;  /* 0x00000002a9997223 */ /* 0x180fe20000010800 */
[-CC-:B------:R-:W-:Y:S01]  /*1a330*/  FFMA.FTZ R190, R172, R2.reuse, -R0.reuse ;  /* 0x00000002acbe7223 */ /* 0x180fe20000010800 */
[-C--:B------:R-:W-:Y:S01]  /*1a340*/  FFMA.FTZ R156, R173, R2.reuse, -R0 ;  /* 0x00000002ad9c7223 */ /* 0x080fe20000010800 */
[----:B------:R-:W-:Y:S01]  /*1a350*/  FMUL.FTZ R3, R3, R2 ;  /* 0x0000000203037220 */ /* 0x000fe20000410000 */
[----:B------:R-:W-:Y:S08]  /*1a360*/  MUFU.EX2 R189, R189 ;  /* 0x000000bd00bd7308 */ /* 0x000ff00000000800 */
[----:B------:R-:W0:Y:S08]  /*1a370*/  MUFU.EX2 R3, R3 ;  /* 0x0000000300037308 */ /* 0x000e300000000800 */
[----:B------:R-:W1:Y:S08]  /*1a380*/  MUFU.EX2 R196, R196 ;  /* 0x000000c400c47308 */ /* 0x000e700000000800 */
[----:B------:R-:W-:Y:S01]  /*1a390*/  MUFU.EX2 R198, R198 ;  /* 0x000000c600c67308 */ /* 0x000fe20000000800 */
[----:B0-----:R-:W-:-:S07]  /*1a3a0*/  FFMA.FTZ R228, R3, R228, R189 ;  /* 0x000000e403e47223 */ /* 0x001fce00000100bd */
[----:B------:R-:W-:Y:S01]  /*1a3b0*/  MUFU.EX2 R192, R192 ;  /* 0x000000c000c07308 */ /* 0x000fe20000000800 */
[----:B-1----:R-:W-:-:S07]  /*1a3c0*/  FADD.FTZ R228, R196, R228 ;  /* 0x000000e4c4e47221 */ /* 0x002fce0000010000 */
[----:B------:R-:W-:Y:S08]  /*1a3d0*/  MUFU.EX2 R194, R194 ;  /* 0x000000c200c27308 */ /* 0x000ff00000000800 */
[----:B------:R-:W-:Y:S08]  /*1a3e0*/  MUFU.EX2 R152, R152 ;  /* 0x0000009800987308 */ /* 0x000ff00000000800 */
[----:B------:R-:W-:Y:S08]  /*1a3f0*/  MUFU.EX2 R188, R188 ;  /* 0x000000bc00bc7308 */ /* 0x000ff00000000800 */
[----:B------:R-:W-:Y:S08]  /*1a400*/  MUFU.EX2 R153, R153 ;  /* 0x0000009900997308 */ /* 0x000ff00000000800 */
[----:B------:R-:W-:Y:S08]  /*1a410*/  MUFU.EX2 R190, R190 ;  /* 0x000000be00be7308 */ /* 0x000ff00000000800 */
[----:B------:R-:W-:Y:S01]  /*1a420*/  MUFU.EX2 R156, R156 ;  /* 0x0000009c009c7308 */ /* 0x000fe20000000800 */
[----:B--2---:R-:W-:Y:S01]  /*1a430*/  ISETP.GT.AND P2, PT, R232, R230, PT ;  /* 0x000000e6e800720c */ /* 0x004fe20003f44270 */
[----:B------:R-:W-:-:S05]  /*1a440*/  @!P1 VIADD R204, R204, 0x30860 ;  /* 0x00030860cccc9836 */ /* 0x000fca0000000000 */
[----:B------:R-:W-:Y:S01]  /*1a450*/  @!P1 PRMT R204, RZ, 0x654, R204 ;  /* 0x00000654ffcc9816 */ /* 0x000fe200000000cc */
[----:B------:R-:W-:Y:S01]  /*1a460*/  VIADD R232, R232, 0xffffffff ;  /* 0xffffffffe8e87836 */ /* 0x000fe20000000000 */
[----:B------:R-:W-:Y:S01]  /*1a470*/  F2FP.F16.F32.PACK_AB R196, R196, R189 ;  /* 0x000000bdc4c4723e */ /* 0x000fe200000000ff */
[----:B------:R-:W-:Y:S02]  /*1a480*/  IMAD.MOV.U32 R236, RZ, RZ, R22 ;  /* 0x000000ffffec7224 */ /* 0x000fe400078e0016 */
[----:B------:R-:W-:Y:S01]  /*1a490*/  IMAD.MOV.U32 R230, RZ, RZ, R5 ;  /* 0x000000ffffe67224 */ /* 0x000fe200078e0005 */
[----:B------:R-:W-:Y:S02]  /*1a4a0*/  WARPGROUP.DEPBAR.LE gsb0, 0x0 ;  /* 0x00008000000079c5 */ /* 0x000fe40000010000 */
[-CC-:B------:R-:W-:Y:S02]  /*1a4b0*/  FFMA.FTZ R187, R160, R2.reuse, -R0.reuse ;  /* 0x00000002a0bb7223 */ /* 0x180fe40000010800 */
[----:B------:R-:W0:Y:S01]  /*1a4c0*/  SHFL.BFLY PT, R160, R4, 0x1, 0x1f ;  /* 0x0c201f0004a07f89 */ /* 0x000e2200000e0000 */
[-CC-:B------:R-:W-:Y:S01]  /*1a4d0*/  FFMA.FTZ R185, R157, R2.reuse, -R0.reuse ;  /* 0x000000029db97223 */ /* 0x180fe20000010800 */
[-CC-:B------:R-:W-:Y:S01]  /*1a4e0*/  FFMA.FTZ R184, R176, R2.reuse, -R0.reuse ;  /* 0x00000002b0b87223 */ /* 0x180fe20000010800 */
[-CC-:B------:R-:W-:Y:S01]  /*1a4f0*/  FFMA.FTZ R157, R177, R2.reuse, -R0.reuse ;  /* 0x00000002b19d7223 */ /* 0x180fe20000010800 */
[--C-:B------:R-:W-:Y:S01]  /*1a500*/  FFMA.FTZ R186, R180, R2, -R0.reuse ;  /* 0x00000002b4ba7223 */ /* 0x100fe20000010800 */
[----:B0-----:R-:W-:Y:S01]  /*1a510*/  FMNMX.FTZ R4, R4, R160, !PT ;  /* 0x000000a004047209 */ /* 0x001fe20007810000 */
[----:B------:R-:W-:-:S04]  /*1a520*/  FFMA.FTZ R160, R181, R2, -R0 ;  /* 0x00000002b5a07223 */ /* 0x000fc80000010800 */
[C---:B------:R-:W-:Y:S01]  /*1a530*/  FADD.FTZ R0, -R4.reuse, R231 ;  /* 0x000000e704007221 */ /* 0x040fe20000010100 */
[----:B------:R-:W-:-:S03]  /*1a540*/  FMUL.FTZ R161, R4, R2 ;  /* 0x0000000204a17220 */ /* 0x000fc60000410000 */
[-C--:B------:R-:W-:Y:S01]  /*1a550*/  FMUL.FTZ R0, R0, R2.reuse ;  /* 0x0000000200007220 */ /* 0x080fe20000410000 */
[-CC-:B------:R-:W-:Y:S01]  /*1a560*/  FFMA.FTZ R197, R154, R2.reuse, -R161.reuse ;  /* 0x000000029ac57223 */ /* 0x180fe200000108a1 */
[-CC-:B------:R-:W-:Y:S01]  /*1a570*/  FFMA.FTZ R154, R155, R2.reuse, -R161.reuse ;  /* 0x000000029b9a7223 */ /* 0x180fe200000108a1 */
[----:B------:R-:W-:Y:S02]  /*1a580*/  @!P1 IMAD R155, R22, 0x8, R16 ;  /* 0x00000008169b9824 */ /* 0x000fe400078e0210 */
[----:B------:R-:W-:Y:S01]  /*1a590*/  FFMA.FTZ R199, R158, R2, -R161 ;  /* 0x000000029ec77223 */ /* 0x000fe200000108a1 */
[----:B------:R-:W-:Y:S02]  /*1a5a0*/  MUFU.EX2 R0, R0 ;  /* 0x0000000000007308 */ /* 0x000fe40000000800 */
[----:B------:R-:W-:-:S06]  /*1a5b0*/  @!P1 IADD3 R155, R155, 0x30840, RZ ;  /* 0x000308409b9b9810 */ /* 0x000fcc0007ffe0ff */
[----:B------:R-:W0:Y:S01]  /*1a5c0*/  MUFU.EX2 R197, R197 ;  /* 0x000000c500c57308 */ /* 0x000e220000000800 */
[-C--:B------:R-:W-:Y:S01]  /*1a5d0*/  FFMA.FTZ R159, R159, R2.reuse, -R161 ;  /* 0x000000029f9f7223 */ /* 0x080fe200000108a1 */
[----:B------:R-:W-:Y:S01]  /*1a5e0*/  @!P1 PRMT R158, RZ, 0x654, R155 ;  /* 0x00000654ff9e9816 */ /* 0x000fe2000000009b */
[----:B------:R-:W-:-:S03]  /*1a5f0*/  FFMA.FTZ R193, R162, R2, -R161 ;  /* 0x00000002a2c17223 */ /* 0x000fc600000108a1 */
[----:B------:R1:W-:Y:S02]  /*1a600*/  @!P1 SYNCS.ARRIVE.TRANS64.RED.A1T0 RZ, [R158+URZ], RZ ;  /* 0x000000ff9eff99a7 */ /* 0x0003e4000810043f */
[----:B------:R-:W2:Y:S08]  /*1a610*/  MUFU.EX2 R154, R154 ;  /* 0x0000009a009a7308 */ /* 0x000eb00000000800 */
[----:B------:R-:W3:Y:S01]  /*1a620*/  MUFU.EX2 R199, R199 ;  /* 0x000000c700c77308 */ /* 0x000ee20000000800 */
[----:B-1----:R-:W-:Y:S01]  /*1a630*/  FFMA.FTZ R158, R163, R2, -R161 ;  /* 0x00000002a39e7223 */ /* 0x002fe200000108a1 */
[----:B0-----:R-:W-:-:S06]  /*1a640*/  FFMA.FTZ R227, R0, R227, R197 ;  /* 0x000000e300e37223 */ /* 0x001fcc00000100c5 */
[----:B------:R-:W0:Y:S01]  /*1a650*/  MUFU.EX2 R185, R185 ;  /* 0x000000b900b97308 */ /* 0x000e220000000800 */
[----:B------:R-:W-:-:S07]  /*1a660*/  FFMA.FTZ R195, R166, R2, -R161 ;  /* 0x00000002a6c37223 */ /* 0x000fce00000108a1 */
[----:B------:R1:W4:Y:S01]  /*1a670*/  MUFU.EX2 R155, R159 ;  /* 0x0000009f009b7308 */ /* 0x0003220000000800 */
[----:B--2---:R-:W-:-:S07]  /*1a680*/  FADD.FTZ R227, R154, R227 ;  /* 0x000000e39ae37221 */ /* 0x004fce0000010000 */
[----:B------:R-:W2:Y:S01]  /*1a690*/  MUFU.EX2 R187, R187 ;  /* 0x000000bb00bb7308 */ /* 0x000ea20000000800 */
[----:B------:R-:W-:-:S07]  /*1a6a0*/  FFMA.FTZ R167, R167, R2, -R161 ;  /* 0x00000002a7a77223 */ /* 0x000fce00000108a1 */
[----:B------:R-:W5:Y:S01]  /*1a6b0*/  MUFU.EX2 R193, R193 ;  /* 0x000000c100c17308 */ /* 0x000f620000000800 */
[----:B-1----:R-:W-:Y:S01]  /*1a6c0*/  FADD.FTZ R159, R198, R228 ;  /* 0x000000e4c69f7221 */ /* 0x002fe20000010000 */
[----:B------:R-:W-:Y:S01]  /*1a6d0*/  F2FP.F16.F32.PACK_AB R197, R154, R197 ;  /* 0x000000c59ac5723e */ /* 0x000fe200000000ff */
[----:B---3--:R-:W-:Y:S01]  /*1a6e0*/  FADD.FTZ R154, R199, R227 ;  /* 0x000000e3c79a7221 */ /* 0x008fe20000010000 */
[-CC-:B------:R-:W-:Y:S01]  /*1a6f0*/  FFMA.FTZ R170, R170, R2.reuse, -R161.reuse ;  /* 0x00000002aaaa7223 */ /* 0x180fe200000108a1 */
[-CC-:B------:R-:W-:Y:S01]  /*1a700*/  FFMA.FTZ R171, R171, R2.reuse, -R161.reuse ;  /* 0x00000002abab7223 */ /* 0x180fe200000108a1 */
[-CC-:B------:R-:W-:Y:S01]  /*1a710*/  FFMA.FTZ R174, R174, R2.reuse, -R161.reuse ;  /* 0x00000002aeae7223 */ /* 0x180fe200000108a1 */
[-C--:B------:R-:W-:Y:S01]  /*1a720*/  FFMA.FTZ R175, R175, R2.reuse, -R161 ;  /* 0x00000002afaf7223 */ /* 0x080fe200000108a1 */
[----:B------:R-:W1:Y:S01]  /*1a730*/  MUFU.EX2 R158, R158 ;  /* 0x0000009e009e7308 */ /* 0x000e620000000800 */
[----:B0-----:R-:W-:Y:S01]  /*1a740*/  FADD.FTZ R159, R185, R159 ;  /* 0x0000009fb99f7221 */ /* 0x001fe20000010000 */
[----:B----4-:R-:W-:Y:S01]  /*1a750*/  FADD.FTZ R154, R155, R154 ;  /* 0x0000009a9b9a7221 */ /* 0x010fe20000010000 */
[-CC-:B------:R-:W-:Y:S01]  /*1a760*/  FFMA.FTZ R178, R178, R2.reuse, -R161.reuse ;  /* 0x00000002b2b27223 */ /* 0x180fe200000108a1 */
[-CC-:B------:R-:W-:Y:S01]  /*1a770*/  FFMA.FTZ R179, R179, R2.reuse, -R161.reuse ;  /* 0x00000002b3b37223 */ /* 0x180fe200000108a1 */
[----:B------:R-:W-:Y:S01]  /*1a780*/  FFMA.FTZ R182, R182, R2, -R161 ;  /* 0x00000002b6b67223 */ /* 0x000fe200000108a1 */
[----:B------:R0:W-:Y:S02]  /*1a790*/  @!P1 SYNCS.ARRIVE.TRANS64.RED.A1T0 RZ, [R204+URZ], RZ ;  /* 0x000000ffccff99a7 */ /* 0x0001e4000810043f */
[----:B------:R-:W3:Y:S01]  /*1a7a0*/  MUFU.EX2 R195, R195 ;  /* 0x000000c300c37308 */ /* 0x000ee20000000800 */
[----:B------:R-:W-:Y:S01]  /*1a7b0*/  F2FP.F16.F32.PACK_AB R199, R155, R199 ;  /* 0x000000c79bc7723e */ /* 0x000fe200000000ff */
[----:B--2---:R-:W-:Y:S01]  /*1a7c0*/  FADD.FTZ R155, R187, R159 ;  /* 0x0000009fbb9b7221 */ /* 0x004fe20000010000 */
[----:B-----5:R-:W-:-:S05]  /*1a7d0*/  FADD.FTZ R154, R193, R154 ;  /* 0x0000009ac19a7221 */ /* 0x020fca0000010000 */
[----:B------:R-:W2:Y:S01]  /*1a7e0*/  MUFU.EX2 R167, R167 ;  /* 0x000000a700a77308 */ /* 0x000ea20000000800 */
[----:B------:R-:W-:Y:S01]  /*1a7f0*/  FADD.FTZ R155, R192, R155 ;  /* 0x0000009bc09b7221 */ /* 0x000fe20000010000 */
[----:B-1----:R-:W-:-:S06]  /*1a800*/  FADD.FTZ R154, R158, R154 ;  /* 0x0000009a9e9a7221 */ /* 0x002fcc0000010000 */
[----:B------:R-:W1:Y:S01]  /*1a810*/  MUFU.EX2 R170, R170 ;  /* 0x000000aa00aa7308 */ /* 0x000e620000000800 */
[----:B------:R-:W-:Y:S01]  /*1a820*/  FADD.FTZ R159, R194, R155 ;  /* 0x0000009bc29f7221 */ /* 0x000fe20000010000 */
[----:B---3--:R-:W-:-:S06]  /*1a830*/  FADD.FTZ R155, R195, R154 ;  /* 0x0000009ac39b7221 */ /* 0x008fcc0000010000 */
[----:B------:R-:W3:Y:S01]  /*1a840*/  MUFU.EX2 R171, R171 ;  /* 0x000000ab00ab7308 */ /* 0x000ee20000000800 */
[----:B------:R-:W-:Y:S01]  /*1a850*/  FADD.FTZ R154, R152, R159 ;  /* 0x0000009f989a7221 */ /* 0x000fe20000010000 */
[----:B--2---:R-:W-:-:S06]  /*1a860*/  FADD.FTZ R155, R167, R155 ;  /* 0x0000009ba79b7221 */ /* 0x004fcc0000010000 */
[----:B------:R-:W2:Y:S01]  /*1a870*/  MUFU.EX2 R174, R174 ;  /* 0x000000ae00ae7308 */ /* 0x000ea20000000800 */
[----:B------:R-:W-:Y:S01]  /*1a880*/  FADD.FTZ R154, R188, R154 ;  /* 0x0000009abc9a7221 */ /* 0x000fe20000010000 */
[----:B-1----:R-:W-:-:S06]  /*1a890*/  FADD.FTZ R155, R170, R155 ;  /* 0x0000009baa9b7221 */ /* 0x002fcc0000010000 */
[----:B------:R-:W1:Y:S01]  /*1a8a0*/  MUFU.EX2 R175, R175 ;  /* 0x000000af00af7308 */ /* 0x000e620000000800 */
[----:B------:R-:W-:Y:S01]  /*1a8b0*/  FADD.FTZ R154, R153, R154 ;  /* 0x0000009a999a7221 */ /* 0x000fe20000010000 */
[----:B---3--:R-:W-:-:S06]  /*1a8c0*/  FADD.FTZ R155, R171, R155 ;  /* 0x0000009bab9b7221 */ /* 0x008fcc0000010000 */
[----:B------:R-:W3:Y:S01]  /*1a8d0*/  MUFU.EX2 R184, R184 ;  /* 0x000000b800b87308 */ /* 0x000ee20000000800 */
[----:B------:R-:W-:-:S07]  /*1a8e0*/  FFMA.FTZ R161, R183, R2, -R161 ;  /* 0x00000002b7a17223 */ /* 0x000fce00000108a1 */
[----:B------:R-:W4:Y:S01]  /*1a8f0*/  MUFU.EX2 R178, R178 ;  /* 0x000000b200b27308 */ /* 0x000f220000000800 */
[----:B------:R-:W-:Y:S01]  /*1a900*/  FADD.FTZ R154, R190, R154 ;  /* 0x0000009abe9a7221 */ /* 0x000fe20000010000 */
[----:B--2---:R-:W-:-:S06]  /*1a910*/  FADD.FTZ R155, R174, R155 ;  /* 0x0000009bae9b7221 */ /* 0x004fcc0000010000 */
[----:B------:R-:W2:Y:S08]  /*1a920*/  MUFU.EX2 R157, R157 ;  /* 0x0000009d009d7308 */ /* 0x000eb00000000800 */
[----:B------:R-:W5:Y:S01]  /*1a930*/  MUFU.EX2 R179, R179 ;  /* 0x000000b300b37308 */ /* 0x000f620000000800 */
[----:B------:R-:W-:Y:S01]  /*1a940*/  FADD.FTZ R154, R156, R154 ;  /* 0x0000009a9c9a7221 */ /* 0x000fe20000010000 */
[----:B-1----:R-:W-:-:S06]  /*1a950*/  FADD.FTZ R155, R175, R155 ;  /* 0x0000009baf9b7221 */ /* 0x002fcc0000010000 */
[----:B------:R-:W1:Y:S08]  /*1a960*/  MUFU.EX2 R186, R186 ;  /* 0x000000ba00ba7308 */ /* 0x000e700000000800 */
[----:B------:R-:W0:Y:S01]  /*1a970*/  MUFU.EX2 R182, R182 ;  /* 0x000000b600b67308 */ /* 0x000e220000000800 */
[----:B---3--:R-:W-:Y:S01]  /*1a980*/  FADD.FTZ R154, R184, R154 ;  /* 0x0000009ab89a7221 */ /* 0x008fe20000010000 */
[----:B----4-:R-:W-:-:S06]  /*1a990*/  FADD.FTZ R155, R178, R155 ;  /* 0x0000009bb29b7221 */ /* 0x010fcc0000010000 */
[----:B------:R-:W3:Y:S08]  /*1a9a0*/  MUFU.EX2 R160, R160 ;  /* 0x000000a000a07308 */ /* 0x000ef00000000800 */
[----:B------:R-:W4:Y:S01]  /*1a9b0*/  MUFU.EX2 R161, R161 ;  /* 0x000000a100a17308 */ /* 0x000f220000000800 */
[----:B--2---:R-:W-:Y:S01]  /*1a9c0*/  FADD.FTZ R154, R157, R154 ;  /* 0x0000009a9d9a7221 */ /* 0x004fe20000010000 */
[----:B-----5:R-:W-:-:S03]  /*1a9d0*/  FADD.FTZ R155, R179, R155 ;  /* 0x0000009bb39b7221 */ /* 0x020fc60000010000 */
[----:B-1----:R-:W-:Y:S01]  /*1a9e0*/  FADD.FTZ R154, R186, R154 ;  /* 0x0000009aba9a7221 */ /* 0x002fe20000010000 */
[----:B0-----:R-:W-:Y:S01]  /*1a9f0*/  FADD.FTZ R155, R182, R155 ;  /* 0x0000009bb69b7221 */ /* 0x001fe20000010000 */
[----:B------:R-:W-:Y:S01]  /*1aa00*/  F2FP.F16.F32.PACK_AB R198, R185, R198 ;  /* 0x000000c6b9c6723e */ /* 0x000fe200000000ff */
[----:B------:R-:W-:Y:S01]  /*1aa10*/  IMAD.MOV.U32 R204, RZ, RZ, R205 ;  /* 0x000000ffffcc7224 */ /* 0x000fe200078e00cd */
[----:B------:R-:W-:Y:S01]  /*1aa20*/  F2FP.F16.F32.PACK_AB R192, R192, R187 ;  /* 0x000000bbc0c0723e */ /* 0x000fe200000000ff */
[----:B---3--:R-:W-:Y:S01]  /*1aa30*/  FADD.FTZ R228, R160, R154 ;  /* 0x0000009aa0e47221 */ /* 0x008fe20000010000 */
[----:B------:R-:W-:Y:S01]  /*1aa40*/  F2FP.F16.F32.PACK_AB R193, R158, R193 ;  /* 0x000000c19ec1723e */ /* 0x000fe200000000ff */
[----:B------:R-:W-:Y:S01]  /*1aa50*/  IMAD.MOV.U32 R231, RZ, RZ, R4 ;  /* 0x000000ffffe77224 */ /* 0x000fe200078e0004 */
[----:B------:R-:W-:Y:S02]  /*1aa60*/  F2FP.F16.F32.PACK_AB R194, R152, R194 ;  /* 0x000000c298c2723e */ /* 0x000fe400000000ff */
[----:B------:R-:W-:-:S02]  /*1aa70*/  F2FP.F16.F32.PACK_AB R195, R167, R195 ;  /* 0x000000c3a7c3723e */ /* 0x000fc400000000ff */
[----:B------:R-:W-:Y:S01]  /*1aa80*/  F2FP.F16.F32.PACK_AB R188, R153, R188 ;  /* 0x000000bc99bc723e */ /* 0x000fe200000000ff */
[----:B----4-:R-:W-:Y:S01]  /*1aa90*/  FADD.FTZ R227, R161, R155 ;  /* 0x0000009ba1e37221 */ /* 0x010fe20000010000 */
[----:B------:R-:W-:Y:S02]  /*1aaa0*/  F2FP.F16.F32.PACK_AB R189, R171, R170 ;  /* 0x000000aaabbd723e */ /* 0x000fe400000000ff */
[----:B------:R-:W-:Y:S02]  /*1aab0*/  F2FP.F16.F32.PACK_AB R190, R156, R190 ;  /* 0x000000be9cbe723e */ /* 0x000fe400000000ff */
[----:B------:R-:W-:Y:S02]  /*1aac0*/  F2FP.F16.F32.PACK_AB R191, R175, R174 ;  /* 0x000000aeafbf723e */ /* 0x000fe400000000ff */
[----:B------:R-:W-:Y:S02]  /*1aad0*/  F2FP.F16.F32.PACK_AB R184, R157, R184 ;  /* 0x000000b89db8723e */ /* 0x000fe400000000ff */
[----:B------:R-:W-:-:S02]  /*1aae0*/  F2FP.F16.F32.PACK_AB R185, R179, R178 ;  /* 0x000000b2b3b9723e */ /* 0x000fc400000000ff */
[----:B------:R-:W-:Y:S02]  /*1aaf0*/  F2FP.F16.F32.PACK_AB R186, R160, R186 ;  /* 0x000000baa0ba723e */ /* 0x000fe400000000ff */
[----:B------:R-:W-:Y:S01]  /*1ab00*/  F2FP.F16.F32.PACK_AB R187, R161, R182 ;  /* 0x000000b6a1bb723e */ /* 0x000fe200000000ff */
[----:B------:R-:W-:Y:S06]  /*1ab10*/  @P2 BRA `(.L_x_1773) ;  /* 0xffffffe0000c2947 */ /* 0x000fec000383ffff */
[----:B------:R-:W-:Y:S05]  /*1ab20*/  BSYNC B1 ;  /* 0x0000000000017941 */ /* 0x000fea0003800000 */
.L_x_1762:
[----:B------:R-:W-:-:S07]  /*1ab30*/  IMAD.MOV.U32 R204, RZ, RZ, R232 ;  /* 0x000000ffffcc7224 */ /* 0x000fce00078e00e8 */
.L_x_1761:
[----:B------:R-:W-:Y:S05]  /*1ab40*/  BSYNC B0 ;  /* 0x0000000000007941 */ /* 0x000fea0003800000 */
.L_x_1760:
[----:B------:R-:W2:Y:S01]  /*1ab50*/  LDL R152, [R1+0x38] ;  /* 0x0000380001987983 */ /* 0x000ea20000100800 */
[----:B------:R-:W-:Y:S01]  /*1ab60*/  BSSY B0, `(.L_x_1774) ;  /* 0x00002b3000007945 */ /* 0x000fe20003800000 */
[----:B--2---:R-:W-:-:S13]  /*1ab70*/  ISETP.GE.AND P2, PT, R204, R152, PT ;  /* 0x00000098cc00720c */ /* 0x004fda0003f46270 */
[----:B------:R-:W-:Y:S05]  /*1ab80*/  @!P2 BRA `(.L_x_1775) ;  /* 0x0000002800c0a947 */ /* 0x000fea0003800000 */
[----:B------:R-:W-:Y:S01]  /*1ab90*/  IMAD.MOV.U32 R230, RZ, RZ, R4 ;  /* 0x000000ffffe67224 */ /* 0x000fe200078e0004 */
[----:B------:R-:W-:Y:S01]  /*1aba0*/  MOV R231, R5 ;  /* 0x0000000500e77202 */ /* 0x000fe20000000f00 */
[----:B------:R-:W-:Y:S02]  /*1abb0*/  IMAD.MOV.U32 R236, RZ, RZ, R205 ;  /* 0x000000ffffec7224 */ /* 0x000fe400078e00cd */
[----:B------:R-:W-:-:S07]  /*1abc0*/  IMAD.MOV.U32 R232, RZ, RZ, R22 ;  /* 0x000000ffffe87224 */ /* 0x000fce00078e0016 */
.L_x_1794:
[----:B------:R-:W-:-:S05]  /*1abd0*/  VIADD R22, R232, 0x1 ;  /* 0x00000001e8167836 */ /* 0x000fca0000000000 */
[----:B------:R-:W-:-:S04]  /*1abe0*/  ISETP.NE.AND P2, PT, R22, 0x2, PT ;  /* 0x000000021600780c */ /* 0x000fc80003f45270 */
[----:B------:R-:W-:Y:S02]  /*1abf0*/  SEL R205, RZ, 0x1, P2 ;  /* 0x00000001ffcd7807 */ /* 0x000fe40001000000 */
[----:B------:R-:W-:Y:S02]  /*1ac00*/  SEL R22, R22, RZ, P2 ;  /* 0x000000ff16167207 */ /* 0x000fe40001000000 */
[----:B------:R-:W-:Y:S01]  /*1ac10*/  LOP3.LUT R205, R236, R205, RZ, 0x3c, !PT ;  /* 0x000000cdeccd7212 */ /* 0x000fe200078e3cff */
[----:B------:R-:W-:Y:S06]  /*1ac20*/  @!P0 BRA `(.L_x_1776) ;  /* 0x0000000000048947 */ /* 0x000fec0003800000 */
[----:B------:R-:W-:Y:S01]  /*1ac30*/  BPT.TRAP 0x1 ;  /* 0x000000040000795c */ /* 0x000fe20000300000 */
.L_x_1776:
[----:B------:R-:W-:Y:S01]  /*1ac40*/  IMAD R4, R22, 0x8, R16 ;  /* 0x0000000816047824 */ /* 0x000fe200078e0210 */
[----:B------:R-:W-:-:S04]  /*1ac50*/  SHF.L.U32 R5, R205, 0x1f, RZ ;  /* 0x0000001fcd057819 */ /* 0x000fc800000006ff */
[----:B------:R0:W1:Y:S01]  /*1ac60*/  SYNCS.PHASECHK.TRANS64.TRYWAIT P2, [R4+URZ+0x30830], R5 ;  /* 0x03083005040075a7 */ /* 0x000062000804017f */
[----:B------:R-:W-:Y:S05]  /*1ac70*/  @!P0 BRA `(.L_x_1777) ;  /* 0x0000000000048947 */ /* 0x000fea0003800000 */
[----:B------:R-:W-:Y:S01]  /*1ac80*/  BPT.TRAP 0x1 ;  /* 0x000000040000795c */ /* 0x000fe20000300000 */
.L_x_1777:
        /* <DEDUP_REMOVED lines=8> */
.L_x_1779:
[----:B------:R-:W-:Y:S05]  /*1ad10*/  BSYNC B1 ;  /* 0x0000000000017941 */ /* 0x000fea0003800000 */
.L_x_1778:
[----:B------:R-:W-:Y:S01]  /*1ad20*/  R2UR UR4, R152 ;  /* 0x00000000980472ca */ /* 0x000fe200000e0000 */
[----:B------:R-:W-:Y:S01]  /*1ad30*/  IMAD.MOV.U32 R152, RZ, RZ, R2 ;  /* 0x000000ffff987224 */ /* 0x000fe200078e0002 */
[----:B01----:R-:W-:Y:S01]  /*1ad40*/  MOV R5, 0x40000040 ;  /* 0x4000004000057802 */ /* 0x003fe20000000f00 */
[----:B------:R-:W-:Y:S01]  /*1ad50*/  IMAD.MOV.U32 R4, RZ, RZ, R158 ;  /* 0x000000ffff047224 */ /* 0x000fe200078e009e */
[----:B------:R-:W-:Y:S01]  /*1ad60*/  MOV R157, 0x40000040 ;  /* 0x40000040009d7802 */ /* 0x000fe20000000f00 */
        /* <DEDUP_REMOVED lines=264> */
.L_x_1781:
[----:B------:R-:W-:Y:S02]  /*1bdf0*/  SHF.L.U32 R2, R236, 0x1f, RZ ;  /* 0x0000001fec027819 */ /* 0x000fe400000006ff */
[----:B------:R-:W-:-:S04]  /*1be00*/  LEA R0, R232, R16, 0x3 ;  /* 0x00000010e8007211 */ /* 0x000fc800078e18ff */
[----:B------:R0:W1:Y:S01]  /*1be10*/  SYNCS.PHASECHK.TRANS64.TRYWAIT P2, [R0+URZ+0x30850], R2 ;  /* 0x03085002000075a7 */ /* 0x000062000804017f */
[----:B------:R-:W-:Y:S05]  /*1be20*/  @!P0 BRA `(.L_x_1782) ;  /* 0x0000000000048947 */ /* 0x000fea0003800000 */
[----:B------:R-:W-:Y:S01]  /*1be30*/  BPT.TRAP 0x1 ;  /* 0x000000040000795c */ /* 0x000fe20000300000 */
.L_x_1782:
[----:B------:R-:W-:Y:S04]  /*1be40*/  BSSY B1, `(.L_x_1783) ;  /* 0x0000004000017945 */ /* 0x000fe80003800000 */
[----:B-1----:R-:W-:Y:S05]  /*1be50*/  @P2 BRA `(.L_x_1784) ;  /* 0x0000000000082947 */ /* 0x002fea0003800000 */
[----:B------:R-:W1:Y:S02]  /*1be60*/  SYNCS.PHASECHK.TRANS64.TRYWAIT P2, [R0+URZ+0x30850], R2 ;  /* 0x03085002000075a7 */ /* 0x000e64000804017f */
[----:B-1----:R-:W-:Y:S05]  /*1be70*/  @!P2 BRA `(.L_x_1785) ;  /* 0x0000012c0028a947 */ /* 0x002fea0003800000 */
.L_x_1784:
[----:B------:R-:W-:Y:S05]  /*1be80*/  BSYNC B1 ;  /* 0x0000000000017941 */ /* 0x000fea0003800000 */
.L_x_1783:
[----:B01----:R-:W-:Y:S02]  /*1be90*/  VIADD R2, R16, 0x400 ;  /* 0x0000040010027836 */ /* 0x003fe40000000000 */
[----:B------:R-:W-:Y:S01]  /*1bea0*/  IMAD.MOV.U32 R3, RZ, RZ, 0x40000040 ;  /* 0x40000040ff037424 */ /* 0x000fe200078e00ff */
[----:B------:R-:W-:Y:S01]  /*1beb0*/  WARPGROUP.ARRIVE ;  /* 0x00000000000079c5 */ /* 0x000fe20000000000 */
[----:B------:R-:W-:Y:S01]  /*1bec0*/  IMAD.MOV.U32 R5, RZ, RZ, 0x40000040 ;  /* 0x40000040ff057424 */ /* 0x000fe200078e00ff */
[----:B------:R-:W-:Y:S01]  /*1bed0*/  SHF.R.U32.HI R2, RZ, 0x4, R2 ;  /* 0x00000004ff027819 */ /* 0x000fe20000011602 */
[----:B------:R-:W-:Y:S01]  /*1bee0*/  ULDC UR4, c[0x0][0x9dc] ;  /* 0x0002770000047ab9 */ /* 0x000fe20000000800 */
[----:B------:R-:W-:Y:S02]  /*1bef0*/  ULDC UR5, c[0x0][0x9e0] ;  /* 0x0002780000057ab9 */ /* 0x000fe40000000800 */
[----:B------:R-:W-:-:S04]  /*1bf00*/  LOP3.LUT R2, R2, 0x3fff, RZ, 0xc0, !PT ;  /* 0x00003fff02027812 */ /* 0x000fc800078ec0ff */
[----:B------:R-:W-:-:S05]  /*1bf10*/  LOP3.LUT R2, R2, 0x2000000, RZ, 0xfc, !PT ;  /* 0x0200000002027812 */ /* 0x000fca00078efcff */
[----:B------:R-:W-:Y:S01]  /*1bf20*/  IMAD R2, R232, 0x800, R2 ;  /* 0x00000800e8027824 */ /* 0x000fe200078e0202 */
[----:B------:R-:W-:Y:S01]  /*1bf30*/  R2UR UR7, R3 ;  /* 0x00000000030772ca */ /* 0x000fe200000e0000 */
[----:B------:R-:W2:Y:S03]  /*1bf40*/  LDL R232, [R1+0x34] ;  /* 0x0000340001e87983 */ /* 0x000ea60000100800 */
[----:B------:R-:W-:-:S13]  /*1bf50*/  R2UR UR6, R2 ;  /* 0x00000000020672ca */ /* 0x000fda00000e0000 */
[----:B------:R-:W-:Y:S01]  /*1bf60*/  HGMMA.64x256x16.F32 R24, R196, gdesc[UR4].tnspB, R24, gsb0 ;  /* 0x43e00004c4187df0 */ /* 0x000fe20008000818 */
[----:B------:R-:W-:Y:S01]  /*1bf70*/  VIADD R4, R2, 0x80 ;  /* 0x0000008002047836 */ /* 0x000fe20000000000 */
[----:B------:R-:W-:-:S04]  /*1bf80*/  R2UR UR7, R5 ;  /* 0x00000000050772ca */ /* 0x000fc800000e0000 */
[----:B------:R-:W-:Y:S01]  /*1bf90*/  R2UR UR6, R4 ;  /* 0x00000000040672ca */ /* 0x000fe200000e0000 */
[C---:B------:R-:W-:Y:S02]  /*1bfa0*/  VIADD R4, R2.reuse, 0x100 ;  /* 0x0000010002047836 */ /* 0x040fe40000000000 */
[----:B------:R-:W-:Y:S01]  /*1bfb0*/  IMAD.MOV.U32 R5, RZ, RZ, 0x40000040 ;  /* 0x40000040ff057424 */ /* 0x000fe200078e00ff */
[----:B------:R-:W-:Y:S02]  /*1bfc0*/  WARPGROUP.DEPBAR.LE gsb0, 0x0 ;  /* 0x00008000000079c5 */ /* 0x000fe40000010000 */
[----:B------:R-:W-:Y:S01]  /*1bfd0*/  WARPGROUP.ARRIVE ;  /* 0x00000000000079c5 */ /* 0x000fe20000000000 */
[----:B------:R-:W2:Y:S01]  /*1bfe0*/  LDL R199, [R1+0x14] ;  /* 0x0000140001c77983 */ /* 0x000ea20000100800 */
[----:B------:R-:W-:Y:S01]  /*1bff0*/  VIADD R2, R2, 0x180 ;  /* 0x0000018002027836 */ /* 0x000fe20000000000 */
[----:B------:R-:W-:Y:S01]  /*1c000*/  MOV R3, 0x40000040 ;  /* 0x4000004000037802 */ /* 0x000fe20000000f00 */
[----:B------:R-:W-:-:S12]  /*1c010*/  ULOP3.LUT UR4, URZ, UR4, URZ, 0x33, !UPT ;  /* 0x000000043f047292 */ /* 0x000fd8000f8e333f */
[----:B------:R-:W-:Y:S01]  /*1c020*/  HGMMA.64x256x16.F32 R24, R192, gdesc[UR4].tnspB, R24, gsb0 ;  /* 0x43e00004c0187df0 */ /* 0x000fe20008000818 */
[----:B------:R-:W-:Y:S01]  /*1c030*/  R2UR UR6, R4 ;  /* 0x00000000040672ca */ /* 0x000fe200000e0000 */
[----:B------:R-:W-:Y:S01]  /*1c040*/  IMAD.SHL.U32 R4, R204, 0x40, RZ ;  /* 0x00000040cc047824 */ /* 0x000fe200078e00ff */
[----:B------:R-:W-:Y:S01]  /*1c050*/  R2UR UR7, R5 ;  /* 0x00000000050772ca */ /* 0x000fe200000e0000 */
[----:B------:R-:W-:Y:S02]  /*1c060*/  WARPGROUP.DEPBAR.LE gsb0, 0x0 ;  /* 0x00008000000079c5 */ /* 0x000fe40000010000 */
[----:B------:R-:W-:-:S15]  /*1c070*/  WARPGROUP.ARRIVE ;  /* 0x00000000000079c5 */ /* 0x000fde0000000000 */
[----:B------:R-:W-:-:S07]  /*1c080*/  NOP ;  /* 0x0000000000007918 */ /* 0x000fce0000000000 */
[----:B------:R-:W-:Y:S01]  /*1c090*/  HGMMA.64x256x16.F32 R24, R188, gdesc[UR4].tnspB, R24, gsb0 ;  /* 0x43e00004bc187df0 */ /* 0x000fe20008000818 */
[----:B------:R-:W-:Y:S02]  /*1c0a0*/  R2UR UR6, R2 ;  /* 0x00000000020672ca */ /* 0x000fe400000e0000 */
[----:B------:R-:W-:Y:S01]  /*1c0b0*/  R2UR UR7, R3 ;  /* 0x00000000030772ca */ /* 0x000fe200000e0000 */
[----:B------:R-:W0:Y:S08]  /*1c0c0*/  @P5 LDC R2, c[0x0][0x450] ;  /* 0x00011400ff025b82 */ /* 0x000e300000000800 */
[----:B------:R-:W1:Y:S01]  /*1c0d0*/  @P5 LDC R3, c[0x0][0x44c] ;  /* 0x00011300ff035b82 */ /* 0x000e620000000800 */
[----:B--2---:R-:W-:-:S04]  /*1c0e0*/  IMAD.IADD R5, R232, 0x1, R199 ;  /* 0x00000001e8057824 */ /* 0x004fc800078e02c7 */
[----:B-1----:R-:W-:-:S05]  /*1c0f0*/  @P5 IMAD.HI.U32 R3, R5, R3, RZ ;  /* 0x0000000305035227 */ /* 0x002fca00078e00ff */
[----:B0-----:R-:W-:Y:S01]  /*1c100*/  @P5 SHF.R.U32.HI R5, RZ, R2, R3 ;  /* 0x00000002ff055219 */ /* 0x001fe20000011603 */
[----:B------:R-:W-:-:S04]  /*1c110*/  @!P1 IMAD R2, R22, 0x8, R16 ;  /* 0x0000000816029824 */ /* 0x000fc800078e0210 */
[----:B------:R-:W-:-:S05]  /*1c120*/  @!P1 VIADD R2, R2, 0x30840 ;  /* 0x0003084002029836 */ /* 0x000fca0000000000 */
[----:B------:R-:W-:Y:S01]  /*1c130*/  @!P1 PRMT R2, RZ, 0x654, R2 ;  /* 0x00000654ff029816 */ /* 0x000fe20000000002 */
[----:B------:R-:W-:Y:S02]  /*1c140*/  WARPGROUP.DEPBAR.LE gsb0, 0x0 ;  /* 0x00008000000079c5 */ /* 0x000fe40000010000 */
[----:B------:R-:W-:Y:S01]  /*1c150*/  WARPGROUP.ARRIVE ;  /* 0x00000000000079c5 */ /* 0x000fe20000000000 */
[----:B------:R-:W0:Y:S05]  /*1c160*/  SHFL.IDX PT, R188, R5, RZ, 0x1c1f ;  /* 0x001c1fff05bc7589 */ /* 0x000e2a00000e0000 */
[----:B------:R-:W-:Y:S03]  /*1c170*/  HGMMA.64x256x16.F32 R24, R184, gdesc[UR4].tnspB, R24, gsb0 ;  /* 0x43e00004b8187df0 */ /* 0x000fe60008000818 */
[----:B------:R-:W-:-:S02]  /*1c180*/  WARPGROUP.DEPBAR.LE gsb0, 0x0 ;  /* 0x00008000000079c5 */ /* 0x000fc40000010000 */
[----:B------:R-:W-:Y:S01]  /*1c190*/  IADD3 R186, -R229, 0x1, -R4 ;  /* 0x00000001e5ba7810 */ /* 0x000fe20007ffe904 */
[----:B------:R1:W-:Y:S03]  /*1c1a0*/  @!P1 SYNCS.ARRIVE.TRANS64.RED.A1T0 RZ, [R2+URZ], RZ ;  /* 0x000000ff02ff99a7 */ /* 0x0003e6000810043f */
[----:B------:R-:W-:-:S05]  /*1c1b0*/  IADD3 R186, -R220, R186, R221 ;  /* 0x000000badcba7210 */ /* 0x000fca0007ffe1dd */
[C---:B------:R-:W-:Y:S02]  /*1c1c0*/  VIADD R187, R186.reuse, UR5 ;  /* 0x00000005babb7c36 */ /* 0x040fe40008000000 */
[----:B------:R-:W-:Y:S02]  /*1c1d0*/  VIADD R186, R186, UR4 ;  /* 0x00000004baba7c36 */ /* 0x000fe40008000000 */
        /* <DEDUP_REMOVED lines=8> */
[----:B------:R-:W-:Y:S02]  /*1c260*/  LOP3.LUT R188, RZ, R188, RZ, 0x33, !PT ;  /* 0x000000bcffbc7212 */ /* 0x000fe400078e33ff */
[----:B------:R-:W-:-:S04]  /*1c270*/  MOV R189, UR4 ;  /* 0x0000000400bd7c02 */ /* 0x000fc80008000f00 */
[----:B------:R-:W-:-:S13]  /*1c280*/  ISETP.NE.AND P2, PT, R189, 0x1, PT ;  /* 0x00000001bd00780c */ /* 0x000fda0003f45270 */
[----:B------:R-:W0:Y:S02]  /*1c290*/  @P2 LDC.64 R2, c[0x0][0x9e8] ;  /* 0x00027a00ff022b82 */ /* 0x000e240000000a00 */
[----:B0-----:R-:W-:-:S05]  /*1c2a0*/  @P2 IMAD.HI.U32 R2, R188, R2, RZ ;  /* 0x00000002bc022227 */ /* 0x001fca00078e00ff */
[----:B------:R-:W-:-:S04]  /*1c2b0*/  @P2 SHF.R.U32.HI R188, RZ, R3, R2 ;  /* 0x00000003ffbc2219 */ /* 0x000fc80000011602 */
[----:B------:R-:W-:Y:S01]  /*1c2c0*/  LOP3.LUT R188, RZ, R188, RZ, 0x33, !PT ;  /* 0x000000bcffbc7212 */ /* 0x000fe200078e33ff */
[----:B------:R-:W-:Y:S06]  /*1c2d0*/  BRA `(.L_x_1789) ;  /* 0x0000000000187947 */ /* 0x000fec0003800000 */
.L_x_1788:
[----:B------:R-:W-:Y:S02]  /*1c2e0*/  ULDC UR4, c[0x0][0x9e4] ;  /* 0x0002790000047ab9 */ /* 0x000fe40000000800 */
[----:B------:R-:W-:-:S05]  /*1c2f0*/  IMAD.U32 R189, RZ, RZ, UR4 ;  /* 0x00000004ffbd7e24 */ /* 0x000fca000f8e00ff */
[----:B------:R-:W-:-:S13]  /*1c300*/  ISETP.NE.AND P2, PT, R189, 0x1, PT ;  /* 0x00000001bd00780c */ /* 0x000fda0003f45270 */
[----:B------:R-:W0:Y:S02]  /*1c310*/  @P2 LDC.64 R2, c[0x0][0x9e8] ;  /* 0x00027a00ff022b82 */ /* 0x000e240000000a00 */
[----:B0-----:R-:W-:-:S05]  /*1c320*/  @P2 IMAD.HI.U32 R2, R188, R2, RZ ;  /* 0x00000002bc022227 */ /* 0x001fca00078e00ff */
[----:B------:R-:W-:-:S07]  /*1c330*/  @P2 SHF.R.U32.HI R188, RZ, R3, R2 ;  /* 0x00000003ffbc2219 */ /* 0x000fce0000011602 */
.L_x_1789:
[----:B------:R-:W-:Y:S05]  /*1c340*/  BSYNC B1 ;  /* 0x0000000000017941 */ /* 0x000fea0003800000 */
.L_x_1787:
[----:B------:R-:W-:-:S04]  /*1c350*/  IMAD R188, R188, R189, -R4 ;  /* 0x000000bdbcbc7224 */ /* 0x000fc800078e0a04 */
[----:B------:R-:W-:-:S05]  /*1c360*/  IMAD.IADD R188, R188, 0x1, -R229 ;  /* 0x00000001bcbc7824 */ /* 0x000fca00078e0ae5 */
[----:B------:R-:W-:Y:S02]  /*1c370*/  VIMNMX R184, R184, R188, !PT ;  /* 0x000000bcb8b87248 */ /* 0x000fe40007fe0100 */
[----:B------:R-:W-:-:S07]  /*1c380*/  VIADDMNMX R185, R188, R189, R185, PT ;  /* 0x000000bdbcb97246 */ /* 0x000fce00038001b9 */
.L_x_1786:
        /* <DEDUP_REMOVED lines=66> */
.L_x_1792:
[----:B------:R-:W-:Y:S02]  /*1c7b0*/  ULDC UR4, c[0x0][0x9e4] ;  /* 0x0002790000047ab9 */ /* 0x000fe40000000800 */
[----:B------:R-:W-:-:S05]  /*1c7c0*/  IMAD.U32 R184, RZ, RZ, UR4 ;  /* 0x00000004ffb87e24 */ /* 0x000fca000f8e00ff */
[----:B------:R-:W-:-:S13]  /*1c7d0*/  ISETP.NE.AND P3, PT, R184, 0x1, PT ;  /* 0x00000001b800780c */ /* 0x000fda0003f65270 */
[----:B------:R-:W0:Y:S02]  /*1c7e0*/  @P3 LDC.64 R2, c[0x0][0x9e8] ;  /* 0x00027a00ff023b82 */ /* 0x000e240000000a00 */
[----:B0-----:R-:W-:-:S05]  /*1c7f0*/  @P3 IMAD.HI.U32 R2, R5, R2, RZ ;  /* 0x0000000205023227 */ /* 0x001fca00078e00ff */
[----:B------:R-:W-:-:S07]  /*1c800*/  @P3 SHF.R.U32.HI R5, RZ, R3, R2 ;  /* 0x00000003ff053219 */ /* 0x000fce0000011602 */
.L_x_1793:
[----:B------:R-:W-:Y:S05]  /*1c810*/  BSYNC B1 ;  /* 0x0000000000017941 */ /* 0x000fea0003800000 */
.L_x_1791:
[----:B------:R-:W-:-:S04]  /*1c820*/  IMAD R4, R5, R184, -R4 ;  /* 0x000000b805047224 */ /* 0x000fc800078e0a04 */
[----:B------:R-:W-:-:S05]  /*1c830*/  IMAD.IADD R4, R4, 0x1, -R229 ;  /* 0x0000000104047824 */ /* 0x000fca00078e0ae5 */
[----:B------:R-:W-:Y:S02]  /*1c840*/  VIMNMX R186, R186, R4, !PT ;  /* 0x00000004baba7248 */ /* 0x000fe40007fe0100 */
[----:B------:R-:W-:-:S07]  /*1c850*/  VIADDMNMX R187, R4, R184, R187, PT ;  /* 0x000000b804bb7246 */ /* 0x000fce00038001bb */
.L_x_1790:
[----:B------:R-:W-:Y:S01]  /*1c860*/  @!P1 VIADD R0, R0, 0x30860 ;  /* 0x0003086000009836 */ /* 0x000fe20000000000 */
[----:B------:R-:W2:Y:S01]  /*1c870*/  LDL R232, [R1+0x38] ;  /* 0x0000380001e87983 */ /* 0x000ea20000100800 */
[----:B------:R-:W-:Y:S01]  /*1c880*/  ISETP.GT.AND P3, PT, R186, 0x1, P2 ;  /* 0x00000001ba00780c */ /* 0x000fe20001764270 */
[----:B------:R-:W-:Y:S01]  /*1c890*/  ULDC UR4, c[0x0][0x988] ;  /* 0x0002620000047ab9 */ /* 0x000fe20000000800 */
[----:B------:R-:W-:Y:S01]  /*1c8a0*/  IMAD.MOV.U32 R236, RZ, RZ, R205 ;  /* 0x000000ffffec7224 */ /* 0x000fe200078e00cd */
        /* <DEDUP_REMOVED lines=39> */
[----:B------:R-:W-:Y:S02]  /*1cb20*/  ISETP.GT.AND P3, PT, R186, 0x38, P2 ;  /* 0x00000038ba00780c */ /* 0x000fe40001764270 */
[----:B------:R-:W-:Y:S02]  /*1cb30*/  FMNMX.FTZ R4, R154, R230, !PT ;  /* 0x000000e69a047209 */ /* 0x000fe40007810000 */
[----:B------:R-:W-:Y:S02]  /*1cb40*/  ISETP.LT.OR P3, PT, R187, 0x39, P3 ;  /* 0x00000039bb00780c */ /* 0x000fe40001f61670 */
[----:B------:R-:W-:Y:S02]  /*1cb50*/  FMNMX.FTZ R4, R155, R4, !PT ;  /* 0x000000049b047209 */ /* 0x000fe40007810000 */
[----:B------:R-:W-:-:S02]  /*1cb60*/  FSEL R182, R182, -INF , !P3 ;  /* 0xff800000b6b67808 */ /* 0x000fc40005800000 */
[----:B0-----:R-:W-:-:S05]  /*1cb70*/  FMNMX.FTZ R2, R0, R2, !PT ;  /* 0x0000000200027209 */ /* 0x001fca0007810000 */
[----:B------:R-:W0:Y:S02]  /*1cb80*/  SHFL.BFLY PT, R5, R2, 0x1, 0x1f ;  /* 0x0c201f0002057f89 */ /* 0x000e2400000e0000 */
[----:B0-----:R-:W-:Y:S02]  /*1cb90*/  FMNMX.FTZ R5, R2, R5, !PT ;  /* 0x0000000502057209 */ /* 0x001fe40007810000 */
[----:B------:R-:W-:Y:S02]  /*1cba0*/  MOV R2, UR4 ;  /* 0x0000000400027c02 */ /* 0x000fe40008000f00 */
[----:B------:R-:W-:-:S03]  /*1cbb0*/  FSETP.NEU.FTZ.AND P4, PT, R5, -INF , PT ;  /* 0xff8000000500780b */ /* 0x000fc60003f9d000 */
[C---:B------:R-:W-:Y:S01]  /*1cbc0*/  FMUL.FTZ R3, R5.reuse, R2 ;  /* 0x0000000205037220 */ /* 0x040fe20000410000 */
[----:B------:R-:W-:-:S04]  /*1cbd0*/  FSEL R0, R5, RZ, P4 ;  /* 0x000000ff05007208 */ /* 0x000fc80002000000 */
[----:B------:R-:W-:Y:S01]  /*1cbe0*/  FSEL R3, R3, RZ, P4 ;  /* 0x000000ff03037208 */ /* 0x000fe20002000000 */
[----:B------:R-:W-:Y:S01]  /*1cbf0*/  FADD.FTZ R0, -R0, R231 ;  /* 0x000000e700007221 */ /* 0x000fe20000010100 */
[----:B------:R-:W-:Y:S01]  /*1cc00*/  ISETP.GT.AND P4, PT, R186, 0x8, P2 ;  /* 0x00000008ba00780c */ /* 0x000fe20001784270 */
[----:B------:R-:W-:Y:S02]  /*1cc10*/  IMAD.MOV.U32 R231, RZ, RZ, R5 ;  /* 0x000000ffffe77224 */ /* 0x000fe400078e0005 */
[-CC-:B------:R-:W-:Y:S01]  /*1cc20*/  FFMA.FTZ R152, R152, R2.reuse, -R3.reuse ;  /* 0x0000000298987223 */ /* 0x180fe20000010803 */
[----:B------:R-:W-:Y:S01]  /*1cc30*/  ISETP.LT.OR P4, PT, R187, 0x9, P4 ;  /* 0x00000009bb00780c */ /* 0x000fe20002781670 */
[-CC-:B------:R-:W-:Y:S01]  /*1cc40*/  FFMA.FTZ R153, R153, R2.reuse, -R3.reuse ;  /* 0x0000000299997223 */ /* 0x180fe20000010803 */
[-CC-:B------:R-:W-:Y:S01]  /*1cc50*/  FFMA.FTZ R156, R156, R2.reuse, -R3.reuse ;  /* 0x000000029c9c7223 */ /* 0x180fe20000010803 */
[-CC-:B------:R-:W-:Y:S01]  /*1cc60*/  FFMA.FTZ R157, R157, R2.reuse, -R3.reuse ;  /* 0x000000029d9d7223 */ /* 0x180fe20000010803 */
[----:B------:R-:W-:Y:S01]  /*1cc70*/  FSEL R158, R158, -INF , !P4 ;  /* 0xff8000009e9e7808 */ /* 0x000fe20006000000 */
[-CC-:B------:R-:W-:Y:S01]  /*1cc80*/  FFMA.FTZ R160, R160, R2.reuse, -R3.reuse ;  /* 0x00000002a0a07223 */ /* 0x180fe20000010803 */
[----:B------:R-:W-:Y:S01]  /*1cc90*/  ISETP.GT.AND P4, PT, R186, 0x10, P2 ;  /* 0x00000010ba00780c */ /* 0x000fe20001784270 */
[--C-:B------:R-:W-:Y:S01]  /*1cca0*/  FFMA.FTZ R161, R161, R2, -R3.reuse ;  /* 0x00000002a1a17223 */ /* 0x100fe20000010803 */
[----:B------:R-:W-:Y:S01]  /*1ccb0*/  FMNMX.FTZ R4, R158, R4, !PT ;  /* 0x000000049e047209 */ /* 0x000fe20007810000 */
[-CC-:B------:R-:W-:Y:S01]  /*1ccc0*/  FFMA.FTZ R164, R164, R2.reuse, -R3.reuse ;  /* 0x00000002a4a47223 */ /* 0x180fe20000010803 */
[----:B------:R-:W-:Y:S01]  /*1ccd0*/  ISETP.LT.OR P4, PT, R187, 0x11, P4 ;  /* 0x00000011bb00780c */ /* 0x000fe20002781670 */
[--C-:B------:R-:W-:Y:S01]  /*1cce0*/  FFMA.FTZ R165, R165, R2, -R3.reuse ;  /* 0x00000002a5a57223 */ /* 0x100fe20000010803 */
[----:B------:R-:W-:Y:S01]  /*1ccf0*/  FMNMX.FTZ R4, R159, R4, !PT ;  /* 0x000000049f047209 */ /* 0x000fe20007810000 */
        /* <DEDUP_REMOVED lines=14> */
[----:B------:R-:W-:Y:S01]  /*1cde0*/  FFMA.FTZ R3, R181, R2, -R3 ;  /* 0x00000002b5037223 */ /* 0x000fe20000010803 */
[----:B------:R-:W-:Y:S01]  /*1cdf0*/  FMNMX.FTZ R4, R166, R4, !PT ;  /* 0x00000004a6047209 */ /* 0x000fe20007810000 */
[----:B------:R-:W-:Y:S01]  /*1ce00*/  MUFU.EX2 R152, R152 ;  /* 0x0000009800987308 */ /* 0x000fe20000000800 */
[----:B------:R-:W-:-:S02]  /*1ce10*/  ISETP.LT.OR P4, PT, R187, 0x21, P4 ;  /* 0x00000021bb00780c */ /* 0x000fc40002781670 */
[----:B------:R-:W-:Y:S02]  /*1ce20*/  FMNMX.FTZ R4, R167, R4, !PT ;  /* 0x00000004a7047209 */ /* 0x000fe40007810000 */
[----:B------:R-:W-:Y:S02]  /*1ce30*/  FSEL R170, R170, -INF , !P4 ;  /* 0xff800000aaaa7808 */ /* 0x000fe40006000000 */
[----:B------:R-:W-:Y:S01]  /*1ce40*/  ISETP.GT.AND P4, PT, R186, 0x28, P2 ;  /* 0x00000028ba00780c */ /* 0x000fe20001784270 */
[----:B------:R-:W0:Y:S01]  /*1ce50*/  MUFU.EX2 R153, R153 ;  /* 0x0000009900997308 */ /* 0x000e220000000800 */
[----:B------:R-:W-:Y:S02]  /*1ce60*/  FMNMX.FTZ R4, R170, R4, !PT ;  /* 0x00000004aa047209 */ /* 0x000fe40007810000 */
[----:B------:R-:W-:Y:S02]  /*1ce70*/  ISETP.LT.OR P4, PT, R187, 0x29, P4 ;  /* 0x00000029bb00780c */ /* 0x000fe40002781670 */
[----:B------:R-:W-:-:S02]  /*1ce80*/  FMNMX.FTZ R4, R171, R4, !PT ;  /* 0x00000004ab047209 */ /* 0x000fc40007810000 */
[----:B------:R-:W-:Y:S01]  /*1ce90*/  FSEL R174, R174, -INF , !P4 ;  /* 0xff800000aeae7808 */ /* 0x000fe20006000000 */
[----:B------:R-:W-:Y:S01]  /*1cea0*/  MUFU.EX2 R156, R156 ;  /* 0x0000009c009c7308 */ /* 0x000fe20000000800 */
[----:B------:R-:W-:Y:S02]  /*1ceb0*/  ISETP.GT.AND P4, PT, R186, 0x30, P2 ;  /* 0x00000030ba00780c */ /* 0x000fe40001784270 */
[----:B------:R-:W-:Y:S02]  /*1cec0*/  FMNMX.FTZ R4, R174, R4, !PT ;  /* 0x00000004ae047209 */ /* 0x000fe40007810000 */
[----:B------:R-:W-:Y:S02]  /*1ced0*/  ISETP.LT.OR P4, PT, R187, 0x31, P4 ;  /* 0x00000031bb00780c */ /* 0x000fe40002781670 */
[----:B------:R-:W-:Y:S01]  /*1cee0*/  FMNMX.FTZ R4, R175, R4, !PT ;  /* 0x00000004af047209 */ /* 0x000fe20007810000 */
[----:B------:R-:W1:Y:S01]  /*1cef0*/  MUFU.EX2 R157, R157 ;  /* 0x0000009d009d7308 */ /* 0x000e620000000800 */
[----:B------:R-:W-:-:S02]  /*1cf00*/  FSEL R178, R178, -INF , !P4 ;  /* 0xff800000b2b27808 */ /* 0x000fc40006000000 */
[C---:B------:R-:W-:Y:S02]  /*1cf10*/  ISETP.GT.AND P4, PT, R186.reuse, 0x31, P2 ;  /* 0x00000031ba00780c */ /* 0x040fe40001784270 */
[----:B------:R-:W-:Y:S02]  /*1cf20*/  ISETP.GT.AND P2, PT, R186, 0x39, P2 ;  /* 0x00000039ba00780c */ /* 0x000fe40001744270 */
[----:B------:R-:W-:Y:S01]  /*1cf30*/  ISETP.LT.OR P4, PT, R187, 0x32, P4 ;  /* 0x00000032bb00780c */ /* 0x000fe20002781670 */
[----:B------:R-:W-:Y:S01]  /*1cf40*/  MUFU.EX2 R186, R3 ;  /* 0x0000000300ba7308 */ /* 0x000fe20000000800 */
[----:B------:R-:W-:Y:S02]  /*1cf50*/  FMNMX.FTZ R4, R178, R4, !PT ;  /* 0x00000004b2047209 */ /* 0x000fe40007810000 */
[----:B------:R-:W-:Y:S02]  /*1cf60*/  FSEL R179, R179, -INF , !P4 ;  /* 0xff800000b3b37808 */ /* 0x000fe40006000000 */
[----:B------:R-:W-:-:S02]  /*1cf70*/  ISETP.LT.OR P2, PT, R187, 0x3a, P2 ;  /* 0x0000003abb00780c */ /* 0x000fc40001741670 */
[----:B------:R-:W-:Y:S01]  /*1cf80*/  FMNMX.FTZ R4, R179, R4, !PT ;  /* 0x00000004b3047209 */ /* 0x000fe20007810000 */
[----:B------:R-:W-:Y:S01]  /*1cf90*/  MUFU.EX2 R160, R160 ;  /* 0x000000a000a07308 */ /* 0x000fe20000000800 */
[----:B------:R-:W-:Y:S02]  /*1cfa0*/  FSEL R183, R183, -INF , !P2 ;  /* 0xff800000b7b77808 */ /* 0x000fe40005000000 */
[----:B------:R-:W-:Y:S02]  /*1cfb0*/  FMNMX.FTZ R4, R182, R4, !PT ;  /* 0x00000004b6047209 */ /* 0x000fe40007810000 */
[----:B0-----:R-:W-:Y:S02]  /*1cfc0*/  F2FP.F16.F32.PACK_AB R196, R153, R152 ;  /* 0x0000009899c4723e */ /* 0x001fe400000000ff */
[----:B------:R-:W-:Y:S01]  /*1cfd0*/  FMNMX.FTZ R181, R183, R4, !PT ;  /* 0x00000004b7b57209 */ /* 0x000fe20007810000 */
[----:B------:R-:W0:Y:S01]  /*1cfe0*/  MUFU.EX2 R161, R161 ;  /* 0x000000a100a17308 */ /* 0x000e220000000800 */
[----:B-1----:R-:W-:-:S03]  /*1cff0*/  F2FP.F16.F32.PACK_AB R198, R157, R156 ;  /* 0x0000009c9dc6723e */ /* 0x002fc600000000ff */
[----:B------:R-:W1:Y:S04]  /*1d000*/  SHFL.BFLY PT, R4, R181, 0x2, 0x1f ;  /* 0x0c401f00b5047f89 */ /* 0x000e6800000e0000 */
[----:B------:R-:W-:Y:S08]  /*1d010*/  MUFU.EX2 R164, R164 ;  /* 0x000000a400a47308 */ /* 0x000ff00000000800 */
[----:B------:R-:W3:Y:S01]  /*1d020*/  MUFU.EX2 R165, R165 ;  /* 0x000000a500a57308 */ /* 0x000ee20000000800 */
[----:B0-----:R-:W-:-:S07]  /*1d030*/  F2FP.F16.F32.PACK_AB R192, R161, R160 ;  /* 0x000000a0a1c0723e */ /* 0x001fce00000000ff */
[----:B------:R-:W-:Y:S01]  /*1d040*/  MUFU.EX2 R168, R168 ;  /* 0x000000a800a87308 */ /* 0x000fe20000000800 */
[----:B-1----:R-:W-:-:S07]  /*1d050*/  FMNMX.FTZ R181, R181, R4, !PT ;  /* 0x00000004b5b57209 */ /* 0x002fce0007810000 */
[----:B------:R-:W0:Y:S01]  /*1d060*/  MUFU.EX2 R169, R169 ;  /* 0x000000a900a97308 */ /* 0x000e220000000800 */
[----:B------:R-:W1:Y:S01]  /*1d070*/  SHFL.BFLY PT, R4, R181, 0x1, 0x1f ;  /* 0x0c201f00b5047f89 */ /* 0x000e6200000e0000 */
[----:B---3--:R-:W-:-:S06]  /*1d080*/  F2FP.F16.F32.PACK_AB R194, R165, R164 ;  /* 0x000000a4a5c2723e */ /* 0x008fcc00000000ff */
[----:B------:R-:W-:Y:S08]  /*1d090*/  MUFU.EX2 R172, R172 ;  /* 0x000000ac00ac7308 */ /* 0x000ff00000000800 */
[----:B------:R-:W3:Y:S01]  /*1d0a0*/  MUFU.EX2 R173, R173 ;  /* 0x000000ad00ad7308 */ /* 0x000ee20000000800 */
[----:B0-----:R-:W-:-:S07]  /*1d0b0*/  F2FP.F16.F32.PACK_AB R188, R169, R168 ;  /* 0x000000a8a9bc723e */ /* 0x001fce00000000ff */
[----:B------:R-:W-:Y:S01]  /*1d0c0*/  MUFU.EX2 R176, R176 ;  /* 0x000000b000b07308 */ /* 0x000fe20000000800 */
[----:B-1----:R-:W-:Y:S01]  /*1d0d0*/  FMNMX.FTZ R4, R181, R4, !PT ;  /* 0x00000004b5047209 */ /* 0x002fe20007810000 */
[----:B------:R-:W-:-:S03]  /*1d0e0*/  FMUL.FTZ R181, R0, R2 ;  /* 0x0000000200b57220 */ /* 0x000fc60000410000 */
[C---:B------:R-:W-:Y:S01]  /*1d0f0*/  FSETP.NEU.FTZ.AND P2, PT, R4.reuse, -INF , PT ;  /* 0xff8000000400780b */ /* 0x040fe20003f5d000 */
[----:B------:R-:W-:Y:S02]  /*1d100*/  FMUL.FTZ R3, R4, R2 ;  /* 0x0000000204037220 */ /* 0x000fe40000410000 */
[----:B------:R-:W-:Y:S01]  /*1d110*/  MUFU.EX2 R177, R177 ;  /* 0x000000b100b17308 */ /* 0x000fe20000000800 */
[----:B---3--:R-:W-:Y:S02]  /*1d120*/  F2FP.F16.F32.PACK_AB R190, R173, R172 ;  /* 0x000000acadbe723e */ /* 0x008fe400000000ff */
[----:B------:R-:W-:-:S05]  /*1d130*/  FSEL R0, R3, RZ, P2 ;  /* 0x000000ff03007208 */ /* 0x000fca0001000000 */
[----:B------:R-:W0:Y:S01]  /*1d140*/  MUFU.EX2 R3, R181 ;  /* 0x000000b500037308 */ /* 0x000e220000000800 */
        /* <DEDUP_REMOVED lines=16> */
[----:B0-----:R-:W-:Y:S01]  /*1d250*/  FFMA.FTZ R0, R3, R228, R152 ;  /* 0x000000e403007223 */ /* 0x001fe20000010098 */
[----:B------:R-:W-:Y:S01]  /*1d260*/  FSEL R152, R4, RZ, P2 ;  /* 0x000000ff04987208 */ /* 0x000fe20001000000 */
[----:B------:R-:W-:Y:S01]  /*1d270*/  MUFU.EX2 R154, R154 ;  /* 0x0000009a009a7308 */ /* 0x000fe20000000800 */
[----:B--2---:R-:W-:Y:S01]  /*1d280*/  ISETP.GT.AND P2, PT, R204, R232, PT ;  /* 0x000000e8cc00720c */ /* 0x004fe20003f44270 */
[----:B------:R-:W-:Y:S01]  /*1d290*/  FADD.FTZ R0, R153, R0 ;  /* 0x0000000099007221 */ /* 0x000fe20000010000 */
[----:B------:R-:W-:Y:S01]  /*1d2a0*/  F2FP.F16.F32.PACK_AB R184, R177, R176 ;  /* 0x000000b0b1b8723e */ /* 0x000fe200000000ff */
[----:B------:R-:W-:Y:S01]  /*1d2b0*/  FADD.FTZ R152, -R152, R230 ;  /* 0x000000e698987221 */ /* 0x000fe20000010100 */
[----:B------:R-:W-:-:S02]  /*1d2c0*/  VIADD R204, R204, 0xffffffff ;  /* 0xffffffffcccc7836 */ /* 0x000fc40000000000 */
[----:B------:R-:W-:Y:S01]  /*1d2d0*/  FADD.FTZ R0, R156, R0 ;  /* 0x000000009c007221 */ /* 0x000fe20000010000 */
[----:B------:R-:W-:Y:S02]  /*1d2e0*/  IMAD.MOV.U32 R232, RZ, RZ, R22 ;  /* 0x000000ffffe87224 */ /* 0x000fe400078e0016 */
[----:B------:R-:W-:Y:S01]  /*1d2f0*/  FMUL.FTZ R152, R152, R2 ;  /* 0x0000000298987220 */ /* 0x000fe20000410000 */
[----:B------:R-:W0:Y:S01]  /*1d300*/  MUFU.EX2 R155, R155 ;  /* 0x0000009b009b7308 */ /* 0x000e220000000800 */
[----:B------:R-:W-:Y:S01]  /*1d310*/  FADD.FTZ R0, R157, R0 ;  /* 0x000000009d007221 */ /* 0x000fe20000010000 */
[----:B------:R-:W-:-:S03]  /*1d320*/  IMAD.MOV.U32 R230, RZ, RZ, R4 ;  /* 0x000000ffffe67224 */ /* 0x000fc600078e0004 */
[----:B------:R-:W-:-:S03]  /*1d330*/  FADD.FTZ R0, R160, R0 ;  /* 0x00000000a0007221 */ /* 0x000fc60000010000 */
[----:B------:R-:W-:Y:S01]  /*1d340*/  MUFU.EX2 R158, R158 ;  /* 0x0000009e009e7308 */ /* 0x000fe20000000800 */
[----:B------:R-:W-:-:S04]  /*1d350*/  FADD.FTZ R0, R161, R0 ;  /* 0x00000000a1007221 */ /* 0x000fc80000010000 */
[----:B------:R-:W-:-:S03]  /*1d360*/  FADD.FTZ R0, R164, R0 ;  /* 0x00000000a4007221 */ /* 0x000fc60000010000 */
[----:B------:R-:W1:Y:S01]  /*1d370*/  MUFU.EX2 R159, R159 ;  /* 0x0000009f009f7308 */ /* 0x000e620000000800 */
[----:B------:R-:W-:Y:S01]  /*1d380*/  FADD.FTZ R0, R165, R0 ;  /* 0x00000000a5007221 */ /* 0x000fe20000010000 */
[----:B0-----:R-:W-:-:S03]  /*1d390*/  F2FP.F16.F32.PACK_AB R197, R155, R154 ;  /* 0x0000009a9bc5723e */ /* 0x001fc600000000ff */
[----:B------:R-:W-:-:S03]  /*1d3a0*/  FADD.FTZ R153, R168, R0 ;  /* 0x00000000a8997221 */ /* 0x000fc60000010000 */
[----:B------:R0:W2:Y:S01]  /*1d3b0*/  MUFU.EX2 R0, R152 ;  /* 0x0000009800007308 */ /* 0x0000a20000000800 */
[----:B------:R-:W-:-:S04]  /*1d3c0*/  FADD.FTZ R153, R169, R153 ;  /* 0x00000099a9997221 */ /* 0x000fc80000010000 */
[----:B------:R-:W-:-:S03]  /*1d3d0*/  FADD.FTZ R153, R172, R153 ;  /* 0x00000099ac997221 */ /* 0x000fc60000010000 */
[----:B------:R-:W3:Y:S01]  /*1d3e0*/  MUFU.EX2 R162, R162 ;  /* 0x000000a200a27308 */ /* 0x000ee20000000800 */
[----:B------:R-:W-:Y:S01]  /*1d3f0*/  FADD.FTZ R153, R173, R153 ;  /* 0x00000099ad997221 */ /* 0x000fe20000010000 */
[----:B-1----:R-:W-:-:S03]  /*1d400*/  F2FP.F16.F32.PACK_AB R199, R159, R158 ;  /* 0x0000009e9fc7723e */ /* 0x002fc600000000ff */
[----:B0-----:R-:W-:-:S03]  /*1d410*/  FADD.FTZ R152, R176, R153 ;  /* 0x00000099b0987221 */ /* 0x001fc60000010000 */
[----:B------:R-:W0:Y:S01]  /*1d420*/  MUFU.EX2 R163, R163 ;  /* 0x000000a300a37308 */ /* 0x000e220000000800 */
[----:B--2---:R-:W-:Y:S01]  /*1d430*/  FFMA.FTZ R227, R0, R227, R154 ;  /* 0x000000e300e37223 */ /* 0x004fe2000001009a */
[----:B------:R-:W-:-:S03]  /*1d440*/  FADD.FTZ R152, R177, R152 ;  /* 0x00000098b1987221 */ /* 0x000fc60000010000 */
[----:B------:R-:W-:-:S03]  /*1d450*/  FADD.FTZ R227, R155, R227 ;  /* 0x000000e39be37221 */ /* 0x000fc60000010000 */
[----:B------:R-:W1:Y:S01]  /*1d460*/  MUFU.EX2 R166, R166 ;  /* 0x000000a600a67308 */ /* 0x000e620000000800 */
[----:B------:R-:W-:-:S04]  /*1d470*/  FADD.FTZ R227, R158, R227 ;  /* 0x000000e39ee37221 */ /* 0x000fc80000010000 */
[----:B------:R-:W-:-:S03]  /*1d480*/  FADD.FTZ R227, R159, R227 ;  /* 0x000000e39fe37221 */ /* 0x000fc60000010000 */
[----:B------:R-:W2:Y:S01]  /*1d490*/  MUFU.EX2 R167, R167 ;  /* 0x000000a700a77308 */ /* 0x000ea20000000800 */
[----:B---3--:R-:W-:Y:S01]  /*1d4a0*/  FADD.FTZ R227, R162, R227 ;  /* 0x000000e3a2e37221 */ /* 0x008fe20000010000 */
        /* <DEDUP_REMOVED lines=23> */
[----:B0-----:R-:W-:-:S04]  /*1d620*/  FADD.FTZ R152, R180, R152 ;  /* 0x00000098b4987221 */ /* 0x001fc80000010000 */
[C---:B------:R-:W-:Y:S01]  /*1d630*/  FADD.FTZ R228, R186.reuse, R152 ;  /* 0x00000098bae47221 */ /* 0x040fe20000010000 */
[----:B------:R-:W-:Y:S01]  /*1d640*/  F2FP.F16.F32.PACK_AB R186, R186, R180 ;  /* 0x000000b4baba723e */ /* 0x000fe200000000ff */
[----:B-1----:R-:W-:-:S04]  /*1d650*/  FADD.FTZ R227, R182, R227 ;  /* 0x000000e3b6e37221 */ /* 0x002fc80000010000 */
[C---:B--2---:R-:W-:Y:S01]  /*1d660*/  FADD.FTZ R227, R183.reuse, R227 ;  /* 0x000000e3b7e37221 */ /* 0x044fe20000010000 */
[----:B------:R-:W-:Y:S01]  /*1d670*/  F2FP.F16.F32.PACK_AB R187, R183, R182 ;  /* 0x000000b6b7bb723e */ /* 0x000fe200000000ff */
[----:B------:R-:W-:Y:S06]  /*1d680*/  @P2 BRA `(.L_x_1794) ;  /* 0xffffffd400502947 */ /* 0x000fec000383ffff */
.L_x_1775:
[----:B------:R-:W-:Y:S05]  /*1d690*/  BSYNC B0 ;  /* 0x0000000000007941 */ /* 0x000fea0003800000 */
.L_x_1774:
        /* <DEDUP_REMOVED lines=131> */
.L_x_1795:
[----:B------:R-:W-:Y:S01]  /*1ded0*/  IMAD R3, R22, 0x8, R16 ;  /* 0x0000000816037824 */ /* 0x000fe200078e0210 */
[----:B------:R-:W-:-:S04]  /*1dee0*/  SHF.L.U32 R0, R205, 0x1f, RZ ;  /* 0x0000001fcd007819 */ /* 0x000fc800000006ff */
[----:B------:R0:W1:Y:S01]  /*1def0*/  SYNCS.PHASECHK.TRANS64.TRYWAIT P2, [R3+URZ+0x30850], R0 ;  /* 0x03085000030075a7 */ /* 0x000062000804017f */
[----:B------:R-:W-:Y:S05]  /*1df00*/  @!P0 BRA `(.L_x_1796) ;  /* 0x0000000000048947 */ /* 0x000fea0003800000 */
[----:B------:R-:W-:Y:S01]  /*1df10*/  BPT.TRAP 0x1 ;  /* 0x000000040000795c */ /* 0x000fe20000300000 */
.L_x_1796:
[----:B------:R-:W-:Y:S04]  /*1df20*/  BSSY B0, `(.L_x_1797) ;  /* 0x0000004000007945 */ /* 0x000fe80003800000 */
[----:B-1----:R-:W-:Y:S05]  /*1df30*/  @P2 BRA `(.L_x_1798) ;  /* 0x0000000000082947 */ /* 0x002fea0003800000 */
[----:B------:R-:W1:Y:S02]  /*1df40*/  SYNCS.PHASECHK.TRANS64.TRYWAIT P0, [R3+URZ+0x30850], R0 ;  /* 0x03085000030075a7 */ /* 0x000e64000800017f */
[----:B-1----:R-:W-:Y:S05]  /*1df50*/  @!P0 BRA `(.L_x_1799) ;  /* 0x0000010c00048947 */ /* 0x002fea0003800000 */
.L_x_1798:
[----:B------:R-:W-:Y:S05]  /*1df60*/  BSYNC B0 ;  /* 0x0000000000007941 */ /* 0x000fea0003800000 */
.L_x_1797:
[----:B------:R-:W-:Y:S01]  /*1df70*/  VIADD R16, R16, 0x400 ;  /* 0x0000040010107836 */ /* 0x000fe20000000000 */
[----:B------:R-:W2:Y:S01]  /*1df80*/  LDL.LU R10, [R1+0x54] ;  /* 0x00005400010a7983 */ /* 0x000ea20000300800 */
[----:B------:R-:W-:Y:S01]  /*1df90*/  MOV R7, 0x40000040 ;  /* 0x4000004000077802 */ /* 0x000fe20000000f00 */
[----:B------:R-:W-:Y:S01]  /*1dfa0*/  WARPGROUP.ARRIVE ;  /* 0x00000000000079c5 */ /* 0x000fe20000000000 */
[----:B------:R-:W-:Y:S01]  /*1dfb0*/  IMAD.MOV.U32 R9, RZ, RZ, 0x40000040 ;  /* 0x40000040ff097424 */ /* 0x000fe200078e00ff */
[----:B------:R-:W-:Y:S01]  /*1dfc0*/  SHF.R.U32.HI R16, RZ, 0x4, R16 ;  /* 0x00000004ff107819 */ /* 0x000fe20000011610 */
[----:B01----:R-:W-:Y:S01]  /*1dfd0*/  SHFL.BFLY PT, R0, R227, 0x2, 0x1f ;  /* 0x0c401f00e3007f89 */ /* 0x003fe200000e0000 */
        /* <DEDUP_REMOVED lines=8> */
[C---:B------:R-:W-:Y:S02]  /*1e060*/  IMAD R6, R22.reuse, 0x800, R16 ;  /* 0x0000080016067824 */ /* 0x040fe400078e0210 */
[----:B------:R-:W-:Y:S02]  /*1e070*/  VIADD R22, R22, 0x1 ;  /* 0x0000000116167836 */ /* 0x000fe40000000000 */
[C---:B------:R-:W-:Y:S01]  /*1e080*/  VIADD R8, R6.reuse, 0x80 ;  /* 0x0000008006087836 */ /* 0x040fe20000000000 */
[----:B------:R-:W-:Y:S02]  /*1e090*/  R2UR UR6, R6 ;  /* 0x00000000060672ca */ /* 0x000fe400000e0000 */
[----:B------:R-:W-:-:S04]  /*1e0a0*/  ISETP.NE.AND P2, PT, R22, 0x2, PT ;  /* 0x000000021600780c */ /* 0x000fc80003f45270 */
[----:B------:R-:W-:-:S07]  /*1e0b0*/  SEL R22, R22, RZ, P2 ;  /* 0x000000ff16167207 */ /* 0x000fce0001000000 */
[----:B------:R-:W-:Y:S01]  /*1e0c0*/  HGMMA.64x256x16.F32 R24, R196, gdesc[UR4].tnspB, R24, gsb0 ;  /* 0x43e00004c4187df0 */ /* 0x000fe20008000818 */
[----:B------:R-:W-:Y:S01]  /*1e0d0*/  R2UR UR6, R8 ;  /* 0x00000000080672ca */ /* 0x000fe200000e0000 */
[C---:B------:R-:W-:Y:S01]  /*1e0e0*/  VIADD R8, R6.reuse, 0x100 ;  /* 0x0000010006087836 */ /* 0x040fe20000000000 */
[----:B------:R-:W-:Y:S01]  /*1e0f0*/  R2UR UR7, R9 ;  /* 0x00000000090772ca */ /* 0x000fe200000e0000 */
[----:B------:R-:W-:Y:S02]  /*1e100*/  IMAD.MOV.U32 R9, RZ, RZ, 0x40000040 ;  /* 0x40000040ff097424 */ /* 0x000fe400078e00ff */
[----:B------:R-:W-:Y:S02]  /*1e110*/  VIADD R6, R6, 0x180 ;  /* 0x0000018006067836 */ /* 0x000fe40000000000 */
[----:B--2---:R-:W-:Y:S01]  /*1e120*/  VIADD R10, R10, 0x1 ;  /* 0x000000010a0a7836 */ /* 0x004fe20000000000 */
[----:B------:R-:W-:Y:S02]  /*1e130*/  WARPGROUP.DEPBAR.LE gsb0, 0x0 ;  /* 0x00008000000079c5 */ /* 0x000fe40000010000 */
[----:B------:R-:W-:-:S02]  /*1e140*/  WARPGROUP.ARRIVE ;  /* 0x00000000000079c5 */ /* 0x000fc40000000000 */
[----:B------:R-:W-:-:S15]  /*1e150*/  STL [R1+0x54], R10 ;  /* 0x0000540a01007387 */ /* 0x000fde0000100800 */
        /* <DEDUP_REMOVED lines=9> */
[----:B------:R-:W0:Y:S02]  /*1e1f0*/  SHFL.BFLY PT, R6, R228, 0x2, 0x1f ;  /* 0x0c401f00e4067f89 */ /* 0x000e2400000e0000 */
[----:B0-----:R-:W-:Y:S01]  /*1e200*/  FADD.FTZ R228, R6, R228 ;  /* 0x000000e406e47221 */ /* 0x001fe20000010000 */
[----:B------:R-:W-:-:S04]  /*1e210*/  FADD.FTZ R6, R0, R227 ;  /* 0x000000e300067221 */ /* 0x000fc80000010000 */
[----:B------:R-:W0:Y:S04]  /*1e220*/  SHFL.BFLY PT, R0, R228, 0x1, 0x1f ;  /* 0x0c201f00e4007f89 */ /* 0x000e2800000e0000 */
[----:B------:R-:W1:Y:S01]  /*1e230*/  SHFL.BFLY PT, R7, R6, 0x1, 0x1f ;  /* 0x0c201f0006077f89 */ /* 0x000e6200000e0000 */
[----:B0-----:R-:W-:Y:S01]  /*1e240*/  FADD.FTZ R0, R228, R0 ;  /* 0x00000000e4007221 */ /* 0x001fe20000010000 */
[----:B-1----:R-:W-:-:S04]  /*1e250*/  FADD.FTZ R6, R6, R7 ;  /* 0x0000000706067221 */ /* 0x002fc80000010000 */
[----:B------:R-:W-:Y:S02]  /*1e260*/  FSETP.NE.FTZ.AND P0, PT, R0, RZ, PT ;  /* 0x000000ff0000720b */ /* 0x000fe40003f15000 */
[----:B------:R-:W-:-:S11]  /*1e270*/  FSETP.NE.FTZ.AND P3, PT, R6, RZ, PT ;  /* 0x000000ff0600720b */ /* 0x000fd60003f75000 */
[C---:B------:R-:W-:Y:S01]  /*1e280*/  @P0 FMUL.FTZ R9, R2.reuse, 0.69314718246459960938 ;  /* 0x3f31721802090820 */ /* 0x040fe20000410000 */
[----:B------:R-:W0:Y:S01]  /*1e290*/  @P0 MUFU.LG2 R8, R0 ;  /* 0x0000000000080308 */ /* 0x000e220000000c00 */
[----:B------:R-:W-:-:S07]  /*1e2a0*/  @P3 FMUL.FTZ R2, R2, 0.69314718246459960938 ;  /* 0x3f31721802023820 */ /* 0x000fce0000410000 */
[----:B------:R-:W1:Y:S01]  /*1e2b0*/  @P3 MUFU.LG2 R7, R6 ;  /* 0x0000000600073308 */ /* 0x000e620000000c00 */
[----:B0-----:R-:W-:-:S04]  /*1e2c0*/  @P0 FMUL.FTZ R8, R8, 0.69314718246459960938 ;  /* 0x3f31721808080820 */ /* 0x001fc80000410000 */
[----:B------:R-:W-:Y:S01]  /*1e2d0*/  @P0 FFMA.FTZ R153, R9, R5, R8 ;  /* 0x0000000509990223 */ /* 0x000fe20000010008 */
[----:B-1----:R-:W-:-:S04]  /*1e2e0*/  @P3 FMUL.FTZ R7, R7, 0.69314718246459960938 ;  /* 0x3f31721807073820 */ /* 0x002fc80000410000 */
[----:B------:R-:W-:Y:S01]  /*1e2f0*/  @P3 FFMA.FTZ R152, R2, R4, R7 ;  /* 0x0000000402983223 */ /* 0x000fe20000010007 */
[----:B------:R-:W-:Y:S02]  /*1e300*/  MOV R4, RZ ;  /* 0x000000ff00047202 */ /* 0x000fe40000000f00 */
[----:B------:R-:W-:-:S04]  /*1e310*/  SEL R2, RZ, 0x1, P2 ;  /* 0x00000001ff027807 */ /* 0x000fc80001000000 */
[----:B------:R0:W1:Y:S01]  /*1e320*/  @P0 MUFU.RCP R4, R0 ;  /* 0x0000000000040308 */ /* 0x0000620000001000 */
[----:B------:R-:W-:Y:S02]  /*1e330*/  LOP3.LUT R205, R205, R2, RZ, 0x3c, !PT ;  /* 0x00000002cdcd7212 */ /* 0x000fe400078e3cff */
[----:B------:R-:W-:Y:S01]  /*1e340*/  PLOP3.LUT P0, PT, PT, PT, PT, 0x8, 0x0 ;  /* 0x000000000000781c */ /* 0x000fe20003f0e170 */
[----:B0-----:R-:W-:-:S06]  /*1e350*/  IMAD.MOV.U32 R0, RZ, RZ, RZ ;  /* 0x000000ffff007224 */ /* 0x001fcc00078e00ff */
[----:B------:R-:W0:Y:S01]  /*1e360*/  @P3 MUFU.RCP R0, R6 ;  /* 0x0000000600003308 */ /* 0x000e220000001000 */
[----:B------:R-:W-:Y:S02]  /*1e370*/  WARPGROUP.DEPBAR.LE gsb0, 0x0 ;  /* 0x00008000000079c5 */ /* 0x000fe40000010000 */
[----:B------:R-:W-:-:S06]  /*1e380*/  WARPGROUP.ARRIVE ;  /* 0x00000000000079c5 */ /* 0x000fcc0000000000 */
        /* <DEDUP_REMOVED lines=131> */
.L_x_1633:
        /* <DEDUP_REMOVED lines=10> */
[----:B------:R-:W3:Y:S01]  /*1ec60*/  S2R R0, SR_SWINHI ;  /* 0x0000000000007919 */ /* 0x000ee20000002f00 */
[----:B------:R-:W-:Y:S01]  /*1ec70*/  F2FP.F16.F32.PACK_AB R10, R29, R28 ;  /* 0x0000001c1d0a723e */ /* 0x000fe200000000ff */
[----:B------:R-:W-:Y:S01]  /*1ec80*/  ULDC.64 UR4, c[0x0][0xc08] ;  /* 0x0003020000047ab9 */ /* 0x000fe20000000a00 */
[----:B------:R-:W-:Y:S01]  /*1ec90*/  F2FP.F16.F32.PACK_AB R11, R31, R30 ;  /* 0x0000001e1f0b723e */ /* 0x000fe200000000ff */
[----:B------:R-:W4:Y:S01]  /*1eca0*/  LDL.LU R155, [R1+0x4c] ;  /* 0x00004c00019b7983 */ /* 0x000f220000300800 */
[----:B------:R-:W-:Y:S01]  /*1ecb0*/  F2FP.F16.F32.PACK_AB R12, R33, R32 ;  /* 0x00000020210c723e */ /* 0x000fe200000000ff */
[----:B------:R-:W-:Y:S01]  /*1ecc0*/  ULDC.64 UR6, c[0x0][0xc00] ;  /* 0x0003000000067ab9 */ /* 0x000fe20000000a00 */
[----:B------:R-:W-:Y:S01]  /*1ecd0*/  F2FP.F16.F32.PACK_AB R13, R35, R34 ;  /* 0x00000022230d723e */ /* 0x000fe200000000ff */
[----:B------:R-:W4:Y:S01]  /*1ece0*/  LDL R154, [R1+0x50] ;  /* 0x00005000019a7983 */ /* 0x000f220000100800 */
[----:B------:R-:W-:-:S02]  /*1ecf0*/  MOV R6, R16 ;  /* 0x0000001000067202 */ /* 0x000fc40000000f00 */
[----:B---3--:R-:W-:Y:S02]  /*1ed00*/  MOV R7, R0 ;  /* 0x0000000000077202 */ /* 0x008fe40000000f00 */
[----:B------:R-:W-:Y:S02]  /*1ed10*/  F2FP.F16.F32.PACK_AB R14, R37, R36 ;  /* 0x00000024250e723e */ /* 0x000fe400000000ff */
[----:B------:R-:W-:Y:S01]  /*1ed20*/  F2FP.F16.F32.PACK_AB R15, R39, R38 ;  /* 0x00000026270f723e */ /* 0x000fe200000000ff */
[----:B------:R-:W-:Y:S01]  /*1ed30*/  BAR.SYNC.DEFER_BLOCKING 0x1, 0x100 ;  /* 0x0044000000007b1d */ /* 0x000fe20000010000 */
[----:B--2--5:R-:W-:-:S03]  /*1ed40*/  IMAD.WIDE R100, R8, 0x2, R6 ;  /* 0x0000000208647825 */ /* 0x024fc600078e0206 */
[----:B------:R-:W-:Y:S01]  /*1ed50*/  LOP3.LUT R0, R100, 0x380, RZ, 0xc0, !PT ;  /* 0x0000038064007812 */ /* 0x000fe200078ec0ff */
[----:B------:R-:W-:-:S03]  /*1ed60*/  IMAD.MOV.U32 R9, RZ, RZ, R101 ;  /* 0x000000ffff097224 */ /* 0x000fc600078e0065 */
[----:B------:R-:W-:-:S04]  /*1ed70*/  SHF.R.U64 R0, R0, 0x3, RZ ;  /* 0x0000000300007819 */ /* 0x000fc800000012ff */
[----:B------:R-:W-:-:S04]  /*1ed80*/  LOP3.LUT R8, R0, R100, RZ, 0x3c, !PT ;  /* 0x0000006400087212 */ /* 0x000fc800078e3cff */
[----:B------:R-:W-:Y:S02]  /*1ed90*/  MOV R0, R8 ;  /* 0x0000000800007202 */ /* 0x000fe40000000f00 */
[----:B------:R-:W-:Y:S02]  /*1eda0*/  F2FP.F16.F32.PACK_AB R8, R21, R20 ;  /* 0x000000141508723e */ /* 0x000fe400000000ff */
[----:B------:R-:W-:-:S05]  /*1edb0*/  F2FP.F16.F32.PACK_AB R9, R5, R4 ;  /* 0x000000040509723e */ /* 0x000fca00000000ff */
[----:B------:R2:W-:Y:S02]  /*1edc0*/  STSM.16.M88.4 [R0], R8 ;  /* 0x0000000800007844 */ /* 0x0005e40000000200 */
[----:B--2---:R-:W-:-:S04]  /*1edd0*/  IADD3 R8, P0, R100, 0x20, RZ ;  /* 0x0000002064087810 */ /* 0x004fc80007f1e0ff */
[----:B------:R-:W-:Y:S01]  /*1ede0*/  LOP3.LUT R0, R8, 0x380, RZ, 0xc0, !PT ;  /* 0x0000038008007812 */ /* 0x000fe200078ec0ff */
[----:B------:R-:W-:-:S03]  /*1edf0*/  IMAD.X R9, RZ, RZ, R101, P0 ;  /* 0x000000ffff097224 */ /* 0x000fc600000e0665 */
[----:B------:R-:W-:-:S04]  /*1ee00*/  SHF.R.U64 R0, R0, 0x3, RZ ;  /* 0x0000000300007819 */ /* 0x000fc800000012ff */
[----:B------:R-:W-:-:S04]  /*1ee10*/  LOP3.LUT R8, R0, R8, RZ, 0x3c, !PT ;  /* 0x0000000800087212 */ /* 0x000fc800078e3cff */
[----:B------:R-:W-:-:S05]  /*1ee20*/  MOV R8, R8 ;  /* 0x0000000800087202 */ /* 0x000fca0000000f00 */
[----:B------:R2:W-:Y:S02]  /*1ee30*/  STSM.16.M88.4 [R8], R12 ;  /* 0x0000000c08007844 */ /* 0x0005e40000000200 */
[----:B--2---:R-:W-:-:S04]  /*1ee40*/  IADD3 R8, P0, R100, 0x40, RZ ;  /* 0x0000004064087810 */ /* 0x004fc80007f1e0ff */
[----:B------:R-:W-:Y:S01]  /*1ee50*/  LOP3.LUT R0, R8, 0x380, RZ, 0xc0, !PT ;  /* 0x0000038008007812 */ /* 0x000fe200078ec0ff */
[----:B------:R-:W-:-:S03]  /*1ee60*/  IMAD.X R9, RZ, RZ, R101, P0 ;  /* 0x000000ffff097224 */ /* 0x000fc600000e0665 */
[----:B------:R-:W-:-:S04]  /*1ee70*/  SHF.R.U64 R0, R0, 0x3, RZ ;  /* 0x0000000300007819 */ /* 0x000fc800000012ff */
[----:B------:R-:W-:Y:S02]  /*1ee80*/  LOP3.LUT R8, R0, R8, RZ, 0x3c, !PT ;  /* 0x0000000800087212 */ /* 0x000fe400078e3cff */
[----:B------:R-:W-:Y:S02]  /*1ee90*/  F2FP.F16.F32.PACK_AB R10, R45, R44 ;  /* 0x0000002c2d0a723e */ /* 0x000fe400000000ff */
[----:B------:R-:W-:Y:S02]  /*1eea0*/  MOV R0, R8 ;  /* 0x0000000800007202 */ /* 0x000fe40000000f00 */
[----:B------:R-:W-:Y:S02]  /*1eeb0*/  F2FP.F16.F32.PACK_AB R8, R41, R40 ;  /* 0x000000282908723e */ /* 0x000fe400000000ff */
[----:B------:R-:W-:Y:S02]  /*1eec0*/  F2FP.F16.F32.PACK_AB R9, R43, R42 ;  /* 0x0000002a2b09723e */ /* 0x000fe400000000ff */
[----:B------:R-:W-:-:S05]  /*1eed0*/  F2FP.F16.F32.PACK_AB R11, R47, R46 ;  /* 0x0000002e2f0b723e */ /* 0x000fca00000000ff */
[----:B------:R2:W-:Y:S02]  /*1eee0*/  STSM.16.M88.4 [R0], R8 ;  /* 0x0000000800007844 */ /* 0x0005e40000000200 */
[----:B--2---:R-:W-:-:S04]  /*1eef0*/  IADD3 R8, P0, R100, 0x60, RZ ;  /* 0x0000006064087810 */ /* 0x004fc80007f1e0ff */
[----:B------:R-:W-:-:S04]  /*1ef00*/  LOP3.LUT R0, R8, 0x380, RZ, 0xc0, !PT ;  /* 0x0000038008007812 */ /* 0x000fc800078ec0ff */
[----:B------:R-:W-:Y:S02]  /*1ef10*/  SHF.R.U64 R0, R0, 0x3, RZ ;  /* 0x0000000300007819 */ /* 0x000fe400000012ff */
[----:B------:R-:W-:Y:S02]  /*1ef20*/  IADD3.X R9, RZ, R101, RZ, P0, !PT ;  /* 0x00000065ff097210 */ /* 0x000fe400007fe4ff */
[----:B------:R-:W-:Y:S02]  /*1ef30*/  LOP3.LUT R8, R0, R8, RZ, 0x3c, !PT ;  /* 0x0000000800087212 */ /* 0x000fe400078e3cff */
[----:B------:R-:W-:Y:S02]  /*1ef40*/  F2FP.F16.F32.PACK_AB R12, R49, R48 ;  /* 0x00000030310c723e */ /* 0x000fe400000000ff */
[----:B------:R-:W-:Y:S02]  /*1ef50*/  MOV R8, R8 ;  /* 0x0000000800087202 */ /* 0x000fe40000000f00 */
[----:B------:R-:W-:-:S02]  /*1ef60*/  F2FP.F16.F32.PACK_AB R13, R51, R50 ;  /* 0x00000032330d723e */ /* 0x000fc400000000ff */
[----:B------:R-:W-:Y:S02]  /*1ef70*/  F2FP.F16.F32.PACK_AB R14, R53, R52 ;  /* 0x00000034350e723e */ /* 0x000fe400000000ff */
[----:B------:R-:W-:-:S05]  /*1ef80*/  F2FP.F16.F32.PACK_AB R15, R55, R54 ;  /* 0x00000036370f723e */ /* 0x000fca00000000ff */
        /* <DEDUP_REMOVED lines=122> */
[----:B--2---:R-:W-:Y:S01]  /*1f730*/  IADD3 R0, P0, R100, 0xc060, RZ ;  /* 0x0000c06064007810 */ /* 0x004fe20007f1e0ff */
[----:B------:R-:W-:Y:S01]  /*1f740*/  ULDC.64 UR8, c[0x0][0x208] ;  /* 0x0000820000087ab9 */ /* 0x000fe20000000a00 */
[----:B------:R-:W-:Y:S01]  /*1f750*/  F2FP.F16.F32.PACK_AB R12, R145, R144 ;  /* 0x00000090910c723e */ /* 0x000fe200000000ff */
[----:B------:R-:W2:Y:S02]  /*1f760*/  LDC.64 R10, c[0x0][0xc00] ;  /* 0x00030000ff0a7b82 */ /* 0x000ea40000000a00 */
[----:B------:R-:W-:Y:S01]  /*1f770*/  IMAD.X R101, RZ, RZ, R101, P0 ;  /* 0x000000ffff657224 */ /* 0x000fe200000e0665 */
[----:B------:R-:W-:Y:S02]  /*1f780*/  ISETP.NE.U32.AND P0, PT, RZ, UR4, PT ;  /* 0x00000004ff007c0c */ /* 0x000fe4000bf05070 */
[----:B------:R-:W-:-:S02]  /*1f790*/  LOP3.LUT R8, R0, 0x380, RZ, 0xc0, !PT ;  /* 0x0000038000087812 */ /* 0x000fc400078ec0ff */
[----:B------:R-:W-:Y:S02]  /*1f7a0*/  ISETP.NE.AND.EX P0, PT, RZ, UR5, PT, P0 ;  /* 0x00000005ff007c0c */ /* 0x000fe4000bf05300 */
[----:B------:R-:W-:-:S04]  /*1f7b0*/  SHF.R.U64 R8, R8, 0x3, RZ ;  /* 0x0000000308087819 */ /* 0x000fc800000012ff */
[----:B------:R-:W-:Y:S02]  /*1f7c0*/  LOP3.LUT R100, R8, R0, RZ, 0x3c, !PT ;  /* 0x0000000008647212 */ /* 0x000fe400078e3cff */
[----:B------:R-:W-:Y:S02]  /*1f7d0*/  F2FP.F16.F32.PACK_AB R13, R147, R146 ;  /* 0x00000092930d723e */ /* 0x000fe400000000ff */
[----:B------:R-:W-:Y:S02]  /*1f7e0*/  MOV R100, R100 ;  /* 0x0000006400647202 */ /* 0x000fe40000000f00 */
[----:B------:R-:W-:Y:S01]  /*1f7f0*/  F2FP.F16.F32.PACK_AB R14, R149, R148 ;  /* 0x00000094950e723e */ /* 0x000fe200000000ff */
[----:B------:R-:W3:Y:S01]  /*1f800*/  @P0 LDC.64 R8, c[0x0][0xc08] ;  /* 0x00030200ff080b82 */ /* 0x000ee20000000a00 */
[----:B------:R-:W-:-:S05]  /*1f810*/  F2FP.F16.F32.PACK_AB R15, R151, R150 ;  /* 0x00000096970f723e */ /* 0x000fca00000000ff */
[----:B------:R0:W-:Y:S01]  /*1f820*/  STSM.16.M88.4 [R100], R12 ;  /* 0x0000000c64007844 */ /* 0x0001e20000000200 */
[----:B------:R-:W-:Y:S02]  /*1f830*/  ULDC UR4, c[0x0][0xa88] ;  /* 0x0002a20000047ab9 */ /* 0x000fe40000000800 */
[----:B-1----:R-:W-:Y:S01]  /*1f840*/  IMAD.U32 R24, RZ, RZ, UR4 ;  /* 0x00000004ff187e24 */ /* 0x002fe2000f8e00ff */
[----:B------:R-:W-:Y:S01]  /*1f850*/  BAR.SYNC.DEFER_BLOCKING 0x1, 0x100 ;  /* 0x0044000000007b1d */ /* 0x000fe20000010000 */
[----:B----4-:R-:W-:-:S05]  /*1f860*/  ISETP.NE.AND P2, PT, R155, RZ, PT ;  /* 0x000000ff9b00720c */ /* 0x010fca0003f45270 */
[----:B------:R-:W-:Y:S01]  /*1f870*/  ULDC UR4, c[0x0][0xad4] ;  /* 0x0002b50000047ab9 */ /* 0x000fe20000000800 */
[----:B---3--:R-:W-:-:S04]  /*1f880*/  @P0 IMAD.WIDE R8, R154, 0x4, R8 ;  /* 0x000000049a080825 */ /* 0x008fc800078e0208 */
[----:B0-----:R-:W-:Y:S01]  /*1f890*/  IMAD.MOV.U32 R100, RZ, RZ, 0x9b8 ;  /* 0x000009b8ff647424 */ /* 0x001fe200078e00ff */
[----:B------:R0:W5:Y:S02]  /*1f8a0*/  @P0 LDG.E R24, desc[UR8][R8.64] ;  /* 0x0000000808180981 */ /* 0x000164000c1e1900 */
[----:B0-----:R-:W-:-:S04]  /*1f8b0*/  SEL R8, R155, UR4, P2 ;  /* 0x000000049b087c07 */ /* 0x001fc80009000000 */
[----:B------:R-:W-:-:S04]  /*1f8c0*/  ISETP.GT.AND P2, PT, R8, 0x1, PT ;  /* 0x000000010800780c */ /* 0x000fc80003f44270 */
[----:B------:R-:W-:-:S04]  /*1f8d0*/  SEL R100, R100, 0x978, P2 ;  /* 0x0000097864647807 */ /* 0x000fc80001000000 */
[----:B------:R0:W1:Y:S08]  /*1f8e0*/  LDC.64 R12, c[0x0][R100+0x220] ;  /* 0x00008800640c7b82 */ /* 0x0000700000000a00 */
[----:B------:R0:W3:Y:S01]  /*1f8f0*/  LDC.64 R8, c[0x0][R100+0x218] ;  /* 0x0000860064087b82 */ /* 0x0000e20000000a00 */
[----:B------:R-:W-:-:S04]  /*1f900*/  ISETP.NE.U32.AND P1, PT, RZ, UR6, PT ;  /* 0x00000006ff007c0c */ /* 0x000fc8000bf25070 */
[----:B------:R-:W-:Y:S01]  /*1f910*/  ISETP.NE.AND.EX P1, PT, RZ, UR7, PT, P1 ;  /* 0x00000007ff007c0c */ /* 0x000fe2000bf25310 */
[----:B------:R-:W-:Y:S02]  /*1f920*/  IMAD.MOV.U32 R0, RZ, RZ, RZ ;  /* 0x000000ffff007224 */ /* 0x000fe400078e00ff */
[----:B--2---:R-:W-:-:S10]  /*1f930*/  IMAD.WIDE R10, R154, 0x4, R10 ;  /* 0x000000049a0a7825 */ /* 0x004fd400078e020a */
[----:B------:R0:W5:Y:S01]  /*1f940*/  @P1 LDG.E R0, desc[UR8][R10.64] ;  /* 0x000000080a001981 */ /* 0x000162000c1e1900 */
[----:B------:R-:W-:Y:S05]  /*1f950*/  @P0 BRA `(.L_x_1802) ;  /* 0x0000000000140947 */ /* 0x000fea0003800000 */
[----:B------:R-:W-:Y:S05]  /*1f960*/  @!P1 BRA `(.L_x_1802) ;  /* 0x0000000000109947 */ /* 0x000fea0003800000 */
[----:B------:R-:W-:Y:S02]  /*1f970*/  ULDC.64 UR4, c[0x0][0x208] ;  /* 0x0000820000047ab9 */ /* 0x000fe40000000a00 */
[----:B-----5:R-:W2:Y:S04]  /*1f980*/  LDG.E R24, desc[UR4][R10.64] ;  /* 0x000000040a187981 */ /* 0x020ea8000c1e1900 */
[----:B0-----:R-:W2:Y:S02]  /*1f990*/  LDG.E R10, desc[UR4][R10.64+0x4] ;  /* 0x000004040a0a7981 */ /* 0x001ea4000c1e1900 */
[----:B--2---:R-:W-:-:S07]  /*1f9a0*/  IMAD.IADD R24, R10, 0x1, -R24 ;  /* 0x000000010a187824 */ /* 0x004fce00078e0a18 */
.L_x_1802:
[----:B------:R-:W3:Y:S01]  /*1f9b0*/  LDL R158, [R1+0x40] ;  /* 0x00004000019e7983 */ /* 0x000ee20000100800 */
[----:B------:R-:W2:Y:S03]  /*1f9c0*/  LDC R156, c[0x0][0xbe8] ;  /* 0x0002fa00ff9c7b82 */ /* 0x000ea60000000800 */
[----:B------:R-:W4:Y:S04]  /*1f9d0*/  LDL R157, [R1+0x68] ;  /* 0x00006800019d7983 */ /* 0x000f280000100800 */
[----:B------:R-:W4:Y:S04]  /*1f9e0*/  LDL R155, [R1+0x34] ;  /* 0x00003400019b7983 */ /* 0x000f280000100800 */
[----:B------:R-:W4:Y:S04]  /*1f9f0*/  LDL R159, [R1+0x14] ;  /* 0x00001400019f7983 */ /* 0x000f280000100800 */
[----:B------:R-:W4:Y:S04]  /*1fa00*/  LDL R161, [R1+0x9c] ;  /* 0x00009c0001a17983 */ /* 0x000f280000100800 */
[----:B------:R-:W4:Y:S01]  /*1fa10*/  LDL R160, [R1+0x7c] ;  /* 0x00007c0001a07983 */ /* 0x000f220000100800 */
[----:B------:R-:W4:Y:S01]  /*1fa20*/  LDC.64 R14, c[0x0][R100+0x228] ;  /* 0x00008a00640e7b82 */ /* 0x000f220000000a00 */
[----:B------:R-:W-:-:S04]  /*1fa30*/  ISETP.NE.U32.AND P0, PT, RZ, UR6, PT ;  /* 0x00000006ff007c0c */ /* 0x000fc8000bf05070 */
[----:B------:R-:W-:Y:S02]  /*1fa40*/  ISETP.NE.AND.EX P0, PT, RZ, UR7, PT, P0 ;  /* 0x00000007ff007c0c */ /* 0x000fe4000bf05300 */
[----:B0-----:R-:W-:Y:S02]  /*1fa50*/  SHF.R.S32.HI R11, RZ, 0x1f, R154 ;  /* 0x0000001fff0b7819 */ /* 0x001fe4000001149a */
[----:B------:R-:W-:Y:S02]  /*1fa60*/  SEL R10, R154, RZ, !P0 ;  /* 0x000000ff9a0a7207 */ /* 0x000fe40004000000 */
[----:B--2---:R-:W-:Y:S02]  /*1fa70*/  ISETP.NE.AND P1, PT, R156, 0x1, PT ;  /* 0x000000019c00780c */ /* 0x004fe40003f25270 */
[----:B------:R-:W-:Y:S01]  /*1fa80*/  SEL R11, R11, RZ, !P0 ;  /* 0x000000ff0b0b7207 */ /* 0x000fe20004000000 */
[----:B-1----:R-:W-:-:S04]  /*1fa90*/  IMAD R13, R13, R10, RZ ;  /* 0x0000000a0d0d7224 */ /* 0x002fc800078e02ff */
[C---:B------:R-:W-:Y:S02]  /*1faa0*/  IMAD R11, R12.reuse, R11, R13 ;  /* 0x0000000b0c0b7224 */ /* 0x040fe400078e020d */
[----:B------:R-:W-:-:S04]  /*1fab0*/  IMAD.WIDE.U32 R12, R12, R10, RZ ;  /* 0x0000000a0c0c7225 */ /* 0x000fc800078e00ff */
[----:B------:R-:W-:Y:S02]  /*1fac0*/  IMAD.IADD R11, R13, 0x1, R11 ;  /* 0x000000010d0b7824 */ /* 0x000fe400078e020b */
[----:B------:R-:W0:Y:S01]  /*1fad0*/  @P1 LDC R13, c[0x0][0xbec] ;  /* 0x0002fb00ff0d1b82 */ /* 0x000e220000000800 */
[----:B------:R-:W-:Y:S01]  /*1fae0*/  ULDC.64 UR4, c[0x0][0x208] ;  /* 0x0000820000047ab9 */ /* 0x000fe20000000a00 */
[-C--:B---3--:R-:W-:Y:S02]  /*1faf0*/  IMAD R101, R9, R158.reuse, RZ ;  /* 0x0000009e09657224 */ /* 0x088fe400078e02ff */
[----:B------:R-:W-:-:S03]  /*1fb00*/  IMAD.WIDE.U32 R8, R8, R158, RZ ;  /* 0x0000009e08087225 */ /* 0x000fc600078e00ff */
[----:B-----5:R-:W-:Y:S02]  /*1fb10*/  IADD3 R8, P0, P3, R12, R8, R0 ;  /* 0x000000080c087210 */ /* 0x020fe40007b1e000 */
[----:B------:R-:W1:Y:S01]  /*1fb20*/  @P1 LDC R12, c[0x0][0xbf0] ;  /* 0x0002fc00ff0c1b82 */ /* 0x000e620000000800 */
[----:B------:R-:W-:Y:S02]  /*1fb30*/  IADD3 R154, R9, R101, RZ ;  /* 0x00000065099a7210 */ /* 0x000fe40007ffe0ff */
[----:B----4-:R-:W-:-:S05]  /*1fb40*/  SEL R9, R157, RZ, P2 ;  /* 0x000000ff9d097207 */ /* 0x010fca0001000000 */
[-C--:B------:R-:W-:Y:S02]  /*1fb50*/  IMAD R101, R15, R9.reuse, RZ ;  /* 0x000000090f657224 */ /* 0x080fe400078e02ff */
[----:B------:R-:W-:Y:S01]  /*1fb60*/  IMAD.WIDE.U32 R14, R14, R9, RZ ;  /* 0x000000090e0e7225 */ /* 0x000fe200078e00ff */
[----:B------:R-:W-:-:S04]  /*1fb70*/  SHF.R.S32.HI R9, RZ, 0x1f, R0 ;  /* 0x0000001fff097819 */ /* 0x000fc80000011400 */
[----:B------:R-:W-:Y:S01]  /*1fb80*/  IADD3.X R11, R11, R154, R9, P0, P3 ;  /* 0x0000009a0b0b7210 */ /* 0x000fe200007e6409 */
[----:B------:R-:W-:-:S04]  /*1fb90*/  IMAD.IADD R154, R155, 0x1, R159 ;  /* 0x000000019b9a7824 */ /* 0x000fc800078e029f */
[----:B0-----:R-:W-:-:S04]  /*1fba0*/  @P1 IMAD.HI.U32 R13, R154, R13, RZ ;  /* 0x0000000d9a0d1227 */ /* 0x001fc800078e00ff */
[----:B------:R-:W-:Y:S01]  /*1fbb0*/  IMAD.MOV.U32 R155, RZ, RZ, R154 ;  /* 0x000000ffff9b7224 */ /* 0x000fe200078e009a */
[----:B-1----:R-:W-:Y:S02]  /*1fbc0*/  @P1 SHF.R.U32.HI R155, RZ, R12, R13 ;  /* 0x0000000cff9b1219 */ /* 0x002fe4000001160d */
[----:B------:R0:W1:Y:S01]  /*1fbd0*/  LDC.64 R12, c[0x0][R100+0x210] ;  /* 0x00008400640c7b82 */ /* 0x0000620000000a00 */
[----:B------:R-:W-:Y:S01]  /*1fbe0*/  IMAD.IADD R101, R15, 0x1, R101 ;  /* 0x000000010f657824 */ /* 0x000fe200078e0265 */
[----:B------:R-:W-:Y:S02]  /*1fbf0*/  IADD3 R14, P0, P3, R155, R8, R14 ;  /* 0x000000089b0e7210 */ /* 0x000fe40007b1e00e */
[----:B------:R-:W-:-:S04]  /*1fc00*/  SHF.R.S32.HI R8, RZ, 0x1f, R155 ;  /* 0x0000001fff087819 */ /* 0x000fc8000001149b */
[----:B------:R-:W-:Y:S02]  /*1fc10*/  IADD3.X R15, R8, R11, R101, P0, P3 ;  /* 0x0000000b080f7210 */ /* 0x000fe400007e6465 */
[----:B0-----:R-:W0:Y:S01]  /*1fc20*/  LDC.64 R100, c[0x0][0xba8] ;  /* 0x0002ea00ff647b82 */ /* 0x001e220000000a00 */
[----:B------:R-:W-:-:S04]  /*1fc30*/  IMAD.MOV R11, RZ, RZ, -R155 ;  /* 0x000000ffff0b7224 */ /* 0x000fc800078e0a9b */
[----:B------:R-:W-:-:S05]  /*1fc40*/  IMAD R11, R156, R11, R154 ;  /* 0x0000000b9c0b7224 */ /* 0x000fca00078e029a */
[----:B------:R-:W-:Y:S01]  /*1fc50*/  SHF.R.S32.HI R8, RZ, 0x1f, R11 ;  /* 0x0000001fff087819 */ /* 0x000fe2000001140b */
[----:B0-----:R-:W0:Y:S08]  /*1fc60*/  @!P2 LDC R100, c[0x0][0xb50] ;  /* 0x0002d400ff64ab82 */ /* 0x001e300000000800 */
[----:B------:R-:W2:Y:S01]  /*1fc70*/  @!P2 LDC R101, c[0x0][0xb54] ;  /* 0x0002d500ff65ab82 */ /* 0x000ea20000000800 */
[----:B-1----:R-:W-:-:S02]  /*1fc80*/  IMAD R13, R13, R11, RZ ;  /* 0x0000000b0d0d7224 */ /* 0x002fc400078e02ff */
[----:B------:R-:W-:-:S04]  /*1fc90*/  IMAD.WIDE.U32 R14, R12, R11, R14 ;  /* 0x0000000b0c0e7225 */ /* 0x000fc800078e000e */
[----:B------:R-:W-:-:S04]  /*1fca0*/  IMAD R8, R12, R8, R13 ;  /* 0x000000080c087224 */ /* 0x000fc800078e020d */
[----:B------:R-:W-:Y:S01]  /*1fcb0*/  IMAD.IADD R8, R15, 0x1, R8 ;  /* 0x000000010f087824 */ /* 0x000fe200078e0208 */
[----:B0-----:R-:W-:-:S04]  /*1fcc0*/  LEA R100, P0, R14, R100, 0x2 ;  /* 0x000000640e647211 */ /* 0x001fc800078010ff */
[----:B--2---:R-:W-:Y:S01]  /*1fcd0*/  LEA.HI.X R8, R14, R101, R8, 0x2, P0 ;  /* 0x000000650e087211 */ /* 0x004fe200000f1408 */
[----:B------:R-:W-:Y:S04]  /*1fce0*/  SHFL.IDX PT, R12, R100, RZ, 0x1c1f ;  /* 0x001c1fff640c7589 */ /* 0x000fe800000e0000 */
[----:B------:R-:W0:Y:S04]  /*1fcf0*/  SHFL.IDX PT, R13, R8, RZ, 0x1c1f ;  /* 0x001c1fff080d7589 */ /* 0x000e2800000e0000 */
[----:B------:R-:W-:Y:S04]  /*1fd00*/  SHFL.IDX PT, R14, R100, 0x1, 0x1c1f ;  /* 0x003c1f00640e7f89 */ /* 0x000fe800000e0000 */
[----:B------:R1:W2:Y:S01]  /*1fd10*/  SHFL.IDX PT, R15, R8, 0x1, 0x1c1f ;  /* 0x003c1f00080f7f89 */ /* 0x0002a200000e0000 */
[----:B------:R-:W-:Y:S01]  /*1fd20*/  LOP3.LUT P0, RZ, R160, 0x3, RZ, 0xc0, !PT ;  /* 0x00000003a0ff7812 */ /* 0x000fe2000780c0ff */
[----:B-1----:R-:W-:-:S02]  /*1fd30*/  IMAD R8, R24, R156, RZ ;  /* 0x0000009c18087224 */ /* 0x002fc400078e02ff */
[----:B------:R-:W-:-:S04]  /*1fd40*/  IMAD.IADD R24, R161, 0x1, R159 ;  /* 0x00000001a1187824 */ /* 0x000fc800078e029f */
[C---:B------:R-:W-:Y:S01]  /*1fd50*/  VIADD R11, R24.reuse, 0x8 ;  /* 0x00000008180b7836 */ /* 0x040fe20000000000 */
[----:B------:R-:W-:-:S04]  /*1fd60*/  ISETP.GE.OR P3, PT, R24, R8, P0 ;  /* 0x000000081800720c */ /* 0x000fc80000766670 */
[----:B------:R-:W-:-:S09]  /*1fd70*/  ISETP.GE.OR P0, PT, R11, R8, P0 ;  /* 0x000000080b00720c */ /* 0x000fd20000706670 */
[----:B0-----:R0:W-:Y:S04]  /*1fd80*/  @!P3 ST.E desc[UR4][R12.64], R153 ;  /* 0x000000990c00b985 */ /* 0x0011e8000c101904 */
[----:B--2---:R0:W-:Y:S01]  /*1fd90*/  @!P0 ST.E desc[UR4][R14.64], R152 ;  /* 0x000000980e008985 */ /* 0x0041e2000c101904 */
[----:B------:R-:W-:Y:S05]  /*1fda0*/  @P2 BRA `(.L_x_1803) ;  /* 0x0000000c00f82947 */ /* 0x000fea0003800000 */
[----:B------:R-:W2:Y:S01]  /*1fdb0*/  LDL R160, [R1+0x44] ;  /* 0x0000440001a07983 */ /* 0x000ea20000100800 */
[C---:B------:R-:W-:Y:S01]  /*1fdc0*/  IMAD.SHL.U32 R161, R23.reuse, 0x40, RZ ;  /* 0x0000004017a17824 */ /* 0x040fe200078e00ff */
[----:B------:R-:W1:Y:S02]  /*1fdd0*/  @P1 LDC R21, c[0x0][0xbec] ;  /* 0x0002fb00ff151b82 */ /* 0x000e640000000800 */
[----:B------:R3:W5:Y:S04]  /*1fde0*/  LDL R90, [R1+0xc] ;  /* 0x00000c00015a7983 */ /* 0x0007680000100800 */
[----:B------:R3:W5:Y:S01]  /*1fdf0*/  LDL R86, [R1+0x10] ;  /* 0x0000100001567983 */ /* 0x0007620000100800 */
[----:B------:R-:W-:Y:S01]  /*1fe00*/  ULDC.64 UR4, c[0x0][0x208] ;  /* 0x0000820000047ab9 */ /* 0x000fe20000000a00 */
[----:B------:R-:W4:Y:S02]  /*1fe10*/  @P1 LDC R85, c[0x0][0xbf0] ;  /* 0x0002fc00ff551b82 */ /* 0x000f240000000800 */
[----:B------:R3:W5:Y:S04]  /*1fe20*/  LDL R93, [R1+0x78] ;  /* 0x00007800015d7983 */ /* 0x0007680000100800 */
[----:B------:R3:W5:Y:S04]  /*1fe30*/  LDL R92, [R1+0x5c] ;  /* 0x00005c00015c7983 */ /* 0x0007680000100800 */
[----:B------:R3:W5:Y:S04]  /*1fe40*/  LDL R91, [R1+0x64] ;  /* 0x00006400015b7983 */ /* 0x0007680000100800 */
[----:B------:R3:W5:Y:S01]  /*1fe50*/  LDL R88, [R1+0x60] ;  /* 0x0000600001587983 */ /* 0x0007620000100800 */
[----:B------:R-:W-:Y:S01]  /*1fe60*/  SHF.R.S32.HI R11, RZ, 0x1f, R10 ;  /* 0x0000001fff0b7819 */ /* 0x000fe2000001140a */
[----:B------:R-:W-:Y:S01]  /*1fe70*/  IMAD.IADD R89, R23, 0x1, R159 ;  /* 0x0000000117597824 */ /* 0x000fe200078e029f */
[----:B------:R-:W-:Y:S01]  /*1fe80*/  BSSY B1, `(.L_x_1804) ;  /* 0x00000a8000017945 */ /* 0x000fe20003800000 */
[----:B--2---:R-:W-:-:S05]  /*1fe90*/  LEA R3, R160, R161, 0x3 ;  /* 0x000000a1a0037211 */ /* 0x004fca00078e18ff */
[----:B------:R-:W-:-:S03]  /*1fea0*/  IMAD.WIDE R6, R3, 0x2, R6 ;  /* 0x0000000203067825 */ /* 0x000fc600078e0206 */
[C---:B0-----:R-:W-:Y:S02]  /*1feb0*/  IADD3 R13, P4, R6.reuse, 0x1000, RZ ;  /* 0x00001000060d7810 */ /* 0x041fe40007f9e0ff */
        /* <DEDUP_REMOVED lines=47> */
[----:B------:R-:W-:-:S02]  /*201b0*/  IADD3 R61, P0, R6, 0xa000, RZ ;  /* 0x0000a000063d7810 */ /* 0x000fc40007f1e0ff */
[C---:B------:R-:W-:Y:S01]  /*201c0*/  IADD3 R65, P6, R6.reuse, 0xb000, RZ ;  /* 0x0000b00006417810 */ /* 0x040fe20007fde0ff */
[----:B------:R-:W5:Y:S01]  /*201d0*/  LD.E.128 R40, desc[UR4][R40.64] ;  /* 0x0000000428287980 */ /* 0x000f62000c101d00 */
[C---:B------:R-:W-:Y:S02]  /*201e0*/  IADD3 R69, P5, R6.reuse, 0xc000, RZ ;  /* 0x0000c00006457810 */ /* 0x040fe40007fbe0ff */
[C---:B------:R-:W-:Y:S01]  /*201f0*/  IADD3 R73, P4, R6.reuse, 0xd000, RZ ;  /* 0x0000d00006497810 */ /* 0x040fe20007f9e0ff */
[----:B------:R-:W5:Y:S01]  /*20200*/  LD.E.128 R44, desc[UR4][R44.64] ;  /* 0x000000042c2c7980 */ /* 0x000f62000c101d00 */
[C---:B------:R-:W-:Y:S02]  /*20210*/  IADD3 R77, P3, R6.reuse, 0xe000, RZ ;  /* 0x0000e000064d7810 */ /* 0x040fe40007f7e0ff */
[----:B------:R-:W-:Y:S01]  /*20220*/  IADD3.X R57, RZ, R7, RZ, P2, !PT ;  /* 0x00000007ff397210 */ /* 0x000fe200017fe4ff */
[----:B------:R-:W5:Y:S01]  /*20230*/  LD.E.128 R48, desc[UR4][R48.64] ;  /* 0x0000000430307980 */ /* 0x000f62000c101d00 */
[----:B------:R-:W-:-:S02]  /*20240*/  IADD3 R3, P2, R6, 0xf000, RZ ;  /* 0x0000f00006037810 */ /* 0x000fc40007f5e0ff */
[----:B------:R-:W-:Y:S01]  /*20250*/  LOP3.LUT R60, R61, 0x380, RZ, 0xc0, !PT ;  /* 0x000003803d3c7812 */ /* 0x000fe200078ec0ff */
[----:B------:R-:W5:Y:S01]  /*20260*/  LD.E.128 R52, desc[UR4][R52.64] ;  /* 0x0000000434347980 */ /* 0x000f62000c101d00 */
[----:B------:R-:W-:Y:S02]  /*20270*/  LOP3.LUT R64, R65, 0x380, RZ, 0xc0, !PT ;  /* 0x0000038041407812 */ /* 0x000fe400078ec0ff */
[----:B------:R-:W-:Y:S01]  /*20280*/  LOP3.LUT R68, R69, 0x380, RZ, 0xc0, !PT ;  /* 0x0000038045447812 */ /* 0x000fe200078ec0ff */
[----:B------:R-:W5:Y:S01]  /*20290*/  LD.E.128 R56, desc[UR4][R56.64] ;  /* 0x0000000438387980 */ /* 0x000f62000c101d00 */
[----:B------:R-:W-:Y:S02]  /*202a0*/  LOP3.LUT R72, R73, 0x380, RZ, 0xc0, !PT ;  /* 0x0000038049487812 */ /* 0x000fe400078ec0ff */
[----:B------:R-:W-:Y:S02]  /*202b0*/  LOP3.LUT R76, R77, 0x380, RZ, 0xc0, !PT ;  /* 0x000003804d4c7812 */ /* 0x000fe400078ec0ff */
[----:B------:R-:W-:-:S02]  /*202c0*/  LOP3.LUT R5, R6, 0x380, RZ, 0xc0, !PT ;  /* 0x0000038006057812 */ /* 0x000fc400078ec0ff */
[----:B------:R-:W-:Y:S02]  /*202d0*/  LOP3.LUT R2, R3, 0x380, RZ, 0xc0, !PT ;  /* 0x0000038003027812 */ /* 0x000fe400078ec0ff */
[----:B------:R-:W-:Y:S02]  /*202e0*/  SHF.R.U64 R60, R60, 0x3, RZ ;  /* 0x000000033c3c7819 */ /* 0x000fe400000012ff */
[----:B------:R-:W-:Y:S02]  /*202f0*/  SHF.R.U64 R64, R64, 0x3, RZ ;  /* 0x0000000340407819 */ /* 0x000fe400000012ff */
[----:B------:R-:W-:Y:S02]  /*20300*/  SHF.R.U64 R68, R68, 0x3, RZ ;  /* 0x0000000344447819 */ /* 0x000fe400000012ff */
[----:B------:R-:W-:Y:S02]  /*20310*/  SHF.R.U64 R72, R72, 0x3, RZ ;  /* 0x0000000348487819 */ /* 0x000fe400000012ff */
[----:B------:R-:W-:-:S02]  /*20320*/  SHF.R.U64 R76, R76, 0x3, RZ ;  /* 0x000000034c4c7819 */ /* 0x000fc400000012ff */
[----:B------:R-:W-:Y:S02]  /*20330*/  SHF.R.U64 R5, R5, 0x3, RZ ;  /* 0x0000000305057819 */ /* 0x000fe400000012ff */
[----:B------:R-:W-:Y:S01]  /*20340*/  SHF.R.U64 R2, R2, 0x3, RZ ;  /* 0x0000000302027819 */ /* 0x000fe200000012ff */
        /* <DEDUP_REMOVED lines=12> */
[----:B------:R-:W-:Y:S01]  /*20410*/  IMAD.MOV.U32 R5, RZ, RZ, R7 ;  /* 0x000000ffff057224 */ /* 0x000fe200078e0007 */
[----:B------:R-:W-:Y:S01]  /*20420*/  LOP3.LUT R80, R2, R3, RZ, 0x3c, !PT ;  /* 0x0000000302507212 */ /* 0x000fe200078e3cff */
[----:B------:R-:W5:Y:S04]  /*20430*/  LD.E.128 R60, desc[UR4][R60.64] ;  /* 0x000000043c3c7980 */ /* 0x000f68000c101d00 */
[----:B------:R-:W5:Y:S04]  /*20440*/  LD.E.128 R4, desc[UR4][R4.64] ;  /* 0x0000000404047980 */ /* 0x000f68000c101d00 */
[----:B------:R-:W5:Y:S04]  /*20450*/  LD.E.128 R64, desc[UR4][R64.64] ;  /* 0x0000000440407980 */ /* 0x000f68000c101d00 */
[----:B------:R-:W5:Y:S04]  /*20460*/  LD.E.128 R68, desc[UR4][R68.64] ;  /* 0x0000000444447980 */ /* 0x000f68000c101d00 */
[----:B------:R-:W5:Y:S04]  /*20470*/  LD.E.128 R72, desc[UR4][R72.64] ;  /* 0x0000000448487980 */ /* 0x000f68000c101d00 */
[----:B------:R-:W5:Y:S04]  /*20480*/  LD.E.128 R76, desc[UR4][R76.64] ;  /* 0x000000044c4c7980 */ /* 0x000f68000c101d00 */
[----:B------:R-:W5:Y:S01]  /*20490*/  LD.E.128 R80, desc[UR4][R80.64] ;  /* 0x0000000450507980 */ /* 0x000f62000c101d00 */
[----:B------:R-:W-:-:S02]  /*204a0*/  ULDC.64 UR4, c[0x0][0xaa0] ;  /* 0x0002a80000047ab9 */ /* 0x000fc40000000a00 */
[----:B------:R-:W-:Y:S01]  /*204b0*/  IMAD R9, R9, UR4, RZ ;  /* 0x0000000409097c24 */ /* 0x000fe2000f8e02ff */
[----:B------:R-:W-:Y:S01]  /*204c0*/  @!PT LDS RZ, [RZ] ;  /* 0x00000000fffff984 */ /* 0x000fe20000000800 */
[----:B------:R-:W-:Y:S01]  /*204d0*/  @!PT LDS RZ, [RZ] ;  /* 0x00000000fffff984 */ /* 0x000fe20000000800 */
[----:B------:R-:W-:Y:S01]  /*204e0*/  @!PT LDS RZ, [RZ] ;  /* 0x00000000fffff984 */ /* 0x000fe20000000800 */
[----:B------:R-:W-:Y:S01]  /*204f0*/  @!PT LDS RZ, [RZ] ;  /* 0x00000000fffff984 */ /* 0x000fe20000000800 */
[----:B------:R0:W-:Y:S06]  /*20500*/  MEMBAR.ALL.CTA ;  /* 0x0000000000007992 */ /* 0x0001ec0000008000 */
[----:B0-----:R-:W0:Y:S01]  /*20510*/  FENCE.VIEW.ASYNC.S ;  /* 0x00000000000073c6 */ /* 0x001e220000000000 */
[----:B------:R-:W-:-:S04]  /*20520*/  IMAD.WIDE.U32 R2, R0, UR4, RZ ;  /* 0x0000000400027c25 */ /* 0x000fc8000f8e00ff */
[----:B------:R-:W-:Y:S01]  /*20530*/  IMAD R9, R0, UR5, R9 ;  /* 0x0000000500097c24 */ /* 0x000fe2000f8e0209 */
[----:B------:R-:W-:Y:S01]  /*20540*/  LEA R0, R160, R23, 0x5 ;  /* 0x00000017a0007211 */ /* 0x000fe200078e28ff */
[----:B------:R-:W-:Y:S02]  /*20550*/  ULDC.64 UR4, c[0x0][0xae8] ;  /* 0x0002ba0000047ab9 */ /* 0x000fe40000000a00 */
[----:B------:R-:W-:Y:S02]  /*20560*/  IMAD.IADD R3, R3, 0x1, R9 ;  /* 0x0000000103037824 */ /* 0x000fe400078e0209 */
[----:B------:R-:W-:Y:S02]  /*20570*/  IMAD.IADD R20, R159, 0x1, R0 ;  /* 0x000000019f147824 */ /* 0x000fe400078e0200 */
[----:B------:R-:W-:-:S04]  /*20580*/  IMAD.WIDE.U32 R2, R158, UR4, R2 ;  /* 0x000000049e027c25 */ /* 0x000fc8000f8e0002 */
[----:B-1----:R-:W-:-:S04]  /*20590*/  @P1 IMAD.HI.U32 R0, R20, R21, RZ ;  /* 0x0000001514001227 */ /* 0x002fc800078e00ff */
[----:B------:R-:W-:Y:S01]  /*205a0*/  IMAD R3, R158, UR5, R3 ;  /* 0x000000059e037c24 */ /* 0x000fe2000f8e0203 */
[----:B------:R-:W-:Y:S01]  /*205b0*/  ULDC.64 UR4, c[0x0][0xaf0] ;  /* 0x0002bc0000047ab9 */ /* 0x000fe20000000a00 */
[----:B------:R-:W-:Y:S01]  /*205c0*/  IMAD.MOV.U32 R9, RZ, RZ, R20 ;  /* 0x000000ffff097224 */ /* 0x000fe200078e0014 */
[----:B----4-:R-:W-:Y:S01]  /*205d0*/  @P1 SHF.R.U32.HI R9, RZ, R85, R0 ;  /* 0x00000055ff091219 */ /* 0x010fe20000011600 */
        /* <DEDUP_REMOVED lines=12> */
[----:B------:R-:W-:Y:S02]  /*206a0*/  ULDC.64 UR4, c[0x0][0xad8] ;  /* 0x0002b60000047ab9 */ /* 0x000fe40000000a00 */
[----:B------:R-:W-:Y:S02]  /*206b0*/  IMAD.IADD R3, R3, 0x1, R21 ;  /* 0x0000000103037824 */ /* 0x000fe400078e0215 */
[----:B------:R-:W-:Y:S02]  /*206c0*/  IMAD R0, R0, UR4, RZ ;  /* 0x0000000400007c24 */ /* 0x000fe4000f8e02ff */
[----:B------:R-:W-:Y:S02]  /*206d0*/  VIADD R9, R89, 0x20 ;  /* 0x0000002059097836 */ /* 0x000fe40000000000 */
[----:B------:R-:W-:-:S02]  /*206e0*/  IMAD R21, R11, UR5, R0 ;  /* 0x000000050b157c24 */ /* 0x000fc4000f8e0200 */
[----:B------:R-:W-:Y:S01]  /*206f0*/  IMAD.WIDE.U32 R2, R11, UR4, R2 ;  /* 0x000000040b027c25 */ /* 0x000fe2000f8e0002 */
[-C--:B------:R-:W-:Y:S01]  /*20700*/  ISETP.GE.AND P2, PT, R89, R8.reuse, PT ;  /* 0x000000085900720c */ /* 0x080fe20003f46270 */
[----:B------:R-:W-:Y:S01]  /*20710*/  ULDC.64 UR4, c[0x0][0xa80] ;  /* 0x0002a00000047ab9 */ /* 0x000fe20000000a00 */
[-C--:B------:R-:W-:Y:S01]  /*20720*/  ISETP.GE.AND P1, PT, R9, R8.reuse, PT ;  /* 0x000000080900720c */ /* 0x080fe20003f26270 */
[----:B------:R-:W-:Y:S01]  /*20730*/  IMAD.IADD R3, R3, 0x1, R21 ;  /* 0x0000000103037824 */ /* 0x000fe200078e0215 */
[----:B------:R-:W-:Y:S01]  /*20740*/  IADD3 R9, R89, 0x40, RZ ;  /* 0x0000004059097810 */ /* 0x000fe20007ffe0ff */
[----:B------:R-:W-:Y:S01]  /*20750*/  VIADD R0, R16, 0x30820 ;  /* 0x0003082010007836 */ /* 0x000fe20000000000 */
[C---:B------:R-:W-:Y:S02]  /*20760*/  LEA R24, P3, R2.reuse, UR4, 0x1 ;  /* 0x0000000402187c11 */ /* 0x040fe4000f8608ff */
[----:B------:R-:W-:Y:S02]  /*20770*/  ISETP.GE.AND P0, PT, R9, R8, PT ;  /* 0x000000080900720c */ /* 0x000fe40003f06270 */
[----:B------:R-:W-:-:S02]  /*20780*/  LEA.HI.X R9, R2, UR5, R3, 0x1, P3 ;  /* 0x0000000502097c11 */ /* 0x000fc400098f0c03 */
[----:B------:R-:W-:Y:S01]  /*20790*/  PRMT R0, RZ, 0x654, R0 ;  /* 0x00000654ff007816 */ /* 0x000fe20000000000 */
[----:B0-----:R3:W0:Y:S03]  /*207a0*/  SHFL.IDX PT, R87, R24, RZ, 0x181f ;  /* 0x00181fff18577589 */ /* 0x00162600000e0000 */
[----:B------:R3:W-:Y:S01]  /*207b0*/  SYNCS.ARRIVE.TRANS64.RED.A1T0 RZ, [R0+URZ], RZ ;  /* 0x000000ff00ff79a7 */ /* 0x0007e2000810043f */
[----:B------:R3:W1:Y:S01]  /*207c0*/  SHFL.IDX PT, R85, R9, RZ, 0x181f ;  /* 0x00181fff09557589 */ /* 0x00066200000e0000 */
[----:B------:R-:W-:Y:S05]  /*207d0*/  @P2 BRA `(.L_x_1805) ;  /* 0x0000000000482947 */ /* 0x000fea0003800000 */
[----:B------:R-:W-:Y:S01]  /*207e0*/  ULDC UR4, c[0x0][0xac8] ;  /* 0x0002b20000047ab9 */ /* 0x000fe20000000800 */
[----:B------:R-:W-:Y:S01]  /*207f0*/  ULDC.64 UR6, c[0x0][0x208] ;  /* 0x0000820000067ab9 */ /* 0x000fe20000000a00 */
[----:B------:R-:W-:Y:S02]  /*20800*/  ISETP.GE.AND P5, PT, R18, UR4, PT ;  /* 0x0000000412007c0c */ /* 0x000fe4000bfa6270 */
[----:B------:R-:W-:Y:S02]  /*20810*/  ISETP.GE.AND P4, PT, R226, UR4, PT ;  /* 0x00000004e2007c0c */ /* 0x000fe4000bf86270 */
[----:B-----5:R-:W-:Y:S02]  /*20820*/  ISETP.GE.AND P3, PT, R90, UR4, PT ;  /* 0x000000045a007c0c */ /* 0x020fe4000bf66270 */
[----:B------:R-:W-:-:S07]  /*20830*/  ISETP.GE.AND P2, PT, R86, UR4, PT ;  /* 0x0000000456007c0c */ /* 0x000fce000bf46270 */
[----:B0-----:R-:W-:-:S04]  /*20840*/  @!P5 LEA R2, P6, R18, R87, 0x1 ;  /* 0x000000571202d211 */ /* 0x001fc800078c08ff */
[----:B-1----:R-:W-:Y:S02]  /*20850*/  @!P5 LEA.HI.X R3, R18, R85, R19, 0x1, P6 ;  /* 0x000000551203d211 */ /* 0x002fe400030f0c13 */
[----:B------:R-:W-:-:S03]  /*20860*/  @!P4 LEA R10, P6, R92, R87, 0x1 ;  /* 0x000000575c0ac211 */ /* 0x000fc600078c08ff */
        /* <DEDUP_REMOVED lines=9> */
.L_x_1805:
[----:B------:R-:W-:Y:S05]  /*20900*/  BSYNC B1 ;  /* 0x0000000000017941 */ /* 0x000fea0003800000 */
.L_x_1804:
[----:B--2---:R2:W4:Y:S01]  /*20910*/  SHFL.IDX PT, R11, R9, 0x1, 0x181f ;  /* 0x00381f00090b7f89 */ /* 0x00452200000e0000 */
        /* <DEDUP_REMOVED lines=10> */
[----:B------:R-:W-:Y:S02]  /*209c0*/  @!P3 LEA R4, P5, R92, R7, 0x1 ;  /* 0x000000075c04b211 */ /* 0x000fe400078a08ff */
[----:B----4-:R-:W-:Y:S02]  /*209d0*/  @!P4 LEA.HI.X R3, R18, R11, R19, 0x1, P6 ;  /* 0x0000000b1203c211 */ /* 0x010fe400030f0c13 */
        /* <DEDUP_REMOVED lines=9> */
.L_x_1807:
[----:B------:R-:W-:Y:S05]  /*20a70*/  BSYNC B1 ;  /* 0x0000000000017941 */ /* 0x000fea0003800000 */
.L_x_1806:
[----:B0---4-:R0:W4:Y:S01]  /*20a80*/  SHFL.IDX PT, R11, R9, 0x2, 0x181f ;  /* 0x00581f00090b7f89 */ /* 0x01112200000e0000 */
        /* <DEDUP_REMOVED lines=12> */
[----:B----4-:R-:W-:Y:S02]  /*20b50*/  @!P3 LEA.HI.X R3, R18, R11, R19, 0x1, P6 ;  /* 0x0000000b1203b211 */ /* 0x010fe400030f0c13 */
        /* <DEDUP_REMOVED lines=8> */
.L_x_1809:
[----:B------:R-:W-:Y:S05]  /*20be0*/  BSYNC B1 ;  /* 0x0000000000017941 */ /* 0x000fea0003800000 */
.L_x_1808:
[----:B0-----:R-:W-:Y:S01]  /*20bf0*/  VIADD R3, R89, 0x60 ;  /* 0x0000006059037836 */ /* 0x001fe20000000000 */
[----:B--23--:R-:W0:Y:S04]  /*20c00*/  SHFL.IDX PT, R9, R9, 0x3, 0x181f ;  /* 0x00781f0009097f89 */ /* 0x00ce2800000e0000 */
[----:B------:R-:W-:Y:S01]  /*20c10*/  ISETP.GE.AND P0, PT, R3, R8, PT ;  /* 0x000000080300720c */ /* 0x000fe20003f06270 */
[----:B----4-:R2:W3:-:S12]  /*20c20*/  SHFL.IDX PT, R11, R24, 0x3, 0x181f ;  /* 0x00781f00180b7f89 */ /* 0x0104d800000e0000 */
[----:B--2---:R-:W-:Y:S05]  /*20c30*/  @P0 BRA `(.L_x_1810) ;  /* 0x0000002800740947 */ /* 0x004fea0003800000 */
        /* <DEDUP_REMOVED lines=21> */
.L_x_1803:
[----:B------:R-:W1:Y:S01]  /*20d90*/  @P1 LDC R7, c[0x0][0xbec] ;  /* 0x0002fb00ff071b82 */ /* 0x000e620000000800 */
[----:B------:R-:W-:Y:S01]  /*20da0*/  ULDC.64 UR4, c[0x0][0xb08] ;  /* 0x0002c20000047ab9 */ /* 0x000fe20000000a00 */
[----:B0-----:R-:W-:Y:S01]  /*20db0*/  IMAD.MOV.U32 R12, RZ, RZ, R154 ;  /* 0x000000ffff0c7224 */ /* 0x001fe200078e009a */
[----:B------:R-:W-:Y:S01]  /*20dc0*/  IADD3 R167, R229, 0xb8, RZ ;  /* 0x000000b8e5a77810 */ /* 0x000fe20007ffe0ff */
[----:B------:R-:W-:Y:S01]  /*20dd0*/  IMAD R9, R9, UR4, RZ ;  /* 0x0000000409097c24 */ /* 0x000fe2000f8e02ff */
[C---:B------:R-:W-:Y:S01]  /*20de0*/  IADD3 R185, R229.reuse, 0x70, RZ ;  /* 0x00000070e5b97810 */ /* 0x040fe20007ffe0ff */
[C---:B------:R-:W-:Y:S01]  /*20df0*/  VIADD R101, R229.reuse, 0xf8 ;  /* 0x000000f8e5657836 */ /* 0x040fe20000000000 */
[C---:B------:R-:W-:Y:S01]  /*20e00*/  IADD3 R206, R229.reuse, 0x28, RZ ;  /* 0x00000028e5ce7810 */ /* 0x040fe20007ffe0ff */
[----:B------:R-:W0:Y:S01]  /*20e10*/  @P1 LDC R6, c[0x0][0xbf0] ;  /* 0x0002fc00ff061b82 */ /* 0x000e220000000800 */
[----:B------:R-:W-:Y:S01]  /*20e20*/  IMAD R9, R0, UR5, R9 ;  /* 0x0000000500097c24 */ /* 0x000fe2000f8e0209 */
[----:B------:R-:W-:Y:S01]  /*20e30*/  BSSY B1, `(.L_x_1811) ;  /* 0x0000105000017945 */ /* 0x000fe20003800000 */
        /* <DEDUP_REMOVED lines=13> */
[----:B------:R-:W-:Y:S01]  /*20f10*/  SHF.R.S32.HI R163, RZ, 0x1f, R163 ;  /* 0x0000001fffa37819 */ /* 0x000fe200000114a3 */
[----:B-1----:R-:W-:Y:S01]  /*20f20*/  @P1 IMAD.HI.U32 R7, R154, R7, RZ ;  /* 0x000000079a071227 */ /* 0x002fe200078e00ff */
[----:B------:R-:W-:-:S02]  /*20f30*/  SHF.R.S32.HI R165, RZ, 0x1f, R165 ;  /* 0x0000001fffa57819 */ /* 0x000fc400000114a5 */
[----:B------:R-:W-:Y:S01]  /*20f40*/  SHF.R.S32.HI R169, RZ, 0x1f, R169 ;  /* 0x0000001fffa97819 */ /* 0x000fe200000114a9 */
[C---:B------:R-:W-:Y:S01]  /*20f50*/  VIADD R171, R229.reuse, 0xa8 ;  /* 0x000000a8e5ab7836 */ /* 0x040fe20000000000 */
[C---:B------:R-:W-:Y:S01]  /*20f60*/  IADD3 R176, R229.reuse, 0x90, RZ ;  /* 0x00000090e5b07810 */ /* 0x040fe20007ffe0ff */
[----:B------:R-:W-:Y:S01]  /*20f70*/  VIADD R173, R229, 0xa0 ;  /* 0x000000a0e5ad7836 */ /* 0x000fe20000000000 */
[----:B0-----:R-:W-:Y:S01]  /*20f80*/  @P1 SHF.R.U32.HI R12, RZ, R6, R7 ;  /* 0x00000006ff0c1219 */ /* 0x001fe20000011607 */
[----:B------:R-:W-:Y:S01]  /*20f90*/  IMAD.WIDE.U32 R6, R0, UR4, RZ ;  /* 0x0000000400067c25 */ /* 0x000fe2000f8e00ff */
[----:B------:R-:W-:Y:S01]  /*20fa0*/  ULDC.64 UR4, c[0x0][0xb38] ;  /* 0x0002ce0000047ab9 */ /* 0x000fe20000000a00 */
[----:B------:R-:W-:Y:S02]  /*20fb0*/  SHF.R.S32.HI R0, RZ, 0x1f, R10 ;  /* 0x0000001fff007819 */ /* 0x000fe4000001140a */
[----:B------:R-:W-:Y:S01]  /*20fc0*/  IMAD.IADD R7, R7, 0x1, R9 ;  /* 0x0000000107077824 */ /* 0x000fe200078e0209 */
[----:B------:R-:W-:Y:S01]  /*20fd0*/  SHF.R.S32.HI R9, RZ, 0x1f, R12 ;  /* 0x0000001fff097819 */ /* 0x000fe2000001140c */
[----:B------:R-:W-:Y:S01]  /*20fe0*/  VIADD R175, R229, 0x98 ;  /* 0x00000098e5af7836 */ /* 0x000fe20000000000 */
[----:B------:R-:W-:Y:S01]  /*20ff0*/  SHF.R.S32.HI R171, RZ, 0x1f, R171 ;  /* 0x0000001fffab7819 */ /* 0x000fe200000114ab */
[----:B------:R-:W-:Y:S01]  /*21000*/  IMAD.WIDE.U32 R6, R158, UR4, R6 ;  /* 0x000000049e067c25 */ /* 0x000fe2000f8e0006 */
[----:B------:R-:W-:-:S02]  /*21010*/  SHF.R.S32.HI R173, RZ, 0x1f, R173 ;  /* 0x0000001fffad7819 */ /* 0x000fc400000114ad */
[----:B------:R-:W-:Y:S01]  /*21020*/  SHF.R.S32.HI R175, RZ, 0x1f, R175 ;  /* 0x0000001fffaf7819 */ /* 0x000fe200000114af */
[----:B------:R-:W-:Y:S01]  /*21030*/  IMAD R7, R158, UR5, R7 ;  /* 0x000000059e077c24 */ /* 0x000fe2000f8e0207 */
[----:B------:R-:W-:Y:S01]  /*21040*/  ULDC.64 UR4, c[0x0][0xb40] ;  /* 0x0002d00000047ab9 */ /* 0x000fe20000000a00 */
[C---:B------:R-:W-:Y:S01]  /*21050*/  VIADD R177, R229.reuse, 0x90 ;  /* 0x00000090e5b17836 */ /* 0x040fe20000000000 */
[C---:B------:R-:W-:Y:S01]  /*21060*/  IADD3 R158, R229.reuse, 0xd8, RZ ;  /* 0x000000d8e59e7810 */ /* 0x040fe20007ffe0ff */
[----:B------:R-:W-:Y:S01]  /*21070*/  IMAD R0, R0, UR4, RZ ;  /* 0x0000000400007c24 */ /* 0x000fe2000f8e02ff */
[----:B------:R-:W-:Y:S01]  /*21080*/  SHF.R.S32.HI R185, RZ, 0x1f, R185 ;  /* 0x0000001fffb97819 */ /* 0x000fe200000114b9 */
[C---:B------:R-:W-:Y:S01]  /*21090*/  IMAD.WIDE.U32 R6, R10.reuse, UR4, R6 ;  /* 0x000000040a067c25 */ /* 0x040fe2000f8e0006 */
[----:B------:R-:W-:Y:S02]  /*210a0*/  SHF.R.S32.HI R177, RZ, 0x1f, R177 ;  /* 0x0000001fffb17819 */ /* 0x000fe400000114b1 */
[C---:B------:R-:W-:Y:S01]  /*210b0*/  IADD3 R194, R229.reuse, 0x48, RZ ;  /* 0x00000048e5c27810 */ /* 0x040fe20007ffe0ff */
[----:B------:R-:W-:Y:S01]  /*210c0*/  IMAD R0, R10, UR5, R0 ;  /* 0x000000050a007c24 */ /* 0x000fe2000f8e0200 */
[----:B------:R-:W-:Y:S01]  /*210d0*/  ULDC.64 UR4, c[0x0][0xb48] ;  /* 0x0002d20000047ab9 */ /* 0x000fe20000000a00 */
[----:B------:R-:W-:Y:S01]  /*210e0*/  VIADD R179, R229, 0x88 ;  /* 0x00000088e5b37836 */ /* 0x000fe20000000000 */
[----:B------:R-:W-:Y:S01]  /*210f0*/  SHF.R.S32.HI R206, RZ, 0x1f, R206 ;  /* 0x0000001fffce7819 */ /* 0x000fe200000114ce */
[----:B------:R-:W-:Y:S01]  /*21100*/  IMAD.IADD R7, R7, 0x1, R0 ;  /* 0x0000000107077824 */ /* 0x000fe200078e0200 */
[----:B------:R-:W-:Y:S01]  /*21110*/  SHF.R.S32.HI R215, RZ, 0x1f, R229 ;  /* 0x0000001fffd77819 */ /* 0x000fe200000114e5 */
[----:B------:R-:W-:Y:S01]  /*21120*/  IMAD.MOV R0, RZ, RZ, -R12 ;  /* 0x000000ffff007224 */ /* 0x000fe200078e0a0c */
[----:B------:R-:W-:Y:S01]  /*21130*/  SHF.R.S32.HI R179, RZ, 0x1f, R179 ;  /* 0x0000001fffb37819 */ /* 0x000fe200000114b3 */
[----:B------:R-:W-:-:S04]  /*21140*/  IMAD.WIDE.U32 R6, R157, UR4, R6 ;  /* 0x000000049d067c25 */ /* 0x000fc8000f8e0006 */
[----:B------:R-:W-:Y:S01]  /*21150*/  IMAD R7, R157, UR5, R7 ;  /* 0x000000059d077c24 */ /* 0x000fe2000f8e0207 */
[----:B------:R-:W-:Y:S01]  /*21160*/  ULDC.64 UR4, c[0x0][0xb30] ;  /* 0x0002cc0000047ab9 */ /* 0x000fe20000000a00 */
[----:B------:R-:W-:Y:S02]  /*21170*/  IMAD R0, R156, R0, R154 ;  /* 0x000000009c007224 */ /* 0x000fe400078e029a */
[----:B------:R-:W-:Y:S02]  /*21180*/  IMAD R9, R9, UR4, RZ ;  /* 0x0000000409097c24 */ /* 0x000fe4000f8e02ff */
[----:B------:R-:W-:Y:S01]  /*21190*/  IMAD.WIDE.U32 R6, R12, UR4, R6 ;  /* 0x000000040c067c25 */ /* 0x000fe2000f8e0006 */
[----:B------:R-:W-:-:S03]  /*211a0*/  SHF.R.S32.HI R10, RZ, 0x1f, R0 ;  /* 0x0000001fff0a7819 */ /* 0x000fc60000011400 */
[----:B------:R-:W-:Y:S01]  /*211b0*/  IMAD R9, R12, UR5, R9 ;  /* 0x000000050c097c24 */ /* 0x000fe2000f8e0209 */
[----:B------:R-:W-:Y:S01]  /*211c0*/  ULDC.64 UR4, c[0x0][0xb28] ;  /* 0x0002ca0000047ab9 */ /* 0x000fe20000000a00 */
[----:B------:R-:W-:Y:S02]  /*211d0*/  VIADD R157, R229, 0xe0 ;  /* 0x000000e0e59d7836 */ /* 0x000fe40000000000 */
[----:B------:R-:W-:Y:S02]  /*211e0*/  IMAD.IADD R7, R7, 0x1, R9 ;  /* 0x0000000107077824 */ /* 0x000fe400078e0209 */
[----:B------:R-:W-:Y:S01]  /*211f0*/  IMAD R10, R10, UR4, RZ ;  /* 0x000000040a0a7c24 */ /* 0x000fe2000f8e02ff */
[----:B------:R-:W-:Y:S01]  /*21200*/  SHF.R.S32.HI R157, RZ, 0x1f, R157 ;  /* 0x0000001fff9d7819 */ /* 0x000fe2000001149d */
[----:B------:R-:W-:-:S04]  /*21210*/  IMAD.WIDE.U32 R6, R0, UR4, R6 ;  /* 0x0000000400067c25 */ /* 0x000fc8000f8e0006 */
[----:B------:R-:W-:Y:S01]  /*21220*/  IMAD R10, R0, UR5, R10 ;  /* 0x00000005000a7c24 */ /* 0x000fe2000f8e020a */
[----:B------:R-:W-:Y:S01]  /*21230*/  ULDC.64 UR4, c[0x0][0xb00] ;  /* 0x0002c00000047ab9 */ /* 0x000fe20000000a00 */
[----:B------:R-:W-:Y:S01]  /*21240*/  VIADD R181, R229, 0x80 ;  /* 0x00000080e5b57836 */ /* 0x000fe20000000000 */
[C---:B------:R-:W-:Y:S01]  /*21250*/  LEA R0, P0, R6.reuse, UR4, 0x2 ;  /* 0x0000000406007c11 */ /* 0x040fe2000f8010ff */
[----:B------:R-:W-:Y:S02]  /*21260*/  IMAD.IADD R9, R7, 0x1, R10 ;  /* 0x0000000107097824 */ /* 0x000fe400078e020a */
[C---:B------:R-:W-:Y:S01]  /*21270*/  VIADD R183, R229.reuse, 0x78 ;  /* 0x00000078e5b77836 */ /* 0x040fe20000000000 */
[----:B------:R-:W-:Y:S01]  /*21280*/  SHF.R.S32.HI R181, RZ, 0x1f, R181 ;  /* 0x0000001fffb57819 */ /* 0x000fe200000114b5 */
[C---:B------:R-:W-:Y:S01]  /*21290*/  VIADD R187, R229.reuse, 0x68 ;  /* 0x00000068e5bb7836 */ /* 0x040fe20000000000 */
[----:B------:R-:W-:Y:S01]  /*212a0*/  LEA.HI.X R9, R6, UR5, R9, 0x2, P0 ;  /* 0x0000000506097c11 */ /* 0x000fe200080f1409 */
[C---:B------:R-:W-:Y:S01]  /*212b0*/  VIADD R189, R229.reuse, 0x60 ;  /* 0x00000060e5bd7836 */ /* 0x040fe20000000000 */
[----:B------:R-:W-:Y:S01]  /*212c0*/  ISETP.GE.AND P0, PT, R24, R8, PT ;  /* 0x000000081800720c */ /* 0x000fe20003f06270 */
[C---:B------:R-:W-:Y:S01]  /*212d0*/  VIADD R191, R229.reuse, 0x58 ;  /* 0x00000058e5bf7836 */ /* 0x040fe20000000000 */
[----:B------:R-:W-:Y:S01]  /*212e0*/  IADD3 R6, R16, 0x30820, RZ ;  /* 0x0003082010067810 */ /* 0x000fe20007ffe0ff */
[C---:B------:R-:W-:Y:S01]  /*212f0*/  VIADD R193, R229.reuse, 0x50 ;  /* 0x00000050e5c17836 */ /* 0x040fe20000000000 */
[----:B------:R0:W1:Y:S01]  /*21300*/  SHFL.IDX PT, R24, R0, RZ, 0x1c1f ;  /* 0x001c1fff00187589 */ /* 0x00006200000e0000 */
[C---:B------:R-:W-:Y:S01]  /*21310*/  VIADD R195, R229.reuse, 0x48 ;  /* 0x00000048e5c37836 */ /* 0x040fe20000000000 */
[----:B------:R-:W-:Y:S01]  /*21320*/  PRMT R6, RZ, 0x654, R6 ;  /* 0x00000654ff067816 */ /* 0x000fe20000000006 */
[C---:B------:R-:W-:Y:S01]  /*21330*/  VIADD R197, R229.reuse, 0x40 ;  /* 0x00000040e5c57836 */ /* 0x040fe20000000000 */
[----:B------:R0:W2:Y:S01]  /*21340*/  SHFL.IDX PT, R10, R9, RZ, 0x1c1f ;  /* 0x001c1fff090a7589 */ /* 0x0000a200000e0000 */
[C---:B------:R-:W-:Y:S01]  /*21350*/  VIADD R199, R229.reuse, 0x38 ;  /* 0x00000038e5c77836 */ /* 0x040fe20000000000 */
[----:B------:R0:W-:Y:S01]  /*21360*/  SYNCS.ARRIVE.TRANS64.RED.A1T0 RZ, [R6+URZ], RZ ;  /* 0x000000ff06ff79a7 */ /* 0x0001e2000810043f */
        /* <DEDUP_REMOVED lines=26> */
[----:B------:R-:W-:-:S02]  /*21510*/  VIADD R168, R229, 0xb0 ;  /* 0x000000b0e5a87836 */ /* 0x000fc40000000000 */
[C---:B------:R-:W-:Y:S02]  /*21520*/  VIADD R170, R229.reuse, 0xa8 ;  /* 0x000000a8e5aa7836 */ /* 0x040fe40000000000 */
[C---:B------:R-:W-:Y:S02]  /*21530*/  VIADD R172, R229.reuse, 0xa0 ;  /* 0x000000a0e5ac7836 */ /* 0x040fe40000000000 */
[C---:B------:R-:W-:Y:S02]  /*21540*/  VIADD R174, R229.reuse, 0x98 ;  /* 0x00000098e5ae7836 */ /* 0x040fe40000000000 */
[C---:B------:R-:W-:Y:S02]  /*21550*/  VIADD R178, R229.reuse, 0x88 ;  /* 0x00000088e5b27836 */ /* 0x040fe40000000000 */
[C---:B------:R-:W-:Y:S02]  /*21560*/  VIADD R180, R229.reuse, 0x80 ;  /* 0x00000080e5b47836 */ /* 0x040fe40000000000 */
        /* <DEDUP_REMOVED lines=13> */
[----:B------:R-:W-:Y:S01]  /*21640*/  VIADD R213, R229, 0x8 ;  /* 0x00000008e5d57836 */ /* 0x000fe20000000000 */
[----:B012---:R-:W-:Y:S06]  /*21650*/  @P0 BRA `(.L_x_1812) ;  /* 0x0000000800080947 */ /* 0x007fec0003800000 */
[----:B------:R-:W-:Y:S01]  /*21660*/  ULDC UR4, c[0x0][0xac8] ;  /* 0x0002b20000047ab9 */ /* 0x000fe20000000800 */
[----:B------:R-:W-:Y:S01]  /*21670*/  ULDC.64 UR6, c[0x0][0x208] ;  /* 0x0000820000067ab9 */ /* 0x000fe20000000a00 */
[----:B------:R-:W-:Y:S02]  /*21680*/  ISETP.GE.AND P0, PT, R229, UR4, PT ;  /* 0x00000004e5007c0c */ /* 0x000fe4000bf06270 */
[----:B------:R-:W-:Y:S02]  /*21690*/  ISETP.GE.AND P5, PT, R190, UR4, PT ;  /* 0x00000004be007c0c */ /* 0x000fe4000bfa6270 */
[----:B------:R-:W-:Y:S02]  /*216a0*/  ISETP.GE.AND P4, PT, R188, UR4, PT ;  /* 0x00000004bc007c0c */ /* 0x000fe4000bf86270 */
[----:B------:R-:W-:-:S07]  /*216b0*/  ISETP.GE.AND P3, PT, R186, UR4, PT ;  /* 0x00000004ba007c0c */ /* 0x000fce000bf66270 */
[----:B------:R-:W-:-:S04]  /*216c0*/  @!P0 LEA R6, P1, R229, R24, 0x2 ;  /* 0x00000018e5068211 */ /* 0x000fc800078210ff */
[----:B------:R-:W-:-:S05]  /*216d0*/  @!P0 LEA.HI.X R7, R229, R10, R215, 0x2, P1 ;  /* 0x0000000ae5078211 */ /* 0x000fca00008f14d7 */
        /* <DEDUP_REMOVED lines=55> */
[----:B-1----:R-:W-:Y:S02]  /*21a50*/  @!P1 LEA R12, P5, R182, R24, 0x2 ;  /* 0x00000018b60c9211 */ /* 0x002fe400078a10ff */
[----:B------:R-:W-:-:S02]  /*21a60*/  @!P0 LEA.HI.X R7, R184, R10, R185, 0x2, P4 ;  /* 0x0000000ab8078211 */ /* 0x000fc400020f14b9 */
[----:B------:R-:W-:Y:S02]  /*21a70*/  ISETP.GE.AND P4, PT, R176, UR4, PT ;  /* 0x00000004b0007c0c */ /* 0x000fe4000bf86270 */
[----:B------:R-:W-:Y:S01]  /*21a80*/  @!P1 LEA.HI.X R13, R182, R10, R183, 0x2, P5 ;  /* 0x0000000ab60d9211 */ /* 0x000fe200028f14b7 */
[----:B------:R0:W-:Y:S01]  /*21a90*/  @!P0 ST.E.64 desc[UR6][R6.64], R80 ;  /* 0x0000005006008985 */ /* 0x0001e2000c101b06 */
[----:B--2---:R-:W-:Y:S02]  /*21aa0*/  @!P2 LEA R14, P6, R180, R24, 0x2 ;  /* 0x00000018b40ea211 */ /* 0x004fe400078c10ff */
[----:B------:R-:W-:Y:S01]  /*21ab0*/  ISETP.GE.AND P5, PT, R174, UR4, PT ;  /* 0x00000004ae007c0c */ /* 0x000fe2000bfa6270 */
[----:B------:R1:W-:Y:S01]  /*21ac0*/  @!P1 ST.E.64 desc[UR6][R12.64], R84 ;  /* 0x000000540c009985 */ /* 0x0003e2000c101b06 */
[----:B------:R-:W-:Y:S02]  /*21ad0*/  @!P2 LEA.HI.X R15, R180, R10, R181, 0x2, P6 ;  /* 0x0000000ab40fa211 */ /* 0x000fe400030f14b5 */
[----:B------:R-:W-:-:S03]  /*21ae0*/  ISETP.GE.AND P1, PT, R170, UR4, PT ;  /* 0x00000004aa007c0c */ /* 0x000fc6000bf26270 */
[----:B------:R2:W-:Y:S01]  /*21af0*/  @!P2 ST.E.64 desc[UR6][R14.64], R88 ;  /* 0x000000580e00a985 */ /* 0x0005e2000c101b06 */
[----:B------:R-:W-:Y:S02]  /*21b00*/  ISETP.GE.AND P2, PT, R172, UR4, PT ;  /* 0x00000004ac007c0c */ /* 0x000fe4000bf46270 */
[-C--:B0-----:R-:W-:Y:S02]  /*21b10*/  @!P3 LEA R6, P6, R178, R24.reuse, 0x2 ;  /* 0x00000018b206b211 */ /* 0x081fe400078c10ff */
[----:B-1----:R-:W-:Y:S02]  /*21b20*/  @!P4 LEA R12, P0, R176, R24, 0x2 ;  /* 0x00000018b00cc211 */ /* 0x002fe400078010ff */
[-C--:B------:R-:W-:Y:S02]  /*21b30*/  @!P3 LEA.HI.X R7, R178, R10.reuse, R179, 0x2, P6 ;  /* 0x0000000ab207b211 */ /* 0x080fe400030f14b3 */
[----:B------:R-:W-:Y:S02]  /*21b40*/  @!P4 LEA.HI.X R13, R176, R10, R177, 0x2, P0 ;  /* 0x0000000ab00dc211 */ /* 0x000fe400000f14b1 */
[----:B--2---:R-:W-:Y:S01]  /*21b50*/  @!P5 LEA R14, P6, R174, R24, 0x2 ;  /* 0x00000018ae0ed211 */ /* 0x004fe200078c10ff */
[----:B------:R0:W-:Y:S01]  /*21b60*/  @!P3 ST.E.64 desc[UR6][R6.64], R92 ;  /* 0x0000005c0600b985 */ /* 0x0001e2000c101b06 */
[----:B------:R-:W-:-:S02]  /*21b70*/  ISETP.GE.AND P0, PT, R168, UR4, PT ;  /* 0x00000004a8007c0c */ /* 0x000fc4000bf06270 */
[----:B------:R-:W-:Y:S01]  /*21b80*/  @!P5 LEA.HI.X R15, R174, R10, R175, 0x2, P6 ;  /* 0x0000000aae0fd211 */ /* 0x000fe200030f14af */
[----:B------:R-:W-:Y:S01]  /*21b90*/  @!P4 ST.E.64 desc[UR6][R12.64], R96 ;  /* 0x000000600c00c985 */ /* 0x000fe2000c101b06 */
[----:B------:R-:W-:-:S03]  /*21ba0*/  ISETP.GE.AND P4, PT, R164, UR4, PT ;  /* 0x00000004a4007c0c */ /* 0x000fc6000bf86270 */
[----:B------:R1:W-:Y:S01]  /*21bb0*/  @!P5 ST.E.64 desc[UR6][R14.64], R2 ;  /* 0x000000020e00d985 */ /* 0x0003e2000c101b06 */
[----:B------:R-:W-:Y:S02]  /*21bc0*/  ISETP.GE.AND P5, PT, R166, UR4, PT ;  /* 0x00000004a6007c0c */ /* 0x000fe4000bfa6270 */
[----:B0-----:R-:W-:-:S04]  /*21bd0*/  @!P1 LEA R6, P3, R170, R24, 0x2 ;  /* 0x00000018aa069211 */ /* 0x001fc800078610ff */
[----:B------:R-:W-:Y:S02]  /*21be0*/  @!P1 LEA.HI.X R7, R170, R10, R171, 0x2, P3 ;  /* 0x0000000aaa079211 */ /* 0x000fe400018f14ab */
[----:B------:R-:W-:Y:S02]  /*21bf0*/  ISETP.GE.AND P3, PT, R162, UR4, PT ;  /* 0x00000004a2007c0c */ /* 0x000fe4000bf66270 */
[----:B-1----:R-:W-:-:S04]  /*21c00*/  @!P2 LEA R2, P6, R172, R24, 0x2 ;  /* 0x00000018ac02a211 */ /* 0x002fc800078c10ff */
        /* <DEDUP_REMOVED lines=10> */
[----:B--2---:R-:W-:Y:S02]  /*21cb0*/  @!P3 LEA R12, P6, R162, R24, 0x2 ;  /* 0x00000018a20cb211 */ /* 0x004fe400078c10ff */
[----:B------:R-:W-:Y:S01]  /*21cc0*/  ISETP.GE.AND P1, PT, R158, UR4, PT ;  /* 0x000000049e007c0c */ /* 0x000fe2000bf26270 */
[----:B------:R0:W-:Y:S01]  /*21cd0*/  @!P5 ST.E.64 desc[UR6][R2.64], R116 ;  /* 0x000000740200d985 */ /* 0x0001e2000c101b06 */
[-C--:B------:R-:W-:Y:S02]  /*21ce0*/  @!P4 LEA.HI.X R7, R164, R10.reuse, R165, 0x2, P2 ;  /* 0x0000000aa407c211 */ /* 0x080fe400010f14a5 */
[----:B------:R-:W-:Y:S02]  /*21cf0*/  @!P3 LEA.HI.X R13, R162, R10, R163, 0x2, P6 ;  /* 0x0000000aa20db211 */ /* 0x000fe400030f14a3 */
[----:B------:R-:W-:Y:S01]  /*21d00*/  ISETP.GE.AND P2, PT, R152, UR4, PT ;  /* 0x0000000498007c0c */ /* 0x000fe2000bf46270 */
[----:B------:R1:W-:Y:S01]  /*21d10*/  @!P4 ST.E.64 desc[UR6][R6.64], R120 ;  /* 0x000000780600c985 */ /* 0x0003e2000c101b06 */
[----:B------:R-:W-:-:S03]  /*21d20*/  ISETP.GE.AND P4, PT, R156, UR4, PT ;  /* 0x000000049c007c0c */ /* 0x000fc6000bf86270 */
[----:B------:R2:W-:Y:S01]  /*21d30*/  @!P3 ST.E.64 desc[UR6][R12.64], R124 ;  /* 0x0000007c0c00b985 */ /* 0x0005e2000c101b06 */
[----:B------:R-:W-:Y:S02]  /*21d40*/  ISETP.GE.AND P3, PT, R154, UR4, PT ;  /* 0x000000049a007c0c */ /* 0x000fe4000bf66270 */
[----:B0-----:R-:W-:-:S04]  /*21d50*/  @!P0 LEA R2, P5, R160, R24, 0x2 ;  /* 0x00000018a0028211 */ /* 0x001fc800078a10ff */
[----:B------:R-:W-:Y:S02]  /*21d60*/  @!P0 LEA.HI.X R3, R160, R10, R161, 0x2, P5 ;  /* 0x0000000aa0038211 */ /* 0x000fe400028f14a1 */
[----:B------:R-:W-:Y:S02]  /*21d70*/  ISETP.GE.AND P5, PT, R100, UR4, PT ;  /* 0x0000000464007c0c */ /* 0x000fe4000bfa6270 */
[C---:B-1----:R-:W-:Y:S01]  /*21d80*/  @!P1 LEA R6, P6, R158.reuse, R24, 0x2 ;  /* 0x000000189e069211 */ /* 0x042fe200078c10ff */
[----:B------:R0:W-:Y:S03]  /*21d90*/  @!P0 ST.E.64 desc[UR6][R2.64], R128 ;  /* 0x0000008002008985 */ /* 0x0001e6000c101b06 */
[----:B------:R-:W-:Y:S02]  /*21da0*/  @!P1 LEA.HI.X R7, R158, R10, R159, 0x2, P6 ;  /* 0x0000000a9e079211 */ /* 0x000fe400030f149f */
[----:B--2---:R-:W-:-:S03]  /*21db0*/  @!P3 LEA R12, P6, R154, R24, 0x2 ;  /* 0x000000189a0cb211 */ /* 0x004fc600078c10ff */
[----:B------:R1:W-:Y:S01]  /*21dc0*/  @!P1 ST.E.64 desc[UR6][R6.64], R132 ;  /* 0x0000008406009985 */ /* 0x0003e2000c101b06 */
[----:B------:R-:W-:Y:S02]  /*21dd0*/  @!P3 LEA.HI.X R13, R154, R10, R155, 0x2, P6 ;  /* 0x0000000a9a0db211 */ /* 0x000fe400030f149b */
[----:B0-----:R-:W-:-:S04]  /*21de0*/  @!P4 LEA R2, P0, R156, R24, 0x2 ;  /* 0x000000189c02c211 */ /* 0x001fc800078010ff */
[----:B------:R-:W-:Y:S02]  /*21df0*/  @!P4 LEA.HI.X R3, R156, R10, R157, 0x2, P0 ;  /* 0x0000000a9c03c211 */ /* 0x000fe400000f149d */
[-C--:B------:R-:W-:Y:S02]  /*21e00*/  @!P5 LEA R14, P0, R100, R24.reuse, 0x2 ;  /* 0x00000018640ed211 */ /* 0x080fe400078010ff */
[----:B-1----:R-:W-:Y:S01]  /*21e10*/  @!P2 LEA R6, P1, R152, R24, 0x2 ;  /* 0x000000189806a211 */ /* 0x002fe200078210ff */
[----:B------:R0:W-:Y:S01]  /*21e20*/  @!P4 ST.E.64 desc[UR6][R2.64], R136 ;  /* 0x000000880200c985 */ /* 0x0001e2000c101b06 */
[-C--:B------:R-:W-:Y:S02]  /*21e30*/  @!P5 LEA.HI.X R15, R100, R10.reuse, R101, 0x2, P0 ;  /* 0x0000000a640fd211 */ /* 0x080fe400000f1465 */
[----:B------:R-:W-:Y:S01]  /*21e40*/  @!P2 LEA.HI.X R7, R152, R10, R153, 0x2, P1 ;  /* 0x0000000a9807a211 */ /* 0x000fe200008f1499 */
[----:B------:R0:W-:Y:S04]  /*21e50*/  @!P3 ST.E.64 desc[UR6][R12.64], R140 ;  /* 0x0000008c0c00b985 */ /* 0x0001e8000c101b06 */
[----:B------:R0:W-:Y:S04]  /*21e60*/  @!P2 ST.E.64 desc[UR6][R6.64], R144 ;  /* 0x000000900600a985 */ /* 0x0001e8000c101b06 */
[----:B------:R0:W-:Y:S02]  /*21e70*/  @!P5 ST.E.64 desc[UR6][R14.64], R148 ;  /* 0x000000940e00d985 */ /* 0x0001e4000c101b06 */
.L_x_1812:
[----:B------:R-:W-:Y:S05]  /*21e80*/  BSYNC B1 ;  /* 0x0000000000017941 */ /* 0x000fea0003800000 */
.L_x_1811:
[----:B------:R-:W-:Y:S01]  /*21e90*/  ISETP.GE.AND P0, PT, R11, R8, PT ;  /* 0x000000080b00720c */ /* 0x000fe20003f06270 */
[----:B------:R-:W1:Y:S04]  /*21ea0*/  SHFL.IDX PT, R9, R9, 0x1, 0x1c1f ;  /* 0x003c1f0009097f89 */ /* 0x000e6800000e0000 */
[----:B------:R-:W2:Y:S08]  /*21eb0*/  SHFL.IDX PT, R0, R0, 0x1, 0x1c1f ;  /* 0x003c1f0000007f89 */ /* 0x000eb000000e0000 */
[----:B------:R-:W-:Y:S05]  /*21ec0*/  @P0 BRA `(.L_x_1810) ;  /* 0x0000001400d00947 */ /* 0x000fea0003800000 */
[----:B------:R-:W-:Y:S01]  /*21ed0*/  ULDC UR4, c[0x0][0xac8] ;  /* 0x0002b20000047ab9 */ /* 0x000fe20000000800 */
[----:B------:R-:W-:Y:S01]  /*21ee0*/  ULDC.64 UR6, c[0x0][0x208] ;  /* 0x0000820000067ab9 */ /* 0x000fe20000000a00 */
[----:B------:R-:W-:Y:S02]  /*21ef0*/  ISETP.GE.AND P4, PT, R229, UR4, PT ;  /* 0x00000004e5007c0c */ /* 0x000fe4000bf86270 */
[----:B------:R-:W-:Y:S02]  /*21f00*/  ISETP.GE.AND P2, PT, R213, UR4, PT ;  /* 0x00000004d5007c0c */ /* 0x000fe4000bf46270 */
[----:B------:R-:W-:Y:S02]  /*21f10*/  ISETP.GE.AND P1, PT, R211, UR4, PT ;  /* 0x00000004d3007c0c */ /* 0x000fe4000bf26270 */
[----:B------:R-:W-:-:S07]  /*21f20*/  ISETP.GE.AND P0, PT, R209, UR4, PT ;  /* 0x00000004d1007c0c */ /* 0x000fce000bf06270 */
[----:B0-2---:R-:W-:-:S04]  /*21f30*/  @!P4 LEA R2, P3, R229, R0, 0x2 ;  /* 0x00000000e502c211 */ /* 0x005fc800078610ff */
[----:B-1----:R-:W-:Y:S02]  /*21f40*/  @!P4 LEA.HI.X R3, R229, R9, R215, 0x2, P3 ;  /* 0x00000009e503c211 */ /* 0x002fe400018f14d7 */
[----:B------:R-:W-:-:S03]  /*21f50*/  ISETP.GE.AND P3, PT, R207, UR4, PT ;  /* 0x00000004cf007c0c */ /* 0x000fc6000bf66270 */
[----:B------:R0:W-:Y:S01]  /*21f60*/  @!P4 ST.E.64 desc[UR6][R2.64], R4 ;  /* 0x000000040200c985 */ /* 0x0001e2000c101b06 */
[----:B------:R-:W-:Y:S02]  /*21f70*/  ISETP.GE.AND P4, PT, R204, UR4, PT ;  /* 0x00000004cc007c0c */ /* 0x000fe4000bf86270 */
[-C--:B0-----:R-:W-:Y:S02]  /*21f80*/  @!P2 LEA R2, P6, R213, R0.reuse, 0x2 ;  /* 0x00000000d502a211 */ /* 0x081fe400078c10ff */
[-C--:B------:R-:W-:Y:S02]  /*21f90*/  @!P1 LEA R4, P5, R211, R0.reuse, 0x2 ;  /* 0x00000000d3049211 */ /* 0x080fe400078a10ff */
[-C--:B------:R-:W-:Y:S02]  /*21fa0*/  @!P2 LEA.HI.X R3, R213, R9.reuse, R214, 0x2, P6 ;  /* 0x00000009d503a211 */ /* 0x080fe400030f14d6 */
[----:B------:R-:W-:Y:S02]  /*21fb0*/  @!P0 LEA R6, P6, R209, R0, 0x2 ;  /* 0x00000000d1068211 */ /* 0x000fe400078c10ff */
[----:B------:R-:W-:Y:S01]  /*21fc0*/  @!P1 LEA.HI.X R5, R211, R9, R212, 0x2, P5 ;  /* 0x00000009d3059211 */ /* 0x000fe200028f14d4 */
[----:B------:R0:W-:Y:S01]  /*21fd0*/  @!P2 ST.E.64 desc[UR6][R2.64], R30 ;  /* 0x0000001e0200a985 */ /* 0x0001e2000c101b06 */
[----:B------:R-:W-:-:S02]  /*21fe0*/  ISETP.GE.AND P5, PT, R202, UR4, PT ;  /* 0x00000004ca007c0c */ /* 0x000fc4000bfa6270 */
[----:B------:R-:W-:Y:S01]  /*21ff0*/  @!P0 LEA.HI.X R7, R209, R9, R210, 0x2, P6 ;  /* 0x00000009d1078211 */ /* 0x000fe200030f14d2 */
[----:B------:R1:W-:Y:S04]  /*22000*/  @!P1 ST.E.64 desc[UR6][R4.64], R34 ;  /* 0x0000002204009985 */ /* 0x0003e8000c101b06 */
[----:B------:R2:W-:Y:S01]  /*22010*/  @!P0 ST.E.64 desc[UR6][R6.64], R38 ;  /* 0x0000002606008985 */ /* 0x0005e2000c101b06 */
[----:B------:R-:W-:Y:S02]  /*22020*/  ISETP.GE.AND P0, PT, R198, UR4, PT ;  /* 0x00000004c6007c0c */ /* 0x000fe4000bf06270 */
[-C--:B0-----:R-:W-:Y:S02]  /*22030*/  @!P3 LEA R2, P1, R207, R0.reuse, 0x2 ;  /* 0x00000000cf02b211 */ /* 0x081fe400078210ff */
[----:B-1----:R-:W-:-:S02]  /*22040*/  @!P4 LEA R4, P2, R204, R0, 0x2 ;  /* 0x00000000cc04c211 */ /* 0x002fc400078410ff */
[-C--:B------:R-:W-:Y:S02]  /*22050*/  @!P3 LEA.HI.X R3, R207, R9.reuse, R208, 0x2, P1 ;  /* 0x00000009cf03b211 */ /* 0x080fe400008f14d0 */
[----:B------:R-:W-:Y:S02]  /*22060*/  ISETP.GE.AND P1, PT, R196, UR4, PT ;  /* 0x00000004c4007c0c */ /* 0x000fe4000bf26270 */
[----:B------:R-:W-:Y:S01]  /*22070*/  @!P4 LEA.HI.X R5, R204, R9, R206, 0x2, P2 ;  /* 0x00000009cc05c211 */ /* 0x000fe200010f14ce */
[----:B------:R0:W-:Y:S01]  /*22080*/  @!P3 ST.E.64 desc[UR6][R2.64], R42 ;  /* 0x0000002a0200b985 */ /* 0x0001e2000c101b06 */
[----:B------:R-:W-:Y:S02]  /*22090*/  ISETP.GE.AND P2, PT, R194, UR4, PT ;  /* 0x00000004c2007c0c */ /* 0x000fe4000bf46270 */
[----:B--2---:R-:W-:Y:S01]  /*220a0*/  @!P5 LEA R6, P6, R202, R0, 0x2 ;  /* 0x00000000ca06d211 */ /* 0x004fe200078c10ff */
[----:B------:R1:W-:Y:S01]  /*220b0*/  @!P4 ST.E.64 desc[UR6][R4.64], R46 ;  /* 0x0000002e0400c985 */ /* 0x0003e2000c101b06 */
[----:B------:R-:W-:-:S02]  /*220c0*/  ISETP.GE.AND P3, PT, R192, UR4, PT ;  /* 0x00000004c0007c0c */ /* 0x000fc4000bf66270 */
[----:B------:R-:W-:Y:S02]  /*220d0*/  @!P5 LEA.HI.X R7, R202, R9, R203, 0x2, P6 ;  /* 0x00000009ca07d211 */ /* 0x000fe400030f14cb */
[----:B------:R-:W-:-:S03]  /*220e0*/  ISETP.GE.AND P4, PT, R190, UR4, PT ;  /* 0x00000004be007c0c */ /* 0x000fc6000bf86270 */
[----:B------:R2:W-:Y:S01]  /*220f0*/  @!P5 ST.E.64 desc[UR6][R6.64], R50 ;  /* 0x000000320600d985 */ /* 0x0005e2000c101b06 */
[-C--:B0-----:R-:W-:Y:S02]  /*22100*/  @!P0 LEA R2, P6, R198, R0.reuse, 0x2 ;  /* 0x00000000c6028211 */ /* 0x081fe400078c10ff */
[-C--:B-1----:R-:W-:Y:S02]  /*22110*/  @!P1 LEA R4, P5, R196, R0.reuse, 0x2 ;  /* 0x00000000c4049211 */ /* 0x082fe400078a10ff */
[-C--:B------:R-:W-:Y:S02]  /*22120*/  @!P0 LEA.HI.X R3, R198, R9.reuse, R199, 0x2, P6 ;  /* 0x00000009c6038211 */ /* 0x080fe400030f14c7 */
[----:B------:R-:W-:Y:S02]  /*22130*/  @!P1 LEA.HI.X R5, R196, R9, R197, 0x2, P5 ;  /* 0x00000009c4059211 */ /* 0x000fe400028f14c5 */
[----:B------:R-:W-:Y:S01]  /*22140*/  ISETP.GE.AND P5, PT, R188, UR4, PT ;  /* 0x00000004bc007c0c */ /* 0x000fe2000bfa6270 */
[----:B------:R0:W-:Y:S01]  /*22150*/  @!P0 ST.E.64 desc[UR6][R2.64], R54 ;  /* 0x0000003602008985 */ /* 0x0001e2000c101b06 */
[----:B--2---:R-:W-:-:S02]  /*22160*/  @!P2 LEA R6, P6, R194, R0, 0x2 ;  /* 0x00000000c206a211 */ /* 0x004fc400078c10ff */
[----:B------:R-:W-:Y:S01]  /*22170*/  ISETP.GE.AND P0, PT, R186, UR4, PT ;  /* 0x00000004ba007c0c */ /* 0x000fe2000bf06270 */
[----:B------:R1:W-:Y:S01]  /*22180*/  @!P1 ST.E.64 desc[UR6][R4.64], R58 ;  /* 0x0000003a04009985 */ /* 0x0003e2000c101b06 */
        /* <DEDUP_REMOVED lines=14> */
[----:B0-----:R-:W-:-:S04]  /*22270*/  @!P0 LEA R2, P4, R186, R0, 0x2 ;  /* 0x00000000ba028211 */ /* 0x001fc800078810ff */
[-C--:B------:R-:W-:Y:S02]  /*22280*/  @!P0 LEA.HI.X R3, R186, R9.reuse, R187, 0x2, P4 ;  /* 0x00000009ba038211 */ /* 0x080fe400020f14bb */
[----:B------:R-:W-:Y:S02]  /*22290*/  ISETP.GE.AND P4, PT, R178, UR4, PT ;  /* 0x00000004b2007c0c */ /* 0x000fe4000bf86270 */
[-C--:B-1----:R-:W-:Y:S01]  /*222a0*/  @!P1 LEA R4, P3, R184, R0.reuse, 0x2 ;  /* 0x00000000b8049211 */ /* 0x082fe200078610ff */
[----:B------:R0:W-:Y:S01]  /*222b0*/  @!P0 ST.E.64 desc[UR6][R2.64], R78 ;  /* 0x0000004e02008985 */ /* 0x0001e2000c101b06 */
[----:B--2---:R-:W-:Y:S02]  /*222c0*/  @!P2 LEA R6, P6, R182, R0, 0x2 ;  /* 0x00000000b606a211 */ /* 0x004fe400078c10ff */
        /* <DEDUP_REMOVED lines=11> */
[----:B------:R-:W-:Y:S02]  /*22380*/  ISETP.GE.AND P5, PT, R168, UR4, PT ;  /* 0x00000004a8007c0c */ /* 0x000fe4000bfa6270 */
[-C--:B------:R-:W-:Y:S02]  /*22390*/  @!P4 LEA.HI.X R5, R178, R9.reuse, R179, 0x2, P0 ;  /* 0x00000009b205c211 */ /* 0x080fe400000f14b3 */
[----:B------:R-:W-:Y:S02]  /*223a0*/  ISETP.GE.AND P0, PT, R170, UR4, PT ;  /* 0x00000004aa007c0c */ /* 0x000fe4000bf06270 */
[----:B--2---:R-:W-:Y:S01]  /*223b0*/  @!P3 LEA R6, P6, R176, R0, 0x2 ;  /* 0x00000000b006b211 */ /* 0x004fe200078c10ff */
[----:B------:R1:W-:Y:S01]  /*223c0*/  @!P4 ST.E.64 desc[UR6][R4.64], R94 ;  /* 0x0000005e0400c985 */ /* 0x0003e2000c101b06 */
[----:B------:R-:W-:Y:S02]  /*223d0*/  ISETP.GE.AND P4, PT, R166, UR4, PT ;  /* 0x00000004a6007c0c */ /* 0x000fe4000bf86270 */
[----:B------:R-:W-:-:S02]  /*223e0*/  @!P3 LEA.HI.X R7, R176, R9, R177, 0x2, P6 ;  /* 0x00000009b007b211 */ /* 0x000fc400030f14b1 */
[----:B0-----:R-:W-:-:S03]  /*223f0*/  @!P2 LEA R2, P6, R174, R0, 0x2 ;  /* 0x00000000ae02a211 */ /* 0x001fc600078c10ff */
[----:B------:R0:W-:Y:S01]  /*22400*/  @!P3 ST.E.64 desc[UR6][R6.64], R98 ;  /* 0x000000620600b985 */ /* 0x0001e2000c101b06 */
[----:B------:R-:W-:Y:S02]  /*22410*/  @!P2 LEA.HI.X R3, R174, R9, R175, 0x2, P6 ;  /* 0x00000009ae03a211 */ /* 0x000fe400030f14af */
[----:B-1----:R-:W-:-:S03]  /*22420*/  @!P1 LEA R4, P3, R172, R0, 0x2 ;  /* 0x00000000ac049211 */ /* 0x002fc600078610ff */
[----:B------:R1:W-:Y:S01]  /*22430*/  @!P2 ST.E.64 desc[UR6][R2.64], R102 ;  /* 0x000000660200a985 */ /* 0x0003e2000c101b06 */
[-C--:B------:R-:W-:Y:S02]  /*22440*/  @!P1 LEA.HI.X R5, R172, R9.reuse, R173, 0x2, P3 ;  /* 0x00000009ac059211 */ /* 0x080fe400018f14ad */
[----:B------:R-:W-:Y:S02]  /*22450*/  ISETP.GE.AND P3, PT, R164, UR4, PT ;  /* 0x00000004a4007c0c */ /* 0x000fe4000bf66270 */
[CC--:B0-----:R-:W-:Y:S01]  /*22460*/  @!P0 LEA R6, P6, R170.reuse, R0.reuse, 0x2 ;  /* 0x00000000aa068211 */ /* 0x0c1fe200078c10ff */
[----:B------:R0:W-:Y:S03]  /*22470*/  @!P1 ST.E.64 desc[UR6][R4.64], R106 ;  /* 0x0000006a04009985 */ /* 0x0001e6000c101b06 */
[----:B------:R-:W-:Y:S02]  /*22480*/  @!P0 LEA.HI.X R7, R170, R9, R171, 0x2, P6 ;  /* 0x00000009aa078211 */ /* 0x000fe400030f14ab */
[----:B-1----:R-:W-:-:S03]  /*22490*/  @!P5 LEA R2, P1, R168, R0, 0x2 ;  /* 0x00000000a802d211 */ /* 0x002fc600078210ff */
        /* <DEDUP_REMOVED lines=8> */
[-C--:B-1----:R-:W-:Y:S01]  /*22520*/  @!P3 LEA R6, P6, R164, R0.reuse, 0x2 ;  /* 0x00000000a406b211 */ /* 0x082fe200078c10ff */
[----:B------:R1:W-:Y:S01]  /*22530*/  @!P4 ST.E.64 desc[UR6][R4.64], R118 ;  /* 0x000000760400c985 */ /* 0x0003e2000c101b06 */
[----:B------:R-:W-:Y:S02]  /*22540*/  ISETP.GE.AND P4, PT, R158, UR4, PT ;  /* 0x000000049e007c0c */ /* 0x000fe4000bf86270 */
[----:B------:R-:W-:Y:S02]  /*22550*/  @!P3 LEA.HI.X R7, R164, R9, R165, 0x2, P6 ;  /* 0x00000009a407b211 */ /* 0x000fe400030f14a5 */
[----:B0-----:R-:W-:-:S03]  /*22560*/  @!P1 LEA R2, P6, R160, R0, 0x2 ;  /* 0x00000000a0029211 */ /* 0x001fc600078c10ff */
[----:B------:R0:W-:Y:S01]  /*22570*/  @!P3 ST.E.64 desc[UR6][R6.64], R122 ;  /* 0x0000007a0600b985 */ /* 0x0001e2000c101b06 */
[----:B------:R-:W-:Y:S02]  /*22580*/  ISETP.GE.AND P3, PT, R156, UR4, PT ;  /* 0x000000049c007c0c */ /* 0x000fe4000bf66270 */
[----:B------:R-:W-:Y:S02]  /*22590*/  @!P1 LEA.HI.X R3, R160, R9, R161, 0x2, P6 ;  /* 0x00000009a0039211 */ /* 0x000fe400030f14a1 */
[----:B-1----:R-:W-:-:S04]  /*225a0*/  @!P0 LEA R4, P5, R162, R0, 0x2 ;  /* 0x00000000a2048211 */ /* 0x002fc800078a10ff */
[----:B------:R-:W-:Y:S02]  /*225b0*/  @!P0 LEA.HI.X R5, R162, R9, R163, 0x2, P5 ;  /* 0x00000009a2058211 */ /* 0x000fe400028f14a3 */
[----:B------:R-:W-:-:S03]  /*225c0*/  ISETP.GE.AND P5, PT, R152, UR4, PT ;  /* 0x0000000498007c0c */ /* 0x000fc6000bfa6270 */
[----:B------:R1:W-:Y:S04]  /*225d0*/  @!P0 ST.E.64 desc[UR6][R4.64], R126 ;  /* 0x0000007e04008985 */ /* 0x0003e8000c101b06 */
[----:B------:R2:W-:Y:S01]  /*225e0*/  @!P1 ST.E.64 desc[UR6][R2.64], R130 ;  /* 0x0000008202009985 */ /* 0x0005e2000c101b06 */
[----:B0-----:R-:W-:-:S04]  /*225f0*/  @!P2 LEA R6, P1, R154, R0, 0x2 ;  /* 0x000000009a06a211 */ /* 0x001fc800078210ff */
[----:B------:R-:W-:Y:S02]  /*22600*/  @!P2 LEA.HI.X R7, R154, R9, R155, 0x2, P1 ;  /* 0x000000099a07a211 */ /* 0x000fe400008f149b */
[----:B-1----:R-:W-:-:S04]  /*22610*/  @!P4 LEA R4, P0, R158, R0, 0x2 ;  /* 0x000000009e04c211 */ /* 0x002fc800078010ff */
[-C--:B------:R-:W-:Y:S02]  /*22620*/  @!P4 LEA.HI.X R5, R158, R9.reuse, R159, 0x2, P0 ;  /* 0x000000099e05c211 */ /* 0x080fe400000f149f */
[-C--:B------:R-:W-:Y:S02]  /*22630*/  @!P5 LEA R10, P0, R152, R0.reuse, 0x2 ;  /* 0x00000000980ad211 */ /* 0x080fe400078010ff */
[----:B--2---:R-:W-:Y:S01]  /*22640*/  @!P3 LEA R2, P6, R156, R0, 0x2 ;  /* 0x000000009c02b211 */ /* 0x004fe200078c10ff */
        /* <DEDUP_REMOVED lines=8> */
[----:B---3--:R-:W-:Y:S01]  /*226d0*/  LEA R2, P0, R100, R0, 0x2 ;  /* 0x0000000064027211 */ /* 0x008fe200078010ff */
[----:B------:R-:W-:-:S03]  /*226e0*/  ULDC.64 UR4, c[0x0][0x208] ;  /* 0x0000820000047ab9 */ /* 0x000fc60000000a00 */
[----:B------:R-:W-:-:S05]  /*226f0*/  LEA.HI.X R3, R100, R9, R101, 0x2, P0 ;  /* 0x0000000964037211 */ /* 0x000fca00000f1465 */
[----:B------:R4:W-:Y:S01]  /*22700*/  ST.E.64 desc[UR4][R2.64], R150 ;  /* 0x0000009602007985 */ /* 0x0009e2000c101b04 */
[----:B------:R-:W-:Y:S05]  /*22710*/  BRA `(.L_x_1810) ;  /* 0x0000000c00bc7947 */ /* 0x000fea0003800000 */
.L_x_1801:
[----:B------:R-:W2:Y:S01]  /*22720*/  LDL R7, [R1+0x4c] ;  /* 0x00004c0001077983 */ /* 0x000ea20000100800 */
[----:B------:R-:W-:Y:S01]  /*22730*/  ULDC.64 UR4, c[0x0][0xc08] ;  /* 0x0003020000047ab9 */ /* 0x000fe20000000a00 */
[----:B------:R-:W3:Y:S02]  /*22740*/  LDC.64 R2, c[0x0][0xc00] ;  /* 0x00030000ff027b82 */ /* 0x000ee40000000a00 */
[----:B------:R-:W3:Y:S01]  /*22750*/  LDL R8, [R1+0x50] ;  /* 0x0000500001087983 */ /* 0x000ee20000100800 */
[----:B------:R-:W-:-:S04]  /*22760*/  ISETP.NE.U32.AND P0, PT, RZ, UR4, PT ;  /* 0x00000004ff007c0c */ /* 0x000fc8000bf05070 */
[----:B------:R-:W-:Y:S01]  /*22770*/  ISETP.NE.AND.EX P1, PT, RZ, UR5, PT, P0 ;  /* 0x00000005ff007c0c */ /* 0x000fe2000bf25300 */
[----:B------:R-:W4:Y:S01]  /*22780*/  S2R R35, SR_TID.X ;  /* 0x0000000000237919 */ /* 0x000f220000002100 */
[----:B------:R-:W-:-:S11]  /*22790*/  ULDC.64 UR4, c[0x0][0xc00] ;  /* 0x0003000000047ab9 */ /* 0x000fd60000000a00 */
[----:B------:R-:W0:Y:S01]  /*227a0*/  @P1 LDC.64 R4, c[0x0][0xc08] ;  /* 0x00030200ff041b82 */ /* 0x000e220000000a00 */
[----:B------:R-:W-:-:S04]  /*227b0*/  ISETP.NE.U32.AND P0, PT, RZ, UR4, PT ;  /* 0x00000004ff007c0c */ /* 0x000fc8000bf05070 */
[----:B------:R-:W-:Y:S01]  /*227c0*/  ISETP.NE.AND.EX P0, PT, RZ, UR5, PT, P0 ;  /* 0x00000005ff007c0c */ /* 0x000fe2000bf05300 */
[----:B------:R-:W-:Y:S01]  /*227d0*/  ULDC UR4, c[0x0][0xa88] ;  /* 0x0002a20000047ab9 */ /* 0x000fe20000000800 */
[----:B------:R-:W-:Y:S01]  /*227e0*/  MOV R15, RZ ;  /* 0x000000ff000f7202 */ /* 0x000fe20000000f00 */
[----:B------:R-:W-:Y:S01]  /*227f0*/  IMAD.U32 R0, RZ, RZ, UR4 ;  /* 0x00000004ff007e24 */ /* 0x000fe2000f8e00ff */
[----:B------:R-:W-:Y:S01]  /*22800*/  ULDC.64 UR6, c[0x0][0x208] ;  /* 0x0000820000067ab9 */ /* 0x000fe20000000a00 */
[----:B----4-:R-:W-:-:S05]  /*22810*/  VIADD R6, R35, 0xffffff80 ;  /* 0xffffff8023067836 */ /* 0x010fca0000000000 */
[----:B------:R-:W-:Y:S02]  /*22820*/  ISETP.GT.AND P3, PT, R6, 0x7f, PT ;  /* 0x0000007f0600780c */ /* 0x000fe40003f64270 */
[----:B--2---:R-:W-:-:S13]  /*22830*/  ISETP.NE.AND P2, PT, R7, RZ, PT ;  /* 0x000000ff0700720c */ /* 0x004fda0003f45270 */
[----:B------:R-:W2:Y:S01]  /*22840*/  @!P2 LDC R7, c[0x0][0xad4] ;  /* 0x0002b500ff07ab82 */ /* 0x000ea20000000800 */
[----:B---3--:R-:W-:-:S04]  /*22850*/  IMAD.WIDE R2, R8, 0x4, R2 ;  /* 0x0000000408027825 */ /* 0x008fc800078e0202 */
[----:B0-----:R-:W-:Y:S01]  /*22860*/  @P1 IMAD.WIDE R4, R8, 0x4, R4 ;  /* 0x0000000408041825 */ /* 0x001fe200078e0204 */
[----:B------:R0:W5:Y:S01]  /*22870*/  @P0 LDG.E R15, desc[UR6][R2.64] ;  /* 0x00000006020f0981 */ /* 0x000162000c1e1900 */
[----:B------:R-:W-:-:S03]  /*22880*/  SHF.R.S32.HI R28, RZ, 0x1f, R8 ;  /* 0x0000001fff1c7819 */ /* 0x000fc60000011408 */
[----:B------:R0:W5:Y:S04]  /*22890*/  @P1 LDG.E R0, desc[UR6][R4.64] ;  /* 0x0000000604001981 */ /* 0x000168000c1e1900 */
[----:B--2---:R0:W-:Y:S01]  /*228a0*/  @!P2 STL [R1+0x4c], R7 ;  /* 0x00004c070100a387 */ /* 0x0041e20000100800 */
[----:B------:R-:W-:Y:S01]  /*228b0*/  ISETP.GT.AND P2, PT, R7, 0x1, PT ;  /* 0x000000010700780c */ /* 0x000fe20003f44270 */
[----:B------:R-:W-:-:S12]  /*228c0*/  @P1 BRA `(.L_x_1813) ;  /* 0x0000000000141947 */ /* 0x000fd80003800000 */
[----:B------:R-:W-:Y:S05]  /*228d0*/  @!P0 BRA `(.L_x_1813) ;  /* 0x0000000000108947 */ /* 0x000fea0003800000 */
[----:B------:R-:W-:Y:S02]  /*228e0*/  ULDC.64 UR4, c[0x0][0x208] ;  /* 0x0000820000047ab9 */ /* 0x000fe40000000a00 */
[----:B0-----:R-:W2:Y:S04]  /*228f0*/  LDG.E R5, desc[UR4][R2.64] ;  /* 0x0000000402057981 */ /* 0x001ea8000c1e1900 */
[----:B-----5:R-:W2:Y:S02]  /*22900*/  LDG.E R0, desc[UR4][R2.64+0x4] ;  /* 0x0000040402007981 */ /* 0x020ea4000c1e1900 */
[----:B--2---:R-:W-:-:S07]  /*22910*/  IMAD.IADD R0, R0, 0x1, -R5 ;  /* 0x0000000100007824 */ /* 0x004fce00078e0a05 */
.L_x_1813:
[----:B------:R-:W-:Y:S01]  /*22920*/  BSSY B1, `(.L_x_1814) ;  /* 0x0000039000017945 */ /* 0x000fe20003800000 */
[----:B------:R-:W-:Y:S02]  /*22930*/  SEL R33, R8, RZ, !P0 ;  /* 0x000000ff08217207 */ /* 0x000fe40004000000 */
[----:B------:R-:W-:Y:S02]  /*22940*/  SEL R28, R28, RZ, !P0 ;  /* 0x000000ff1c1c7207 */ /* 0x000fe40004000000 */
[----:B-1---5:R-:W-:Y:S01]  /*22950*/  SHF.R.S32.HI R24, RZ, 0x1f, R15 ;  /* 0x0000001fff187819 */ /* 0x022fe2000001140f */
[----:B------:R-:W-:Y:S06]  /*22960*/  @P3 BRA `(.L_x_1815) ;  /* 0x0000000000d03947 */ /* 0x000fec0003800000 */
[----:B0-----:R-:W2:Y:S01]  /*22970*/  LDL R3, [R1+0x14] ;  /* 0x0000140001037983 */ /* 0x001ea20000100800 */
[----:B------:R-:W0:Y:S02]  /*22980*/  LDC R37, c[0x0][0xbe8] ;  /* 0x0002fa00ff257b82 */ /* 0x000e240000000800 */
[----:B0-----:R-:W-:Y:S01]  /*22990*/  IMAD R2, R0, R37, RZ ;  /* 0x0000002500027224 */ /* 0x001fe200078e02ff */
[----:B--2---:R-:W-:-:S04]  /*229a0*/  IADD3 R35, R3, -0x80, R35 ;  /* 0xffffff8003237810 */ /* 0x004fc80007ffe023 */
[----:B------:R-:W-:-:S13]  /*229b0*/  ISETP.GE.AND P0, PT, R35, R2, PT ;  /* 0x000000022300720c */ /* 0x000fda0003f06270 */
[----:B------:R-:W-:Y:S05]  /*229c0*/  @P0 BRA `(.L_x_1815) ;  /* 0x0000000000b80947 */ /* 0x000fea0003800000 */
[----:B------:R-:W2:Y:S01]  /*229d0*/  LDL R12, [R1+0x40] ;  /* 0x00004000010c7983 */ /* 0x000ea20000100800 */
[----:B------:R-:W-:Y:S01]  /*229e0*/  IMAD.MOV.U32 R20, RZ, RZ, 0x9b8 ;  /* 0x000009b8ff147424 */ /* 0x000fe200078e00ff */
[----:B------:R-:W-:Y:S01]  /*229f0*/  ISETP.GT.AND P0, PT, R7, 0x1, PT ;  /* 0x000000010700780c */ /* 0x000fe20003f04270 */
[----:B------:R-:W0:Y:S01]  /*22a00*/  LDC.64 R8, c[0x0][0xba8] ;  /* 0x0002ea00ff087b82 */ /* 0x000e220000000a00 */
[----:B------:R-:W3:Y:S01]  /*22a10*/  LDL.LU R30, [R1+0x68] ;  /* 0x00006800011e7983 */ /* 0x000ee20000300800 */
[----:B------:R-:W-:Y:S01]  /*22a20*/  ISETP.NE.AND P1, PT, R37, 0x1, PT ;  /* 0x000000012500780c */ /* 0x000fe20003f25270 */
[----:B------:R-:W-:Y:S01]  /*22a30*/  IMAD.MOV.U32 R21, RZ, RZ, R35 ;  /* 0x000000ffff157224 */ /* 0x000fe200078e0023 */
[----:B------:R-:W-:Y:S01]  /*22a40*/  SEL R20, R20, 0x978, P0 ;  /* 0x0000097814147807 */ /* 0x000fe20000000000 */
[----:B------:R-:W-:-:S03]  /*22a50*/  ULDC.64 UR4, c[0x0][0x208] ;  /* 0x0000820000047ab9 */ /* 0x000fc60000000a00 */
[----:B------:R-:W1:Y:S08]  /*22a60*/  LDC.64 R2, c[0x0][R20+0x220] ;  /* 0x0000880014027b82 */ /* 0x000e700000000a00 */
[----:B------:R-:W2:Y:S08]  /*22a70*/  LDC.64 R10, c[0x0][R20+0x218] ;  /* 0x00008600140a7b82 */ /* 0x000eb00000000a00 */
[----:B------:R-:W4:Y:S08]  /*22a80*/  LDC.64 R4, c[0x0][R20+0x228] ;  /* 0x00008a0014047b82 */ /* 0x000f300000000a00 */
[----:B------:R-:W5:Y:S08]  /*22a90*/  @P1 LDC R14, c[0x0][0xbec] ;  /* 0x0002fb00ff0e1b82 */ /* 0x000f700000000800 */
[----:B------:R-:W4:Y:S08]  /*22aa0*/  LDC.64 R6, c[0x0][R20+0x210] ;  /* 0x0000840014067b82 */ /* 0x000f300000000a00 */
[----:B------:R-:W4:Y:S01]  /*22ab0*/  @P1 LDC R31, c[0x0][0xbf0] ;  /* 0x0002fc00ff1f1b82 */ /* 0x000f220000000800 */
[----:B-----5:R-:W-:-:S07]  /*22ac0*/  @P1 IMAD.HI.U32 R14, R35, R14, RZ ;  /* 0x0000000e230e1227 */ /* 0x020fce00078e00ff */
[----:B0-----:R-:W0:Y:S01]  /*22ad0*/  @!P0 LDC R8, c[0x0][0xb50] ;  /* 0x0002d400ff088b82 */ /* 0x001e220000000800 */
[----:B-1----:R-:W-:-:S07]  /*22ae0*/  IMAD R3, R3, R33, RZ ;  /* 0x0000002103037224 */ /* 0x002fce00078e02ff */
[----:B------:R-:W1:Y:S01]  /*22af0*/  @!P0 LDC R9, c[0x0][0xb54] ;  /* 0x0002d500ff098b82 */ /* 0x000e620000000800 */
[----:B----4-:R-:W-:Y:S01]  /*22b00*/  @P1 SHF.R.U32.HI R21, RZ, R31, R14 ;  /* 0x0000001fff151219 */ /* 0x010fe2000001160e */
[----:B------:R-:W-:Y:S02]  /*22b10*/  IMAD R31, R2, R28, R3 ;  /* 0x0000001c021f7224 */ /* 0x000fe400078e0203 */
[-C--:B--2---:R-:W-:Y:S02]  /*22b20*/  IMAD R29, R11, R12.reuse, RZ ;  /* 0x0000000c0b1d7224 */ /* 0x084fe400078e02ff */
[----:B------:R-:W-:Y:S01]  /*22b30*/  IMAD.WIDE.U32 R10, R10, R12, RZ ;  /* 0x0000000c0a0a7225 */ /* 0x000fe200078e00ff */
[----:B---3--:R-:W-:-:S03]  /*22b40*/  SEL R3, R30, RZ, P0 ;  /* 0x000000ff1e037207 */ /* 0x008fc60000000000 */
[----:B------:R-:W-:-:S04]  /*22b50*/  IMAD.WIDE.U32 R12, R2, R33, RZ ;  /* 0x00000021020c7225 */ /* 0x000fc800078e00ff */
[----:B------:R-:W-:Y:S01]  /*22b60*/  IMAD.IADD R29, R11, 0x1, R29 ;  /* 0x000000010b1d7824 */ /* 0x000fe200078e021d */
[----:B------:R-:W-:Y:S01]  /*22b70*/  IADD3 R10, P1, P3, R12, R10, R15 ;  /* 0x0000000a0c0a7210 */ /* 0x000fe20007b3e00f */
[----:B------:R-:W-:Y:S02]  /*22b80*/  IMAD.MOV R2, RZ, RZ, -R21 ;  /* 0x000000ffff027224 */ /* 0x000fe400078e0a15 */
[----:B------:R-:W-:Y:S02]  /*22b90*/  IMAD.IADD R31, R13, 0x1, R31 ;  /* 0x000000010d1f7824 */ /* 0x000fe400078e021f */
        /* <DEDUP_REMOVED lines=12> */
[----:B0-----:R-:W-:Y:S01]  /*22c60*/  LEA R8, P0, R4, R8, 0x2 ;  /* 0x0000000804087211 */ /* 0x001fe200078010ff */
[----:B------:R-:W-:Y:S02]  /*22c70*/  IMAD.MOV.U32 R3, RZ, RZ, -0x800000 ;  /* 0xff800000ff037424 */ /* 0x000fe400078e00ff */
[----:B------:R-:W-:-:S05]  /*22c80*/  IMAD.IADD R2, R5, 0x1, R11 ;  /* 0x0000000105027824 */ /* 0x000fca00078e020b */
[----:B-1----:R-:W-:-:S05]  /*22c90*/  LEA.HI.X R9, R4, R9, R2, 0x2, P0 ;  /* 0x0000000904097211 */ /* 0x002fca00000f1402 */
[----:B------:R1:W-:Y:S02]  /*22ca0*/  STG.E desc[UR4][R8.64], R3 ;  /* 0x0000000308007986 */ /* 0x0003e4000c101904 */
.L_x_1815:
[----:B------:R-:W-:Y:S05]  /*22cb0*/  BSYNC B1 ;  /* 0x0000000000017941 */ /* 0x000fea0003800000 */
.L_x_1814:
[----:B------:R-:W-:Y:S05]  /*22cc0*/  @P2 BRA `(.L_x_1810) ;  /* 0x0000000800502947 */ /* 0x000fea0003800000 */
[----:B01----:R-:W2:Y:S01]  /*22cd0*/  LDL.LU R3, [R1+0x40] ;  /* 0x0000400001037983 */ /* 0x003ea20000300800 */
[----:B------:R-:W-:Y:S01]  /*22ce0*/  ULDC.64 UR4, c[0x0][0xaa0] ;  /* 0x0002a80000047ab9 */ /* 0x000fe20000000a00 */
[----:B------:R-:W0:Y:S01]  /*22cf0*/  LDC R11, c[0x0][0xbe8] ;  /* 0x0002fa00ff0b7b82 */ /* 0x000e220000000800 */
[----:B------:R-:W-:Y:S01]  /*22d00*/  ULDC.64 UR6, c[0x0][0xaf0] ;  /* 0x0002bc0000067ab9 */ /* 0x000fe20000000a00 */
[----:B------:R-:W3:Y:S04]  /*22d10*/  LDL.LU R2, [R1+0x14] ;  /* 0x0000140001027983 */ /* 0x000ee80000300800 */
[----:B------:R-:W4:Y:S04]  /*22d20*/  LDL R4, [R1+0x44] ;  /* 0x0000440001047983 */ /* 0x000f280000100800 */
[----:B------:R1:W5:Y:S04]  /*22d30*/  LDL R29, [R1+0x64] ;  /* 0x00006400011d7983 */ /* 0x0003680000100800 */
[----:B------:R1:W5:Y:S04]  /*22d40*/  LDL R21, [R1+0xc] ;  /* 0x00000c0001157983 */ /* 0x0003680000100800 */
[----:B------:R1:W5:Y:S04]  /*22d50*/  LDL R14, [R1+0x10] ;  /* 0x00001000010e7983 */ /* 0x0003680000100800 */
[----:B------:R1:W5:Y:S01]  /*22d60*/  LDL R20, [R1+0x60] ;  /* 0x0000600001147983 */ /* 0x0003620000100800 */
[----:B0-----:R-:W-:-:S13]  /*22d70*/  ISETP.NE.AND P0, PT, R11, 0x1, PT ;  /* 0x000000010b00780c */ /* 0x001fda0003f05270 */
[----:B------:R-:W0:Y:S08]  /*22d80*/  @P0 LDC R6, c[0x0][0xbec] ;  /* 0x0002fb00ff060b82 */ /* 0x000e300000000800 */
[----:B------:R-:W1:Y:S01]  /*22d90*/  @P0 LDC R7, c[0x0][0xbf0] ;  /* 0x0002fc00ff070b82 */ /* 0x000e620000000800 */
[----:B------:R-:W-:Y:S01]  /*22da0*/  BSSY B1, `(.L_x_1816) ;  /* 0x0000041000017945 */ /* 0x000fe20003800000 */
[----:B--2---:R-:W-:-:S02]  /*22db0*/  IMAD.MOV.U32 R10, RZ, RZ, R3 ;  /* 0x000000ffff0a7224 */ /* 0x004fc400078e0003 */
[----:B---3--:R-:W-:Y:S02]  /*22dc0*/  IMAD.MOV.U32 R8, RZ, RZ, R2 ;  /* 0x000000ffff087224 */ /* 0x008fe400078e0002 */
[----:B------:R-:W-:Y:S02]  /*22dd0*/  IMAD R2, R24, UR4, RZ ;  /* 0x0000000418027c24 */ /* 0x000fe4000f8e02ff */
[----:B------:R2:W5:Y:S01]  /*22de0*/  LDL R24, [R1+0x48] ;  /* 0x0000480001187983 */ /* 0x0005620000100800 */
[----:B----4-:R-:W-:Y:S02]  /*22df0*/  IMAD R4, R4, 0x20, R23 ;  /* 0x0000002004047824 */ /* 0x010fe400078e0217 */
[C---:B------:R-:W-:Y:S02]  /*22e00*/  IMAD R5, R15.reuse, UR5, R2 ;  /* 0x000000050f057c24 */ /* 0x040fe4000f8e0202 */
[----:B------:R-:W-:Y:S01]  /*22e10*/  IMAD.WIDE.U32 R2, R15, UR4, RZ ;  /* 0x000000040f027c25 */ /* 0x000fe2000f8e00ff */
[----:B------:R-:W-:-:S03]  /*22e20*/  ULDC.64 UR4, c[0x0][0xae8] ;  /* 0x0002ba0000047ab9 */ /* 0x000fc60000000a00 */
[----:B------:R-:W-:Y:S02]  /*22e30*/  IMAD.IADD R9, R8, 0x1, R4 ;  /* 0x0000000108097824 */ /* 0x000fe400078e0204 */
[----:B------:R-:W-:Y:S02]  /*22e40*/  IMAD.IADD R3, R3, 0x1, R5 ;  /* 0x0000000103037824 */ /* 0x000fe400078e0205 */
[----:B0-----:R-:W-:-:S04]  /*22e50*/  @P0 IMAD.HI.U32 R4, R9, R6, RZ ;  /* 0x0000000609040227 */ /* 0x001fc800078e00ff */
[----:B------:R-:W-:-:S04]  /*22e60*/  IMAD.WIDE.U32 R2, R10, UR4, R2 ;  /* 0x000000040a027c25 */ /* 0x000fc8000f8e0002 */
[----:B------:R-:W-:Y:S01]  /*22e70*/  IMAD.MOV.U32 R5, RZ, RZ, R9 ;  /* 0x000000ffff057224 */ /* 0x000fe200078e0009 */
[----:B-1----:R-:W-:Y:S01]  /*22e80*/  @P0 SHF.R.U32.HI R5, RZ, R7, R4 ;  /* 0x00000007ff050219 */ /* 0x002fe20000011604 */
[----:B------:R-:W-:Y:S02]  /*22e90*/  IMAD R6, R28, UR6, RZ ;  /* 0x000000061c067c24 */ /* 0x000fe4000f8e02ff */
[----:B------:R-:W-:Y:S01]  /*22ea0*/  IMAD R3, R10, UR5, R3 ;  /* 0x000000050a037c24 */ /* 0x000fe2000f8e0203 */
[----:B------:R-:W-:Y:S01]  /*22eb0*/  SHF.R.S32.HI R4, RZ, 0x1f, R5 ;  /* 0x0000001fff047819 */ /* 0x000fe20000011405 */
[----:B------:R-:W-:Y:S01]  /*22ec0*/  IMAD R7, R33, UR7, R6 ;  /* 0x0000000721077c24 */ /* 0x000fe2000f8e0206 */
[----:B------:R-:W-:Y:S01]  /*22ed0*/  IADD3 R6, -R5, RZ, RZ ;  /* 0x000000ff05067210 */ /* 0x000fe20007ffe1ff */
[----:B------:R-:W-:Y:S01]  /*22ee0*/  IMAD.WIDE.U32 R2, R33, UR6, R2 ;  /* 0x0000000621027c25 */ /* 0x000fe2000f8e0002 */
[----:B------:R-:W-:-:S03]  /*22ef0*/  ULDC.64 UR4, c[0x0][0xae0] ;  /* 0x0002b80000047ab9 */ /* 0x000fc60000000a00 */
[----:B------:R-:W-:Y:S02]  /*22f00*/  IMAD.IADD R3, R3, 0x1, R7 ;  /* 0x0000000103037824 */ /* 0x000fe400078e0207 */
        /* <DEDUP_REMOVED lines=8> */
[----:B------:R-:W-:Y:S02]  /*22f90*/  IMAD.IADD R12, R23, 0x1, R8 ;  /* 0x00000001170c7824 */ /* 0x000fe400078e0208 */
[----:B------:R-:W-:Y:S02]  /*22fa0*/  IMAD R13, R0, R11, RZ ;  /* 0x0000000b000d7224 */ /* 0x000fe400078e02ff */
[C---:B------:R-:W-:Y:S02]  /*22fb0*/  IMAD R5, R7.reuse, UR5, R4 ;  /* 0x0000000507057c24 */ /* 0x040fe4000f8e0204 */
[----:B------:R-:W-:Y:S01]  /*22fc0*/  IMAD.WIDE.U32 R2, R7, UR4, R2 ;  /* 0x0000000407027c25 */ /* 0x000fe2000f8e0002 */
[----:B------:R-:W-:Y:S01]  /*22fd0*/  ISETP.GE.AND P2, PT, R12, R13, PT ;  /* 0x0000000d0c00720c */ /* 0x000fe20003f46270 */
[----:B------:R-:W-:-:S02]  /*22fe0*/  ULDC.64 UR4, c[0x0][0xa80] ;  /* 0x0002a00000047ab9 */ /* 0x000fc40000000a00 */
[----:B------:R-:W-:Y:S01]  /*22ff0*/  IMAD.IADD R3, R3, 0x1, R5 ;  /* 0x0000000103037824 */ /* 0x000fe200078e0205 */
[----:B------:R-:W-:Y:S01]  /*23000*/  LEA R10, P3, R2, UR4, 0x1 ;  /* 0x00000004020a7c11 */ /* 0x000fe2000f8608ff */
[----:B------:R-:W-:-:S03]  /*23010*/  VIADD R0, R12, 0x20 ;  /* 0x000000200c007836 */ /* 0x000fc60000000000 */
[----:B------:R-:W-:Y:S02]  /*23020*/  LEA.HI.X R11, R2, UR5, R3, 0x1, P3 ;  /* 0x00000005020b7c11 */ /* 0x000fe400098f0c03 */
[-C--:B------:R-:W-:Y:S01]  /*23030*/  ISETP.GE.AND P1, PT, R0, R13.reuse, PT ;  /* 0x0000000d0000720c */ /* 0x080fe20003f26270 */
[----:B------:R-:W-:Y:S01]  /*23040*/  VIADD R0, R12, 0x40 ;  /* 0x000000400c007836 */ /* 0x000fe20000000000 */
[----:B------:R2:W0:Y:S04]  /*23050*/  SHFL.IDX PT, R8, R10, RZ, 0x181f ;  /* 0x00181fff0a087589 */ /* 0x00042800000e0000 */
[----:B------:R2:W1:Y:S01]  /*23060*/  SHFL.IDX PT, R9, R11, RZ, 0x181f ;  /* 0x00181fff0b097589 */ /* 0x00046200000e0000 */
[----:B------:R-:W-:Y:S01]  /*23070*/  ISETP.GE.AND P0, PT, R0, R13, PT ;  /* 0x0000000d0000720c */ /* 0x000fe20003f06270 */
[----:B------:R-:W-:-:S12]  /*23080*/  @P2 BRA `(.L_x_1817) ;  /* 0x0000000000482947 */ /* 0x000fd80003800000 */
[----:B------:R-:W-:Y:S01]  /*23090*/  ULDC UR4, c[0x0][0xac8] ;  /* 0x0002b20000047ab9 */ /* 0x000fe20000000800 */
[----:B------:R-:W-:Y:S01]  /*230a0*/  ULDC.64 UR6, c[0x0][0x208] ;  /* 0x0000820000067ab9 */ /* 0x000fe20000000a00 */
[----:B------:R-:W-:Y:S02]  /*230b0*/  ISETP.GE.AND P5, PT, R18, UR4, PT ;  /* 0x0000000412007c0c */ /* 0x000fe4000bfa6270 */
[----:B-----5:R-:W-:Y:S02]  /*230c0*/  ISETP.GE.AND P3, PT, R21, UR4, PT ;  /* 0x0000000415007c0c */ /* 0x020fe4000bf66270 */
[----:B------:R-:W-:Y:S02]  /*230d0*/  ISETP.GE.AND P2, PT, R14, UR4, PT ;  /* 0x000000040e007c0c */ /* 0x000fe4000bf46270 */
[----:B------:R-:W-:-:S07]  /*230e0*/  ISETP.GE.AND P4, PT, R226, UR4, PT ;  /* 0x00000004e2007c0c */ /* 0x000fce000bf86270 */
[----:B0-----:R-:W-:-:S04]  /*230f0*/  @!P5 LEA R6, P6, R18, R8, 0x1 ;  /* 0x000000081206d211 */ /* 0x001fc800078c08ff */
[-C--:B-1----:R-:W-:Y:S02]  /*23100*/  @!P5 LEA.HI.X R7, R18, R9.reuse, R19, 0x1, P6 ;  /* 0x000000091207d211 */ /* 0x082fe400030f0c13 */
[CC--:B------:R-:W-:Y:S01]  /*23110*/  @!P3 LEA R4, P6, R21.reuse, R8.reuse, 0x1 ;  /* 0x000000081504b211 */ /* 0x0c0fe200078c08ff */
[----:B------:R-:W-:Y:S02]  /*23120*/  @!P4 IMAD.SHL.U32 R15, R24, 0x8, RZ ;  /* 0x00000008180fc824 */ /* 0x000fe400078e00ff */
        /* <DEDUP_REMOVED lines=8> */
.L_x_1817:
[----:B------:R-:W-:Y:S05]  /*231b0*/  BSYNC B1 ;  /* 0x0000000000017941 */ /* 0x000fea0003800000 */
.L_x_1816:
[----:B-1-3--:R1:W3:Y:S01]  /*231c0*/  SHFL.IDX PT, R9, R11, 0x1, 0x181f ;  /* 0x00381f000b097f89 */ /* 0x00a2e200000e0000 */
[----:B------:R-:W-:Y:S03]  /*231d0*/  BSSY B1, `(.L_x_1818) ;  /* 0x0000015000017945 */ /* 0x000fe60003800000 */
[----:B0-----:R1:W0:Y:S01]  /*231e0*/  SHFL.IDX PT, R8, R10, 0x1, 0x181f ;  /* 0x00381f000a087f89 */ /* 0x00122200000e0000 */
[----:B------:R-:W-:Y:S05]  /*231f0*/  @P1 BRA `(.L_x_1819) ;  /* 0x0000000000481947 */ /* 0x000fea0003800000 */
[----:B------:R-:W-:Y:S01]  /*23200*/  ULDC UR4, c[0x0][0xac8] ;  /* 0x0002b20000047ab9 */ /* 0x000fe20000000800 */
[----:B------:R-:W-:Y:S01]  /*23210*/  ULDC.64 UR6, c[0x0][0x208] ;  /* 0x0000820000067ab9 */ /* 0x000fe20000000a00 */
[----:B------:R-:W-:Y:S02]  /*23220*/  ISETP.GE.AND P4, PT, R18, UR4, PT ;  /* 0x0000000412007c0c */ /* 0x000fe4000bf86270 */
[----:B-----5:R-:W-:Y:S02]  /*23230*/  ISETP.GE.AND P2, PT, R21, UR4, PT ;  /* 0x0000000415007c0c */ /* 0x020fe4000bf46270 */
[----:B------:R-:W-:Y:S02]  /*23240*/  ISETP.GE.AND P1, PT, R14, UR4, PT ;  /* 0x000000040e007c0c */ /* 0x000fe4000bf26270 */
[----:B------:R-:W-:-:S07]  /*23250*/  ISETP.GE.AND P3, PT, R226, UR4, PT ;  /* 0x00000004e2007c0c */ /* 0x000fce000bf66270 */
[CC--:B0-----:R-:W-:Y:S02]  /*23260*/  @!P4 LEA R6, P6, R18.reuse, R8.reuse, 0x1 ;  /* 0x000000081206c211 */ /* 0x0c1fe400078c08ff */
[CC--:B------:R-:W-:Y:S02]  /*23270*/  @!P2 LEA R4, P5, R21.reuse, R8.reuse, 0x1 ;  /* 0x000000081504a211 */ /* 0x0c0fe400078a08ff */
[-C--:B---3--:R-:W-:Y:S02]  /*23280*/  @!P4 LEA.HI.X R7, R18, R9.reuse, R19, 0x1, P6 ;  /* 0x000000091207c211 */ /* 0x088fe400030f0c13 */
[----:B------:R-:W-:Y:S01]  /*23290*/  @!P1 LEA R2, P6, R14, R8, 0x1 ;  /* 0x000000080e029211 */ /* 0x000fe200078c08ff */
[----:B------:R-:W-:Y:S01]  /*232a0*/  @!P3 IMAD.SHL.U32 R15, R24, 0x8, RZ ;  /* 0x00000008180fb824 */ /* 0x000fe200078e00ff */
[-C--:B------:R-:W-:Y:S01]  /*232b0*/  @!P2 LEA.HI.X R5, R21, R9.reuse, R29, 0x1, P5 ;  /* 0x000000091505a211 */ /* 0x080fe200028f0c1d */
[----:B------:R4:W-:Y:S01]  /*232c0*/  @!P4 ST.E.128 desc[UR6][R6.64], RZ ;  /* 0x000000ff0600c985 */ /* 0x0009e2000c101d06 */
[----:B------:R-:W-:Y:S01]  /*232d0*/  @!P1 LEA.HI.X R3, R14, R9, R20, 0x1, P6 ;  /* 0x000000090e039211 */ /* 0x000fe200030f0c14 */
[----:B------:R-:W-:-:S05]  /*232e0*/  @!P3 IMAD.WIDE R8, R15, 0x2, R8 ;  /* 0x000000020f08b825 */ /* 0x000fca00078e0208 */
[----:B------:R4:W-:Y:S04]  /*232f0*/  @!P3 ST.E.128 desc[UR6][R8.64], RZ ;  /* 0x000000ff0800b985 */ /* 0x0009e8000c101d06 */
[----:B------:R4:W-:Y:S04]  /*23300*/  @!P2 ST.E.128 desc[UR6][R4.64], RZ ;  /* 0x000000ff0400a985 */ /* 0x0009e8000c101d06 */
[----:B------:R4:W-:Y:S02]  /*23310*/  @!P1 ST.E.128 desc[UR6][R2.64], RZ ;  /* 0x000000ff02009985 */ /* 0x0009e4000c101d06 */
.L_x_1819:
[----:B------:R-:W-:Y:S05]  /*23320*/  BSYNC B1 ;  /* 0x0000000000017941 */ /* 0x000fea0003800000 */
.L_x_1818:
[----:B---34-:R3:W4:Y:S01]  /*23330*/  SHFL.IDX PT, R9, R11, 0x2, 0x181f ;  /* 0x00581f000b097f89 */ /* 0x01872200000e0000 */
[----:B------:R-:W-:Y:S03]  /*23340*/  BSSY B1, `(.L_x_1820) ;  /* 0x0000015000017945 */ /* 0x000fe60003800000 */
[----:B0-----:R3:W0:Y:S01]  /*23350*/  SHFL.IDX PT, R8, R10, 0x2, 0x181f ;  /* 0x00581f000a087f89 */ /* 0x00162200000e0000 */
[----:B------:R-:W-:Y:S05]  /*23360*/  @P0 BRA `(.L_x_1821) ;  /* 0x0000000000480947 */ /* 0x000fea0003800000 */
[----:B------:R-:W-:Y:S01]  /*23370*/  ULDC UR4, c[0x0][0xac8] ;  /* 0x0002b20000047ab9 */ /* 0x000fe20000000800 */
[----:B------:R-:W-:Y:S01]  /*23380*/  ULDC.64 UR6, c[0x0][0x208] ;  /* 0x0000820000067ab9 */ /* 0x000fe20000000a00 */
[----:B------:R-:W-:Y:S02]  /*23390*/  ISETP.GE.AND P3, PT, R18, UR4, PT ;  /* 0x0000000412007c0c */ /* 0x000fe4000bf66270 */
[----:B------:R-:W-:Y:S02]  /*233a0*/  ISETP.GE.AND P4, PT, R226, UR4, PT ;  /* 0x00000004e2007c0c */ /* 0x000fe4000bf86270 */
[----:B-----5:R-:W-:Y:S02]  /*233b0*/  ISETP.GE.AND P5, PT, R21, UR4, PT ;  /* 0x0000000415007c0c */ /* 0x020fe4000bfa6270 */
[----:B------:R-:W-:-:S07]  /*233c0*/  ISETP.GE.AND P6, PT, R14, UR4, PT ;  /* 0x000000040e007c0c */ /* 0x000fce000bfc6270 */
[-C--:B0-----:R-:W-:Y:S02]  /*233d0*/  @!P3 LEA R6, P0, R18, R8.reuse, 0x1 ;  /* 0x000000081206b211 */ /* 0x081fe400078008ff */
[----:B------:R-:W-:Y:S02]  /*233e0*/  @!P4 SHF.L.U32 R15, R24, 0x3, RZ ;  /* 0x00000003180fc819 */ /* 0x000fe400000006ff */
[CC--:B------:R-:W-:Y:S02]  /*233f0*/  @!P5 LEA R4, P1, R21.reuse, R8.reuse, 0x1 ;  /* 0x000000081504d211 */ /* 0x0c0fe400078208ff */
[----:B------:R-:W-:Y:S02]  /*23400*/  @!P6 LEA R2, P2, R14, R8, 0x1 ;  /* 0x000000080e02e211 */ /* 0x000fe400078408ff */
[-C--:B----4-:R-:W-:Y:S02]  /*23410*/  @!P3 LEA.HI.X R7, R18, R9.reuse, R19, 0x1, P0 ;  /* 0x000000091207b211 */ /* 0x090fe400000f0c13 */
[----:B------:R-:W-:-:S02]  /*23420*/  @!P5 LEA.HI.X R5, R21, R9, R29, 0x1, P1 ;  /* 0x000000091505d211 */ /* 0x000fc400008f0c1d */
[----:B------:R-:W-:Y:S01]  /*23430*/  @!P6 LEA.HI.X R3, R14, R9, R20, 0x1, P2 ;  /* 0x000000090e03e211 */ /* 0x000fe200010f0c14 */
[----:B------:R-:W-:Y:S01]  /*23440*/  @!P4 IMAD.WIDE R8, R15, 0x2, R8 ;  /* 0x000000020f08c825 */ /* 0x000fe200078e0208 */
[----:B------:R0:W-:Y:S04]  /*23450*/  @!P3 ST.E.128 desc[UR6][R6.64], RZ ;  /* 0x000000ff0600b985 */ /* 0x0001e8000c101d06 */
[----:B------:R0:W-:Y:S04]  /*23460*/  @!P4 ST.E.128 desc[UR6][R8.64], RZ ;  /* 0x000000ff0800c985 */ /* 0x0001e8000c101d06 */
[----:B------:R0:W-:Y:S04]  /*23470*/  @!P5 ST.E.128 desc[UR6][R4.64], RZ ;  /* 0x000000ff0400d985 */ /* 0x0001e8000c101d06 */
[----:B------:R0:W-:Y:S02]  /*23480*/  @!P6 ST.E.128 desc[UR6][R2.64], RZ ;  /* 0x000000ff0200e985 */ /* 0x0001e4000c101d06 */
.L_x_1821:
[----:B------:R-:W-:Y:S05]  /*23490*/  BSYNC B1 ;  /* 0x0000000000017941 */ /* 0x000fea0003800000 */
.L_x_1820:
[----:B------:R-:W-:Y:S01]  /*234a0*/  VIADD R0, R12, 0x60 ;  /* 0x000000600c007836 */ /* 0x000fe20000000000 */
[----:B0---4-:R0:W4:Y:S04]  /*234b0*/  SHFL.IDX PT, R9, R11, 0x3, 0x181f ;  /* 0x00781f000b097f89 */ /* 0x01112800000e0000 */
[----:B------:R-:W-:Y:S01]  /*234c0*/  ISETP.GE.AND P0, PT, R0, R13, PT ;  /* 0x0000000d0000720c */ /* 0x000fe20003f06270 */
[----:B------:R0:W0:-:S12]  /*234d0*/  SHFL.IDX PT, R8, R10, 0x3, 0x181f ;  /* 0x00781f000a087f89 */ /* 0x00001800000e0000 */
[----:B------:R-:W-:Y:S05]  /*234e0*/  @P0 BRA `(.L_x_1810) ;  /* 0x0000000000480947 */ /* 0x000fea0003800000 */
[----:B------:R-:W-:Y:S01]  /*234f0*/  ULDC UR4, c[0x0][0xac8] ;  /* 0x0002b20000047ab9 */ /* 0x000fe20000000800 */
[----:B------:R-:W-:Y:S01]  /*23500*/  ULDC.64 UR6, c[0x0][0x208] ;  /* 0x0000820000067ab9 */ /* 0x000fe20000000a00 */
[----:B------:R-:W-:Y:S02]  /*23510*/  ISETP.GE.AND P3, PT, R18, UR4, PT ;  /* 0x0000000412007c0c */ /* 0x000fe4000bf66270 */
[----:B-----5:R-:W-:Y:S02]  /*23520*/  ISETP.GE.AND P5, PT, R21, UR4, PT ;  /* 0x0000000415007c0c */ /* 0x020fe4000bfa6270 */
[----:B------:R-:W-:Y:S02]  /*23530*/  ISETP.GE.AND P6, PT, R14, UR4, PT ;  /* 0x000000040e007c0c */ /* 0x000fe4000bfc6270 */
[----:B------:R-:W-:-:S07]  /*23540*/  ISETP.GE.AND P4, PT, R226, UR4, PT ;  /* 0x00000004e2007c0c */ /* 0x000fce000bf86270 */
[-C--:B0-----:R-:W-:Y:S02]  /*23550*/  @!P3 LEA R6, P0, R18, R8.reuse, 0x1 ;  /* 0x000000081206b211 */ /* 0x081fe400078008ff */
[CC--:B------:R-:W-:Y:S02]  /*23560*/  @!P5 LEA R4, P1, R21.reuse, R8.reuse, 0x1 ;  /* 0x000000081504d211 */ /* 0x0c0fe400078208ff */
[----:B------:R-:W-:Y:S02]  /*23570*/  @!P6 LEA R2, P2, R14, R8, 0x1 ;  /* 0x000000080e02e211 */ /* 0x000fe400078408ff */
[----:B-123--:R-:W-:Y:S01]  /*23580*/  @!P4 IMAD.SHL.U32 R11, R24, 0x8, RZ ;  /* 0x00000008180bc824 */ /* 0x00efe200078e00ff */
[-C--:B----4-:R-:W-:Y:S02]  /*23590*/  @!P3 LEA.HI.X R7, R18, R9.reuse, R19, 0x1, P0 ;  /* 0x000000091207b211 */ /* 0x090fe400000f0c13 */
[-C--:B------:R-:W-:Y:S02]  /*235a0*/  @!P5 LEA.HI.X R5, R21, R9.reuse, R29, 0x1, P1 ;  /* 0x000000091505d211 */ /* 0x080fe400008f0c1d */
[----:B------:R-:W-:Y:S01]  /*235b0*/  @!P6 LEA.HI.X R3, R14, R9, R20, 0x1, P2 ;  /* 0x000000090e03e211 */ /* 0x000fe200010f0c14 */
[----:B------:R-:W-:Y:S01]  /*235c0*/  @!P4 IMAD.WIDE R8, R11, 0x2, R8 ;  /* 0x000000020b08c825 */ /* 0x000fe200078e0208 */
[----:B------:R0:W-:Y:S04]  /*235d0*/  @!P3 ST.E.128 desc[UR6][R6.64], RZ ;  /* 0x000000ff0600b985 */ /* 0x0001e8000c101d06 */
[----:B------:R0:W-:Y:S04]  /*235e0*/  @!P4 ST.E.128 desc[UR6][R8.64], RZ ;  /* 0x000000ff0800c985 */ /* 0x0001e8000c101d06 */
[----:B------:R0:W-:Y:S04]  /*235f0*/  @!P5 ST.E.128 desc[UR6][R4.64], RZ ;  /* 0x000000ff0400d985 */ /* 0x0001e8000c101d06 */
[----:B------:R0:W-:Y:S02]  /*23600*/  @!P6 ST.E.128 desc[UR6][R2.64], RZ ;  /* 0x000000ff0200e985 */ /* 0x0001e4000c101d06 */
.L_x_1810:
[----:B------:R-:W-:Y:S05]  /*23610*/  BSYNC B0 ;  /* 0x0000000000007941 */ /* 0x000fea0003800000 */
.L_x_1800:
[----:B------:R-:W-:Y:S02]  /*23620*/  ULDC UR4, c[0x0][0xc3c] ;  /* 0x00030f0000047ab9 */ /* 0x000fe40000000800 */
[----:B------:R-:W-:-:S13]  /*23630*/  ISETP.GE.AND P0, PT, R27, UR4, PT ;  /* 0x000000041b007c0c */ /* 0x000fda000bf06270 */
[----:B------:R-:W-:Y:S05]  /*23640*/  @!P0 BRA `(.L_x_1822) ;  /* 0xfffffde000b48947 */ /* 0x000fea000383ffff */
[----:B------:R-:W-:Y:S05]  /*23650*/  BRA `(.L_x_1526) ;  /* 0x000000a000a47947 */ /* 0x000fea0003800000 */
.L_x_1524:
        /* <DEDUP_REMOVED lines=20> */
.L_x_1823:
        /* <DEDUP_REMOVED lines=44> */
.L_x_1827:
        /* <DEDUP_REMOVED lines=40> */
.L_x_1825:
        /* <DEDUP_REMOVED lines=12> */
.L_x_1828:
        /* <DEDUP_REMOVED lines=13> */
[----:B-1----:R-:W-:-:S06]  /*23e70*/  IADD3 R3, R10, 0xffffffe, RZ ;  /* 0x0ffffffe0a037810 */ /* 0x002fcc0007ffe0ff */
        /* <DEDUP_REMOVED lines=13> */
[----:B------:R-:W-:Y:S01]  /*23f50*/  @!P1 IMAD.IADD R12, R12, 0x1, -R7 ;  /* 0x000000010c0c9824 */ /* 0x000fe200078e0a07 */
[----:B------:R-:W-:Y:S02]  /*23f60*/  @!P1 IADD3 R10, R10, 0x1, RZ ;  /* 0x000000010a0a9810 */ /* 0x000fe40007ffe0ff */
        /* <DEDUP_REMOVED lines=27> */
[----:B------:R-:W-:-:S04]  /*24120*/  @!P1 LOP3.LUT R7, RZ, R8, RZ, 0x33, !PT ;  /* 0x00000008ff079212 */ /* 0x000fc800078e33ff */
[----:B------:R-:W-:Y:S01]  /*24130*/  IADD3 R3, -R7, RZ, RZ ;  /* 0x000000ff07037210 */ /* 0x000fe20007ffe1ff */
[----:B------:R-:W-:-:S04]  /*24140*/  IMAD R7, R8, 0x1000000, R7 ;  /* 0x0100000008077824 */ /* 0x000fc800078e0207 */
[----:B------:R-:W-:-:S04]  /*24150*/  IMAD R8, R8, R3, R10 ;  /* 0x0000000308087224 */ /* 0x000fc800078e020a */
[----:B------:R-:W-:-:S05]  /*24160*/  IMAD R3, R8, 0x10000, R7 ;  /* 0x0001000008037824 */ /* 0x000fca00078e0207 */
[----:B------:R0:W-:Y:S01]  /*24170*/  STL [R1+0x8], R3 ;  /* 0x0000080301007387 */ /* 0x0001e20000100800 */
[----:B------:R-:W-:Y:S05]  /*24180*/  BRA `(.L_x_1830) ;  /* 0x0000000000f87947 */ /* 0x000fea0003800000 */
.L_x_1829:
        /* <DEDUP_REMOVED lines=22> */
[-C--:B------:R-:W-:Y:S01]  /*242f0*/  @!P1 IADD3 R10, R10, -R9.reuse, RZ ;  /* 0x800000090a0a9210 */ /* 0x080fe20007ffe0ff */
        /* <DEDUP_REMOVED lines=9> */
[----:B------:R-:W-:Y:S01]  /*24390*/  IMAD R8, R8, R2, R5 ;  /* 0x0000000208087224 */ /* 0x000fe200078e0205 */
[----:B------:R-:W-:Y:S02]  /*243a0*/  MOV R2, RZ ;  /* 0x000000ff00027202 */ /* 0x000fe40000000f00 */
        /* <DEDUP_REMOVED lines=28> */
.L_x_1830:
[----:B01----:R-:W-:-:S05]  /*24570*/  LOP3.LUT R3, RZ, R2, RZ, 0x33, !PT ;  /* 0x00000002ff037212 */ /* 0x003fca00078e33ff */
[----:B------:R-:W-:-:S05]  /*24580*/  IMAD.IADD R2, R4, 0x1, R3 ;  /* 0x0000000104027824 */ /* 0x000fca00078e0203 */
[----:B------:R1:W-:Y:S01]  /*24590*/  STL [R1+0x4], R2 ;  /* 0x0000040201007387 */ /* 0x0003e20000100800 */
[----:B------:R-:W-:Y:S05]  /*245a0*/  BRA `(.L_x_1831) ;  /* 0x0000000000107947 */ /* 0x000fea0003800000 */
.L_x_1826:
[----:B------:R-:W-:Y:S01]  /*245b0*/  MOV R2, UR6 ;  /* 0x0000000600027c02 */ /* 0x000fe20008000f00 */
[----:B------:R0:W-:Y:S04]  /*245c0*/  STL [R1+0x4], RZ ;  /* 0x000004ff01007387 */ /* 0x0001e80000100800 */
[----:B------:R0:W-:Y:S04]  /*245d0*/  STL [R1+0x8], RZ ;  /* 0x000008ff01007387 */ /* 0x0001e80000100800 */
[----:B------:R0:W-:Y:S02]  /*245e0*/  STL [R1], R2 ;  /* 0x0000000201007387 */ /* 0x0001e40000100800 */
.L_x_1831:
        /* <DEDUP_REMOVED lines=10> */
.L_x_1824:
        /* <DEDUP_REMOVED lines=8> */
[----:B------:R-:W3:Y:S01]  /*24710*/  S2UR UR5, SR_CgaCtaId ;  /* 0x00000000000579c3 */ /* 0x000ee20000008800 */
        /* <DEDUP_REMOVED lines=18> */
[----:B------:R-:W-:-:S04]  /*24840*/  IMAD.U32 R18, RZ, RZ, UR4 ;  /* 0x00000004ff127e24 */ /* 0x000fc8000f8e00ff */
        /* <DEDUP_REMOVED lines=9> */
.L_x_2009:
[----:B--2---:R-:W2:Y:S01]  /*248e0*/  LDL R14, [R1+0xc] ;  /* 0x00000c00010e7983 */ /* 0x004ea20000100800 */
[----:B------:R-:W-:Y:S05]  /*248f0*/  YIELD ;  /* 0x0000000000007946 */ /* 0x000fea0003800000 */
[----:B------:R-:W-:Y:S01]  /*24900*/  ULDC.64 UR4, c[0x0][0xa28] ;  /* 0x00028a0000047ab9 */ /* 0x000fe20000000a00 */
[----:B-1----:R-:W-:Y:S02]  /*24910*/  CS2R R6, SRZ ;  /* 0x0000000000067805 */ /* 0x002fe4000001ff00 */
[----:B------:R-:W-:Y:S01]  /*24920*/  ISETP.NE.U32.AND P0, PT, RZ, UR4, PT ;  /* 0x00000004ff007c0c */ /* 0x000fe2000bf05070 */
[----:B------:R-:W1:Y:S01]  /*24930*/  LDC.64 R12, c[0x0][0xa00] ;  /* 0x00028000ff0c7b82 */ /* 0x000e620000000a00 */
[----:B------:R-:W-:Y:S01]  /*24940*/  ULDC.64 UR10, c[0x0][0x208] ;  /* 0x00008200000a7ab9 */ /* 0x000fe20000000a00 */
[----:B------:R-:W-:Y:S01]  /*24950*/  ULDC.64 UR6, c[0x0][0xa08] ;  /* 0x0002820000067ab9 */ /* 0x000fe20000000a00 */
[----:B------:R-:W-:Y:S01]  /*24960*/  ISETP.NE.AND.EX P0, PT, RZ, UR5, PT, P0 ;  /* 0x00000005ff007c0c */ /* 0x000fe2000bf05300 */
[----:B------:R-:W-:Y:S01]  /*24970*/  ULDC.64 UR4, c[0x0][0xa18] ;  /* 0x0002860000047ab9 */ /* 0x000fe20000000a00 */
[----:B------:R-:W-:-:S03]  /*24980*/  ULDC.64 UR8, c[0x0][0xa10] ;  /* 0x0002840000087ab9 */ /* 0x000fc60000000a00 */
[----:B0-----:R-:W0:Y:S08]  /*24990*/  LDC.64 R4, c[0x0][0xa08] ;  /* 0x00028200ff047b82 */ /* 0x001e300000000a00 */
[----:B------:R-:W2:Y:S02]  /*249a0*/  @P0 LDC.64 R2, c[0x0][0xa28] ;  /* 0x00028a00ff020b82 */ /* 0x000ea40000000a00 */
[----:B--2---:R-:W-:-:S05]  /*249b0*/  @P0 IMAD.WIDE R2, R14, 0x4, R2 ;  /* 0x000000040e020825 */ /* 0x004fca00078e0202 */
[----:B------:R2:W5:Y:S01]  /*249c0*/  @P0 LDG.E R6, desc[UR10][R2.64] ;  /* 0x0000000a02060981 */ /* 0x000562000c1e1900 */
[----:B------:R-:W-:Y:S01]  /*249d0*/  ISETP.NE.U32.AND P0, PT, RZ, UR4, PT ;  /* 0x00000004ff007c0c */ /* 0x000fe2000bf05070 */
[----:B-1----:R-:W-:Y:S01]  /*249e0*/  IMAD.WIDE R12, R14, 0x4, R12 ;  /* 0x000000040e0c7825 */ /* 0x002fe200078e020c */
[----:B------:R-:W-:Y:S02]  /*249f0*/  ISETP.NE.U32.AND P2, PT, RZ, UR6, PT ;  /* 0x00000006ff007c0c */ /* 0x000fe4000bf45070 */
[----:B------:R-:W-:Y:S01]  /*24a00*/  ISETP.NE.AND.EX P0, PT, RZ, UR5, PT, P0 ;  /* 0x00000005ff007c0c */ /* 0x000fe2000bf05300 */
[----:B------:R-:W-:Y:S01]  /*24a10*/  ULDC.64 UR4, c[0x0][0xa00] ;  /* 0x0002800000047ab9 */ /* 0x000fe20000000a00 */
[----:B------:R-:W-:Y:S01]  /*24a20*/  ISETP.NE.U32.AND P4, PT, RZ, UR8, PT ;  /* 0x00000008ff007c0c */ /* 0x000fe2000bf85070 */
[----:B------:R-:W-:Y:S01]  /*24a30*/  IMAD.MOV.U32 R8, RZ, RZ, RZ ;  /* 0x000000ffff087224 */ /* 0x000fe200078e00ff */
[----:B------:R-:W-:Y:S01]  /*24a40*/  ISETP.NE.U32.AND P1, PT, RZ, UR4, PT ;  /* 0x00000004ff007c0c */ /* 0x000fe2000bf25070 */
[----:B--2---:R-:W1:Y:S01]  /*24a50*/  LDC.64 R2, c[0x0][0xa10] ;  /* 0x00028400ff027b82 */ /* 0x004e620000000a00 */
[----:B------:R-:W-:-:S02]  /*24a60*/  IMAD.MOV.U32 R0, RZ, RZ, RZ ;  /* 0x000000ffff007224 */ /* 0x000fc400078e00ff */
[----:B------:R-:W-:Y:S01]  /*24a70*/  ISETP.NE.AND.EX P3, PT, RZ, UR5, PT, P1 ;  /* 0x00000005ff007c0c */ /* 0x000fe2000bf65310 */
[----:B0-----:R-:W-:-:S04]  /*24a80*/  IMAD.WIDE R4, R14, 0x4, R4 ;  /* 0x000000040e047825 */ /* 0x001fc800078e0204 */
[----:B------:R-:W0:Y:S01]  /*24a90*/  @P0 LDC.64 R10, c[0x0][0xa18] ;  /* 0x00028600ff0a0b82 */ /* 0x000e220000000a00 */
[----:B------:R-:W-:Y:S01]  /*24aa0*/  ULDC UR4, c[0x0][0x288] ;  /* 0x0000a20000047ab9 */ /* 0x000fe20000000800 */
[----:B------:R-:W-:Y:S02]  /*24ab0*/  ISETP.NE.AND.EX P1, PT, RZ, UR7, PT, P2 ;  /* 0x00000007ff007c0c */ /* 0x000fe4000bf25320 */
[----:B------:R-:W-:-:S04]  /*24ac0*/  ISETP.NE.AND.EX P2, PT, RZ, UR9, PT, P4 ;  /* 0x00000009ff007c0c */ /* 0x000fc8000bf45340 */
[----:B------:R-:W2:Y:S07]  /*24ad0*/  @P3 LDG.E R7, desc[UR10][R12.64] ;  /* 0x0000000a0c073981 */ /* 0x000eae000c1e1900 */
[----:B------:R3:W5:Y:S01]  /*24ae0*/  @P1 LDG.E R8, desc[UR10][R4.64] ;  /* 0x0000000a04081981 */ /* 0x000762000c1e1900 */
[----:B-1----:R-:W-:-:S05]  /*24af0*/  IMAD.WIDE R2, R14, 0x4, R2 ;  /* 0x000000040e027825 */ /* 0x002fca00078e0202 */
[----:B------:R3:W5:Y:S01]  /*24b00*/  @P2 LDG.E R0, desc[UR10][R2.64] ;  /* 0x0000000a02002981 */ /* 0x000762000c1e1900 */
[----:B0-----:R-:W-:-:S03]  /*24b10*/  @P0 IMAD.WIDE R10, R14, 0x4, R10 ;  /* 0x000000040e0a0825 */ /* 0x001fc600078e020a */
[----:B--2---:R0:W-:Y:S02]  /*24b20*/  STL [R1+0x48], R7 ;  /* 0x0000480701007387 */ /* 0x0041e40000100800 */
[----:B0-----:R-:W-:Y:S01]  /*24b30*/  IMAD.U32 R7, RZ, RZ, UR4 ;  /* 0x00000004ff077e24 */ /* 0x001fe2000f8e00ff */
[----:B------:R-:W-:-:S05]  /*24b40*/  ULDC.64 UR4, c[0x0][0x418] ;  /* 0x0001060000047ab9 */ /* 0x000fca0000000a00 */
[----:B------:R-:W2:Y:S01]  /*24b50*/  @P0 LDG.E R7, desc[UR10][R10.64] ;  /* 0x0000000a0a070981 */ /* 0x000ea2000c1e1900 */
[----:B------:R-:W-:-:S03]  /*24b60*/  UISETP.NE.U32.AND UP0, UPT, UR4, URZ, UPT ;  /* 0x0000003f0400728c */ /* 0x000fc6000bf05070 */
[----:B------:R-:W-:Y:S01]  /*24b70*/  ULDC UR4, c[0x0][0x424] ;  /* 0x0001090000047ab9 */ /* 0x000fe20000000800 */
[----:B------:R-:W-:-:S03]  /*24b80*/  UISETP.NE.AND.EX UP0, UPT, UR5, URZ, UPT, UP0 ;  /* 0x0000003f0500728c */ /* 0x000fc6000bf05300 */
[----:B------:R-:W-:Y:S01]  /*24b90*/  ULDC UR5, c[0x0][0x2f0] ;  /* 0x0000bc0000057ab9 */ /* 0x000fe20000000800 */
[----:B------:R-:W-:Y:S01]  /*24ba0*/  USEL UR4, UR4, 0x1, UP0 ;  /* 0x0000000104047887 */ /* 0x000fe20008000000 */
[----:B--2---:R0:W-:Y:S04]  /*24bb0*/  STL [R1+0x3c], R7 ;  /* 0x00003c0701007387 */ /* 0x0041e80000100800 */
[----:B------:R3:W5:Y:S01]  /*24bc0*/  LDL R15, [R1+0x3c] ;  /* 0x00003c00010f7983 */ /* 0x0007620000100800 */
[----:B------:R-:W-:-:S03]  /*24bd0*/  UIMAD UR4, UR4, UR5, URZ ;  /* 0x00000005040472a4 */ /* 0x000fc6000f8e023f */
[----:B------:R-:W-:Y:S02]  /*24be0*/  ULDC UR5, c[0x0][0x348] ;  /* 0x0000d20000057ab9 */ /* 0x000fe40000000800 */
[----:B------:R-:W-:Y:S02]  /*24bf0*/  IMAD.U32 R10, RZ, RZ, UR5 ;  /* 0x00000005ff0a7e24 */ /* 0x000fe4000f8e00ff */
[----:B0-----:R-:W-:Y:S01]  /*24c00*/  IMAD.U32 R7, RZ, RZ, UR4 ;  /* 0x00000004ff077e24 */ /* 0x001fe2000f8e00ff */
[----:B---3--:R-:W-:Y:S06]  /*24c10*/  @P0 BRA `(.L_x_1833) ;  /* 0x0000000000180947 */ /* 0x008fec0003800000 */
[----:B------:R-:W-:Y:S05]  /*24c20*/  @!P3 BRA `(.L_x_1833) ;  /* 0x000000000014b947 */ /* 0x000fea0003800000 */
[----:B------:R-:W-:Y:S02]  /*24c30*/  ULDC.64 UR4, c[0x0][0x208] ;  /* 0x0000820000047ab9 */ /* 0x000fe40000000a00 */
[----:B------:R-:W2:Y:S04]  /*24c40*/  LDG.E R9, desc[UR4][R12.64] ;  /* 0x000000040c097981 */ /* 0x000ea8000c1e1900 */
[----:B------:R-:W2:Y:S02]  /*24c50*/  LDG.E R12, desc[UR4][R12.64+0x4] ;  /* 0x000004040c0c7981 */ /* 0x000ea4000c1e1900 */
[----:B--2--5:R-:W-:-:S05]  /*24c60*/  IADD3 R15, -R9, R12, RZ ;  /* 0x0000000c090f7210 */ /* 0x024fca0007ffe1ff */
[----:B------:R0:W-:Y:S02]  /*24c70*/  STL [R1+0x3c], R15 ;  /* 0x00003c0f01007387 */ /* 0x0001e40000100800 */
.L_x_1833:
[----:B------:R-:W2:Y:S01]  /*24c80*/  LDL.LU R11, [R1+0x8] ;  /* 0x00000800010b7983 */ /* 0x000ea20000300800 */
[----:B-----5:R-:W-:Y:S01]  /*24c90*/  IMAD.IADD R8, R8, 0x1, R6 ;  /* 0x0000000108087824 */ /* 0x020fe200078e0206 */
[----:B------:R-:W-:Y:S02]  /*24ca0*/  ULDC.64 UR4, c[0x0][0xa20] ;  /* 0x0002880000047ab9 */ /* 0x000fe40000000a00 */
[----:B------:R-:W-:Y:S02]  /*24cb0*/  ISETP.NE.U32.AND P0, PT, RZ, UR4, PT ;  /* 0x00000004ff007c0c */ /* 0x000fe4000bf05070 */
[----:B------:R1:W-:Y:S02]  /*24cc0*/  STL [R1+0x14], R8 ;  /* 0x0000140801007387 */ /* 0x0003e40000100800 */
[----:B------:R-:W-:Y:S02]  /*24cd0*/  ISETP.NE.AND.EX P0, PT, RZ, UR5, PT, P0 ;  /* 0x00000005ff007c0c */ /* 0x000fe4000bf05300 */
[----:B--2---:R-:W-:-:S02]  /*24ce0*/  LOP3.LUT R17, R11, 0xff000000, RZ, 0xc0, !PT ;  /* 0xff0000000b117812 */ /* 0x004fc400078ec0ff */
[C---:B------:R-:W-:Y:S02]  /*24cf0*/  LOP3.LUT R9, R11.reuse, 0xff0000, RZ, 0xc0, !PT ;  /* 0x00ff00000b097812 */ /* 0x040fe400078ec0ff */
[----:B------:R-:W-:Y:S02]  /*24d00*/  SHF.R.U32.HI R17, RZ, 0x8, R17 ;  /* 0x00000008ff117819 */ /* 0x000fe40000011611 */
[----:B------:R-:W-:Y:S02]  /*24d10*/  LOP3.LUT R16, R11, 0xffff, RZ, 0xc0, !PT ;  /* 0x0000ffff0b107812 */ /* 0x000fe400078ec0ff */
[----:B------:R-:W-:-:S03]  /*24d20*/  LEA.HI R17, R9, R17, RZ, 0x10 ;  /* 0x0000001109117211 */ /* 0x000fc600078f80ff */
[----:B-1----:R-:W-:Y:S05]  /*24d30*/  @!P0 BRA `(.L_x_1834) ;  /* 0x0000000000148947 */ /* 0x002fea0003800000 */
[----:B------:R-:W1:Y:S01]  /*24d40*/  LDC.64 R4, c[0x0][0xa20] ;  /* 0x00028800ff047b82 */ /* 0x000e620000000a00 */
[----:B------:R-:W-:Y:S01]  /*24d50*/  ULDC.64 UR4, c[0x0][0x208] ;  /* 0x0000820000047ab9 */ /* 0x000fe20000000a00 */
[----:B-1----:R-:W-:-:S05]  /*24d60*/  IMAD.WIDE R4, R14, 0x4, R4 ;  /* 0x000000040e047825 */ /* 0x002fca00078e0204 */
[----:B------:R1:W5:Y:S01]  /*24d70*/  LDG.E R7, desc[UR4][R4.64] ;  /* 0x0000000404077981 */ /* 0x000362000c1e1900 */
[----:B------:R-:W-:Y:S05]  /*24d80*/  BRA `(.L_x_1835) ;  /* 0x0000000000147947 */ /* 0x000fea0003800000 */
.L_x_1834:
[----:B------:R-:W-:Y:S05]  /*24d90*/  @!P1 BRA `(.L_x_1835) ;  /* 0x0000000000109947 */ /* 0x000fea0003800000 */
[----:B------:R-:W-:Y:S02]  /*24da0*/  ULDC.64 UR4, c[0x0][0x208] ;  /* 0x0000820000047ab9 */ /* 0x000fe40000000a00 */
[----:B------:R-:W2:Y:S04]  /*24db0*/  LDG.E R7, desc[UR4][R4.64] ;  /* 0x0000000404077981 */ /* 0x000ea8000c1e1900 */
[----:B------:R-:W2:Y:S02]  /*24dc0*/  LDG.E R4, desc[UR4][R4.64+0x4] ;  /* 0x0000040404047981 */ /* 0x000ea4000c1e1900 */
[----:B--2---:R-:W-:-:S07]  /*24dd0*/  IMAD.IADD R7, R4, 0x1, -R7 ;  /* 0x0000000104077824 */ /* 0x004fce00078e0a07 */
.L_x_1835:
[----:B------:R-:W2:Y:S01]  /*24de0*/  LDL.LU R8, [R1+0x4] ;  /* 0x0000040001087983 */ /* 0x000ea20000300800 */
[----:B------:R-:W-:-:S03]  /*24df0*/  ULDC.64 UR4, c[0x0][0x208] ;  /* 0x0000820000047ab9 */ /* 0x000fc60000000a00 */
[----:B-1----:R-:W3:Y:S04]  /*24e00*/  @P2 LDG.E R4, desc[UR4][R2.64] ;  /* 0x0000000402042981 */ /* 0x002ee8000c1e1900 */
[----:B------:R1:W3:Y:S01]  /*24e10*/  @P2 LDG.E R2, desc[UR4][R2.64+0x4] ;  /* 0x0000040402022981 */ /* 0x0002e2000c1e1900 */
[----:B-----5:R-:W-:Y:S01]  /*24e20*/  IMAD.IADD R9, R7, 0x1, -R6 ;  /* 0x0000000107097824 */ /* 0x020fe200078e0a06 */
[----:B-1----:R-:W1:Y:S02]  /*24e30*/  LDC R3, c[0x0][0x448] ;  /* 0x00011200ff037b82 */ /* 0x002e640000000800 */
[----:B-1----:R-:W-:-:S13]  /*24e40*/  ISETP.NE.AND P1, PT, R3, 0x1, PT ;  /* 0x000000010300780c */ /* 0x002fda0003f25270 */
[----:B------:R-:W1:Y:S08]  /*24e50*/  @P1 LDC R3, c[0x0][0x44c] ;  /* 0x00011300ff031b82 */ /* 0x000e700000000800 */
[----:B------:R-:W4:Y:S01]  /*24e60*/  @P1 LDC R5, c[0x0][0x450] ;  /* 0x00011400ff051b82 */ /* 0x000f220000000800 */
[----:B--2---:R-:W-:-:S04]  /*24e70*/  IMAD.SHL.U32 R12, R8, 0x80, RZ ;  /* 0x00000080080c7824 */ /* 0x004fc800078e00ff */
[----:B------:R-:W-:Y:S01]  /*24e80*/  VIADD R7, R12, 0x7f ;  /* 0x0000007f0c077836 */ /* 0x000fe20000000000 */
[----:B------:R2:W-:Y:S01]  /*24e90*/  STL [R1+0x30], R12 ;  /* 0x0000300c01007387 */ /* 0x0005e20000100800 */
[----:B---3--:R-:W-:Y:S02]  /*24ea0*/  @P2 IMAD.IADD R10, R2, 0x1, -R4 ;  /* 0x00000001020a2824 */ /* 0x008fe400078e0a04 */
[----:B-1----:R-:W-:-:S04]  /*24eb0*/  @P1 IMAD.HI.U32 R2, R7, R3, RZ ;  /* 0x0000000307021227 */ /* 0x002fc800078e00ff */
[----:B------:R-:W-:Y:S01]  /*24ec0*/  IMAD.IADD R6, R9, 0x1, R10 ;  /* 0x0000000109067824 */ /* 0x000fe200078e020a */
[----:B----4-:R-:W-:-:S04]  /*24ed0*/  @P1 SHF.R.U32.HI R7, RZ, R5, R2 ;  /* 0x00000005ff071219 */ /* 0x010fc80000011602 */
[C---:B------:R-:W-:Y:S02]  /*24ee0*/  IADD3 R2, R6.reuse, 0x3f, RZ ;  /* 0x0000003f06027810 */ /* 0x040fe40007ffe0ff */
[----:B------:R-:W-:Y:S02]  /*24ef0*/  IADD3 R21, R6, 0x1, -R15 ;  /* 0x0000000106157810 */ /* 0x000fe40007ffe80f */
[----:B------:R-:W-:-:S03]  /*24f00*/  SHF.R.S32.HI R3, RZ, 0x1f, R2 ;  /* 0x0000001fff037819 */ /* 0x000fc60000011402 */
[----:B------:R-:W-:Y:S01]  /*24f10*/  IMAD.IADD R7, R21, 0x1, R7 ;  /* 0x0000000115077824 */ /* 0x000fe200078e0207 */
[----:B------:R-:W-:Y:S02]  /*24f20*/  LEA.HI R4, R3, R2, RZ, 0x6 ;  /* 0x0000000203047211 */ /* 0x000fe400078f30ff */
[----:B------:R-:W1:Y:S02]  /*24f30*/  LDC.64 R2, c[0x0][0x9e0] ;  /* 0x00027800ff027b82 */ /* 0x000e640000000a00 */
[----:B------:R-:W-:-:S05]  /*24f40*/  SHF.R.S32.HI R11, RZ, 0x6, R4 ;  /* 0x00000006ff0b7819 */ /* 0x000fca0000011404 */
[----:B------:R2:W-:Y:S01]  /*24f50*/  STL [R1+0x5c], R11 ;  /* 0x00005c0b01007387 */ /* 0x0005e20000100800 */
[----:B-1----:R-:W-:Y:S01]  /*24f60*/  ISETP.GE.AND P3, PT, R3, 0x1, PT ;  /* 0x000000010300780c */ /* 0x002fe20003f66270 */
        /* <DEDUP_REMOVED lines=8> */
[----:B------:R-:W1:Y:S02]  /*24ff0*/  @P0 LDC.64 R4, c[0x0][0x9e8] ;  /* 0x00027a00ff040b82 */ /* 0x000e640000000a00 */
[----:B-1----:R-:W-:-:S05]  /*25000*/  @P0 IMAD.HI.U32 R4, R7, R4, RZ ;  /* 0x0000000407040227 */ /* 0x002fca00078e00ff */
[----:B------:R-:W-:-:S04]  /*25010*/  @P0 SHF.R.U32.HI R7, RZ, R5, R4 ;  /* 0x00000005ff070219 */ /* 0x000fc80000011604 */
[----:B------:R-:W-:Y:S01]  /*25020*/  LOP3.LUT R8, RZ, R7, RZ, 0x33, !PT ;  /* 0x00000007ff087212 */ /* 0x000fe200078e33ff */
[----:B------:R-:W-:Y:S06]  /*25030*/  BRA `(.L_x_1839) ;  /* 0x0000000000107947 */ /* 0x000fec0003800000 */
.L_x_1838:
[----:B------:R-:W-:-:S13]  /*25040*/  ISETP.NE.AND P0, PT, R3, 0x1, PT ;  /* 0x000000010300780c */ /* 0x000fda0003f05270 */
[----:B------:R-:W1:Y:S02]  /*25050*/  @P0 LDC.64 R4, c[0x0][0x9e8] ;  /* 0x00027a00ff040b82 */ /* 0x000e640000000a00 */
[----:B-1----:R-:W-:-:S05]  /*25060*/  @P0 IMAD.HI.U32 R4, R8, R4, RZ ;  /* 0x0000000408040227 */ /* 0x002fca00078e00ff */
[----:B------:R-:W-:-:S07]  /*25070*/  @P0 SHF.R.U32.HI R8, RZ, R5, R4 ;  /* 0x00000005ff080219 */ /* 0x000fce0000011604 */
.L_x_1839:
[----:B------:R-:W-:Y:S05]  /*25080*/  BSYNC B0 ;  /* 0x0000000000007941 */ /* 0x000fea0003800000 */
.L_x_1837:
[----:B------:R-:W-:-:S05]  /*25090*/  IMAD R8, R8, R3, R3 ;  /* 0x0000000308087224 */ /* 0x000fca00078e0203 */
[----:B------:R-:W-:-:S07]  /*250a0*/  VIMNMX R2, R2, R8, PT ;  /* 0x0000000802027248 */ /* 0x000fce0003fe0100 */
.L_x_1836:
[----:B------:R-:W1:Y:S01]  /*250b0*/  @P1 LDC R5, c[0x0][0x44c] ;  /* 0x00011300ff051b82 */ /* 0x000e620000000800 */
[----:B------:R-:W-:Y:S01]  /*250c0*/  VIADD R2, R2, 0x3f ;  /* 0x0000003f02027836 */ /* 0x000fe20000000000 */
[----:B------:R-:W-:Y:S01]  /*250d0*/  ULDC UR4, c[0x0][0x9dc] ;  /* 0x0002770000047ab9 */ /* 0x000fe20000000800 */
[----:B------:R-:W-:Y:S02]  /*250e0*/  IMAD.MOV.U32 R4, RZ, RZ, R12 ;  /* 0x000000ffff047224 */ /* 0x000fe400078e000c */
[----:B------:R-:W-:-:S03]  /*250f0*/  IMAD.IADD R20, R6, 0x1, -R15 ;  /* 0x0000000106147824 */ /* 0x000fc600078e0a0f */
[----:B------:R-:W2:Y:S01]  /*25100*/  @P1 LDC R7, c[0x0][0x450] ;  /* 0x00011400ff071b82 */ /* 0x000ea20000000800 */
[----:B-1----:R-:W-:-:S05]  /*25110*/  @P1 IMAD.HI.U32 R5, R12, R5, RZ ;  /* 0x000000050c051227 */ /* 0x002fca00078e00ff */
[----:B--2---:R-:W-:Y:S02]  /*25120*/  @P1 SHF.R.U32.HI R4, RZ, R7, R5 ;  /* 0x00000007ff041219 */ /* 0x004fe40000011605 */
[----:B------:R-:W-:Y:S02]  /*25130*/  SHF.R.S32.HI R7, RZ, 0x1f, R2 ;  /* 0x0000001fff077819 */ /* 0x000fe40000011402 */
[----:B------:R-:W-:Y:S02]  /*25140*/  IADD3 R6, R20, R4, RZ ;  /* 0x0000000414067210 */ /* 0x000fe40007ffe0ff */
[----:B------:R-:W-:-:S03]  /*25150*/  LEA.HI R7, R7, R2, RZ, 0x6 ;  /* 0x0000000207077211 */ /* 0x000fc600078f30ff */
[----:B------:R-:W-:Y:S01]  /*25160*/  VIADD R2, R6, -UR4 ;  /* 0x8000000406027c36 */ /* 0x000fe20008000000 */
[----:B------:R-:W-:-:S04]  /*25170*/  SHF.R.S32.HI R7, RZ, 0x6, R7 ;  /* 0x00000006ff077819 */ /* 0x000fc80000011407 */
[----:B------:R-:W-:Y:S01]  /*25180*/  VIMNMX R7, R11, R7, PT ;  /* 0x000000070b077248 */ /* 0x000fe20003fe0100 */
[----:B------:R-:W-:Y:S06]  /*25190*/  @!P3 BRA `(.L_x_1840) ;  /* 0x000000000044b947 */ /* 0x000fec0003800000 */
[----:B------:R-:W-:Y:S01]  /*251a0*/  ISETP.GT.AND P0, PT, R6, -0x1, PT ;  /* 0xffffffff0600780c */ /* 0x000fe20003f04270 */
[----:B------:R-:W-:-:S12]  /*251b0*/  BSSY B0, `(.L_x_1841) ;  /* 0x000000d000007945 */ /* 0x000fd80003800000 */
[----:B------:R-:W-:Y:S05]  /*251c0*/  @P0 BRA `(.L_x_1842) ;  /* 0x00000000001c0947 */ /* 0x000fea0003800000 */
[----:B------:R-:W-:Y:S02]  /*251d0*/  ISETP.NE.AND P0, PT, R3, 0x1, PT ;  /* 0x000000010300780c */ /* 0x000fe40003f05270 */
[----:B------:R-:W-:-:S11]  /*251e0*/  LOP3.LUT R6, RZ, R6, RZ, 0x33, !PT ;  /* 0x00000006ff067212 */ /* 0x000fd600078e33ff */
[----:B------:R-:W1:Y:S02]  /*251f0*/  @P0 LDC.64 R4, c[0x0][0x9e8] ;  /* 0x00027a00ff040b82 */ /* 0x000e640000000a00 */
[----:B-1----:R-:W-:-:S05]  /*25200*/  @P0 IMAD.HI.U32 R4, R6, R4, RZ ;  /* 0x0000000406040227 */ /* 0x002fca00078e00ff */
[----:B------:R-:W-:-:S04]  /*25210*/  @P0 SHF.R.U32.HI R6, RZ, R5, R4 ;  /* 0x00000005ff060219 */ /* 0x000fc80000011604 */
[----:B------:R-:W-:Y:S01]  /*25220*/  LOP3.LUT R6, RZ, R6, RZ, 0x33, !PT ;  /* 0x00000006ff067212 */ /* 0x000fe200078e33ff */
[----:B------:R-:W-:Y:S06]  /*25230*/  BRA `(.L_x_1843) ;  /* 0x0000000000107947 */ /* 0x000fec0003800000 */
.L_x_1842:
[----:B------:R-:W-:-:S13]  /*25240*/  ISETP.NE.AND P0, PT, R3, 0x1, PT ;  /* 0x000000010300780c */ /* 0x000fda0003f05270 */
[----:B------:R-:W1:Y:S02]  /*25250*/  @P0 LDC.64 R4, c[0x0][0x9e8] ;  /* 0x00027a00ff040b82 */ /* 0x000e640000000a00 */
[----:B-1----:R-:W-:-:S05]  /*25260*/  @P0 IMAD.HI.U32 R4, R6, R4, RZ ;  /* 0x0000000406040227 */ /* 0x002fca00078e00ff */
[----:B------:R-:W-:-:S07]  /*25270*/  @P0 SHF.R.U32.HI R6, RZ, R5, R4 ;  /* 0x00000005ff060219 */ /* 0x000fce0000011604 */
.L_x_1843:
[----:B------:R-:W-:Y:S05]  /*25280*/  BSYNC B0 ;  /* 0x0000000000007941 */ /* 0x000fea0003800000 */
.L_x_1841:
[----:B------:R-:W-:-:S05]  /*25290*/  IMAD R3, R6, R3, RZ ;  /* 0x0000000306037224 */ /* 0x000fca00078e02ff */
[----:B------:R-:W-:-:S07]  /*252a0*/  VIMNMX R2, R2, R3, !PT ;  /* 0x0000000302027248 */ /* 0x000fce0007fe0100 */
.L_x_1840:
[----:B------:R-:W-:Y:S01]  /*252b0*/  SHF.R.S32.HI R4, RZ, 0x1f, R2 ;  /* 0x0000001fff047819 */ /* 0x000fe20000011402 */
[----:B------:R-:W-:Y:S01]  /*252c0*/  BSSY B0, `(.L_x_1844) ;  /* 0x0000028000007945 */ /* 0x000fe20003800000 */
[----:B------:R-:W-:Y:S02]  /*252d0*/  LOP3.LUT R12, R17, 0xff, RZ, 0xc0, !PT ;  /* 0x000000ff110c7812 */ /* 0x000fe400078ec0ff */
[----:B------:R-:W-:Y:S01]  /*252e0*/  LEA.HI R4, R4, R2, RZ, 0x6 ;  /* 0x0000000204047211 */ /* 0x000fe200078f30ff */
[----:B------:R-:W-:Y:S01]  /*252f0*/  IMAD.MOV.U32 R2, RZ, RZ, RZ ;  /* 0x000000ffff027224 */ /* 0x000fe200078e00ff */
[----:B------:R-:W-:Y:S01]  /*25300*/  SHF.R.U32.HI R17, RZ, 0x10, R17 ;  /* 0x00000010ff117819 */ /* 0x000fe20000011611 */
[----:B------:R1:W-:Y:S01]  /*25310*/  STL [R1+0x54], R12 ;  /* 0x0000540c01007387 */ /* 0x0003e20000100800 */
[----:B------:R-:W-:-:S04]  /*25320*/  SHF.R.S32.HI R4, RZ, 0x6, R4 ;  /* 0x00000006ff047819 */ /* 0x000fc80000011404 */
[----:B------:R-:W-:-:S04]  /*25330*/  VIMNMX R4, RZ, R4, !PT ;  /* 0x00000004ff047248 */ /* 0x000fc80007fe0100 */
[----:B------:R-:W-:-:S13]  /*25340*/  ISETP.GT.AND P0, PT, R7, R4, PT ;  /* 0x000000040700720c */ /* 0x000fda0003f04270 */
[----:B-1----:R-:W-:Y:S05]  /*25350*/  @!P0 BRA `(.L_x_1845) ;  /* 0x0000000000788947 */ /* 0x002fea0003800000 */
[----:B------:R-:W-:Y:S01]  /*25360*/  ISETP.NE.AND P0, PT, R17, RZ, PT ;  /* 0x000000ff1100720c */ /* 0x000fe20003f05270 */
[----:B------:R-:W-:-:S03]  /*25370*/  ULDC UR4, c[0x0][0x9f0] ;  /* 0x00027c0000047ab9 */ /* 0x000fc60000000800 */
[----:B------:R-:W-:-:S04]  /*25380*/  SEL R5, R17, UR4, P0 ;  /* 0x0000000411057c07 */ /* 0x000fc80008000000 */
[----:B------:R-:W-:Y:S02]  /*25390*/  IABS R6, R5 ;  /* 0x0000000500067213 */ /* 0x000fe40000000000 */
[----:B------:R-:W-:Y:S02]  /*253a0*/  IADD3 R8, R5, -0x1, R7 ;  /* 0xffffffff05087810 */ /* 0x000fe40007ffe007 */
[----:B------:R-:W1:Y:S03]  /*253b0*/  I2F.RP R2, R6 ;  /* 0x0000000600027306 */ /* 0x000e660000209400 */
[----:B------:R-:W-:-:S05]  /*253c0*/  IMAD.IADD R8, R8, 0x1, -R4 ;  /* 0x0000000108087824 */ /* 0x000fca00078e0a04 */
[----:B-1----:R-:W1:Y:S02]  /*253d0*/  MUFU.RCP R2, R2 ;  /* 0x0000000200027308 */ /* 0x002e640000001000 */
[----:B-1----:R-:W-:-:S06]  /*253e0*/  VIADD R2, R2, 0xffffffe ;  /* 0x0ffffffe02027836 */ /* 0x002fcc0000000000 */
        /* <DEDUP_REMOVED lines=8> */
[----:B------:R-:W-:-:S03]  /*25470*/  IABS R3, R8 ;  /* 0x0000000800037213 */ /* 0x000fc60000000000 */
        /* <DEDUP_REMOVED lines=11> */
[----:B------:R-:W-:-:S07]  /*25530*/  @!P1 LOP3.LUT R2, RZ, R5, RZ, 0x33, !PT ;  /* 0x00000005ff029212 */ /* 0x000fce00078e33ff */
.L_x_1845:
[----:B------:R-:W-:Y:S05]  /*25540*/  BSYNC B0 ;  /* 0x0000000000007941 */ /* 0x000fea0003800000 */
.L_x_1844:
[-C--:B------:R-:W-:Y:S01]  /*25550*/  IMAD R4, R12, R2.reuse, R4 ;  /* 0x000000020c047224 */ /* 0x080fe200078e0204 */
[----:B------:R-:W-:Y:S03]  /*25560*/  BSSY B0, `(.L_x_1846) ;  /* 0x00001a0000007945 */ /* 0x000fe60003800000 */
[C---:B------:R-:W-:Y:S01]  /*25570*/  IMAD R3, R4.reuse, 0x40, -R9 ;  /* 0x0000004004037824 */ /* 0x040fe200078e0a09 */
[----:B------:R-:W-:-:S04]  /*25580*/  VIADDMNMX R2, R4, R2, R7, PT ;  /* 0x0000000204027246 */ /* 0x000fc80003800107 */
[----:B------:R-:W-:Y:S01]  /*25590*/  VIMNMX R3, RZ, R3, !PT ;  /* 0x00000003ff037248 */ /* 0x000fe20007fe0100 */
[----:B------:R-:W-:-:S05]  /*255a0*/  IMAD R2, R2, 0x40, -R9 ;  /* 0x0000004002027824 */ /* 0x000fca00078e0a09 */
[----:B------:R-:W-:-:S04]  /*255b0*/  VIMNMX R2, R2, R10, PT ;  /* 0x0000000a02027248 */ /* 0x000fc80003fe0100 */
[----:B------:R-:W-:Y:S02]  /*255c0*/  ISETP.GT.AND P0, PT, R2, R3, PT ;  /* 0x000000030200720c */ /* 0x000fe40003f04270 */
[----:B------:R-:W-:-:S11]  /*255d0*/  SHF.R.U32.HI R3, RZ, 0x6, R3 ;  /* 0x00000006ff037819 */ /* 0x000fd60000011603 */
[----:B------:R-:W-:-:S05]  /*255e0*/  @P0 VIADD R2, R2, 0x3f ;  /* 0x0000003f02020836 */ /* 0x000fca0000000000 */
[----:B------:R-:W-:-:S04]  /*255f0*/  @P0 SHF.R.S32.HI R4, RZ, 0x1f, R2 ;  /* 0x0000001fff040819 */ /* 0x000fc80000011402 */
[----:B------:R-:W-:Y:S02]  /*25600*/  @P0 LEA.HI R2, R4, R2, RZ, 0x6 ;  /* 0x0000000204020211 */ /* 0x000fe400078f30ff */
[-C--:B------:R-:W-:Y:S02]  /*25610*/  MOV R4, R3.reuse ;  /* 0x0000000300047202 */ /* 0x080fe40000000f00 */
[----:B------:R-:W-:Y:S02]  /*25620*/  @P0 SHF.R.S32.HI R4, RZ, 0x6, R2 ;  /* 0x00000006ff040819 */ /* 0x000fe40000011402 */
        /* <DEDUP_REMOVED lines=10> */
.L_x_2076:
[----:B--2---:R-:W-:Y:S02]  /*256d0*/  ISETP.NE.AND P0, PT, R14, RZ, PT ;  /* 0x000000ff0e00720c */ /* 0x004fe40003f05270 */
[----:B------:R-:W-:-:S11]  /*256e0*/  PLOP3.LUT P6, PT, PT, PT, PT, 0x8, 0x0 ;  /* 0x000000000000781c */ /* 0x000fd60003fce170 */
[----:B------:R-:W-:Y:S05]  /*256f0*/  @P0 BRA `(.L_x_1849) ;  /* 0x00000000000c0947 */ /* 0x000fea0003800000 */
[----:B------:R-:W-:-:S03]  /*25700*/  UMOV UR4, 0xffffffff ;  /* 0xffffffff00047882 */ /* 0x000fc60000000000 */
[----:B------:R-:W-:Y:S05]  /*25710*/  BRA.DIV UR4, `(.L_x_1850) ;  /* 0x00000096045c7947 */ /* 0x000fea000b800000 */
[----:B------:R-:W-:-:S13]  /*25720*/  ELECT P6, URZ, PT ;  /* 0x00000000003f782f */ /* 0x000fda00038c0000 */
.L_x_1849:
[----:B-1----:R-:W2:Y:S01]  /*25730*/  LDL R5, [R1+0x58] ;  /* 0x0000580001057983 */ /* 0x002ea20000100800 */
[----:B------:R-:W-:Y:S01]  /*25740*/  BSSY B1, `(.L_x_1851) ;  /* 0x0000008000017945 */ /* 0x000fe20003800000 */
[----:B--2---:R-:W-:-:S05]  /*25750*/  VIADD R5, R5, 0x1 ;  /* 0x0000000105057836 */ /* 0x004fca0000000000 */
[----:B------:R-:W-:-:S04]  /*25760*/  LEA.HI R6, R5, R5, RZ, 0x1 ;  /* 0x0000000505067211 */ /* 0x000fc800078f08ff */
[----:B------:R-:W-:-:S05]  /*25770*/  LOP3.LUT R6, R6, 0xfffffffe, RZ, 0xc0, !PT ;  /* 0xfffffffe06067812 */ /* 0x000fca00078ec0ff */
[----:B------:R-:W-:-:S05]  /*25780*/  IMAD.IADD R5, R5, 0x1, -R6 ;  /* 0x0000000105057824 */ /* 0x000fca00078e0a06 */
[----:B------:R-:W-:-:S04]  /*25790*/  SHF.L.U32 R5, R5, 0x1f, RZ ;  /* 0x0000001f05057819 */ /* 0x000fc800000006ff */
[----:B------:R-:W1:Y:S02]  /*257a0*/  SYNCS.PHASECHK.TRANS64.TRYWAIT P0, [R18+URZ+0x30820], R5 ;  /* 0x03082005120075a7 */ /* 0x000e64000800017f */
[----:B-1----:R-:W-:Y:S05]  /*257b0*/  @!P0 BRA `(.L_x_1852) ;  /* 0x0000009400548947 */ /* 0x002fea0003800000 */
.L_x_2079:
[----:B------:R-:W-:Y:S05]  /*257c0*/  BSYNC B1 ;  /* 0x0000000000017941 */ /* 0x000fea0003800000 */
.L_x_1851:
        /* <DEDUP_REMOVED lines=12> */
.L_x_2080:
[----:B------:R-:W-:Y:S05]  /*25890*/  BSYNC B2 ;  /* 0x0000000000027941 */ /* 0x000fea0003800000 */
.L_x_1855:
        /* <DEDUP_REMOVED lines=9> */
.L_x_1858:
[----:B------:R-:W-:Y:S05]  /*25930*/  BSYNC B2 ;  /* 0x0000000000027941 */ /* 0x000fea0003800000 */
.L_x_1857:
[----:B-1----:R-:W3:Y:S01]  /*25940*/  LDL R5, [R1+0x18] ;  /* 0x0000180001057983 */ /* 0x002ee20000100800 */
[----:B------:R-:W-:Y:S01]  /*25950*/  IMAD.MOV.U32 R14, RZ, RZ, RZ ;  /* 0x000000ffff0e7224 */ /* 0x000fe200078e00ff */
[----:B------:R-:W-:Y:S01]  /*25960*/  UIADD3 UR4, UP0, UR36, 0x570, URZ ;  /* 0x0000057024047890 */ /* 0x000fe2000ff1e03f */
[----:B------:R-:W-:Y:S01]  /*25970*/  IMAD R6, R4, 0x40, R0 ;  /* 0x0000004004067824 */ /* 0x000fe200078e0200 */
[----:B------:R-:W-:Y:S01]  /*25980*/  PLOP3.LUT P0, PT, PT, PT, PT, 0x80, 0x0 ;  /* 0x000000000000781c */ /* 0x000fe20003f0f070 */
[----:B------:R-:W-:Y:S01]  /*25990*/  UMOV UR6, 0x0 ;  /* 0x0000000000067882 */ /* 0x000fe20000000000 */
[----:B------:R-:W-:Y:S01]  /*259a0*/  R2UR UR10, R14 ;  /* 0x000000000e0a72ca */ /* 0x000fe200000e0000 */
[----:B------:R-:W-:Y:S01]  /*259b0*/  VIADD R6, R6, 0xffffffc0 ;  /* 0xffffffc006067836 */ /* 0x000fe20000000000 */
[----:B------:R-:W-:Y:S01]  /*259c0*/  UIADD3.X UR5, URZ, UR37, URZ, UP0, !UPT ;  /* 0x000000253f057290 */ /* 0x000fe200087fe43f */
[----:B------:R-:W-:Y:S01]  /*259d0*/  UMOV UR7, 0x12f00000 ;  /* 0x12f0000000077882 */ /* 0x000fe20000000000 */
[C---:B---3--:R-:W-:Y:S01]  /*259e0*/  LEA R9, R5.reuse, R18, 0xf ;  /* 0x0000001205097211 */ /* 0x048fe200078e78ff */
[----:B------:R-:W-:-:S02]  /*259f0*/  IMAD.SHL.U32 R11, R5, 0x4000, RZ ;  /* 0x00004000050b7824 */ /* 0x000fc400078e00ff */
[----:B------:R-:W-:Y:S02]  /*25a00*/  VIADD R5, R7, 0x30890 ;  /* 0x0003089007057836 */ /* 0x000fe40000000000 */
[----:B------:R-:W-:-:S07]  /*25a10*/  VIADD R8, R9, 0x20400 ;  /* 0x0002040009087836 */ /* 0x000fce0000000000 */
.L_x_1859:
        /* <DEDUP_REMOVED lines=13> */
[----:B------:R-:W-:Y:S02]  /*25af0*/  UMOV UR7, 0x12f00000 ;  /* 0x12f0000000077882 */ /* 0x000fe40000000000 */
[----:B------:R-:W-:Y:S01]  /*25b00*/  R2UR UR10, R8 ;  /* 0x00000000080a72ca */ /* 0x000fe200000e0000 */
[----:B------:R-:W-:-:S14]  /*25b10*/  VIADD R8, R9, 0x22400 ;  /* 0x0002240009087836 */ /* 0x000fdc0000000000 */
.L_x_1860:
        /* <DEDUP_REMOVED lines=16> */
.L_x_1861:
        /* <DEDUP_REMOVED lines=10> */
[----:B0-----:R-:W-:Y:S01]  /*25cc0*/  MOV R15, 0xc0 ;  /* 0x000000c0000f7802 */ /* 0x001fe20000000f00 */
[----:B------:R-:W-:Y:S01]  /*25cd0*/  VIADD R9, R9, 0x26400 ;  /* 0x0002640009097836 */ /* 0x000fe20000000000 */
[----:B------:R-:W-:Y:S01]  /*25ce0*/  PLOP3.LUT P0, PT, PT, PT, PT, 0x80, 0x0 ;  /* 0x000000000000781c */ /* 0x000fe20003f0f070 */
[----:B------:R-:W-:Y:S01]  /*25cf0*/  UMOV UR6, 0x0 ;  /* 0x0000000000067882 */ /* 0x000fe20000000000 */
[----:B------:R-:W-:Y:S01]  /*25d00*/  R2UR UR10, R15 ;  /* 0x000000000f0a72ca */ /* 0x000fe200000e0000 */
[----:B------:R-:W-:-:S14]  /*25d10*/  UMOV UR7, 0x12f00000 ;  /* 0x12f0000000077882 */ /* 0x000fdc0000000000 */
.L_x_1862:
        /* <DEDUP_REMOVED lines=13> */
.L_x_2081:
[----:B------:R-:W-:Y:S05]  /*25df0*/  BSYNC B2 ;  /* 0x0000000000027941 */ /* 0x000fea0003800000 */
.L_x_1863:
        /* <DEDUP_REMOVED lines=11> */
.L_x_1866:
[----:B------:R-:W-:Y:S05]  /*25eb0*/  BSYNC B2 ;  /* 0x0000000000027941 */ /* 0x000fea0003800000 */
.L_x_1865:
[----:B------:R-:W-:Y:S01]  /*25ec0*/  R2UR UR10, R14 ;  /* 0x000000000e0a72ca */ /* 0x000fe200000e0000 */
[----:B------:R-:W-:Y:S01]  /*25ed0*/  IMAD R5, R11, 0x2, R18 ;  /* 0x000000020b057824 */ /* 0x000fe200078e0212 */
[----:B------:R-:W-:Y:S01]  /*25ee0*/  R2UR UR6, R12 ;  /* 0x000000000c0672ca */ /* 0x000fe200000e0000 */
[----:B------:R-:W-:Y:S01]  /*25ef0*/  UIADD3 UR4, UP0, UR36, 0x670, URZ ;  /* 0x0000067024047890 */ /* 0x000fe2000ff1e03f */
[----:B------:R-:W-:Y:S01]  /*25f00*/  R2UR UR7, R13 ;  /* 0x000000000d0772ca */ /* 0x000fe200000e0000 */
[----:B0-2---:R-:W-:Y:S01]  /*25f10*/  VIADD R7, R7, 0x308b0 ;  /* 0x000308b007077836 */ /* 0x005fe20000000000 */
[----:B------:R-:W-:Y:S01]  /*25f20*/  PLOP3.LUT P0, PT, PT, PT, PT, 0x80, 0x0 ;  /* 0x000000000000781c */ /* 0x000fe20003f0f070 */
[----:B------:R-:W-:Y:S01]  /*25f30*/  VIADD R8, R5, 0x400 ;  /* 0x0000040005087836 */ /* 0x000fe20000000000 */
[----:B------:R-:W-:-:S12]  /*25f40*/  UIADD3.X UR5, URZ, UR37, URZ, UP0, !UPT ;  /* 0x000000253f057290 */ /* 0x000fd800087fe43f */
.L_x_1867:
        /* <DEDUP_REMOVED lines=12> */
[----:B------:R-:W-:Y:S02]  /*26010*/  R2UR UR6, R12 ;  /* 0x000000000c0672ca */ /* 0x000fe400000e0000 */
[----:B------:R-:W-:Y:S02]  /*26020*/  R2UR UR10, R9 ;  /* 0x00000000090a72ca */ /* 0x000fe400000e0000 */
[----:B------:R-:W-:Y:S02]  /*26030*/  R2UR UR7, R13 ;  /* 0x000000000d0772ca */ /* 0x000fe400000e0000 */
[----:B------:R-:W-:-:S13]  /*26040*/  PLOP3.LUT P0, PT, PT, PT, PT, 0x80, 0x0 ;  /* 0x000000000000781c */ /* 0x000fda0003f0f070 */
.L_x_1868:
        /* <DEDUP_REMOVED lines=11> */
[----:B------:R-:W-:Y:S01]  /*26100*/  R2UR UR6, R12 ;  /* 0x000000000c0672ca */ /* 0x000fe200000e0000 */
[----:B------:R-:W-:Y:S01]  /*26110*/  VIADD R8, R5, 0x4400 ;  /* 0x0000440005087836 */ /* 0x000fe20000000000 */
[----:B------:R-:W-:Y:S02]  /*26120*/  R2UR UR7, R13 ;  /* 0x000000000d0772ca */ /* 0x000fe400000e0000 */
[----:B------:R-:W-:Y:S02]  /*26130*/  R2UR UR10, R9 ;  /* 0x00000000090a72ca */ /* 0x000fe400000e0000 */
[----:B------:R-:W-:-:S13]  /*26140*/  PLOP3.LUT P0, PT, PT, PT, PT, 0x80, 0x0 ;  /* 0x000000000000781c */ /* 0x000fda0003f0f070 */
.L_x_1869:
        /* <DEDUP_REMOVED lines=15> */
.L_x_1870:
        /* <DEDUP_REMOVED lines=10> */
.L_x_1854:
[----:B------:R-:W-:Y:S05]  /*262e0*/  BSYNC B1 ;  /* 0x0000000000017941 */ /* 0x000fea0003800000 */
.L_x_1853:
[----:B------:R-:W1:Y:S04]  /*262f0*/  LDL.LU R9, [R1+0x18] ;  /* 0x0000180001097983 */ /* 0x000e680000300800 */
[----:B------:R-:W2:Y:S01]  /*26300*/  LDL.LU R8, [R1+0x1c] ;  /* 0x00001c0001087983 */ /* 0x000ea20000300800 */
[----:B------:R-:W-:Y:S01]  /*26310*/  PLOP3.LUT P0, PT, PT, PT, PT, 0x8, 0x0 ;  /* 0x000000000000781c */ /* 0x000fe20003f0e170 */
[----:B-1----:R-:W-:Y:S02]  /*26320*/  VIADD R5, R9, 0x1 ;  /* 0x0000000109057836 */ /* 0x002fe40000000000 */
[----:B------:R-:W-:-:S03]  /*26330*/  VIADD R9, R4, 0xfffffffe ;  /* 0xfffffffe04097836 */ /* 0x000fc60000000000 */
[----:B------:R-:W-:Y:S02]  /*26340*/  ISETP.NE.AND P1, PT, R5, 0x2, PT ;  /* 0x000000020500780c */ /* 0x000fe40003f25270 */
[----:B------:R-:W-:Y:S02]  /*26350*/  ISETP.GE.AND P2, PT, R9, R3, PT ;  /* 0x000000030900720c */ /* 0x000fe40003f46270 */
[----:B------:R-:W-:-:S04]  /*26360*/  SEL R4, RZ, 0x1, P1 ;  /* 0x00000001ff047807 */ /* 0x000fc80000800000 */
[----:B--2---:R-:W-:Y:S02]  /*26370*/  LOP3.LUT R8, R8, R4, RZ, 0x3c, !PT ;  /* 0x0000000408087212 */ /* 0x004fe400078e3cff */
[----:B------:R-:W-:-:S05]  /*26380*/  SEL R4, R5, RZ, P1 ;  /* 0x000000ff05047207 */ /* 0x000fca0000800000 */
[----:B------:R1:W-:Y:S04]  /*26390*/  STL [R1+0x18], R4 ;  /* 0x0000180401007387 */ /* 0x0003e80000100800 */
[----:B------:R1:W-:Y:S01]  /*263a0*/  STL [R1+0x1c], R8 ;  /* 0x00001c0801007387 */ /* 0x0003e20000100800 */
[----:B------:R-:W-:Y:S05]  /*263b0*/  @!P2 BRA `(.L_x_1847) ;  /* 0x0000000800e8a947 */ /* 0x000fea0003800000 */
.L_x_1889:
        /* <DEDUP_REMOVED lines=13> */
.L_x_2082:
[----:B------:R-:W-:Y:S05]  /*26490*/  BSYNC B2 ;  /* 0x0000000000027941 */ /* 0x000fea0003800000 */
.L_x_1873:
        /* <DEDUP_REMOVED lines=9> */
.L_x_1876:
[----:B------:R-:W-:Y:S05]  /*26530*/  BSYNC B2 ;  /* 0x0000000000027941 */ /* 0x000fea0003800000 */
.L_x_1875:
[----:B------:R-:W2:Y:S01]  /*26540*/  LDL R4, [R1+0x18] ;  /* 0x0000180001047983 */ /* 0x000ea20000100800 */
[----:B------:R-:W-:Y:S01]  /*26550*/  IMAD.MOV.U32 R12, RZ, RZ, RZ ;  /* 0x000000ffff0c7224 */ /* 0x000fe200078e00ff */
        /* <DEDUP_REMOVED lines=10> */
.L_x_1877:
        /* <DEDUP_REMOVED lines=10> */
[----:B0-----:R-:W-:Y:S01]  /*266a0*/  IMAD.MOV.U32 R15, RZ, RZ, 0x40 ;  /* 0x00000040ff0f7424 */ /* 0x001fe200078e00ff */
[----:B------:R-:W-:Y:S01]  /*266b0*/  PLOP3.LUT P1, PT, PT, PT, PT, 0x80, 0x0 ;  /* 0x000000000000781c */ /* 0x000fe20003f2f070 */
[----:B------:R-:W-:Y:S01]  /*266c0*/  VIADD R10, R6, 0x22400 ;  /* 0x00022400060a7836 */ /* 0x000fe20000000000 */
[----:B------:R-:W-:Y:S01]  /*266d0*/  UMOV UR6, 0x0 ;  /* 0x0000000000067882 */ /* 0x000fe20000000000 */
[----:B------:R-:W-:Y:S01]  /*266e0*/  UMOV UR7, 0x12f00000 ;  /* 0x12f0000000077882 */ /* 0x000fe20000000000 */
[----:B------:R-:W-:-:S15]  /*266f0*/  R2UR UR10, R15 ;  /* 0x000000000f0a72ca */ /* 0x000fde00000e0000 */
.L_x_1878:
        /* <DEDUP_REMOVED lines=16> */
.L_x_1879:
        /* <DEDUP_REMOVED lines=16> */
.L_x_1880:
        /* <DEDUP_REMOVED lines=13> */
.L_x_2083:
[----:B------:R-:W-:Y:S05]  /*269d0*/  BSYNC B2 ;  /* 0x0000000000027941 */ /* 0x000fea0003800000 */
.L_x_1881:
[----:B------:R-:W-:Y:S01]  /*269e0*/  BSSY B2, `(.L_x_1883) ;  /* 0x000000b000027945 */ /* 0x000fe20003800000 */
[----:B------:R-:W-:Y:S02]  /*269f0*/  IMAD.MOV.U32 R10, RZ, RZ, 0x0 ;  /* 0x00000000ff0a7424 */ /* 0x000fe400078e00ff */
[----:B------:R-:W-:Y:S01]  /*26a00*/  IMAD.MOV.U32 R11, RZ, RZ, 0x12f00000 ;  /* 0x12f00000ff0b7424 */ /* 0x000fe200078e00ff */
[----:B------:R-:W-:Y:S06]  /*26a10*/  @P2 BRA `(.L_x_1884) ;  /* 0x00000000001c2947 */ /* 0x000fec0003800000 */
[----:B01----:R-:W0:Y:S01]  /*26a20*/  S2R R7, SR_TID.X ;  /* 0x0000000000077919 */ /* 0x003e220000002100 */
[----:B------:R-:W-:-:S04]  /*26a30*/  IMAD.MOV.U32 R4, RZ, RZ, 0x8000 ;  /* 0x00008000ff047424 */ /* 0x000fc800078e00ff */
[----:B------:R2:W-:Y:S01]  /*26a40*/  SYNCS.ARRIVE.TRANS64 RZ, [R8+URZ+0x308b0], R4 ;  /* 0x0308b00408ff79a7 */ /* 0x0005e2000800003f */
[----:B0-----:R-:W-:-:S04]  /*26a50*/  LOP3.LUT R7, R7, 0x1f, RZ, 0xc0, !PT ;  /* 0x0000001f07077812 */ /* 0x001fc800078ec0ff */
[----:B------:R-:W-:-:S13]  /*26a60*/  ISETP.NE.AND P1, PT, R7, RZ, PT ;  /* 0x000000ff0700720c */ /* 0x000fda0003f25270 */
[----:B--2---:R-:W-:Y:S05]  /*26a70*/  @!P1 BRA `(.L_x_1884) ;  /* 0x0000000000049947 */ /* 0x004fea0003800000 */
[----:B------:R-:W-:Y:S01]  /*26a80*/  BPT.TRAP 0x1 ;  /* 0x000000040000795c */ /* 0x000fe20000300000 */
.L_x_1884:
[----:B------:R-:W-:Y:S05]  /*26a90*/  BSYNC B2 ;  /* 0x0000000000027941 */ /* 0x000fea0003800000 */
.L_x_1883:
[----:B------:R-:W-:Y:S01]  /*26aa0*/  R2UR UR10, R12 ;  /* 0x000000000c0a72ca */ /* 0x000fe200000e0000 */
[----:B------:R-:W-:Y:S01]  /*26ab0*/  UIADD3 UR4, UP0, UR36, 0x670, URZ ;  /* 0x0000067024047890 */ /* 0x000fe2000ff1e03f */
[----:B------:R-:W-:Y:S01]  /*26ac0*/  R2UR UR6, R10 ;  /* 0x000000000a0672ca */ /* 0x000fe200000e0000 */
[----:B01----:R-:W-:Y:S01]  /*26ad0*/  VIADD R8, R8, 0x308b0 ;  /* 0x000308b008087836 */ /* 0x003fe20000000000 */
[----:B------:R-:W-:Y:S01]  /*26ae0*/  R2UR UR7, R11 ;  /* 0x000000000b0772ca */ /* 0x000fe200000e0000 */
[----:B------:R-:W-:Y:S01]  /*26af0*/  UIADD3.X UR5, URZ, UR37, URZ, UP0, !UPT ;  /* 0x000000253f057290 */ /* 0x000fe200087fe43f */
[----:B------:R-:W-:Y:S02]  /*26b00*/  PLOP3.LUT P1, PT, PT, PT, PT, 0x80, 0x0 ;  /* 0x000000000000781c */ /* 0x000fe40003f2f070 */
[----:B------:R-:W-:-:S11]  /*26b10*/  IADD3 R4, R6, 0x400, RZ ;  /* 0x0000040006047810 */ /* 0x000fd60007ffe0ff */
.L_x_1885:
        /* <DEDUP_REMOVED lines=15> */
.L_x_1886:
        /* <DEDUP_REMOVED lines=15> */
.L_x_1887:
        /* <DEDUP_REMOVED lines=15> */
.L_x_1888:
        /* <DEDUP_REMOVED lines=10> */
.L_x_1872:
[----:B------:R-:W-:Y:S05]  /*26e90*/  BSYNC B1 ;  /* 0x0000000000017941 */ /* 0x000fea0003800000 */
.L_x_1871:
        /* <DEDUP_REMOVED lines=12> */
.L_x_1847:
[----:B------:R-:W-:Y:S05]  /*26f60*/  BSYNC B0 ;  /* 0x0000000000007941 */ /* 0x000fea0003800000 */
.L_x_1846:
[----:B--2---:R-:W2:Y:S01]  /*26f70*/  LDL R7, [R1+0x30] ;  /* 0x0000300001077983 */ /* 0x004ea20000100800 */
[----:B------:R-:W3:Y:S01]  /*26f80*/  LDC R0, c[0x0][0x448] ;  /* 0x00011200ff007b82 */ /* 0x000ee20000000800 */
[----:B------:R-:W-:Y:S07]  /*26f90*/  @!P0 WARPSYNC.ALL ;  /* 0x0000000000008948 */ /* 0x000fee0003800000 */
[----:B------:R-:W-:Y:S01]  /*26fa0*/  @!P0 BAR.SYNC.DEFER_BLOCKING 0xc, 0x180 ;  /* 0x0306000000008b1d */ /* 0x000fe20000010000 */
[----:B---3--:R-:W-:-:S13]  /*26fb0*/  ISETP.NE.AND P1, PT, R0, 0x1, PT ;  /* 0x000000010000780c */ /* 0x008fda0003f25270 */
[----:B------:R-:W3:Y:S08]  /*26fc0*/  @P1 LDC R0, c[0x0][0x44c] ;  /* 0x00011300ff001b82 */ /* 0x000ef00000000800 */
[----:B------:R-:W4:Y:S01]  /*26fd0*/  @P1 LDC R3, c[0x0][0x450] ;  /* 0x00011400ff031b82 */ /* 0x000f220000000800 */
[----:B--2---:R-:W-:-:S04]  /*26fe0*/  VIADD R2, R7, 0x7f ;  /* 0x0000007f07027836 */ /* 0x004fc80000000000 */
[----:B---3--:R-:W-:-:S05]  /*26ff0*/  @P1 IMAD.HI.U32 R0, R2, R0, RZ ;  /* 0x0000000002001227 */ /* 0x008fca00078e00ff */
[----:B----4-:R-:W-:-:S05]  /*27000*/  @P1 SHF.R.U32.HI R2, RZ, R3, R0 ;  /* 0x00000003ff021219 */ /* 0x010fca0000011600 */
[----:B------:R-:W-:Y:S02]  /*27010*/  IMAD.IADD R0, R21, 0x1, R2 ;  /* 0x0000000115007824 */ /* 0x000fe400078e0202 */
[----:B------:R-:W2:Y:S02]  /*27020*/  LDC.64 R2, c[0x0][0x9e0] ;  /* 0x00027800ff027b82 */ /* 0x000ea40000000a00 */
[----:B--2---:R-:W-:Y:S02]  /*27030*/  ISETP.GE.AND P2, PT, R3, 0x1, PT ;  /* 0x000000010300780c */ /* 0x004fe40003f46270 */
[----:B------:R-:W-:-:S11]  /*27040*/  IADD3 R2, R0, R2, RZ ;  /* 0x0000000200027210 */ /* 0x000fd60007ffe0ff */
[----:B------:R-:W-:Y:S05]  /*27050*/  @!P2 BRA `(.L_x_1890) ;  /* 0x000000000048a947 */ /* 0x000fea0003800000 */
[C---:B------:R-:W-:Y:S01]  /*27060*/  ISETP.GT.AND P0, PT, R0.reuse, RZ, PT ;  /* 0x000000ff0000720c */ /* 0x040fe20003f04270 */
[----:B------:R-:W-:Y:S01]  /*27070*/  BSSY B0, `(.L_x_1891) ;  /* 0x000000e000007945 */ /* 0x000fe20003800000 */
[----:B------:R-:W-:-:S11]  /*27080*/  VIADD R6, R0, 0xffffffff ;  /* 0xffffffff00067836 */ /* 0x000fd60000000000 */
[----:B------:R-:W-:Y:S05]  /*27090*/  @P0 BRA `(.L_x_1892) ;  /* 0x00000000001c0947 */ /* 0x000fea0003800000 */
[----:B------:R-:W-:Y:S01]  /*270a0*/  ISETP.NE.AND P0, PT, R3, 0x1, PT ;  /* 0x000000010300780c */ /* 0x000fe20003f05270 */
[----:B------:R-:W-:-:S12]  /*270b0*/  IMAD.MOV R0, RZ, RZ, -R0 ;  /* 0x000000ffff007224 */ /* 0x000fd800078e0a00 */
[----:B-1----:R-:W1:Y:S02]  /*270c0*/  @P0 LDC.64 R4, c[0x0][0x9e8] ;  /* 0x00027a00ff040b82 */ /* 0x002e640000000a00 */
[----:B-1----:R-:W-:-:S05]  /*270d0*/  @P0 IMAD.HI.U32 R4, R0, R4, RZ ;  /* 0x0000000400040227 */ /* 0x002fca00078e00ff */
[----:B------:R-:W-:-:S04]  /*270e0*/  @P0 SHF.R.U32.HI R0, RZ, R5, R4 ;  /* 0x00000005ff000219 */ /* 0x000fc80000011604 */
[----:B------:R-:W-:Y:S01]  /*270f0*/  LOP3.LUT R6, RZ, R0, RZ, 0x33, !PT ;  /* 0x00000000ff067212 */ /* 0x000fe200078e33ff */
[----:B------:R-:W-:Y:S06]  /*27100*/  BRA `(.L_x_1893) ;  /* 0x0000000000107947 */ /* 0x000fec0003800000 */
.L_x_1892:
[----:B------:R-:W-:-:S13]  /*27110*/  ISETP.NE.AND P0, PT, R3, 0x1, PT ;  /* 0x000000010300780c */ /* 0x000fda0003f05270 */
[----:B-1----:R-:W1:Y:S02]  /*27120*/  @P0 LDC.64 R4, c[0x0][0x9e8] ;  /* 0x00027a00ff040b82 */ /* 0x002e640000000a00 */
[----:B-1----:R-:W-:-:S05]  /*27130*/  @P0 IMAD.HI.U32 R4, R6, R4, RZ ;  /* 0x0000000406040227 */ /* 0x002fca00078e00ff */
[----:B------:R-:W-:-:S07]  /*27140*/  @P0 SHF.R.U32.HI R6, RZ, R5, R4 ;  /* 0x00000005ff060219 */ /* 0x000fce0000011604 */
.L_x_1893:
[----:B------:R-:W-:Y:S05]  /*27150*/  BSYNC B0 ;  /* 0x0000000000007941 */ /* 0x000fea0003800000 */
.L_x_1891:
[----:B------:R-:W-:-:S05]  /*27160*/  IMAD R6, R6, R3, R3 ;  /* 0x0000000306067224 */ /* 0x000fca00078e0203 */
[----:B------:R-:W-:-:S07]  /*27170*/  VIMNMX R2, R2, R6, PT ;  /* 0x0000000602027248 */ /* 0x000fce0003fe0100 */
.L_x_1890:
[----:B------:R-:W2:Y:S01]  /*27180*/  LDL R6, [R1+0x5c] ;  /* 0x00005c0001067983 */ /* 0x000ea20000100800 */
[----:B-1----:R-:W1:Y:S01]  /*27190*/  @P1 LDC R4, c[0x0][0x44c] ;  /* 0x00011300ff041b82 */ /* 0x002e620000000800 */
[----:B------:R-:W-:Y:S01]  /*271a0*/  IMAD.MOV.U32 R0, RZ, RZ, R7 ;  /* 0x000000ffff007224 */ /* 0x000fe200078e0007 */
[----:B------:R-:W-:-:S06]  /*271b0*/  ULDC UR4, c[0x0][0x9dc] ;  /* 0x0002770000047ab9 */ /* 0x000fcc0000000800 */
[----:B------:R-:W3:Y:S01]  /*271c0*/  @P1 LDC R5, c[0x0][0x450] ;  /* 0x00011400ff051b82 */ /* 0x000ee20000000800 */
[----:B-1----:R-:W-:-:S05]  /*271d0*/  @P1 IMAD.HI.U32 R4, R7, R4, RZ ;  /* 0x0000000407041227 */ /* 0x002fca00078e00ff */
[----:B---3--:R-:W-:Y:S01]  /*271e0*/  @P1 SHF.R.U32.HI R0, RZ, R5, R4 ;  /* 0x00000005ff001219 */ /* 0x008fe20000011604 */
[----:B------:R-:W-:-:S04]  /*271f0*/  VIADD R4, R2, 0x3f ;  /* 0x0000003f02047836 */ /* 0x000fc80000000000 */
[----:B------:R-:W-:Y:S01]  /*27200*/  IMAD.IADD R2, R20, 0x1, R0 ;  /* 0x0000000114027824 */ /* 0x000fe200078e0200 */
[----:B------:R-:W-:-:S04]  /*27210*/  SHF.R.S32.HI R0, RZ, 0x1f, R4 ;  /* 0x0000001fff007819 */ /* 0x000fc80000011404 */
[----:B------:R-:W-:-:S04]  /*27220*/  LEA.HI R0, R0, R4, RZ, 0x6 ;  /* 0x0000000400007211 */ /* 0x000fc800078f30ff */
[----:B------:R-:W-:Y:S01]  /*27230*/  SHF.R.S32.HI R7, RZ, 0x6, R0 ;  /* 0x00000006ff077819 */ /* 0x000fe20000011400 */
[----:B------:R-:W-:-:S04]  /*27240*/  VIADD R0, R2, -UR4 ;  /* 0x8000000402007c36 */ /* 0x000fc80008000000 */
[----:B------:R1:W-:Y:S01]  /*27250*/  STL [R1+0x60], R7 ;  /* 0x0000600701007387 */ /* 0x0003e20000100800 */
[----:B--2---:R-:W-:Y:S01]  /*27260*/  VIMNMX R6, R6, R7, PT ;  /* 0x0000000706067248 */ /* 0x004fe20003fe0100 */
[----:B-1----:R-:W-:Y:S06]  /*27270*/  @!P2 BRA `(.L_x_1894) ;  /* 0x000000000044a947 */ /* 0x002fec0003800000 */
        /* <DEDUP_REMOVED lines=10> */
.L_x_1896:
[----:B------:R-:W-:-:S13]  /*27320*/  ISETP.NE.AND P0, PT, R3, 0x1, PT ;  /* 0x000000010300780c */ /* 0x000fda0003f05270 */
[----:B------:R-:W1:Y:S02]  /*27330*/  @P0 LDC.64 R4, c[0x0][0x9e8] ;  /* 0x00027a00ff040b82 */ /* 0x000e640000000a00 */
[----:B-1----:R-:W-:-:S05]  /*27340*/  @P0 IMAD.HI.U32 R4, R2, R4, RZ ;  /* 0x0000000402040227 */ /* 0x002fca00078e00ff */
[----:B------:R-:W-:-:S07]  /*27350*/  @P0 SHF.R.U32.HI R2, RZ, R5, R4 ;  /* 0x00000005ff020219 */ /* 0x000fce0000011604 */
.L_x_1897:
[----:B------:R-:W-:Y:S05]  /*27360*/  BSYNC B0 ;  /* 0x0000000000007941 */ /* 0x000fea0003800000 */
.L_x_1895:
[----:B------:R-:W-:-:S05]  /*27370*/  IMAD R2, R2, R3, RZ ;  /* 0x0000000302027224 */ /* 0x000fca00078e02ff */
[----:B------:R-:W-:-:S07]  /*27380*/  VIMNMX R0, R0, R2, !PT ;  /* 0x0000000200007248 */ /* 0x000fce0007fe0100 */
.L_x_1894:
[----:B------:R-:W-:Y:S01]  /*27390*/  SHF.R.S32.HI R2, RZ, 0x1f, R0 ;  /* 0x0000001fff027819 */ /* 0x000fe20000011400 */
[----:B------:R-:W-:Y:S01]  /*273a0*/  BSSY B0, `(.L_x_1898) ;  /* 0x0000026000007945 */ /* 0x000fe20003800000 */
[----:B------:R-:W-:Y:S02]  /*273b0*/  ISETP.NE.AND P1, PT, R17, RZ, PT ;  /* 0x000000ff1100720c */ /* 0x000fe40003f25270 */
[----:B------:R-:W-:-:S04]  /*273c0*/  LEA.HI R2, R2, R0, RZ, 0x6 ;  /* 0x0000000002027211 */ /* 0x000fc800078f30ff */
[----:B------:R-:W-:-:S04]  /*273d0*/  SHF.R.S32.HI R2, RZ, 0x6, R2 ;  /* 0x00000006ff027819 */ /* 0x000fc80000011402 */
[----:B------:R-:W-:-:S03]  /*273e0*/  VIMNMX R8, RZ, R2, !PT ;  /* 0x00000002ff087248 */ /* 0x000fc60007fe0100 */
[----:B------:R-:W1:Y:S01]  /*273f0*/  @!P1 LDC R17, c[0x0][0x9f0] ;  /* 0x00027c00ff119b82 */ /* 0x000e620000000800 */
[----:B------:R-:W-:Y:S01]  /*27400*/  ISETP.GT.AND P0, PT, R6, R8, PT ;  /* 0x000000080600720c */ /* 0x000fe20003f04270 */
[----:B------:R2:W-:Y:S04]  /*27410*/  STL [R1+0x38], R8 ;  /* 0x0000380801007387 */ /* 0x0005e80000100800 */
[----:B------:R2:W-:Y:S08]  /*27420*/  STL [R1+0x40], RZ ;  /* 0x000040ff01007387 */ /* 0x0005f00000100800 */
[----:B--2---:R-:W-:Y:S05]  /*27430*/  @!P0 BRA `(.L_x_1899) ;  /* 0x0000000000708947 */ /* 0x004fea0003800000 */
[----:B-1----:R-:W-:-:S04]  /*27440*/  IABS R0, R17 ;  /* 0x0000001100007213 */ /* 0x002fc80000000000 */
[----:B------:R-:W1:Y:S08]  /*27450*/  I2F.RP R2, R0 ;  /* 0x0000000000027306 */ /* 0x000e700000209400 */
[----:B-1----:R-:W1:Y:S02]  /*27460*/  MUFU.RCP R2, R2 ;  /* 0x0000000200027308 */ /* 0x002e640000001000 */
[----:B-1----:R-:W-:-:S06]  /*27470*/  VIADD R2, R2, 0xffffffe ;  /* 0x0ffffffe02027836 */ /* 0x002fcc0000000000 */
[----:B------:R-:W1:Y:S02]  /*27480*/  F2I.FTZ.U32.TRUNC.NTZ R3, R2 ;  /* 0x0000000200037305 */ /* 0x000e64000021f000 */
[----:B-1----:R-:W-:-:S05]  /*27490*/  IADD3 R2, RZ, -R3, RZ ;  /* 0x80000003ff027210 */ /* 0x002fca0007ffe0ff */
[----:B------:R-:W-:Y:S02]  /*274a0*/  IMAD R4, R2, R0, RZ ;  /* 0x0000000002047224 */ /* 0x000fe400078e02ff */
[----:B------:R-:W-:-:S04]  /*274b0*/  IMAD.MOV.U32 R2, RZ, RZ, RZ ;  /* 0x000000ffff027224 */ /* 0x000fc800078e00ff */
[----:B------:R-:W-:Y:S01]  /*274c0*/  IMAD.HI.U32 R7, R3, R4, R2 ;  /* 0x0000000403077227 */ /* 0x000fe200078e0002 */
[----:B------:R-:W-:Y:S02]  /*274d0*/  IADD3 R4, R17, -0x1, R6 ;  /* 0xffffffff11047810 */ /* 0x000fe40007ffe006 */
[----:B------:R-:W-:-:S03]  /*274e0*/  IABS R2, R17 ;  /* 0x0000001100027213 */ /* 0x000fc60000000000 */
[----:B------:R-:W-:Y:S02]  /*274f0*/  IMAD.IADD R4, R4, 0x1, -R8 ;  /* 0x0000000104047824 */ /* 0x000fe400078e0a08 */
[----:B------:R-:W-:-:S03]  /*27500*/  IMAD.MOV R2, RZ, RZ, -R2 ;  /* 0x000000ffff027224 */ /* 0x000fc600078e0a02 */
[----:B------:R-:W-:Y:S01]  /*27510*/  IABS R3, R4 ;  /* 0x0000000400037213 */ /* 0x000fe20000000000 */
[----:B------:R-:W-:Y:S01]  /*27520*/  IMAD.MOV.U32 R5, RZ, RZ, R2 ;  /* 0x000000ffff057224 */ /* 0x000fe200078e0002 */
        /* <DEDUP_REMOVED lines=13> */
.L_x_1899:
[----:B------:R-:W-:Y:S05]  /*27600*/  BSYNC B0 ;  /* 0x0000000000007941 */ /* 0x000fea0003800000 */
.L_x_1898:
[----:B------:R-:W3:Y:S04]  /*27610*/  LDL R0, [R1+0x40] ;  /* 0x0000400001007983 */ /* 0x000ee80000100800 */
[----:B--2---:R-:W3:Y:S01]  /*27620*/  LDL R2, [R1+0x54] ;  /* 0x0000540001027983 */ /* 0x004ee20000100800 */
[----:B------:R-:W-:Y:S01]  /*27630*/  BSSY B7, `(.L_x_1900) ;  /* 0x00004ce000077945 */ /* 0x000fe20003800000 */
[----:B---3--:R-:W-:-:S05]  /*27640*/  IMAD R2, R2, R0, R8 ;  /* 0x0000000002027224 */ /* 0x008fca00078e0208 */
[----:B------:R-:W-:Y:S01]  /*27650*/  VIADDMNMX R0, R2, R0, R6, PT ;  /* 0x0000000002007246 */ /* 0x000fe20003800106 */
[----:B------:R2:W-:Y:S03]  /*27660*/  STL [R1+0x2c], R2 ;  /* 0x00002c0201007387 */ /* 0x0005e60000100800 */
[----:B------:R-:W-:Y:S01]  /*27670*/  ISETP.GT.AND P0, PT, R0, R2, PT ;  /* 0x000000020000720c */ /* 0x000fe20003f04270 */
[----:B------:R2:W-:-:S12]  /*27680*/  STL [R1+0x44], R0 ;  /* 0x0000440001007387 */ /* 0x0005d80000100800 */
[----:B--2---:R-:W-:Y:S05]  /*27690*/  @P0 BRA `(.L_x_1901) ;  /* 0x00000000004c0947 */ /* 0x004fea0003800000 */
[----:B------:R-:W2:Y:S02]  /*276a0*/  S2R R0, SR_TID.X ;  /* 0x0000000000007919 */ /* 0x000ea40000002100 */
[----:B--2---:R-:W-:-:S04]  /*276b0*/  LOP3.LUT R0, R0, 0x7f, RZ, 0xc0, !PT ;  /* 0x0000007f00007812 */ /* 0x004fc800078ec0ff */
[----:B------:R-:W-:-:S13]  /*276c0*/  ISETP.NE.AND P0, PT, R0, RZ, PT ;  /* 0x000000ff0000720c */ /* 0x000fda0003f05270 */
[----:B------:R-:W-:Y:S05]  /*276d0*/  @P0 BRA `(.L_x_1902) ;  /* 0x0000004c000c0947 */ /* 0x000fea0003800000 */
[----:B------:R-:W2:Y:S01]  /*276e0*/  S2R R3, SR_LANEID ;  /* 0x0000000000037919 */ /* 0x000ea20000000000 */
[----:B------:R-:W-:Y:S01]  /*276f0*/  VOTEU.ANY UR4, UPT, PT ;  /* 0x0000000000047886 */ /* 0x000fe200038e0100 */
[----:B------:R-:W3:Y:S01]  /*27700*/  LDC.64 R4, c[0x0][0xc60] ;  /* 0x00031800ff047b82 */ /* 0x000ee20000000a00 */
[----:B------:R-:W2:Y:S01]  /*27710*/  FLO.U32 R0, UR4 ;  /* 0x0000000400007d00 */ /* 0x000ea200080e0000 */
[----:B------:R-:W-:-:S07]  /*27720*/  ULDC.64 UR6, c[0x0][0x208] ;  /* 0x0000820000067ab9 */ /* 0x000fce0000000a00 */
[----:B------:R-:W3:Y:S01]  /*27730*/  POPC R2, UR4 ;  /* 0x0000000400027d09 */ /* 0x000ee20008000000 */
[----:B--2---:R-:W-:-:S13]  /*27740*/  ISETP.EQ.U32.AND P0, PT, R0, R3, PT ;  /* 0x000000030000720c */ /* 0x004fda0003f02070 */
[----:B---3--:R-:W2:Y:S01]  /*27750*/  @P0 ATOMG.E.ADD.STRONG.GPU PT, R5, desc[UR6][R4.64], R2 ;  /* 0x00000002040509a8 */ /* 0x008ea200081ee1c6 */
[----:B------:R-:W3:Y:S02]  /*27760*/  S2R R3, SR_LTMASK ;  /* 0x0000000000037919 */ /* 0x000ee40000003900 */
[----:B---3--:R-:W-:-:S06]  /*27770*/  LOP3.LUT R3, R3, UR4, RZ, 0xc0, !PT ;  /* 0x0000000403037c12 */ /* 0x008fcc000f8ec0ff */
[----:B------:R-:W3:Y:S01]  /*27780*/  POPC R3, R3 ;  /* 0x0000000300037309 */ /* 0x000ee20000000000 */
[----:B--2---:R-:W3:Y:S02]  /*27790*/  SHFL.IDX PT, R0, R5, R0, 0x1f ;  /* 0x00001f0005007589 */ /* 0x004ee400000e0000 */
[----:B---3--:R-:W-:-:S05]  /*277a0*/  IADD3 R0, R0, UR38, R3 ;  /* 0x0000002600007c10 */ /* 0x008fca000fffe003 */
[----:B------:R3:W-:Y:S01]  /*277b0*/  STL [R1], R0 ;  /* 0x0000000001007387 */ /* 0x0007e20000100800 */
[----:B------:R-:W-:Y:S05]  /*277c0*/  BRA `(.L_x_1902) ;  /* 0x0000004800d07947 */ /* 0x000fea0003800000 */
.L_x_1901:
        /* <DEDUP_REMOVED lines=9> */
[----:B------:R-:W-:Y:S01]  /*27860*/  MOV R8, 0x70 ;  /* 0x0000007000087802 */ /* 0x000fe20000000f00 */
[----:B------:R-:W2:Y:S01]  /*27870*/  LDC.64 R2, c[0x4][R2] ;  /* 0x0100000002027b82 */ /* 0x000ea20000000a00 */
[----:B------:R-:W-:Y:S02]  /*27880*/  IMAD.U32 R5, RZ, RZ, UR7 ;  /* 0x00000007ff057e24 */ /* 0x000fe4000f8e00ff */
[----:B------:R-:W-:Y:S02]  /*27890*/  IMAD.U32 R6, RZ, RZ, UR8 ;  /* 0x00000008ff067e24 */ /* 0x000fe4000f8e00ff */
[----:B------:R-:W-:-:S02]  /*278a0*/  IMAD.U32 R7, RZ, RZ, UR9 ;  /* 0x00000009ff077e24 */ /* 0x000fc4000f8e00ff */
[----:B------:R-:W-:Y:S02]  /*278b0*/  IMAD.U32 R10, RZ, RZ, UR4 ;  /* 0x00000004ff0a7e24 */ /* 0x000fe4000f8e00ff */
[----:B------:R-:W-:Y:S02]  /*278c0*/  IMAD.U32 R11, RZ, RZ, UR5 ;  /* 0x00000005ff0b7e24 */ /* 0x000fe4000f8e00ff */
[----:B------:R-:W-:Y:S02]  /*278d0*/  IMAD.MOV.U32 R12, RZ, RZ, 0x1 ;  /* 0x00000001ff0c7424 */ /* 0x000fe400078e00ff */
[----:B------:R-:W-:-:S07]  /*278e0*/  IMAD.MOV.U32 R13, RZ, RZ, RZ ;  /* 0x000000ffff0d7224 */ /* 0x000fce00078e00ff */
[----:B------:R-:W-:-:S07]  /*278f0*/  LEPC R20, `(.L_x_1904) ;  /* 0x000000001014794e */ /* 0x000fce0000000000 */
[----:B012---:R-:W-:Y:S05]  /*27900*/  CALL.ABS.NOINC R2 ;  /* 0x0000000002007343 */ /* 0x007fea0003c00000 */
.L_x_1904:
[----:B------:R-:W-:Y:S05]  /*27910*/  BSYNC B6 ;  /* 0x0000000000067941 */ /* 0x000fea0003800000 */
.L_x_1903:
[----:B------:R-:W-:Y:S01]  /*27920*/  VIADD R0, R18, 0x400 ;  /* 0x0000040012007836 */ /* 0x000fe20000000000 */
[----:B------:R-:W-:Y:S04]  /*27930*/  BSSY B6, `(.L_x_1905) ;  /* 0x0000022000067945 */ /* 0x000fe80003800000 */
[----:B------:R-:W-:-:S13]  /*27940*/  LOP3.LUT P0, RZ, R0, 0x3ff, RZ, 0xc0, !PT ;  /* 0x000003ff00ff7812 */ /* 0x000fda000780c0ff */
[----:B------:R-:W-:Y:S05]  /*27950*/  @!P0 BRA `(.L_x_1906) ;  /* 0x00000000007c8947 */ /* 0x000fea0003800000 */
[----:B-1----:R-:W-:Y:S01]  /*27960*/  MOV R17, 0x0 ;  /* 0x0000000000117802 */ /* 0x002fe20000000f00 */
[----:B------:R-:W-:Y:S01]  /*27970*/  ULDC.64 UR6, c[0x4][0xa8] ;  /* 0x01002a0000067ab9 */ /* 0x000fe20000000a00 */
[----:B------:R-:W-:Y:S01]  /*27980*/  ULDC.64 UR8, c[0x4][0xb0] ;  /* 0x01002c0000087ab9 */ /* 0x000fe20000000a00 */
[----:B------:R-:W-:Y:S01]  /*27990*/  ULDC.64 UR4, c[0x4][0x38] ;  /* 0x01000e0000047ab9 */ /* 0x000fe20000000a00 */
[----:B------:R1:W2:Y:S01]  /*279a0*/  LDC.64 R2, c[0x4][R17] ;  /* 0x0100000011027b82 */ /* 0x0002a20000000a00 */
        /* <DEDUP_REMOVED lines=8> */
[----:B-1----:R-:W-:-:S07]  /*27a30*/  IMAD.MOV.U32 R13, RZ, RZ, RZ ;  /* 0x000000ffff0d7224 */ /* 0x002fce00078e00ff */
[----:B------:R-:W-:-:S07]  /*27a40*/  LEPC R20, `(.L_x_1907) ;  /* 0x000000001014794e */ /* 0x000fce0000000000 */
[----:B0-2---:R-:W-:Y:S05]  /*27a50*/  CALL.ABS.NOINC R2 ;  /* 0x0000000002007343 */ /* 0x005fea0003c00000 */
.L_x_1907:
        /* <DEDUP_REMOVED lines=15> */
.L_x_1906:
[----:B------:R-:W-:Y:S05]  /*27b50*/  BSYNC B6 ;  /* 0x0000000000067941 */ /* 0x000fea0003800000 */
.L_x_1905:
[----:B------:R-:W2:Y:S01]  /*27b60*/  LDL R0, [R1+0xc] ;  /* 0x00000c0001007983 */ /* 0x000ea20000100800 */
[----:B------:R-:W-:Y:S02]  /*27b70*/  ULDC.64 UR4, c[0x0][0x9f8] ;  /* 0x00027e0000047ab9 */ /* 0x000fe40000000a00 */
[----:B------:R-:W-:Y:S01]  /*27b80*/  ISETP.NE.U32.AND P0, PT, RZ, UR4, PT ;  /* 0x00000004ff007c0c */ /* 0x000fe2000bf05070 */
[----:B-1----:R-:W3:Y:S01]  /*27b90*/  LDL R17, [R1+0x44] ;  /* 0x0000440001117983 */ /* 0x002ee20000100800 */
[----:B------:R-:W-:Y:S02]  /*27ba0*/  ULDC.64 UR6, c[0x0][0x208] ;  /* 0x0000820000067ab9 */ /* 0x000fe40000000a00 */
[----:B------:R-:W-:Y:S01]  /*27bb0*/  ISETP.NE.AND.EX P0, PT, RZ, UR5, PT, P0 ;  /* 0x00000005ff007c0c */ /* 0x000fe2000bf05300 */
[----:B------:R-:W-:-:S12]  /*27bc0*/  ULDC.64 UR4, c[0x0][0xa08] ;  /* 0x0002820000047ab9 */ /* 0x000fd80000000a00 */
[----:B------:R-:W1:Y:S01]  /*27bd0*/  @P0 LDC.64 R2, c[0x0][0x9f8] ;  /* 0x00027e00ff020b82 */ /* 0x000e620000000a00 */
[----:B--2---:R-:W-:Y:S02]  /*27be0*/  IMAD.MOV.U32 R7, RZ, RZ, R0 ;  /* 0x000000ffff077224 */ /* 0x004fe400078e0000 */
[----:B-1----:R-:W-:-:S05]  /*27bf0*/  @P0 IMAD.WIDE R2, R0, 0x4, R2 ;  /* 0x0000000400020825 */ /* 0x002fca00078e0202 */
[----:B------:R1:W2:Y:S01]  /*27c00*/  @P0 LDG.E R7, desc[UR6][R2.64] ;  /* 0x0000000602070981 */ /* 0x0002a2000c1e1900 */
[----:B---3--:R-:W-:Y:S01]  /*27c10*/  VIADD R0, R17, 0xffffffff ;  /* 0xffffffff11007836 */ /* 0x008fe20000000000 */
[----:B-1----:R-:W1:Y:S02]  /*27c20*/  LDC.64 R2, c[0x0][0x418] ;  /* 0x00010600ff027b82 */ /* 0x002e640000000a00 */
[----:B-1----:R-:W-:Y:S01]  /*27c30*/  LOP3.LUT P0, RZ, R2, UR4, RZ, 0xfc, !PT ;  /* 0x0000000402ff7c12 */ /* 0x002fe2000f80fcff */
[----:B------:R-:W-:-:S03]  /*27c40*/  UMOV UR4, 0xffffffff ;  /* 0xffffffff00047882 */ /* 0x000fc60000000000 */
[----:B------:R-:W-:Y:S02]  /*27c50*/  LOP3.LUT P0, RZ, R3, UR5, RZ, 0xfc, P0 ;  /* 0x0000000503ff7c12 */ /* 0x000fe4000800fcff */
[----:B--2---:R-:W-:Y:S01]  /*27c60*/  SHF.R.S32.HI R8, RZ, 0x1f, R7 ;  /* 0x0000001fff087819 */ /* 0x004fe20000011407 */
[----:B------:R1:W-:Y:S01]  /*27c70*/  STL [R1+0x8], R7 ;  /* 0x0000080701007387 */ /* 0x0003e20000100800 */
[----:B------:R-:W-:-:S03]  /*27c80*/  SEL R17, R7, RZ, !P0 ;  /* 0x000000ff07117207 */ /* 0x000fc60004000000 */
[----:B------:R1:W-:Y:S01]  /*27c90*/  STL [R1+0x24], R8 ;  /* 0x0000240801007387 */ /* 0x0003e20000100800 */
[----:B------:R-:W-:Y:S05]  /*27ca0*/  BRA.DIV UR4, `(.L_x_1908) ;  /* 0x00000072047c7947 */ /* 0x000fea000b800000 */
[----:B------:R-:W2:Y:S02]  /*27cb0*/  S2R R4, SR_TID.X ;  /* 0x0000000000047919 */ /* 0x000ea40000002100 */
[----:B--2---:R-:W-:-:S04]  /*27cc0*/  SHF.R.U32.HI R4, RZ, 0x5, R4 ;  /* 0x00000005ff047819 */ /* 0x004fc80000011604 */
[----:B------:R-:W-:-:S05]  /*27cd0*/  LOP3.LUT R4, R4, 0x3, RZ, 0xc0, !PT ;  /* 0x0000000304047812 */ /* 0x000fca00078ec0ff */
[----:B------:R2:W3:Y:S02]  /*27ce0*/  SHFL.IDX PT, R14, R4, RZ, 0x1f ;  /* 0x00001fff040e7589 */ /* 0x0004e400000e0000 */
.L_x_2086:
[----:B--2---:R-:W2:Y:S01]  /*27cf0*/  LDL.LU R4, [R1+0x20] ;  /* 0x0000200001047983 */ /* 0x004ea20000300800 */
[----:B------:R-:W-:Y:S02]  /*27d00*/  PLOP3.LUT P1, PT, PT, PT, PT, 0x8, 0x0 ;  /* 0x000000000000781c */ /* 0x000fe40003f2e170 */
[----:B---3--:R-:W-:Y:S01]  /*27d10*/  ISETP.NE.AND P0, PT, R14, RZ, PT ;  /* 0x000000ff0e00720c */ /* 0x008fe20003f05270 */
[----:B------:R3:W-:Y:S01]  /*27d20*/  STL [R1+0x4], R0 ;  /* 0x0000040001007387 */ /* 0x0007e20000100800 */
[----:B--2---:R-:W-:-:S09]  /*27d30*/  LOP3.LUT R4, R4, 0xfffffffe, RZ, 0xc0, !PT ;  /* 0xfffffffe04047812 */ /* 0x004fd200078ec0ff */
[----:B------:R-:W-:-:S05]  /*27d40*/  @P1 LOP3.LUT R4, R4, 0x1, RZ, 0xfc, !PT ;  /* 0x0000000104041812 */ /* 0x000fca00078efcff */
[----:B------:R3:W-:Y:S01]  /*27d50*/  STL [R1+0x20], R4 ;  /* 0x0000200401007387 */ /* 0x0007e20000100800 */
[----:B------:R-:W-:Y:S05]  /*27d60*/  @P0 BRA `(.L_x_1909) ;  /* 0x00000004004c0947 */ /* 0x000fea0003800000 */
[----:B------:R-:W-:-:S03]  /*27d70*/  UMOV UR4, 0xffffffff ;  /* 0xffffffff00047882 */ /* 0x000fc60000000000 */
[----:B------:R-:W-:Y:S05]  /*27d80*/  BRA.DIV UR4, `(.L_x_1910) ;  /* 0x0000007204787947 */ /* 0x000fea000b800000 */
[----:B------:R-:W-:-:S13]  /*27d90*/  ELECT P6, URZ, PT ;  /* 0x00000000003f782f */ /* 0x000fda00038c0000 */
.L_x_2089:
[----:B------:R-:W-:Y:S05]  /*27da0*/  @!P6 BRA `(.L_x_1909) ;  /* 0x00000004003ce947 */ /* 0x000fea0003800000 */
[----:B------:R-:W-:-:S04]  /*27db0*/  ISETP.NE.U32.AND P0, PT, R2, RZ, PT ;  /* 0x000000ff0200720c */ /* 0x000fc80003f05070 */
[----:B------:R-:W-:-:S13]  /*27dc0*/  ISETP.NE.AND.EX P0, PT, R3, RZ, PT, P0 ;  /* 0x000000ff0300720c */ /* 0x000fda0003f05300 */
[----:B------:R-:W-:Y:S05]  /*27dd0*/  @!P0 BRA `(.L_x_1911) ;  /* 0x0000000000548947 */ /* 0x000fea0003800000 */
[----:B------:R-:W2:Y:S01]  /*27de0*/  LDC R6, c[0x0][0x43c] ;  /* 0x00010f00ff067b82 */ /* 0x000ea20000000800 */
[----:B------:R-:W-:Y:S01]  /*27df0*/  MOV R9, R0 ;  /* 0x0000000000097202 */ /* 0x000fe20000000f00 */
[----:B------:R-:W-:Y:S01]  /*27e00*/  ULDC.64 UR4, c[0x0][0x428] ;  /* 0x00010a0000047ab9 */ /* 0x000fe20000000a00 */
[----:B------:R-:W-:-:S03]  /*27e10*/  ULDC.64 UR6, c[0x0][0x208] ;  /* 0x0000820000067ab9 */ /* 0x000fc60000000a00 */
[----:B---3--:R-:W-:Y:S01]  /*27e20*/  IMAD.MOV.U32 R0, RZ, RZ, R9 ;  /* 0x000000ffff007224 */ /* 0x008fe200078e0009 */
        /* <DEDUP_REMOVED lines=16> */
.L_x_1911:
[----:B--2---:R-:W2:Y:S01]  /*27f30*/  LDL R2, [R1+0x10] ;  /* 0x0000100001027983 */ /* 0x004ea20000100800 */
[----:B---3--:R-:W-:Y:S01]  /*27f40*/  IMAD R0, R19, 0x8, R18 ;  /* 0x0000000813007824 */ /* 0x008fe200078e0212 */
[----:B--2---:R-:W-:-:S04]  /*27f50*/  SHF.L.U32 R2, R2, 0x1f, RZ ;  /* 0x0000001f02027819 */ /* 0x004fc800000006ff */
[----:B------:R-:W2:Y:S02]  /*27f60*/  SYNCS.PHASECHK.TRANS64.TRYWAIT P0, [R0+URZ+0x30840], R2 ;  /* 0x03084002000075a7 */ /* 0x000ea4000800017f */
[----:B--2---:R-:W-:Y:S05]  /*27f70*/  @!P0 BRA `(.L_x_1912) ;  /* 0x00000070001c8947 */ /* 0x004fea0003800000 */
.L_x_2090:
        /* <DEDUP_REMOVED lines=11> */
.L_x_1913:
[----:B--2---:R-:W2:Y:S04]  /*28030*/  LDL R2, [R1+0x14] ;  /* 0x0000140001027983 */ /* 0x004ea80000100800 */
        /* <DEDUP_REMOVED lines=23> */
[----:B---3--:R-:W-:Y:S01]  /*281b0*/  UMOV UR8, UR15 ;  /* 0x0000000f00087c82 */ /* 0x008fe20008000000 */
[----:B------:R-:W-:Y:S01]  /*281c0*/  UMOV UR10, UR17 ;  /* 0x00000011000a7c82 */ /* 0x000fe20008000000 */
[----:B------:R-:W-:Y:S01]  /*281d0*/  UMOV UR15, 0x80 ;  /* 0x00000080000f7882 */ /* 0x000fe20000000000 */
[----:B------:R3:W-:Y:S02]  /*281e0*/  UTMALDG.4D [UR8], [UR4], desc[UR6] ;  /* 0x00000608040075b4 */ /* 0x0007e40008019000 */
[----:B---3--:R-:W-:Y:S01]  /*281f0*/  UMOV UR8, UR16 ;  /* 0x0000001000087c82 */ /* 0x008fe20008000000 */
[----:B------:R-:W-:Y:S01]  /*28200*/  UMOV UR10, UR15 ;  /* 0x0000000f000a7c82 */ /* 0x000fe20008000000 */
[----:B------:R-:W-:Y:S01]  /*28210*/  UMOV UR15, 0xc0 ;  /* 0x000000c0000f7882 */ /* 0x000fe20000000000 */
[----:B------:R3:W-:Y:S02]  /*28220*/  UTMALDG.4D [UR8], [UR4], desc[UR6] ;  /* 0x00000608040075b4 */ /* 0x0007e40008019000 */
[----:B---3--:R-:W-:Y:S01]  /*28230*/  UMOV UR8, UR14 ;  /* 0x0000000e00087c82 */ /* 0x008fe20008000000 */
[----:B------:R-:W-:-:S02]  /*28240*/  UMOV UR10, UR15 ;  /* 0x0000000f000a7c82 */ /* 0x000fc40008000000 */
[----:B------:R4:W-:Y:S01]  /*28250*/  UTMALDG.4D [UR8], [UR4], desc[UR6] ;  /* 0x00000608040075b4 */ /* 0x0009e20008019000 */
[----:B--2---:R-:W-:-:S04]  /*28260*/  LOP3.LUT R2, R2, 0xfffffffe, RZ, 0xc0, !PT ;  /* 0xfffffffe02027812 */ /* 0x004fc800078ec0ff */
[----:B------:R-:W-:-:S05]  /*28270*/  @P0 LOP3.LUT R2, R2, 0x1, RZ, 0xfc, !PT ;  /* 0x0000000102020812 */ /* 0x000fca00078efcff */
[----:B------:R4:W-:Y:S01]  /*28280*/  STL [R1+0x20], R2 ;  /* 0x0000200201007387 */ /* 0x0009e20000100800 */
[----:B------:R-:W-:Y:S01]  /*28290*/  NOP ;  /* 0x0000000000007918 */ /* 0x000fe20000000000 */
.L_x_1909:
[----:B------:R-:W3:Y:S01]  /*282a0*/  LDL.LU R3, [R1+0x48] ;  /* 0x0000480001037983 */ /* 0x000ee20000300800 */
[----:B------:R-:W-:Y:S05]  /*282b0*/  WARPSYNC.ALL ;  /* 0x0000000000007948 */ /* 0x000fea0003800000 */
[----:B----4-:R-:W-:Y:S01]  /*282c0*/  ULDC.64 UR4, c[0x0][0x298] ;  /* 0x0000a60000047ab9 */ /* 0x010fe20000000a00 */
[----:B------:R-:W-:Y:S01]  /*282d0*/  BSSY B6, `(.L_x_1914) ;  /* 0x000001c000067945 */ /* 0x000fe20003800000 */
[----:B------:R-:W-:Y:S01]  /*282e0*/  BAR.SYNC.DEFER_BLOCKING 0x8, 0x180 ;  /* 0x0206000000007b1d */ /* 0x000fe20000010000 */
[----:B---3--:R-:W-:Y:S01]  /*282f0*/  SHF.R.S32.HI R0, RZ, 0x1f, R3 ;  /* 0x0000001fff007819 */ /* 0x008fe20000011403 */
[----:B------:R-:W-:-:S04]  /*28300*/  IMAD.WIDE.U32 R4, R3, UR4, RZ ;  /* 0x0000000403047c25 */ /* 0x000fc8000f8e00ff */
[----:B------:R-:W-:Y:S01]  /*28310*/  IMAD R2, R0, UR4, RZ ;  /* 0x0000000400027c24 */ /* 0x000fe2000f8e02ff */
[----:B------:R-:W-:Y:S01]  /*28320*/  IADD3 R0, R18, 0x10400, RZ ;  /* 0x0001040012007810 */ /* 0x000fe20007ffe0ff */
[----:B------:R2:W-:Y:S02]  /*28330*/  STL.64 [R1+0x48], R4 ;  /* 0x0000480401007387 */ /* 0x0005e40000100a00 */
[----:B------:R-:W-:Y:S01]  /*28340*/  IMAD R2, R3, UR5, R2 ;  /* 0x0000000503027c24 */ /* 0x000fe2000f8e0202 */
[----:B------:R-:W-:-:S03]  /*28350*/  LOP3.LUT P0, RZ, R0, 0x3ff, RZ, 0xc0, !PT ;  /* 0x000003ff00ff7812 */ /* 0x000fc6000780c0ff */
[----:B------:R-:W-:-:S05]  /*28360*/  IMAD.IADD R0, R5, 0x1, R2 ;  /* 0x0000000105007824 */ /* 0x000fca00078e0202 */
[----:B------:R2:W-:Y:S05]  /*28370*/  STL [R1+0x50], R0 ;  /* 0x0000500001007387 */ /* 0x0005ea0000100800 */
[----:B------:R-:W-:Y:S05]  /*28380*/  @!P0 BRA `(.L_x_1915) ;  /* 0x0000000000408947 */ /* 0x000fea0003800000 */
[----:B------:R-:W-:Y:S01]  /*28390*/  MOV R2, 0x0 ;  /* 0x0000000000027802 */ /* 0x000fe20000000f00 */
[----:B------:R-:W-:Y:S01]  /*283a0*/  ULDC.64 UR4, c[0x4][0xa8] ;  /* 0x01002a0000047ab9 */ /* 0x000fe20000000a00 */
[----:B------:R-:W-:Y:S01]  /*283b0*/  ULDC.64 UR6, c[0x4][0xb0] ;  /* 0x01002c0000067ab9 */ /* 0x000fe20000000a00 */
[----:B------:R-:W-:Y:S01]  /*283c0*/  ULDC.64 UR8, c[0x4][0x20] ;  /* 0x0100080000087ab9 */ /* 0x000fe20000000a00 */
[----:B--2---:R-:W-:Y:S01]  /*283d0*/  IMAD.U32 R4, RZ, RZ, UR4 ;  /* 0x00000004ff047e24 */ /* 0x004fe2000f8e00ff */
[----:B-1----:R-:W-:Y:S01]  /*283e0*/  MOV R8, 0x70 ;  /* 0x0000007000087802 */ /* 0x002fe20000000f00 */
[----:B------:R-:W1:Y:S01]  /*283f0*/  LDC.64 R2, c[0x4][R2] ;  /* 0x0100000002027b82 */ /* 0x000e620000000a00 */
        /* <DEDUP_REMOVED lines=8> */
[----:B01----:R-:W-:Y:S05]  /*28480*/  CALL.ABS.NOINC R2 ;  /* 0x0000000002007343 */ /* 0x003fea0003c00000 */
.L_x_1915:
[----:B------:R-:W-:Y:S05]  /*28490*/  BSYNC B6 ;  /* 0x0000000000067941 */ /* 0x000fea0003800000 */
.L_x_1914:
[----:B--2---:R-:W2:Y:S01]  /*284a0*/  LDL.LU R0, [R1+0x50] ;  /* 0x0000500001007983 */ /* 0x004ea20000300800 */
[----:B------:R-:W-:Y:S01]  /*284b0*/  ULDC.64 UR6, c[0x0][0xa00] ;  /* 0x0002800000067ab9 */ /* 0x000fe20000000a00 */
[----:B-1----:R-:W1:Y:S01]  /*284c0*/  LDC R7, c[0x0][0x448] ;  /* 0x00011200ff077b82 */ /* 0x002e620000000800 */
[----:B------:R-:W-:Y:S01]  /*284d0*/  ULDC.64 UR4, c[0x0][0x2d8] ;  /* 0x0000b60000047ab9 */ /* 0x000fe20000000a00 */
[----:B------:R-:W2:Y:S04]  /*284e0*/  LDL.LU.64 R2, [R1+0x48] ;  /* 0x0000480001027983 */ /* 0x000ea80000300a00 */
[----:B------:R-:W3:Y:S04]  /*284f0*/  LDL R5, [R1+0xc] ;  /* 0x00000c0001057983 */ /* 0x000ee80000100800 */
[----:B------:R-:W4:Y:S01]  /*28500*/  LDL R8, [R1+0x30] ;  /* 0x0000300001087983 */ /* 0x000f220000100800 */
[----:B------:R-:W-:-:S04]  /*28510*/  ISETP.NE.U32.AND P0, PT, RZ, UR6, PT ;  /* 0x00000006ff007c0c */ /* 0x000fc8000bf05070 */
[----:B------:R-:W-:Y:S01]  /*28520*/  ISETP.NE.AND.EX P0, PT, RZ, UR7, PT, P0 ;  /* 0x00000007ff007c0c */ /* 0x000fe2000bf05300 */
[----:B------:R-:W0:Y:S02]  /*28530*/  S2R R9, SR_TID.X ;  /* 0x0000000000097919 */ /* 0x000e240000002100 */
[----:B0-----:R-:W-:Y:S02]  /*28540*/  IMAD.SHL.U32 R9, R9, 0x10, RZ ;  /* 0x0000001009097824 */ /* 0x001fe400078e00ff */
[----:B--2---:R-:W-:Y:S01]  /*28550*/  IMAD.MOV.U32 R3, RZ, RZ, R0 ;  /* 0x000000ffff037224 */ /* 0x004fe200078e0000 */
[----:B---3--:R-:W-:-:S04]  /*28560*/  SHF.R.S32.HI R0, RZ, 0x1f, R5 ;  /* 0x0000001fff007819 */ /* 0x008fc80000011405 */
[----:B------:R-:W-:Y:S02]  /*28570*/  SEL R4, R0, RZ, !P0 ;  /* 0x000000ff00047207 */ /* 0x000fe40004000000 */
[----:B------:R-:W-:Y:S02]  /*28580*/  SEL R0, R5, RZ, !P0 ;  /* 0x000000ff05007207 */ /* 0x000fe40004000000 */
[----:B------:R-:W0:Y:S01]  /*28590*/  S2R R5, SR_TID.X ;  /* 0x0000000000057919 */ /* 0x000e220000002100 */
[----:B-1----:R-:W-:Y:S01]  /*285a0*/  ISETP.NE.AND P0, PT, R7, 0x1, PT ;  /* 0x000000010700780c */ /* 0x002fe20003f05270 */
[----:B------:R-:W-:-:S04]  /*285b0*/  IMAD.WIDE.U32 R2, R16, UR4, R2 ;  /* 0x0000000410027c25 */ /* 0x000fc8000f8e0002 */
[----:B------:R-:W-:Y:S01]  /*285c0*/  IMAD R3, R16, UR5, R3 ;  /* 0x0000000510037c24 */ /* 0x000fe2000f8e0203 */
[----:B------:R-:W-:-:S07]  /*285d0*/  ULDC.64 UR4, c[0x0][0x2e0] ;  /* 0x0000b80000047ab9 */ /* 0x000fce0000000a00 */
[----:B------:R-:W1:Y:S01]  /*285e0*/  @P0 LDC R6, c[0x0][0x450] ;  /* 0x00011400ff060b82 */ /* 0x000e620000000800 */
[----:B0-----:R-:W-:-:S04]  /*285f0*/  LOP3.LUT R5, R5, 0x7f, RZ, 0xc0, !PT ;  /* 0x0000007f05057812 */ /* 0x001fc800078ec0ff */
[----:B------:R-:W-:-:S04]  /*28600*/  SHF.R.U32.HI R5, RZ, 0x3, R5 ;  /* 0x00000003ff057819 */ /* 0x000fc80000011605 */
[----:B------:R-:W-:Y:S02]  /*28610*/  LOP3.LUT R9, R5, 0x70, R9, 0xf8, !PT ;  /* 0x0000007005097812 */ /* 0x000fe400078ef809 */
[----:B------:R-:W0:Y:S01]  /*28620*/  @P0 LDC R5, c[0x0][0x44c] ;  /* 0x00011300ff050b82 */ /* 0x000e220000000800 */
[----:B------:R-:W-:Y:S02]  /*28630*/  IMAD R4, R4, UR4, RZ ;  /* 0x0000000404047c24 */ /* 0x000fe4000f8e02ff */
[----:B------:R-:W-:-:S04]  /*28640*/  IMAD.WIDE.U32 R2, R0, UR4, R2 ;  /* 0x0000000400027c25 */ /* 0x000fc8000f8e0002 */
[----:B------:R-:W-:Y:S01]  /*28650*/  IMAD R0, R0, UR5, R4 ;  /* 0x0000000500007c24 */ /* 0x000fe2000f8e0204 */
[----:B------:R-:W-:Y:S01]  /*28660*/  ULDC.64 UR4, c[0x0][0x2d0] ;  /* 0x0000b40000047ab9 */ /* 0x000fe20000000a00 */
[----:B----4-:R-:W-:Y:S02]  /*28670*/  IMAD.IADD R4, R9, 0x1, R8 ;  /* 0x0000000109047824 */ /* 0x010fe400078e0208 */
[----:B------:R-:W2:Y:S01]  /*28680*/  S2R R9, SR_TID.X ;  /* 0x0000000000097919 */ /* 0x000ea20000002100 */
[----:B------:R-:W-:Y:S02]  /*28690*/  IMAD.IADD R3, R3, 0x1, R0 ;  /* 0x0000000103037824 */ /* 0x000fe400078e0200 */
[----:B------:R-:W-:Y:S02]  /*286a0*/  IMAD.MOV.U32 R0, RZ, RZ, R4 ;  /* 0x000000ffff007224 */ /* 0x000fe400078e0004 */
[----:B0-----:R-:W-:-:S05]  /*286b0*/  @P0 IMAD.HI.U32 R5, R4, R5, RZ ;  /* 0x0000000504050227 */ /* 0x001fca00078e00ff */
[----:B-1----:R-:W-:-:S04]  /*286c0*/  @P0 SHF.R.U32.HI R0, RZ, R6, R5 ;  /* 0x00000006ff000219 */ /* 0x002fc80000011605 */
[----:B------:R-:W-:-:S05]  /*286d0*/  IADD3 R5, -R0, RZ, RZ ;  /* 0x000000ff00057210 */ /* 0x000fca0007ffe1ff */
        /* <DEDUP_REMOVED lines=56> */
[----:B-1----:R-:W-:-:S04]  /*28a60*/  @!P5 LEA R5, P4, R10, R5, 0x1 ;  /* 0x000000050a05d211 */ /* 0x002fc800078808ff */
[----:B0-----:R-:W-:-:S05]  /*28a70*/  @!P5 IADD3.X R6, RZ, R6, RZ, P4, !PT ;  /* 0x00000006ff06d210 */ /* 0x001fca00027fe4ff */
        /* <DEDUP_REMOVED lines=68> */
.L_x_2107:
[----:B------:R-:W-:Y:S01]  /*28ec0*/  VIADD R0, R0, 0x70 ;  /* 0x0000007000007836 */ /* 0x000fe20000000000 */
[----:B------:R-:W-:Y:S04]  /*28ed0*/  BSSY B0, `(.L_x_1917) ;  /* 0x000000d000007945 */ /* 0x000fe80003800000 */
[----:B------:R-:W-:-:S13]  /*28ee0*/  ISETP.GE.AND P4, PT, R0, R2, PT ;  /* 0x000000020000720c */ /* 0x000fda0003f86270 */
[----:B------:R-:W-:Y:S05]  /*28ef0*/  @P4 BRA `(.L_x_1918) ;  /* 0x0000000000284947 */ /* 0x000fea0003800000 */
[----:B--2---:R-:W-:Y:S01]  /*28f00*/  LEA R2, P4, R10, R3, 0x1 ;  /* 0x000000030a027211 */ /* 0x004fe200078808ff */
[----:B------:R-:W-:-:S03]  /*28f10*/  ULDC.64 UR4, c[0x0][0x208] ;  /* 0x0000820000047ab9 */ /* 0x000fc60000000a00 */
[----:B01----:R-:W-:-:S05]  /*28f20*/  IADD3.X R3, RZ, R5, RZ, P4, !PT ;  /* 0x00000005ff037210 */ /* 0x003fca00027fe4ff */
[----:B------:R-:W-:Y:S01]  /*28f30*/  @!PT LDS RZ, [RZ] ;  /* 0x00000000fffff984 */ /* 0x000fe20000000800 */
[----:B------:R-:W-:Y:S01]  /*28f40*/  @!PT LDS RZ, [RZ] ;  /* 0x00000000fffff984 */ /* 0x000fe20000000800 */
[----:B------:R-:W-:Y:S01]  /*28f50*/  @!PT LDS RZ, [RZ] ;  /* 0x00000000fffff984 */ /* 0x000fe20000000800 */
[----:B------:R3:W-:Y:S04]  /*28f60*/  LDGSTS.E.BYPASS.LTC128B.128 [R9+0x13c00], desc[UR4][R2.64], !P0 ;  /* 0x13c0000002097fae */ /* 0x0007e8000c101d44 */
[----:B------:R3:W-:Y:S04]  /*28f70*/  LDGSTS.E.BYPASS.LTC128B.128 [R9+0x17c00], desc[UR4][R2.64+0x80], !P1 ;  /* 0x17c0008002097fae */ /* 0x0007e8000c901d44 */
[----:B------:R3:W-:Y:S04]  /*28f80*/  LDGSTS.E.BYPASS.LTC128B.128 [R9+0x1bc00], desc[UR4][R2.64+0x100], !P2 ;  /* 0x1bc0010002097fae */ /* 0x0007e8000d101d44 */
[----:B------:R3:W-:Y:S02]  /*28f90*/  LDGSTS.E.BYPASS.LTC128B.128 [R9+0x1fc00], desc[UR4][R2.64+0x180], !P3 ;  /* 0x1fc0018002097fae */ /* 0x0007e4000d901d44 */
.L_x_1918:
[----:B------:R-:W-:Y:S05]  /*28fa0*/  BSYNC B0 ;  /* 0x0000000000007941 */ /* 0x000fea0003800000 */
.L_x_1917:
[----:B------:R-:W-:Y:S01]  /*28fb0*/  NOP ;  /* 0x0000000000007918 */ /* 0x000fe20000000000 */
[----:B------:R-:W-:Y:S01]  /*28fc0*/  PLOP3.LUT P0, PT, PT, PT, PT, 0x80, 0x0 ;  /* 0x000000000000781c */ /* 0x000fe20003f0f070 */
[----:B------:R-:W-:-:S12]  /*28fd0*/  VIADD R11, R18, 0x30800 ;  /* 0x00030800120b7836 */ /* 0x000fd80000000000 */
.L_x_1919:
        /* <DEDUP_REMOVED lines=18> */
.L_x_2108:
[----:B------:R-:W-:Y:S05]  /*29100*/  BSYNC B0 ;  /* 0x0000000000007941 */ /* 0x000fea0003800000 */
.L_x_1920:
[----:B------:R-:W3:Y:S04]  /*29110*/  LDL R2, [R1+0x44] ;  /* 0x0000440001027983 */ /* 0x000ee80000100800 */
[----:B0-----:R-:W4:Y:S01]  /*29120*/  LDL R4, [R1+0x2c] ;  /* 0x00002c0001047983 */ /* 0x001f220000100800 */
[----:B------:R-:W-:Y:S01]  /*29130*/  BSSY B0, `(.L_x_1922) ;  /* 0x00002a8000007945 */ /* 0x000fe20003800000 */
[----:B---3--:R-:W-:-:S05]  /*29140*/  VIADD R0, R2, 0xfffffffe ;  /* 0xfffffffe02007836 */ /* 0x008fca0000000000 */
[----:B----4-:R-:W-:-:S13]  /*29150*/  ISETP.GE.AND P0, PT, R0, R4, PT ;  /* 0x000000040000720c */ /* 0x010fda0003f06270 */
[----:B------:R-:W-:Y:S05]  /*29160*/  @!P0 BRA `(.L_x_1923) ;  /* 0x0000002800908947 */ /* 0x000fea0003800000 */
[----:B--2---:R-:W2:Y:S04]  /*29170*/  LDL.LU R3, [R1+0x54] ;  /* 0x0000540001037983 */ /* 0x004ea80000300800 */
[----:B------:R-:W3:Y:S04]  /*29180*/  LDL.LU R7, [R1+0x40] ;  /* 0x0000400001077983 */ /* 0x000ee80000300800 */
[----:B------:R-:W4:Y:S04]  /*29190*/  LDL.LU R2, [R1+0x60] ;  /* 0x0000600001027983 */ /* 0x000f280000300800 */
[----:B------:R-:W5:Y:S04]  /*291a0*/  LDL.LU R6, [R1+0x38] ;  /* 0x0000380001067983 */ /* 0x000f680000300800 */
[----:B-1----:R-:W5:Y:S01]  /*291b0*/  LDL.LU R5, [R1+0x5c] ;  /* 0x00005c0001057983 */ /* 0x002f620000300800 */
[----:B------:R-:W-:Y:S01]  /*291c0*/  LOP3.LUT R10, RZ, R4, RZ, 0x33, !PT ;  /* 0x00000004ff0a7212 */ /* 0x000fe200078e33ff */
[----:B------:R-:W-:Y:S01]  /*291d0*/  BSSY B2, `(.L_x_1924) ;  /* 0x00000e9000027945 */ /* 0x000fe20003800000 */
[----:B--2---:R-:W-:-:S04]  /*291e0*/  VIADD R3, R3, 0x1 ;  /* 0x0000000103037836 */ /* 0x004fc80000000000 */
[----:B---3--:R-:W-:Y:S01]  /*291f0*/  IMAD R3, R3, R7, RZ ;  /* 0x0000000703037224 */ /* 0x008fe200078e02ff */
[----:B----4-:R-:W-:-:S04]  /*29200*/  LOP3.LUT R2, RZ, R2, RZ, 0x33, !PT ;  /* 0x00000002ff027212 */ /* 0x010fc800078e33ff */
        /* <DEDUP_REMOVED lines=21> */
[----:B------:R-:W-:Y:S02]  /*29360*/  MOV R4, R17 ;  /* 0x0000001100047202 */ /* 0x000fe40000000f00 */
        /* <DEDUP_REMOVED lines=23> */
.L_x_1928:
[----:B------:R-:W-:Y:S01]  /*294e0*/  IMAD R3, R8, 0x8, R18 ;  /* 0x0000000808037824 */ /* 0x000fe200078e0212 */
[----:B------:R-:W-:Y:S01]  /*294f0*/  SHF.L.U32 R2, R9, 0x1f, RZ ;  /* 0x0000001f09027819 */ /* 0x000fe200000006ff */
[----:B------:R-:W-:Y:S03]  /*29500*/  BSSY B3, `(.L_x_1929) ;  /* 0x0000003000037945 */ /* 0x000fe60003800000 */
[----:B------:R-:W1:Y:S02]  /*29510*/  SYNCS.PHASECHK.TRANS64.TRYWAIT P0, [R3+URZ+0x30840], R2 ;  /* 0x03084002030075a7 */ /* 0x000e64000800017f */
[----:B-1----:R-:W-:Y:S05]  /*29520*/  @!P0 BRA `(.L_x_1930) ;  /* 0x0000006400e48947 */ /* 0x002fea0003800000 */
.L_x_2109:
[----:B------:R-:W-:Y:S05]  /*29530*/  BSYNC B3 ;  /* 0x0000000000037941 */ /* 0x000fea0003800000 */
.L_x_1929:
        /* <DEDUP_REMOVED lines=12> */
.L_x_1932:
[----:B------:R-:W-:Y:S05]  /*29600*/  BSYNC B3 ;  /* 0x0000000000037941 */ /* 0x000fea0003800000 */
.L_x_1931:
[----:B-1----:R-:W2:Y:S01]  /*29610*/  LDL R2, [R1+0x14] ;  /* 0x0000140001027983 */ /* 0x002ea20000100800 */
[----:B------:R-:W-:Y:S01]  /*29620*/  IMAD.MOV.U32 R14, RZ, RZ, RZ ;  /* 0x000000ffff0e7224 */ /* 0x000fe200078e00ff */
[----:B------:R-:W-:Y:S01]  /*29630*/  UIADD3 UR4, UP0, UR36, 0x370, URZ ;  /* 0x0000037024047890 */ /* 0x000fe2000ff1e03f */
[----:B------:R-:W-:Y:S01]  /*29640*/  IMAD R6, R8, 0x8000, R18 ;  /* 0x0000800008067824 */ /* 0x000fe200078e0212 */
[----:B------:R-:W-:Y:S01]  /*29650*/  PLOP3.LUT P0, PT, PT, PT, PT, 0x80, 0x0 ;  /* 0x000000000000781c */ /* 0x000fe20003f0f070 */
[----:B------:R-:W-:Y:S01]  /*29660*/  UMOV UR6, 0x0 ;  /* 0x0000000000067882 */ /* 0x000fe20000000000 */
[----:B------:R-:W-:Y:S01]  /*29670*/  R2UR UR10, R14 ;  /* 0x000000000e0a72ca */ /* 0x000fe200000e0000 */
[----:B------:R-:W-:Y:S01]  /*29680*/  VIADD R5, R6, 0x20400 ;  /* 0x0002040006057836 */ /* 0x000fe20000000000 */
[----:B------:R-:W-:Y:S01]  /*29690*/  IADD3 R3, R3, 0x30830, RZ ;  /* 0x0003083003037810 */ /* 0x000fe20007ffe0ff */
[----:B------:R-:W-:Y:S01]  /*296a0*/  UIADD3.X UR5, URZ, UR37, URZ, UP0, !UPT ;  /* 0x000000253f057290 */ /* 0x000fe200087fe43f */
[----:B------:R-:W-:Y:S01]  /*296b0*/  UMOV UR7, 0x14f00000 ;  /* 0x14f0000000077882 */ /* 0x000fe20000000000 */
[----:B--2---:R-:W-:-:S10]  /*296c0*/  IMAD R2, R0, 0x40, R2 ;  /* 0x0000004000027824 */ /* 0x004fd400078e0202 */
.L_x_1933:
        /* <DEDUP_REMOVED lines=16> */
.L_x_1934:
        /* <DEDUP_REMOVED lines=16> */
.L_x_1935:
        /* <DEDUP_REMOVED lines=12> */
[----:B------:R-:W-:Y:S01]  /*29990*/  UMOV UR6, 0x0 ;  /* 0x0000000000067882 */ /* 0x000fe20000000000 */
[----:B------:R-:W-:Y:S01]  /*299a0*/  IADD3 R5, R6, 0x26400, RZ ;  /* 0x0002640006057810 */ /* 0x000fe20007ffe0ff */
[----:B------:R-:W-:Y:S01]  /*299b0*/  UMOV UR7, 0x14f00000 ;  /* 0x14f0000000077882 */ /* 0x000fe20000000000 */
[----:B------:R-:W-:-:S15]  /*299c0*/  R2UR UR10, R15 ;  /* 0x000000000f0a72ca */ /* 0x000fde00000e0000 */
.L_x_1936:
        /* <DEDUP_REMOVED lines=16> */
.L_x_2110:
[----:B------:R-:W-:Y:S05]  /*29ad0*/  BSYNC B3 ;  /* 0x0000000000037941 */ /* 0x000fea0003800000 */
.L_x_1937:
        /* <DEDUP_REMOVED lines=12> */
.L_x_1940:
[----:B------:R-:W-:Y:S05]  /*29ba0*/  BSYNC B3 ;  /* 0x0000000000037941 */ /* 0x000fea0003800000 */
.L_x_1939:
        /* <DEDUP_REMOVED lines=11> */
[----:B--2---:R-:W-:Y:S01]  /*29c60*/  LEA R5, R5, R6, 0x6 ;  /* 0x0000000605057211 */ /* 0x004fe200078e30ff */
[----:B------:R-:W-:-:S10]  /*29c70*/  VIADD R6, R2, 0x400 ;  /* 0x0000040002067836 */ /* 0x000fd40000000000 */
.L_x_1941:
        /* <DEDUP_REMOVED lines=15> */
.L_x_1942:
        /* <DEDUP_REMOVED lines=15> */
.L_x_1943:
        /* <DEDUP_REMOVED lines=15> */
.L_x_1944:
        /* <DEDUP_REMOVED lines=12> */
.L_x_1927:
[----:B------:R-:W-:Y:S05]  /*2a010*/  BSYNC B1 ;  /* 0x0000000000017941 */ /* 0x000fea0003800000 */
.L_x_1926:
[----:B0-----:R-:W2:Y:S01]  /*2a020*/  LDL.LU R0, [R1+0x44] ;  /* 0x0000440001007983 */ /* 0x001ea20000300800 */
[----:B------:R-:W-:-:S03]  /*2a030*/  MOV R19, R8 ;  /* 0x0000000800137202 */ /* 0x000fc60000000f00 */
[----:B------:R0:W-:Y:S02]  /*2a040*/  STL [R1+0x10], R9 ;  /* 0x0000100901007387 */ /* 0x0001e40000100800 */
[----:B0-2---:R-:W-:-:S07]  /*2a050*/  VIADD R0, R0, 0xfffffffd ;  /* 0xfffffffd00007836 */ /* 0x005fce0000000000 */
.L_x_1925:
[----:B------:R-:W-:Y:S05]  /*2a060*/  BSYNC B2 ;  /* 0x0000000000027941 */ /* 0x000fea0003800000 */
.L_x_1924:
[----:B------:R-:W-:-:S05]  /*2a070*/  VIADD R10, R10, 0xfffffffe ;  /* 0xfffffffe0a0a7836 */ /* 0x000fca0000000000 */
[----:B------:R-:W-:-:S13]  /*2a080*/  ISETP.NE.AND P0, PT, R10, R7, PT ;  /* 0x000000070a00720c */ /* 0x000fda0003f05270 */
[----:B------:R-:W-:Y:S05]  /*2a090*/  @!P0 BRA `(.L_x_1923) ;  /* 0x0000001800c48947 */ /* 0x000fea0003800000 */
[----:B------:R-:W-:-:S07]  /*2a0a0*/  IMAD.MOV.U32 R9, RZ, RZ, R17 ;  /* 0x000000ffff097224 */ /* 0x000fce00078e0011 */
.L_x_1983:
[----:B--2---:R-:W2:Y:S04]  /*2a0b0*/  LDL R3, [R1+0x20] ;  /* 0x0000200001037983 */ /* 0x004ea80000100800 */
        /* <DEDUP_REMOVED lines=35> */
.L_x_1947:
[----:B------:R-:W-:Y:S01]  /*2a2f0*/  LEA R3, R4, R18, 0x3 ;  /* 0x0000001204037211 */ /* 0x000fe200078e18ff */
[----:B------:R-:W-:Y:S01]  /*2a300*/  BSSY B2, `(.L_x_1948) ;  /* 0x0000004000027945 */ /* 0x000fe20003800000 */
[----:B------:R-:W-:-:S04]  /*2a310*/  SHF.L.U32 R2, R5, 0x1f, RZ ;  /* 0x0000001f05027819 */ /* 0x000fc800000006ff */
[----:B------:R-:W1:Y:S02]  /*2a320*/  SYNCS.PHASECHK.TRANS64.TRYWAIT P0, [R3+URZ+0x30840], R2 ;  /* 0x03084002030075a7 */ /* 0x000e64000800017f */
[----:B-1----:R-:W-:Y:S05]  /*2a330*/  @!P0 BRA `(.L_x_1949) ;  /* 0x0000005800888947 */ /* 0x002fea0003800000 */
.L_x_2111:
[----:B------:R-:W-:Y:S05]  /*2a340*/  BSYNC B2 ;  /* 0x0000000000027941 */ /* 0x000fea0003800000 */
.L_x_1948:
        /* <DEDUP_REMOVED lines=12> */
.L_x_1951:
[----:B------:R-:W-:Y:S05]  /*2a410*/  BSYNC B2 ;  /* 0x0000000000027941 */ /* 0x000fea0003800000 */
.L_x_1950:
        /* <DEDUP_REMOVED lines=12> */
.L_x_1952:
        /* <DEDUP_REMOVED lines=16> */
.L_x_1953:
        /* <DEDUP_REMOVED lines=16> */
.L_x_1954:
        /* <DEDUP_REMOVED lines=16> */
.L_x_1955:
        /* <DEDUP_REMOVED lines=16> */
.L_x_2112:
[----:B------:R-:W-:Y:S05]  /*2a8e0*/  BSYNC B2 ;  /* 0x0000000000027941 */ /* 0x000fea0003800000 */
.L_x_1956:
[----:B------:R-:W-:Y:S01]  /*2a8f0*/  BSSY B2, `(.L_x_1958) ;  /* 0x000000b000027945 */ /* 0x000fe20003800000 */
[----:B------:R-:W-:Y:S02]  /*2a900*/  IMAD.MOV.U32 R12, RZ, RZ, 0x0 ;  /* 0x00000000ff0c7424 */ /* 0x000fe400078e00ff */
[----:B------:R-:W-:Y:S01]  /*2a910*/  IMAD.MOV.U32 R13, RZ, RZ, 0x14f00000 ;  /* 0x14f00000ff0d7424 */ /* 0x000fe200078e00ff */
[----:B------:R-:W-:Y:S06]  /*2a920*/  @P1 BRA `(.L_x_1959) ;  /* 0x00000000001c1947 */ /* 0x000fec0003800000 */
[----:B------:R-:W1:Y:S01]  /*2a930*/  S2R R6, SR_TID.X ;  /* 0x0000000000067919 */ /* 0x000e620000002100 */
[----:B0-----:R-:W-:-:S04]  /*2a940*/  MOV R3, 0x8000 ;  /* 0x0000800000037802 */ /* 0x001fc80000000f00 */
[----:B------:R2:W-:Y:S01]  /*2a950*/  SYNCS.ARRIVE.TRANS64 RZ, [R2+URZ+0x50], R3 ;  /* 0x0000500302ff79a7 */ /* 0x0005e2000800003f */
[----:B-1----:R-:W-:-:S04]  /*2a960*/  LOP3.LUT R6, R6, 0x1f, RZ, 0xc0, !PT ;  /* 0x0000001f06067812 */ /* 0x002fc800078ec0ff */
[----:B------:R-:W-:-:S13]  /*2a970*/  ISETP.NE.AND P0, PT, R6, RZ, PT ;  /* 0x000000ff0600720c */ /* 0x000fda0003f05270 */
[----:B--2---:R-:W-:Y:S05]  /*2a980*/  @!P0 BRA `(.L_x_1959) ;  /* 0x0000000000048947 */ /* 0x004fea0003800000 */
[----:B------:R-:W-:Y:S01]  /*2a990*/  BPT.TRAP 0x1 ;  /* 0x000000040000795c */ /* 0x000fe20000300000 */
.L_x_1959:
[----:B------:R-:W-:Y:S05]  /*2a9a0*/  BSYNC B2 ;  /* 0x0000000000027941 */ /* 0x000fea0003800000 */
.L_x_1958:
        /* <DEDUP_REMOVED lines=12> */
.L_x_1960:
        /* <DEDUP_REMOVED lines=15> */
.L_x_1961:
        /* <DEDUP_REMOVED lines=15> */
.L_x_1962:
        /* <DEDUP_REMOVED lines=15> */
.L_x_1963:
        /* <DEDUP_REMOVED lines=11> */
[----:B------:R-:W-:-:S07]  /*2adf0*/  MOV R17, R9 ;  /* 0x0000000900117202 */ /* 0x000fce0000000f00 */
.L_x_1946:
[----:B------:R-:W-:Y:S05]  /*2ae00*/  BSYNC B1 ;  /* 0x0000000000017941 */ /* 0x000fea0003800000 */
.L_x_1945:
[----:B------:R-:W2:Y:S01]  /*2ae10*/  LDL R2, [R1+0x20] ;  /* 0x0000200001027983 */ /* 0x000ea20000100800 */
[----:B------:R-:W-:Y:S01]  /*2ae20*/  VIADD R19, R4, 0x1 ;  /* 0x0000000104137836 */ /* 0x000fe20000000000 */
[----:B------:R-:W-:Y:S01]  /*2ae30*/  BSSY B1, `(.L_x_1964) ;  /* 0x00000d3000017945 */ /* 0x000fe20003800000 */
[----:B------:R-:W-:-:S03]  /*2ae40*/  VIADD R6, R0, 0xffffffff ;  /* 0xffffffff00067836 */ /* 0x000fc60000000000 */
        /* <DEDUP_REMOVED lines=13> */
[----:B0-----:R-:W0:Y:S01]  /*2af20*/  LDC R8, c[0x0][0x43c] ;  /* 0x00010f00ff087b82 */ /* 0x001e220000000800 */
        /* <DEDUP_REMOVED lines=18> */
.L_x_1966:
[----:B------:R-:W-:Y:S01]  /*2b050*/  IMAD R2, R19, 0x8, R18 ;  /* 0x0000000813027824 */ /* 0x000fe200078e0212 */
[----:B------:R-:W-:Y:S01]  /*2b060*/  SHF.L.U32 R3, R10, 0x1f, RZ ;  /* 0x0000001f0a037819 */ /* 0x000fe200000006ff */
[----:B------:R-:W-:Y:S03]  /*2b070*/  BSSY B2, `(.L_x_1967) ;  /* 0x0000003000027945 */ /* 0x000fe60003800000 */
[----:B------:R-:W3:Y:S02]  /*2b080*/  SYNCS.PHASECHK.TRANS64.TRYWAIT P0, [R2+URZ+0x30840], R3 ;  /* 0x03084003020075a7 */ /* 0x000ee4000800017f */
[----:B---3--:R-:W-:Y:S05]  /*2b090*/  @!P0 BRA `(.L_x_1968) ;  /* 0x0000004c00588947 */ /* 0x008fea0003800000 */
.L_x_2113:
[----:B------:R-:W-:Y:S05]  /*2b0a0*/  BSYNC B2 ;  /* 0x0000000000027941 */ /* 0x000fea0003800000 */
.L_x_1967:
[----:B0-2---:R-:W0:Y:S01]  /*2b0b0*/  S2R R8, SR_TID.X ;  /* 0x0000000000087919 */ /* 0x005e220000002100 */
[----:B------:R-:W-:Y:S01]  /*2b0c0*/  BSSY B2, `(.L_x_1969) ;  /* 0x000000b000027945 */ /* 0x000fe20003800000 */
[----:B0-----:R-:W-:-:S04]  /*2b0d0*/  LOP3.LUT R8, R8, 0x7f, RZ, 0xc0, !PT ;  /* 0x0000007f08087812 */ /* 0x001fc800078ec0ff */
[----:B------:R-:W-:-:S13]  /*2b0e0*/  ISETP.NE.AND P1, PT, R8, RZ, PT ;  /* 0x000000ff0800720c */ /* 0x000fda0003f25270 */
[----:B------:R-:W-:Y:S05]  /*2b0f0*/  @P1 BRA `(.L_x_1970) ;  /* 0x00000000001c1947 */ /* 0x000fea0003800000 */
[----:B------:R-:W0:Y:S01]  /*2b100*/  S2R R8, SR_TID.X ;  /* 0x0000000000087919 */ /* 0x000e220000002100 */
[----:B---3--:R-:W-:-:S04]  /*2b110*/  MOV R3, 0x8000 ;  /* 0x0000800000037802 */ /* 0x008fc80000000f00 */
[----:B------:R2:W-:Y:S01]  /*2b120*/  SYNCS.ARRIVE.TRANS64 RZ, [R2+URZ+0x30830], R3 ;  /* 0x0308300302ff79a7 */ /* 0x0005e2000800003f */
[----:B0-----:R-:W-:-:S04]  /*2b130*/  LOP3.LUT R8, R8, 0x1f, RZ, 0xc0, !PT ;  /* 0x0000001f08087812 */ /* 0x001fc800078ec0ff */
[----:B------:R-:W-:-:S13]  /*2b140*/  ISETP.NE.AND P0, PT, R8, RZ, PT ;  /* 0x000000ff0800720c */ /* 0x000fda0003f05270 */
[----:B--2---:R-:W-:Y:S05]  /*2b150*/  @!P0 BRA `(.L_x_1970) ;  /* 0x0000000000048947 */ /* 0x004fea0003800000 */
[----:B------:R-:W-:Y:S01]  /*2b160*/  BPT.TRAP 0x1 ;  /* 0x000000040000795c */ /* 0x000fe20000300000 */
.L_x_1970:
[----:B------:R-:W-:Y:S05]  /*2b170*/  BSYNC B2 ;  /* 0x0000000000027941 */ /* 0x000fea0003800000 */
.L_x_1969:
[----:B---3--:R-:W2:Y:S01]  /*2b180*/  LDL R2, [R1+0x14] ;  /* 0x0000140001027983 */ /* 0x008ea20000100800 */
[----:B------:R-:W-:Y:S01]  /*2b190*/  IMAD.MOV.U32 R14, RZ, RZ, RZ ;  /* 0x000000ffff0e7224 */ /* 0x000fe200078e00ff */
[----:B------:R-:W-:Y:S01]  /*2b1a0*/  UIADD3 UR4, UP0, UR36, 0x370, URZ ;  /* 0x0000037024047890 */ /* 0x000fe2000ff1e03f */
[C---:B------:R-:W-:Y:S01]  /*2b1b0*/  IMAD R3, R19.reuse, 0x8, R11 ;  /* 0x0000000813037824 */ /* 0x040fe200078e020b */
[----:B------:R-:W-:Y:S01]  /*2b1c0*/  PLOP3.LUT P0, PT, PT, PT, PT, 0x80, 0x0 ;  /* 0x000000000000781c */ /* 0x000fe20003f0f070 */
[----:B------:R-:W-:Y:S01]  /*2b1d0*/  IMAD R8, R19, 0x8000, R18 ;  /* 0x0000800013087824 */ /* 0x000fe200078e0212 */
[----:B------:R-:W-:Y:S01]  /*2b1e0*/  R2UR UR10, R14 ;  /* 0x000000000e0a72ca */ /* 0x000fe200000e0000 */
[----:B------:R-:W-:Y:S01]  /*2b1f0*/  VIADD R3, R3, 0x30 ;  /* 0x0000003003037836 */ /* 0x000fe20000000000 */
[----:B------:R-:W-:Y:S01]  /*2b200*/  UIADD3.X UR5, URZ, UR37, URZ, UP0, !UPT ;  /* 0x000000253f057290 */ /* 0x000fe200087fe43f */
[----:B-1----:R-:W-:Y:S01]  /*2b210*/  VIADD R10, R8, 0x20400 ;  /* 0x00020400080a7836 */ /* 0x002fe20000000000 */
[----:B------:R-:W-:Y:S01]  /*2b220*/  UMOV UR6, 0x0 ;  /* 0x0000000000067882 */ /* 0x000fe20000000000 */
[----:B------:R-:W-:Y:S01]  /*2b230*/  UMOV UR7, 0x14f00000 ;  /* 0x14f0000000077882 */ /* 0x000fe20000000000 */
[----:B--2---:R-:W-:-:S09]  /*2b240*/  IMAD R2, R7, 0x40, R2 ;  /* 0x0000004007027824 */ /* 0x004fd200078e0202 */
.L_x_1971:
        /* <DEDUP_REMOVED lines=16> */
.L_x_1972:
        /* <DEDUP_REMOVED lines=16> */
.L_x_1973:
        /* <DEDUP_REMOVED lines=16> */
.L_x_1974:
        /* <DEDUP_REMOVED lines=15> */
.L_x_2114:
[----:B------:R-:W-:Y:S05]  /*2b640*/  BSYNC B2 ;  /* 0x0000000000027941 */ /* 0x000fea0003800000 */
.L_x_1975:
[----:B------:R-:W-:Y:S01]  /*2b650*/  BSSY B2, `(.L_x_1977) ;  /* 0x000000b000027945 */ /* 0x000fe20003800000 */
[----:B------:R-:W-:Y:S02]  /*2b660*/  IMAD.MOV.U32 R12, RZ, RZ, 0x0 ;  /* 0x00000000ff0c7424 */ /* 0x000fe400078e00ff */
[----:B------:R-:W-:Y:S01]  /*2b670*/  IMAD.MOV.U32 R13, RZ, RZ, 0x14f00000 ;  /* 0x14f00000ff0d7424 */ /* 0x000fe200078e00ff */
[----:B------:R-:W-:Y:S06]  /*2b680*/  @P1 BRA `(.L_x_1978) ;  /* 0x00000000001c1947 */ /* 0x000fec0003800000 */
[----:B------:R-:W1:Y:S01]  /*2b690*/  S2R R8, SR_TID.X ;  /* 0x0000000000087919 */ /* 0x000e620000002100 */
[----:B------:R-:W-:-:S04]  /*2b6a0*/  MOV R3, 0x8000 ;  /* 0x0000800000037802 */ /* 0x000fc80000000f00 */
[----:B------:R2:W-:Y:S01]  /*2b6b0*/  SYNCS.ARRIVE.TRANS64 RZ, [R2+URZ+0x50], R3 ;  /* 0x0000500302ff79a7 */ /* 0x0005e2000800003f */
[----:B-1----:R-:W-:-:S04]  /*2b6c0*/  LOP3.LUT R8, R8, 0x1f, RZ, 0xc0, !PT ;  /* 0x0000001f08087812 */ /* 0x002fc800078ec0ff */
[----:B------:R-:W-:-:S13]  /*2b6d0*/  ISETP.NE.AND P0, PT, R8, RZ, PT ;  /* 0x000000ff0800720c */ /* 0x000fda0003f05270 */
[----:B--2---:R-:W-:Y:S05]  /*2b6e0*/  @!P0 BRA `(.L_x_1978) ;  /* 0x0000000000048947 */ /* 0x004fea0003800000 */
[----:B------:R-:W-:Y:S01]  /*2b6f0*/  BPT.TRAP 0x1 ;  /* 0x000000040000795c */ /* 0x000fe20000300000 */
.L_x_1978:
[----:B------:R-:W-:Y:S05]  /*2b700*/  BSYNC B2 ;  /* 0x0000000000027941 */ /* 0x000fea0003800000 */
.L_x_1977:
        /* <DEDUP_REMOVED lines=12> */
.L_x_1979:
        /* <DEDUP_REMOVED lines=15> */
.L_x_1980:
        /* <DEDUP_REMOVED lines=15> */
.L_x_1981:
        /* <DEDUP_REMOVED lines=15> */
.L_x_1982:
        /* <DEDUP_REMOVED lines=12> */
.L_x_1965:
[----:B------:R-:W-:Y:S05]  /*2bb60*/  BSYNC B1 ;  /* 0x0000000000017941 */ /* 0x000fea0003800000 */
.L_x_1964:
[----:B------:R-:W3:Y:S01]  /*2bb70*/  LDL R2, [R1+0x2c] ;  /* 0x00002c0001027983 */ /* 0x000ee20000100800 */
[----:B------:R-:W-:Y:S01]  /*2bb80*/  VIADD R0, R0, 0xfffffffe ;  /* 0xfffffffe00007836 */ /* 0x000fe20000000000 */
[----:B---3--:R-:W-:-:S13]  /*2bb90*/  ISETP.GT.AND P0, PT, R6, R2, PT ;  /* 0x000000020600720c */ /* 0x008fda0003f04270 */
[----:B------:R-:W-:Y:S05]  /*2bba0*/  @P0 BRA `(.L_x_1983) ;  /* 0xffffffe400400947 */ /* 0x000fea000383ffff */
.L_x_1923:
[----:B------:R-:W-:Y:S05]  /*2bbb0*/  BSYNC B0 ;  /* 0x0000000000007941 */ /* 0x000fea0003800000 */
.L_x_1922:
        /* <DEDUP_REMOVED lines=19> */
.L_x_1985:
[----:B------:R-:W-:Y:S05]  /*2bcf0*/  BSYNC B0 ;  /* 0x0000000000007941 */ /* 0x000fea0003800000 */
.L_x_1984:
        /* <DEDUP_REMOVED lines=11> */
.L_x_2115:
[----:B------:R-:W-:Y:S05]  /*2bdb0*/  BSYNC B1 ;  /* 0x0000000000017941 */ /* 0x000fea0003800000 */
.L_x_1988:
        /* <DEDUP_REMOVED lines=9> */
.L_x_1991:
[----:B------:R-:W-:Y:S05]  /*2be50*/  BSYNC B1 ;  /* 0x0000000000017941 */ /* 0x000fea0003800000 */
.L_x_1990:
        /* <DEDUP_REMOVED lines=12> */
.L_x_1992:
        /* <DEDUP_REMOVED lines=11> */
[----:B------:R-:W-:Y:S01]  /*2bfd0*/  UMOV UR6, 0x0 ;  /* 0x0000000000067882 */ /* 0x000fe20000000000 */
[----:B------:R-:W-:Y:S01]  /*2bfe0*/  IADD3 R4, R2, 0x2400, RZ ;  /* 0x0000240002047810 */ /* 0x000fe20007ffe0ff */
[----:B------:R-:W-:Y:S01]  /*2bff0*/  UMOV UR7, 0x14f00000 ;  /* 0x14f0000000077882 */ /* 0x000fe20000000000 */
[----:B------:R-:W-:-:S09]  /*2c000*/  UMOV UR10, 0x40 ;  /* 0x00000040000a7882 */ /* 0x000fd20000000000 */
.L_x_1993:
        /* <DEDUP_REMOVED lines=15> */
.L_x_1994:
        /* <DEDUP_REMOVED lines=15> */
.L_x_1995:
        /* <DEDUP_REMOVED lines=10> */
.L_x_1987:
[----:B------:R-:W-:Y:S05]  /*2c290*/  BSYNC B0 ;  /* 0x0000000000007941 */ /* 0x000fea0003800000 */
.L_x_1986:
[----:B------:R-:W2:Y:S01]  /*2c2a0*/  LDL.LU R4, [R1+0x10] ;  /* 0x0000100001047983 */ /* 0x000ea20000300800 */
[----:B------:R-:W-:-:S05]  /*2c2b0*/  VIADD R19, R19, 0x1 ;  /* 0x0000000113137836 */ /* 0x000fca0000000000 */
[----:B------:R-:W-:-:S04]  /*2c2c0*/  ISETP.NE.AND P0, PT, R19, 0x2, PT ;  /* 0x000000021300780c */ /* 0x000fc80003f05270 */
[----:B------:R-:W-:Y:S02]  /*2c2d0*/  SEL R0, RZ, 0x1, P0 ;  /* 0x00000001ff007807 */ /* 0x000fe40000000000 */
[----:B------:R-:W-:Y:S02]  /*2c2e0*/  SEL R19, R19, RZ, P0 ;  /* 0x000000ff13137207 */ /* 0x000fe40000000000 */
[----:B--2---:R-:W-:-:S05]  /*2c2f0*/  LOP3.LUT R4, R4, R0, RZ, 0x3c, !PT ;  /* 0x0000000004047212 */ /* 0x004fca00078e3cff */
[----:B------:R2:W-:Y:S02]  /*2c300*/  STL [R1+0x10], R4 ;  /* 0x0000100401007387 */ /* 0x0005e40000100800 */
.L_x_1902:
[----:B------:R-:W-:Y:S05]  /*2c310*/  BSYNC B7 ;  /* 0x0000000000077941 */ /* 0x000fea0003800000 */
.L_x_1900:
        /* <DEDUP_REMOVED lines=9> */
[----:B-12---:R-:W1:Y:S04]  /*2c3b0*/  LDS.128 R4, [R18+0x308d0] ;  /* 0x0308d00012047984 */ /* 0x006e680000000c00 */
[----:B-1----:R1:W-:Y:S04]  /*2c3c0*/  STL.64 [R1], R4 ;  /* 0x0000000401007387 */ /* 0x0023e80000100a00 */
[----:B------:R1:W-:Y:S01]  /*2c3d0*/  STL.64 [R1+0x8], R6 ;  /* 0x0000080601007387 */ /* 0x0003e20000100a00 */
[----:B------:R-:W-:Y:S06]  /*2c3e0*/  BAR.ARV 0x4, 0x180 ;  /* 0x0106000000007b1d */ /* 0x000fec0000002000 */
[----:B------:R-:W-:Y:S05]  /*2c3f0*/  BRA `(.L_x_1997) ;  /* 0x0000001000407947 */ /* 0x000fea0003800000 */
.L_x_1996:
[----:B------:R-:W3:Y:S01]  /*2c400*/  S2R R16, SR_TID.X ;  /* 0x0000000000107919 */ /* 0x000ee20000002100 */
[----:B------:R-:W-:Y:S01]  /*2c410*/  UMOV UR4, 0xffffffff ;  /* 0xffffffff00047882 */ /* 0x000fe20000000000 */
[----:B---3--:R-:W-:-:S04]  /*2c420*/  LOP3.LUT R16, R16, 0x1f, RZ, 0xc0, !PT ;  /* 0x0000001f10107812 */ /* 0x008fc800078ec0ff */
[----:B------:R-:W-:Y:S01]  /*2c430*/  ISETP.NE.AND P0, PT, R16, 0x1f, PT ;  /* 0x0000001f1000780c */ /* 0x000fe20003f05270 */
[----:B------:R-:W-:-:S12]  /*2c440*/  BRA.DIV UR4, `(.L_x_1998) ;  /* 0x0000003a04a87947 */ /* 0x000fd8000b800000 */
[----:B------:R-:W1:Y:S01]  /*2c450*/  LDL.LU R2, [R1] ;  /* 0x0000000001027983 */ /* 0x000e620000300800 */
[----:B------:R-:W-:-:S03]  /*2c460*/  ULDC UR4, c[0x0][0xc3c] ;  /* 0x00030f0000047ab9 */ /* 0x000fc60000000800 */
[----:B------:R-:W3:Y:S01]  /*2c470*/  LDL R3, [R1+0xc] ;  /* 0x00000c0001037983 */ /* 0x000ee20000100800 */
[----:B------:R-:W-:Y:S01]  /*2c480*/  ULDC.64 UR6, c[0x0][0x208] ;  /* 0x0000820000067ab9 */ /* 0x000fe20000000a00 */
[----:B-1----:R-:W-:Y:S02]  /*2c490*/  IMAD.MOV.U32 R10, RZ, RZ, R2 ;  /* 0x000000ffff0a7224 */ /* 0x002fe400078e0002 */
[----:B---3--:R-:W-:-:S05]  /*2c4a0*/  IMAD.IADD R0, R3, 0x1, R16 ;  /* 0x0000000103007824 */ /* 0x008fca00078e0210 */
[----:B------:R-:W-:-:S13]  /*2c4b0*/  ISETP.GE.OR P1, PT, R0, UR4, !P0 ;  /* 0x0000000400007c0c */ /* 0x000fda000c726670 */
[----:B------:R-:W1:Y:S08]  /*2c4c0*/  @!P1 LDC.64 R2, c[0x0][0xc80] ;  /* 0x00032000ff029b82 */ /* 0x000e700000000a00 */
[----:B------:R-:W3:Y:S01]  /*2c4d0*/  @!P1 LDC.64 R6, c[0x0][0xc78] ;  /* 0x00031e00ff069b82 */ /* 0x000ee20000000a00 */
[----:B-1----:R-:W-:-:S05]  /*2c4e0*/  @!P1 IMAD.WIDE R2, R0, 0x4, R2 ;  /* 0x0000000400029825 */ /* 0x002fca00078e0202 */
[----:B0-----:R3:W4:Y:S02]  /*2c4f0*/  @!P1 LDG.E R8, desc[UR6][R2.64] ;  /* 0x0000000602089981 */ /* 0x001724000c1e1900 */
[----:B---3--:R-:W-:-:S06]  /*2c500*/  @!P1 IMAD.WIDE R2, R0, 0x4, R6 ;  /* 0x0000000400029825 */ /* 0x008fcc00078e0206 */
[----:B------:R-:W3:Y:S01]  /*2c510*/  @!P1 LDG.E R2, desc[UR6][R2.64] ;  /* 0x0000000602029981 */ /* 0x000ee2000c1e1900 */
[----:B--2---:R-:W-:Y:S01]  /*2c520*/  IMAD.MOV.U32 R4, RZ, RZ, RZ ;  /* 0x000000ffff047224 */ /* 0x004fe200078e00ff */
[C---:B------:R-:W-:Y:S01]  /*2c530*/  ISETP.GE.U32.AND P2, PT, R16.reuse, 0x2, PT ;  /* 0x000000021000780c */ /* 0x040fe20003f46070 */
[----:B------:R-:W-:Y:S01]  /*2c540*/  IMAD.MOV.U32 R6, RZ, RZ, RZ ;  /* 0x000000ffff067224 */ /* 0x000fe200078e00ff */
[C---:B------:R-:W-:Y:S01]  /*2c550*/  ISETP.GE.U32.AND P3, PT, R16.reuse, 0x4, PT ;  /* 0x000000041000780c */ /* 0x040fe20003f66070 */
[----:B------:R-:W-:Y:S01]  /*2c560*/  SHFL.IDX PT, R5, R10, RZ, 0x1f ;  /* 0x00001fff0a057589 */ /* 0x000fe200000e0000 */
[C---:B------:R-:W-:Y:S02]  /*2c570*/  ISETP.GE.U32.AND P4, PT, R16.reuse, 0x8, PT ;  /* 0x000000081000780c */ /* 0x040fe40003f86070 */
[----:B------:R-:W-:Y:S01]  /*2c580*/  ISETP.GE.U32.AND P5, PT, R16, 0x10, PT ;  /* 0x000000101000780c */ /* 0x000fe20003fa6070 */
[----:B------:R-:W-:Y:S01]  /*2c590*/  SHFL.IDX PT, R0, R10, 0x1, 0x1f ;  /* 0x00201f000a007f89 */ /* 0x000fe200000e0000 */
[----:B----4-:R-:W-:-:S02]  /*2c5a0*/  @!P1 MOV R4, R8 ;  /* 0x0000000800049202 */ /* 0x010fc40000000f00 */
[----:B------:R-:W-:Y:S01]  /*2c5b0*/  MOV R8, RZ ;  /* 0x000000ff00087202 */ /* 0x000fe20000000f00 */
        /* <DEDUP_REMOVED lines=19> */
.L_x_2125:
[----:B------:R-:W-:Y:S02]  /*2c6f0*/  ULDC UR4, c[0x0][0xc38] ;  /* 0x00030e0000047ab9 */ /* 0x000fe40000000800 */
[----:B------:R-:W-:-:S04]  /*2c700*/  IMAD.U32 R2, RZ, RZ, UR4 ;  /* 0x00000004ff027e24 */ /* 0x000fc8000f8e00ff */
[----:B-1----:R-:W-:-:S04]  /*2c710*/  IMAD R9, R9, R2, RZ ;  /* 0x0000000209097224 */ /* 0x002fc800078e02ff */
[----:B------:R-:W-:-:S05]  /*2c720*/  IMAD.IADD R0, R0, 0x1, R9 ;  /* 0x0000000100007824 */ /* 0x000fca00078e0209 */
[----:B------:R-:W-:-:S13]  /*2c730*/  ISETP.GT.AND P6, PT, R0, R5, PT ;  /* 0x000000050000720c */ /* 0x000fda0003fc4270 */
[----:B------:R-:W-:Y:S05]  /*2c740*/  @P6 BRA `(.L_x_1999) ;  /* 0x0000000000b06947 */ /* 0x000fea0003800000 */
.L_x_2002:
[----:B------:R-:W2:Y:S01]  /*2c750*/  LDL.LU R3, [R1+0xc] ;  /* 0x00000c0001037983 */ /* 0x000ea20000300800 */
[----:B------:R-:W1:Y:S01]  /*2c760*/  LDC R2, c[0x0][0xc3c] ;  /* 0x00030f00ff027b82 */ /* 0x000e620000000800 */
        /* <DEDUP_REMOVED lines=34> */
[----:B0-----:R-:W-:-:S05]  /*2c990*/  IMAD.IADD R7, R2, 0x1, R3 ;  /* 0x0000000102077824 */ /* 0x001fca00078e0203 */
[----:B------:R0:W1:Y:S02]  /*2c9a0*/  SHFL.IDX PT, R9, R7, 0x1f, 0x1f ;  /* 0x03e01f0007097f89 */ /* 0x00006400000e0000 */
.L_x_2133:
[----:B------:R-:W-:Y:S02]  /*2c9b0*/  ULDC UR4, c[0x0][0xc38] ;  /* 0x00030e0000047ab9 */ /* 0x000fe40000000800 */
[----:B------:R-:W-:-:S04]  /*2c9c0*/  IMAD.U32 R2, RZ, RZ, UR4 ;  /* 0x00000004ff027e24 */ /* 0x000fc8000f8e00ff */
[----:B-1----:R-:W-:-:S04]  /*2c9d0*/  IMAD R9, R9, R2, RZ ;  /* 0x0000000209097224 */ /* 0x002fc800078e02ff */
[----:B------:R-:W-:-:S05]  /*2c9e0*/  IMAD.IADD R0, R9, 0x1, R0 ;  /* 0x0000000109007824 */ /* 0x000fca00078e0200 */
[----:B------:R-:W-:-:S13]  /*2c9f0*/  ISETP.GT.AND P6, PT, R0, R5, PT ;  /* 0x000000050000720c */ /* 0x000fda0003fc4270 */
[----:B------:R-:W-:Y:S05]  /*2ca00*/  @!P6 BRA `(.L_x_2002) ;  /* 0xfffffffc0050e947 */ /* 0x000fea000383ffff */
.L_x_1999:
        /* <DEDUP_REMOVED lines=8> */
[----:B-1----:R1:W3:Y:S04]  /*2ca90*/  SHFL.IDX PT, R4, R4, R3, 0x1f ;  /* 0x00001f0304047589 */ /* 0x0022e800000e0000 */
[----:B------:R1:W4:Y:S01]  /*2caa0*/  SHFL.IDX PT, R6, R6, R3, 0x1f ;  /* 0x00001f0306067589 */ /* 0x00032200000e0000 */
[----:B--2---:R-:W-:-:S05]  /*2cab0*/  IMAD.IADD R10, R3, 0x1, R10 ;  /* 0x00000001030a7824 */ /* 0x004fca00078e020a */
[----:B---34-:R1:W-:Y:S02]  /*2cac0*/  STL [R1+0xc], R10 ;  /* 0x00000c0a01007387 */ /* 0x0183e40000100800 */
.L_x_2138:
[----:B------:R-:W-:-:S13]  /*2cad0*/  ISETP.NE.AND P0, PT, R0, RZ, PT ;  /* 0x000000ff0000720c */ /* 0x000fda0003f05270 */
[----:B------:R-:W-:Y:S05]  /*2cae0*/  @!P0 BRA `(.L_x_2004) ;  /* 0x0000000000148947 */ /* 0x000fea0003800000 */
[----:B------:R-:W-:Y:S01]  /*2caf0*/  UMOV UR4, 0xffffffff ;  /* 0xffffffff00047882 */ /* 0x000fe20000000000 */
[----:B-1----:R-:W-:Y:S02]  /*2cb00*/  IADD3 R3, R3, -0x1, RZ ;  /* 0xffffffff03037810 */ /* 0x002fe40007ffe0ff */
[----:B------:R-:W-:Y:S05]  /*2cb10*/  BRA.DIV UR4, `(.L_x_2005) ;  /* 0x0000003e04987947 */ /* 0x000fea000b800000 */
[----:B------:R1:W3:Y:S02]  /*2cb20*/  SHFL.IDX PT, R3, R7, R3, 0x1f ;  /* 0x00001f0307037589 */ /* 0x0002e400000e0000 */
.L_x_2141:
[----:B---3--:R-:W-:-:S07]  /*2cb30*/  IMAD.MOV.U32 R8, RZ, RZ, R3 ;  /* 0x000000ffff087224 */ /* 0x008fce00078e0003 */
.L_x_2004:
[----:B------:R-:W-:Y:S01]  /*2cb40*/  ISETP.NE.AND P0, PT, R6, 0x1, PT ;  /* 0x000000010600780c */ /* 0x000fe20003f05270 */
[----:B------:R-:W-:-:S05]  /*2cb50*/  IMAD R0, R8, R2, R9 ;  /* 0x0000000208007224 */ /* 0x000fca00078e0209 */
[----:B------:R3:W-:Y:S02]  /*2cb60*/  STL [R1], R0 ;  /* 0x0000000001007387 */ /* 0x0007e40000100800 */
[----:B---3--:R-:W-:-:S05]  /*2cb70*/  IMAD.IADD R0, R5, 0x1, -R0 ;  /* 0x0000000105007824 */ /* 0x008fca00078e0a00 */
[----:B------:R-:W-:Y:S05]  /*2cb80*/  @!P0 BRA `(.L_x_2006) ;  /* 0x0000000000e48947 */ /* 0x000fea0003800000 */
[----:B------:R-:W-:-:S04]  /*2cb90*/  IABS R5, R4 ;  /* 0x0000000400057213 */ /* 0x000fc80000000000 */
[----:B------:R-:W3:Y:S08]  /*2cba0*/  I2F.RP R2, R5 ;  /* 0x0000000500027306 */ /* 0x000ef00000209400 */
[----:B---3--:R-:W3:Y:S02]  /*2cbb0*/  MUFU.RCP R2, R2 ;  /* 0x0000000200027308 */ /* 0x008ee40000001000 */
[----:B---3--:R-:W-:-:S06]  /*2cbc0*/  VIADD R2, R2, 0xffffffe ;  /* 0x0ffffffe02027836 */ /* 0x008fcc0000000000 */
[----:B-1----:R-:W1:Y:S02]  /*2cbd0*/  F2I.FTZ.U32.TRUNC.NTZ R3, R2 ;  /* 0x0000000200037305 */ /* 0x002e64000021f000 */
[----:B-1----:R-:W-:-:S04]  /*2cbe0*/  IMAD.MOV R2, RZ, RZ, -R3 ;  /* 0x000000ffff027224 */ /* 0x002fc800078e0a03 */
        /* <DEDUP_REMOVED lines=14> */
[----:B------:R-:W1:Y:S07]  /*2ccd0*/  I2F.RP R2, R5 ;  /* 0x0000000500027306 */ /* 0x000e6e0000209400 */
[----:B------:R-:W-:Y:S01]  /*2cce0*/  @P0 VIADD R8, R8, 0x1 ;  /* 0x0000000108080836 */ /* 0x000fe20000000000 */
[----:B-1----:R-:W1:Y:S02]  /*2ccf0*/  MUFU.RCP R2, R2 ;  /* 0x0000000200027308 */ /* 0x002e640000001000 */
[----:B-1----:R-:W-:-:S06]  /*2cd00*/  IADD3 R2, R2, 0xffffffe, RZ ;  /* 0x0ffffffe02027810 */ /* 0x002fcc0007ffe0ff */
[----:B------:R-:W1:Y:S02]  /*2cd10*/  F2I.FTZ.U32.TRUNC.NTZ R3, R2 ;  /* 0x0000000200037305 */ /* 0x000e64000021f000 */
[----:B-1----:R-:W-:-:S04]  /*2cd20*/  IMAD.MOV R2, RZ, RZ, -R3 ;  /* 0x000000ffff027224 */ /* 0x002fc800078e0a03 */
[----:B0-----:R-:W-:Y:S02]  /*2cd30*/  IMAD R7, R2, R5, RZ ;  /* 0x0000000502077224 */ /* 0x001fe400078e02ff */
        /* <DEDUP_REMOVED lines=13> */
[-C--:B------:R-:W-:Y:S01]  /*2ce10*/  @!P1 IADD3 R2, R2, -R5.reuse, RZ ;  /* 0x8000000502029210 */ /* 0x080fe20007ffe0ff */
        /* <DEDUP_REMOVED lines=10> */
[----:B------:R-:W-:-:S04]  /*2cec0*/  IMAD.MOV R2, RZ, RZ, -R7 ;  /* 0x000000ffff027224 */ /* 0x000fc800078e0a07 */
[C---:B------:R-:W-:Y:S02]  /*2ced0*/  IMAD R2, R6.reuse, R2, R3 ;  /* 0x0000000206027224 */ /* 0x040fe400078e0203 */
[----:B------:R-:W-:-:S04]  /*2cee0*/  IMAD R6, R6, 0x1000000, R7 ;  /* 0x0100000006067824 */ /* 0x000fc800078e0207 */
[----:B------:R-:W-:-:S05]  /*2cef0*/  IMAD R2, R2, 0x10000, R6 ;  /* 0x0001000002027824 */ /* 0x000fca00078e0206 */
[----:B------:R1:W-:Y:S01]  /*2cf00*/  STL [R1+0x8], R2 ;  /* 0x0000080201007387 */ /* 0x0003e20000100800 */
[----:B------:R-:W-:Y:S05]  /*2cf10*/  BRA `(.L_x_2007) ;  /* 0x0000000400007947 */ /* 0x000fea0003800000 */
.L_x_2006:
[----:B-1----:R-:W3:Y:S01]  /*2cf20*/  LDL R3, [R1+0xc] ;  /* 0x00000c0001037983 */ /* 0x002ee20000100800 */
[----:B0-----:R-:W3:Y:S01]  /*2cf30*/  LDC.64 R6, c[0x0][0xc90] ;  /* 0x00032400ff067b82 */ /* 0x001ee20000000a00 */
[----:B------:R-:W-:Y:S01]  /*2cf40*/  ULDC.64 UR4, c[0x0][0x208] ;  /* 0x0000820000047ab9 */ /* 0x000fe20000000a00 */
[----:B---3--:R-:W-:-:S05]  /*2cf50*/  IMAD.WIDE R6, R3, 0x4, R6 ;  /* 0x0000000403067825 */ /* 0x008fca00078e0206 */
[----:B------:R-:W3:Y:S02]  /*2cf60*/  LDG.E R3, desc[UR4][R6.64] ;  /* 0x0000000406037981 */ /* 0x000ee4000c1e1900 */
[----:B---3--:R-:W-:-:S05]  /*2cf70*/  IMAD R5, R4, R3, RZ ;  /* 0x0000000304057224 */ /* 0x008fca00078e02ff */
[----:B------:R-:W-:-:S04]  /*2cf80*/  IABS R8, R5 ;  /* 0x0000000500087213 */ /* 0x000fc80000000000 */
[----:B------:R-:W0:Y:S08]  /*2cf90*/  I2F.RP R6, R8 ;  /* 0x0000000800067306 */ /* 0x000e300000209400 */
[----:B0-----:R-:W0:Y:S02]  /*2cfa0*/  MUFU.RCP R6, R6 ;  /* 0x0000000600067308 */ /* 0x001e240000001000 */
[----:B0-----:R-:W-:-:S06]  /*2cfb0*/  IADD3 R6, R6, 0xffffffe, RZ ;  /* 0x0ffffffe06067810 */ /* 0x001fcc0007ffe0ff */
        /* <DEDUP_REMOVED lines=21> */
[----:B------:R-:W-:-:S03]  /*2d110*/  IMAD.MOV R6, RZ, RZ, -R6 ;  /* 0x000000ffff067224 */ /* 0x000fc600078e0a06 */
[----:B------:R-:W-:Y:S01]  /*2d120*/  IADD3 R8, -R7, RZ, RZ ;  /* 0x000000ff07087210 */ /* 0x000fe20007ffe1ff */
[----:B------:R-:W-:-:S03]  /*2d130*/  IMAD R6, R5, R6, R0 ;  /* 0x0000000605067224 */ /* 0x000fc600078e0200 */
[----:B------:R-:W-:-:S04]  /*2d140*/  VIADDMNMX R8, R8, R2, R3, PT ;  /* 0x0000000208087246 */ /* 0x000fc80003800103 */
[----:B------:R-:W-:-:S04]  /*2d150*/  IABS R9, R8 ;  /* 0x0000000800097213 */ /* 0x000fc80000000000 */
[----:B------:R-:W0:Y:S08]  /*2d160*/  I2F.RP R2, R9 ;  /* 0x0000000900027306 */ /* 0x000e300000209400 */
[----:B0-----:R-:W0:Y:S02]  /*2d170*/  MUFU.RCP R2, R2 ;  /* 0x0000000200027308 */ /* 0x001e240000001000 */
[----:B0-----:R-:W-:-:S06]  /*2d180*/  VIADD R2, R2, 0xffffffe ;  /* 0x0ffffffe02027836 */ /* 0x001fcc0000000000 */
[----:B------:R0:W1:Y:S02]  /*2d190*/  F2I.FTZ.U32.TRUNC.NTZ R3, R2 ;  /* 0x0000000200037305 */ /* 0x000064000021f000 */
[----:B0-----:R-:W-:Y:S02]  /*2d1a0*/  IMAD.MOV.U32 R2, RZ, RZ, RZ ;  /* 0x000000ffff027224 */ /* 0x001fe400078e00ff */
[----:B-1----:R-:W-:-:S04]  /*2d1b0*/  IMAD.MOV R0, RZ, RZ, -R3 ;  /* 0x000000ffff007224 */ /* 0x002fc800078e0a03 */
[----:B------:R-:W-:-:S04]  /*2d1c0*/  IMAD R0, R0, R9, RZ ;  /* 0x0000000900007224 */ /* 0x000fc800078e02ff */
        /* <DEDUP_REMOVED lines=14> */
[----:B------:R-:W-:-:S05]  /*2d2b0*/  @P0 IADD3 R2, R2, 0x1, RZ ;  /* 0x0000000102020810 */ /* 0x000fca0007ffe0ff */
[----:B------:R-:W-:-:S04]  /*2d2c0*/  IMAD.MOV.U32 R0, RZ, RZ, R2 ;  /* 0x000000ffff007224 */ /* 0x000fc800078e0002 */
[----:B------:R-:W-:Y:S01]  /*2d2d0*/  @!P2 IMAD.MOV R0, RZ, RZ, -R0 ;  /* 0x000000ffff00a224 */ /* 0x000fe200078e0a00 */
[----:B------:R-:W-:Y:S01]  /*2d2e0*/  @!P1 LOP3.LUT R0, RZ, R8, RZ, 0x33, !PT ;  /* 0x00000008ff009212 */ /* 0x000fe200078e33ff */
[----:B------:R-:W-:-:S04]  /*2d2f0*/  IMAD.MOV R8, RZ, RZ, -R8 ;  /* 0x000000ffff087224 */ /* 0x000fc800078e0a08 */
[----:B------:R-:W-:-:S05]  /*2d300*/  IMAD R2, R0, R8, R6 ;  /* 0x0000000800027224 */ /* 0x000fca00078e0206 */
[----:B------:R0:W-:Y:S02]  /*2d310*/  STL [R1+0x8], R2 ;  /* 0x0000080201007387 */ /* 0x0001e40000100800 */
.L_x_2007:
[----:B------:R-:W-:-:S05]  /*2d320*/  LOP3.LUT R0, RZ, R0, RZ, 0x33, !PT ;  /* 0x00000000ff007212 */ /* 0x000fca00078e33ff */
[----:B------:R-:W-:-:S05]  /*2d330*/  IMAD.IADD R0, R4, 0x1, R0 ;  /* 0x0000000104007824 */ /* 0x000fca00078e0200 */
[----:B------:R3:W-:Y:S01]  /*2d340*/  STL [R1+0x4], R0 ;  /* 0x0000040001007387 */ /* 0x0007e20000100800 */
[----:B------:R-:W-:Y:S05]  /*2d350*/  BRA `(.L_x_2008) ;  /* 0x0000000000287947 */ /* 0x000fea0003800000 */
.L_x_2000:
[----:B------:R-:W-:Y:S01]  /*2d360*/  UMOV UR4, URZ ;  /* 0x0000003f00047c82 */ /* 0x000fe20008000000 */
[----:B------:R-:W-:Y:S01]  /*2d370*/  ULDC UR6, c[0x0][0xc3c] ;  /* 0x00030f0000067ab9 */ /* 0x000fe20000000800 */
[----:B------:R-:W-:Y:S01]  /*2d380*/  UMOV UR5, URZ ;  /* 0x0000003f00057c82 */ /* 0x000fe20008000000 */
[----:B------:R-:W-:Y:S01]  /*2d390*/  IMAD.U32 R3, RZ, RZ, UR4 ;  /* 0x00000004ff037e24 */ /* 0x000fe2000f8e00ff */
[----:B------:R4:W-:Y:S01]  /*2d3a0*/  STL [R1], R5 ;  /* 0x0000000501007387 */ /* 0x0009e20000100800 */
[----:B------:R-:W-:Y:S02]  /*2d3b0*/  IMAD.U32 R0, RZ, RZ, UR6 ;  /* 0x00000006ff007e24 */ /* 0x000fe4000f8e00ff */
[----:B------:R-:W-:Y:S01]  /*2d3c0*/  IMAD.U32 R2, RZ, RZ, UR5 ;  /* 0x00000005ff027e24 */ /* 0x000fe2000f8e00ff */
[----:B------:R4:W-:Y:S04]  /*2d3d0*/  STL [R1+0x4], R3 ;  /* 0x0000040301007387 */ /* 0x0009e80000100800 */
[----:B------:R4:W-:Y:S04]  /*2d3e0*/  STL [R1+0xc], R0 ;  /* 0x00000c0001007387 */ /* 0x0009e80000100800 */
[----:B------:R4:W-:Y:S02]  /*2d3f0*/  STL [R1+0x8], R2 ;  /* 0x0000080201007387 */ /* 0x0009e40000100800 */
.L_x_2008:
[----:B01--4-:R-:W4:Y:S04]  /*2d400*/  LDL R2, [R1+0xc] ;  /* 0x00000c0001027983 */ /* 0x013f280000100800 */
[----:B------:R-:W5:Y:S04]  /*2d410*/  LDL R3, [R1+0x8] ;  /* 0x0000080001037983 */ /* 0x000f680000100800 */
[----:B------:R-:W2:Y:S04]  /*2d420*/  LDL R5, [R1+0x4] ;  /* 0x0000040001057983 */ /* 0x000ea80000100800 */
[----:B------:R-:W2:Y:S01]  /*2d430*/  LDL R4, [R1] ;  /* 0x0000000001047983 */ /* 0x000ea20000100800 */
[----:B---3--:R-:W0:Y:S01]  /*2d440*/  S2R R0, SR_TID.X ;  /* 0x0000000000007919 */ /* 0x008e220000002100 */
[----:B------:R-:W-:Y:S05]  /*2d450*/  WARPSYNC.ALL ;  /* 0x0000000000007948 */ /* 0x000fea0003800000 */
[----:B0-----:R-:W-:Y:S01]  /*2d460*/  LOP3.LUT R0, R0, 0x1f, RZ, 0xc0, !PT ;  /* 0x0000001f00007812 */ /* 0x001fe200078ec0ff */
[----:B------:R-:W-:Y:S03]  /*2d470*/  BAR.SYNC.DEFER_BLOCKING 0x4, 0x180 ;  /* 0x0106000000007b1d */ /* 0x000fe60000010000 */
[----:B------:R-:W-:-:S13]  /*2d480*/  ISETP.NE.AND P0, PT, R0, RZ, PT ;  /* 0x000000ff0000720c */ /* 0x000fda0003f05270 */
[----:B------:R-:W0:Y:S01]  /*2d490*/  @!P0 S2R R0, SR_CgaCtaId ;  /* 0x0000000000008919 */ /* 0x000e220000008800 */
[----:B----4-:R-:W-:Y:S01]  /*2d4a0*/  IMAD.MOV.U32 R7, RZ, RZ, R2 ;  /* 0x000000ffff077224 */ /* 0x010fe200078e0002 */
[----:B------:R-:W-:Y:S02]  /*2d4b0*/  @!P0 MOV R2, 0x400 ;  /* 0x0000040000028802 */ /* 0x000fe40000000f00 */
[----:B-----5:R-:W-:Y:S02]  /*2d4c0*/  MOV R6, R3 ;  /* 0x0000000300067202 */ /* 0x020fe40000000f00 */
[----:B0-----:R-:W-:-:S05]  /*2d4d0*/  @!P0 LEA R18, R0, R2, 0x18 ;  /* 0x0000000200128211 */ /* 0x001fca00078ec0ff */
[----:B--2---:R2:W-:Y:S01]  /*2d4e0*/  @!P0 STS.128 [R18+0x308d0], R4 ;  /* 0x0308d00412008388 */ /* 0x0045e20000000c00 */
[----:B------:R-:W-:Y:S06]  /*2d4f0*/  BAR.ARV 0x5, 0x180 ;  /* 0x0146000000007b1d */ /* 0x000fec0000002000 */
.L_x_1997:
[----:B------:R-:W3:Y:S01]  /*2d500*/  LDL R0, [R1+0xc] ;  /* 0x00000c0001007983 */ /* 0x000ee20000100800 */
[----:B------:R-:W-:Y:S02]  /*2d510*/  ULDC UR4, c[0x0][0xc3c] ;  /* 0x00030f0000047ab9 */ /* 0x000fe40000000800 */
[----:B---3--:R-:W-:-:S13]  /*2d520*/  ISETP.GE.AND P0, PT, R0, UR4, PT ;  /* 0x0000000400007c0c */ /* 0x008fda000bf06270 */
[----:B------:R-:W-:Y:S05]  /*2d530*/  @!P0 BRA `(.L_x_2009) ;  /* 0xffffff7000e88947 */ /* 0x000fea000383ffff */
[----:B------:R-:W-:Y:S05]  /*2d540*/  BSYNC B8 ;  /* 0x0000000000087941 */ /* 0x000fea0003800000 */
.L_x_1832:
[----:B--2---:R-:W2:Y:S01]  /*2d550*/  LDL.LU R0, [R1+0x58] ;  /* 0x0000580001007983 */ /* 0x004ea20000300800 */
[----:B------:R-:W-:Y:S01]  /*2d560*/  BSSY B0, `(.L_x_2010) ;  /* 0x000000b000007945 */ /* 0x000fe20003800000 */
[----:B-1----:R-:W1:Y:S01]  /*2d570*/  S2R R5, SR_CgaCtaId ;  /* 0x0000000000057919 */ /* 0x002e620000008800 */
[----:B--2---:R-:W-:-:S05]  /*2d580*/  VIADD R0, R0, 0x1 ;  /* 0x0000000100007836 */ /* 0x004fca0000000000 */
[----:B0-----:R-:W-:-:S04]  /*2d590*/  LEA.HI R2, R0, R0, RZ, 0x1 ;  /* 0x0000000000027211 */ /* 0x001fc800078f08ff */
[----:B------:R-:W-:-:S05]  /*2d5a0*/  LOP3.LUT R3, R2, 0xfffffffe, RZ, 0xc0, !PT ;  /* 0xfffffffe02037812 */ /* 0x000fca00078ec0ff */
[----:B------:R-:W-:Y:S01]  /*2d5b0*/  IMAD.IADD R3, R0, 0x1, -R3 ;  /* 0x0000000100037824 */ /* 0x000fe200078e0a03 */
[----:B------:R-:W-:-:S04]  /*2d5c0*/  MOV R0, 0x400 ;  /* 0x0000040000007802 */ /* 0x000fc80000000f00 */
[----:B-1----:R-:W-:Y:S02]  /*2d5d0*/  LEA R0, R5, R0, 0x18 ;  /* 0x0000000005007211 */ /* 0x002fe400078ec0ff */
[----:B------:R-:W-:-:S04]  /*2d5e0*/  SHF.L.U32 R3, R3, 0x1f, RZ ;  /* 0x0000001f03037819 */ /* 0x000fc800000006ff */
[----:B------:R-:W0:Y:S02]  /*2d5f0*/  SYNCS.PHASECHK.TRANS64.TRYWAIT P0, [R0+URZ+0x30820], R3 ;  /* 0x03082003000075a7 */ /* 0x000e24000800017f */
[----:B0-----:R-:W-:Y:S05]  /*2d600*/  @!P0 BRA `(.L_x_2011) ;  /* 0x0000003400088947 */ /* 0x001fea0003800000 */
.L_x_2142:
[----:B------:R-:W-:Y:S05]  /*2d610*/  BSYNC B0 ;  /* 0x0000000000007941 */ /* 0x000fea0003800000 */
.L_x_2010:
[----:B------:R-:W-:-:S03]  /*2d620*/  UMOV UR4, 0xffffffff ;  /* 0xffffffff00047882 */ /* 0x000fc60000000000 */
[----:B------:R-:W-:Y:S05]  /*2d630*/  BRA.DIV UR4, `(.L_x_2012) ;  /* 0x0000003604107947 */ /* 0x000fea000b800000 */
[----:B------:R-:W1:Y:S02]  /*2d640*/  S2R R2, SR_TID.X ;  /* 0x0000000000027919 */ /* 0x000e640000002100 */
[----:B-1----:R-:W-:-:S04]  /*2d650*/  SHF.R.U32.HI R2, RZ, 0x5, R2 ;  /* 0x00000005ff027819 */ /* 0x002fc80000011602 */
[----:B------:R-:W-:-:S05]  /*2d660*/  LOP3.LUT R2, R2, 0x3, RZ, 0xc0, !PT ;  /* 0x0000000302027812 */ /* 0x000fca00078ec0ff */
[----:B------:R1:W2:Y:S02]  /*2d670*/  SHFL.IDX PT, R14, R2, RZ, 0x1f ;  /* 0x00001fff020e7589 */ /* 0x0002a400000e0000 */
.L_x_2145:
[----:B--2---:R-:W-:-:S13]  /*2d680*/  ISETP.NE.AND P0, PT, R14, RZ, PT ;  /* 0x000000ff0e00720c */ /* 0x004fda0003f05270 */
[----:B------:R-:W-:Y:S05]  /*2d690*/  @P0 BRA `(.L_x_1526) ;  /* 0x0000000000940947 */ /* 0x000fea0003800000 */
[----:B------:R-:W-:-:S03]  /*2d6a0*/  UMOV UR4, 0xffffffff ;  /* 0xffffffff00047882 */ /* 0x000fc60000000000 */
[----:B------:R-:W-:Y:S05]  /*2d6b0*/  BRA.DIV UR4, `(.L_x_2013) ;  /* 0x0000003604247947 */ /* 0x000fea000b800000 */
[----:B------:R-:W-:-:S13]  /*2d6c0*/  ELECT P6, URZ, PT ;  /* 0x00000000003f782f */ /* 0x000fda00038c0000 */
.L_x_2148:
        /* <DEDUP_REMOVED lines=8> */
.L_x_2014:
        /* <DEDUP_REMOVED lines=8> */
[----:B------:R-:W-:Y:S02]  /*2d7d0*/  LOP3.LUT R4, R7, R4, RZ, 0x3c, !PT ;  /* 0x0000000407047212 */ /* 0x000fe400078e3cff */
[----:B------:R-:W0:Y:S01]  /*2d7e0*/  SYNCS.PHASECHK.TRANS64.TRYWAIT P0, [R6+URZ], R5 ;  /* 0x00000005060075a7 */ /* 0x000e22000800017f */
[----:B------:R-:W-:Y:S02]  /*2d7f0*/  LEA R7, R3, R2, 0x3 ;  /* 0x0000000203077211 */ /* 0x000fe400078e18ff */
[----:B------:R-:W-:Y:S01]  /*2d800*/  SHF.L.U32 R2, R4, 0x1f, RZ ;  /* 0x0000001f04027819 */ /* 0x000fe200000006ff */
[----:B0-----:R-:W-:Y:S06]  /*2d810*/  @!P0 BRA `(.L_x_2015) ;  /* 0x0000003000ec8947 */ /* 0x001fec0003800000 */
.L_x_2149:
[----:B------:R-:W1:Y:S02]  /*2d820*/  SYNCS.PHASECHK.TRANS64.TRYWAIT P0, [R7+URZ], R2 ;  /* 0x00000002070075a7 */ /* 0x000e64000800017f */
[----:B-1----:R-:W-:Y:S05]  /*2d830*/  @!P0 BRA `(.L_x_2016) ;  /* 0x0000003000f88947 */ /* 0x002fea0003800000 */
.L_x_2150:
[----:B------:R-:W-:Y:S05]  /*2d840*/  @!P2 BRA `(.L_x_2017) ;  /* 0x000000000004a947 */ /* 0x000fea0003800000 */
[----:B------:R-:W-:Y:S01]  /*2d850*/  BPT.TRAP 0x1 ;  /* 0x000000040000795c */ /* 0x000fe20000300000 */
.L_x_2017:
[----:B------:R-:W-:-:S04]  /*2d860*/  VIADD R0, R0, 0x30860 ;  /* 0x0003086000007836 */ /* 0x000fc80000000000 */
[----:B------:R-:W-:-:S04]  /*2d870*/  IMAD R4, R19, 0x8, R0 ;  /* 0x0000000813047824 */ /* 0x000fc800078e0200 */
[----:B------:R-:W2:Y:S02]  /*2d880*/  SYNCS.PHASECHK.TRANS64.TRYWAIT P0, [R4+URZ], R5 ;  /* 0x00000005040075a7 */ /* 0x000ea4000800017f */
[----:B--2---:R-:W-:Y:S05]  /*2d890*/  @!P0 BRA `(.L_x_2018) ;  /* 0x0000003000f48947 */ /* 0x004fea0003800000 */
.L_x_2151:
[----:B------:R-:W-:-:S07]  /*2d8a0*/  IMAD R3, R3, 0x8, R0 ;  /* 0x0000000803037824 */ /* 0x000fce00078e0200 */
.L_x_2019:
[----:B---3--:R3:W4:Y:S02]  /*2d8b0*/  SYNCS.PHASECHK.TRANS64.TRYWAIT P0, [R3+URZ], R2 ;  /* 0x00000002030075a7 */ /* 0x008724000800017f */
[----:B----4-:R-:W-:Y:S05]  /*2d8c0*/  @!P0 NANOSLEEP.SYNCS 0x989680 ;  /* 0x009896800000895d */ /* 0x010fea0003900000 */
[----:B------:R-:W4:Y:S02]  /*2d8d0*/  @!P0 SYNCS.PHASECHK.TRANS64 P0, [R3+URZ], R2 ;  /* 0x00000002030085a7 */ /* 0x000f24000800007f */
[----:B----4-:R-:W-:Y:S05]  /*2d8e0*/  @!P0 BRA `(.L_x_2019) ;  /* 0xfffffffc00f08947 */ /* 0x010fea000383ffff */
.L_x_1526:
[----:B------:R-:W-:Y:S05]  /*2d8f0*/  BSYNC B9 ;  /* 0x0000000000097941 */ /* 0x000fea0003800000 */
.L_x_1523:
[----:B------:R-:W-:Y:S05]  /*2d900*/  EXIT ;  /* 0x000000000000794d */ /* 0x000fea0003800000 */
.L_x_1554:
[----:B0-----:R0:W1:Y:S02]  /*2d910*/  SYNCS.PHASECHK.TRANS64.TRYWAIT P5, [R99+URZ+0x30890], R109 ;  /* 0x0308906d630075a7 */ /* 0x00106400080a017f */
[----:B-1----:R-:W-:Y:S05]  /*2d920*/  @!P5 NANOSLEEP.SYNCS 0x989680 ;  /* 0x009896800000d95d */ /* 0x002fea0003900000 */
[----:B------:R-:W1:Y:S02]  /*2d930*/  @!P5 SYNCS.PHASECHK.TRANS64 P5, [R99+URZ+0x30890], R109 ;  /* 0x0308906d6300d5a7 */ /* 0x000e6400080a007f */
[----:B-1----:R-:W-:Y:S05]  /*2d940*/  @!P5 BRA `(.L_x_1554) ;  /* 0xfffffffc00f0d947 */ /* 0x002fea000383ffff */
[----:B------:R-:W-:Y:S05]  /*2d950*/  BRA `(.L_x_2020) ;  /* 0xfffffd6400507947 */ /* 0x000fea000383ffff */
.L_x_1592:
[----:B-1----:R1:W2:Y:S02]  /*2d960*/  SYNCS.PHASECHK.TRANS64.TRYWAIT P5, [R99+URZ+0x30890], R109 ;  /* 0x0308906d630075a7 */ /* 0x0022a400080a017f */
[----:B--2---:R-:W-:Y:S05]  /*2d970*/  @!P5 NANOSLEEP.SYNCS 0x989680 ;  /* 0x009896800000d95d */ /* 0x004fea0003900000 */
[----:B------:R-:W2:Y:S02]  /*2d980*/  @!P5 SYNCS.PHASECHK.TRANS64 P5, [R99+URZ+0x30890], R109 ;  /* 0x0308906d6300d5a7 */ /* 0x000ea400080a007f */
[----:B--2---:R-:W-:Y:S05]  /*2d990*/  @!P5 BRA `(.L_x_1592) ;  /* 0xfffffffc00f0d947 */ /* 0x004fea000383ffff */
[----:B------:R-:W-:Y:S05]  /*2d9a0*/  BRA `(.L_x_2021) ;  /* 0xfffffd88001c7947 */ /* 0x000fea000383ffff */
.L_x_1609:
[----:B0-----:R0:W1:Y:S02]  /*2d9b0*/  SYNCS.PHASECHK.TRANS64.TRYWAIT P3, [R99+URZ+0x30890], R109 ;  /* 0x0308906d630075a7 */ /* 0x001064000806017f */
[----:B-1----:R-:W-:Y:S05]  /*2d9c0*/  @!P3 NANOSLEEP.SYNCS 0x989680 ;  /* 0x009896800000b95d */ /* 0x002fea0003900000 */
[----:B------:R-:W1:Y:S02]  /*2d9d0*/  @!P3 SYNCS.PHASECHK.TRANS64 P3, [R99+URZ+0x30890], R109 ;  /* 0x0308906d6300b5a7 */ /* 0x000e64000806007f */
[----:B-1----:R-:W-:Y:S05]  /*2d9e0*/  @!P3 BRA `(.L_x_1609) ;  /* 0xfffffffc00f0b947 */ /* 0x002fea000383ffff */
[----:B------:R-:W-:Y:S05]  /*2d9f0*/  BRA `(.L_x_2022) ;  /* 0xfffffda800d07947 */ /* 0x000fea000383ffff */
.L_x_1615:
[----:B-1----:R1:W2:Y:S02]  /*2da00*/  SYNCS.PHASECHK.TRANS64.TRYWAIT P2, [R99+URZ+0x308b0], R109 ;  /* 0x0308b06d630075a7 */ /* 0x0022a4000804017f */
[----:B--2---:R-:W-:Y:S05]  /*2da10*/  @!P2 NANOSLEEP.SYNCS 0x989680 ;  /* 0x009896800000a95d */ /* 0x004fea0003900000 */
[----:B------:R-:W2:Y:S02]  /*2da20*/  @!P2 SYNCS.PHASECHK.TRANS64 P2, [R99+URZ+0x308b0], R109 ;  /* 0x0308b06d6300a5a7 */ /* 0x000ea4000804007f */
[----:B--2---:R-:W-:Y:S05]  /*2da30*/  @!P2 BRA `(.L_x_1615) ;  /* 0xfffffffc00f0a947 */ /* 0x004fea000383ffff */
[----:B------:R-:W-:Y:S05]  /*2da40*/  BRA `(.L_x_2023) ;  /* 0xfffffdac00b87947 */ /* 0x000fea000383ffff */
.L_x_1645:
[----:B------:R-:W-:Y:S01]  /*2da50*/  BSSY B1, `(.L_x_2024) ;  /* 0x0000008000017945 */ /* 0x000fe20003800000 */
[----:B------:R-:W-:Y:S02]  /*2da60*/  IMAD.MOV.U32 R13, RZ, RZ, R32 ;  /* 0x000000ffff0d7224 */ /* 0x000fe400078e0020 */
[----:B------:R-:W-:Y:S02]  /*2da70*/  IMAD.MOV.U32 R12, RZ, RZ, RZ ;  /* 0x000000ffff0c7224 */ /* 0x000fe400078e00ff */
[----:B------:R-:W-:Y:S02]  /*2da80*/  IMAD.MOV.U32 R11, RZ, RZ, 0x181f ;  /* 0x0000181fff0b7424 */ /* 0x000fe400078e00ff */
[----:B------:R-:W-:-:S07]  /*2da90*/  IMAD.MOV.U32 R15, RZ, RZ, -0x1 ;  /* 0xffffffffff0f7424 */ /* 0x000fce00078e00ff */
[----:B------:R-:W-:Y:S05]  /*2daa0*/  WARPSYNC.COLLECTIVE R15, `(.L_x_2025) ;  /* 0x000000000f087348 */ /* 0x000fea0003c00000 */
[----:B------:R0:W1:Y:S02]  /*2dab0*/  SHFL.IDX P6, R14, R13, R12, R11 ;  /* 0x0000000c0d0e7389 */ /* 0x00006400000c000b */
[----:B01----:R-:W-:Y:S01]  /*2dac0*/  ENDCOLLECTIVE ;  /* 0x000000000000791b */ /* 0x003fe20003800000 */
.L_x_2025:
[----:B------:R-:W-:Y:S05]  /*2dad0*/  BSYNC B1 ;  /* 0x0000000000017941 */ /* 0x000fea0003800000 */
.L_x_2024:
[----:B------:R-:W-:Y:S01]  /*2dae0*/  IMAD.MOV.U32 R13, RZ, RZ, R31 ;  /* 0x000000ffff0d7224 */ /* 0x000fe200078e001f */
[----:B------:R-:W-:Y:S01]  /*2daf0*/  MOV R9, R14 ;  /* 0x0000000e00097202 */ /* 0x000fe20000000f00 */
[----:B------:R-:W-:Y:S02]  /*2db00*/  IMAD.MOV.U32 R12, RZ, RZ, RZ ;  /* 0x000000ffff0c7224 */ /* 0x000fe400078e00ff */
[----:B------:R-:W-:Y:S02]  /*2db10*/  IMAD.MOV.U32 R11, RZ, RZ, 0x181f ;  /* 0x0000181fff0b7424 */ /* 0x000fe400078e00ff */
[----:B------:R-:W-:-:S07]  /*2db20*/  IMAD.MOV.U32 R15, RZ, RZ, -0x1 ;  /* 0xffffffffff0f7424 */ /* 0x000fce00078e00ff */
[----:B------:R-:W-:Y:S05]  /*2db30*/  WARPSYNC.COLLECTIVE R15, `(.L_x_2026) ;  /* 0x000000000f087348 */ /* 0x000fea0003c00000 */
[----:B------:R0:W1:Y:S02]  /*2db40*/  SHFL.IDX P6, R14, R13, R12, R11 ;  /* 0x0000000c0d0e7389 */ /* 0x00006400000c000b */
[----:B01----:R-:W-:Y:S01]  /*2db50*/  ENDCOLLECTIVE ;  /* 0x000000000000791b */ /* 0x003fe20003800000 */
.L_x_2026:
[----:B------:R-:W-:Y:S02]  /*2db60*/  IMAD.MOV.U32 R13, RZ, RZ, R33 ;  /* 0x000000ffff0d7224 */ /* 0x000fe400078e0021 */
[----:B------:R-:W-:-:S07]  /*2db70*/  IMAD.MOV.U32 R8, RZ, RZ, R14 ;  /* 0x000000ffff087224 */ /* 0x000fce00078e000e */
[----:B------:R-:W-:Y:S05]  /*2db80*/  WARPSYNC.COLLECTIVE R15, `(.L_x_2027) ;  /* 0x000000000f087348 */ /* 0x000fea0003c00000 */
[----:B------:R0:W1:Y:S02]  /*2db90*/  SHFL.IDX P6, R14, R13, R12, R11 ;  /* 0x0000000c0d0e7389 */ /* 0x00006400000c000b */
[----:B01----:R-:W-:Y:S01]  /*2dba0*/  ENDCOLLECTIVE ;  /* 0x000000000000791b */ /* 0x003fe20003800000 */
.L_x_2027:
[----:B------:R-:W-:Y:S01]  /*2dbb0*/  MOV R13, R30 ;  /* 0x0000001e000d7202 */ /* 0x000fe20000000f00 */
[----:B------:R-:W-:-:S07]  /*2dbc0*/  IMAD.MOV.U32 R26, RZ, RZ, R14 ;  /* 0x000000ffff1a7224 */ /* 0x000fce00078e000e */
[----:B------:R-:W-:Y:S05]  /*2dbd0*/  WARPSYNC.COLLECTIVE R15, `(.L_x_2028) ;  /* 0x000000000f087348 */ /* 0x000fea0003c00000 */
[----:B------:R0:W1:Y:S02]  /*2dbe0*/  SHFL.IDX P6, R14, R13, R12, R11 ;  /* 0x0000000c0d0e7389 */ /* 0x00006400000c000b */
[----:B01----:R-:W-:Y:S01]  /*2dbf0*/  ENDCOLLECTIVE ;  /* 0x000000000000791b */ /* 0x003fe20003800000 */
.L_x_2028:
[----:B------:R-:W-:Y:S01]  /*2dc00*/  IMAD.MOV.U32 R5, RZ, RZ, R14 ;  /* 0x000000ffff057224 */ /* 0x000fe200078e000e */
[----:B------:R-:W-:Y:S06]  /*2dc10*/  BRA `(.L_x_2029) ;  /* 0xfffffdc400647947 */ /* 0x000fec000383ffff */
.L_x_1648:
[----:B------:R-:W-:Y:S01]  /*2dc20*/  BSSY B1, `(.L_x_2030) ;  /* 0x0000008000017945 */ /* 0x000fe20003800000 */
[----:B------:R-:W-:Y:S02]  /*2dc30*/  IMAD.MOV.U32 R13, RZ, RZ, R32 ;  /* 0x000000ffff0d7224 */ /* 0x000fe400078e0020 */
[----:B------:R-:W-:Y:S02]  /*2dc40*/  IMAD.MOV.U32 R12, RZ, RZ, 0x1 ;  /* 0x00000001ff0c7424 */ /* 0x000fe400078e00ff */
[----:B------:R-:W-:Y:S02]  /*2dc50*/  IMAD.MOV.U32 R11, RZ, RZ, 0x181f ;  /* 0x0000181fff0b7424 */ /* 0x000fe400078e00ff */
[----:B------:R-:W-:-:S07]  /*2dc60*/  IMAD.MOV.U32 R15, RZ, RZ, -0x1 ;  /* 0xffffffffff0f7424 */ /* 0x000fce00078e00ff */
[----:B0-23--:R-:W-:Y:S05]  /*2dc70*/  WARPSYNC.COLLECTIVE R15, `(.L_x_2031) ;  /* 0x000000000f087348 */ /* 0x00dfea0003c00000 */
[----:B------:R1:W4:Y:S02]  /*2dc80*/  SHFL.IDX P6, R14, R13, R12, R11 ;  /* 0x0000000c0d0e7389 */ /* 0x00032400000c000b */
[----:B01234-:R-:W-:Y:S01]  /*2dc90*/  ENDCOLLECTIVE ;  /* 0x000000000000791b */ /* 0x01ffe20003800000 */
.L_x_2031:
[----:B------:R-:W-:Y:S05]  /*2dca0*/  BSYNC B1 ;  /* 0x0000000000017941 */ /* 0x000fea0003800000 */
.L_x_2030:
[----:B------:R-:W-:Y:S01]  /*2dcb0*/  IMAD.MOV.U32 R13, RZ, RZ, R31 ;  /* 0x000000ffff0d7224 */ /* 0x000fe200078e001f */
[----:B------:R-:W-:Y:S01]  /*2dcc0*/  MOV R12, 0x1 ;  /* 0x00000001000c7802 */ /* 0x000fe20000000f00 */
[----:B------:R-:W-:Y:S02]  /*2dcd0*/  IMAD.MOV.U32 R11, RZ, RZ, 0x181f ;  /* 0x0000181fff0b7424 */ /* 0x000fe400078e00ff */
[----:B------:R-:W-:Y:S02]  /*2dce0*/  IMAD.MOV.U32 R15, RZ, RZ, -0x1 ;  /* 0xffffffffff0f7424 */ /* 0x000fe400078e00ff */
[----:B------:R-:W-:-:S07]  /*2dcf0*/  IMAD.MOV.U32 R9, RZ, RZ, R14 ;  /* 0x000000ffff097224 */ /* 0x000fce00078e000e */
[----:B------:R-:W-:Y:S05]  /*2dd00*/  WARPSYNC.COLLECTIVE R15, `(.L_x_2032) ;  /* 0x000000000f087348 */ /* 0x000fea0003c00000 */
[----:B------:R0:W1:Y:S02]  /*2dd10*/  SHFL.IDX P6, R14, R13, R12, R11 ;  /* 0x0000000c0d0e7389 */ /* 0x00006400000c000b */
[----:B01----:R-:W-:Y:S01]  /*2dd20*/  ENDCOLLECTIVE ;  /* 0x000000000000791b */ /* 0x003fe20003800000 */
.L_x_2032:
[----:B------:R-:W-:Y:S02]  /*2dd30*/  IMAD.MOV.U32 R13, RZ, RZ, R33 ;  /* 0x000000ffff0d7224 */ /* 0x000fe400078e0021 */
[----:B------:R-:W-:-:S07]  /*2dd40*/  IMAD.MOV.U32 R8, RZ, RZ, R14 ;  /* 0x000000ffff087224 */ /* 0x000fce00078e000e */
[----:B------:R-:W-:Y:S05]  /*2dd50*/  WARPSYNC.COLLECTIVE R15, `(.L_x_2033) ;  /* 0x000000000f087348 */ /* 0x000fea0003c00000 */
[----:B------:R0:W1:Y:S02]  /*2dd60*/  SHFL.IDX P6, R14, R13, R12, R11 ;  /* 0x0000000c0d0e7389 */ /* 0x00006400000c000b */
[----:B01----:R-:W-:Y:S01]  /*2dd70*/  ENDCOLLECTIVE ;  /* 0x000000000000791b */ /* 0x003fe20003800000 */
.L_x_2033:
[----:B------:R-:W-:Y:S02]  /*2dd80*/  IMAD.MOV.U32 R13, RZ, RZ, R30 ;  /* 0x000000ffff0d7224 */ /* 0x000fe400078e001e */
[----:B------:R-:W-:-:S07]  /*2dd90*/  IMAD.MOV.U32 R26, RZ, RZ, R14 ;  /* 0x000000ffff1a7224 */ /* 0x000fce00078e000e */
[----:B------:R-:W-:Y:S05]  /*2dda0*/  WARPSYNC.COLLECTIVE R15, `(.L_x_2034) ;  /* 0x000000000f087348 */ /* 0x000fea0003c00000 */
[----:B------:R0:W1:Y:S02]  /*2ddb0*/  SHFL.IDX P6, R14, R13, R12, R11 ;  /* 0x0000000c0d0e7389 */ /* 0x00006400000c000b */
[----:B01----:R-:W-:Y:S01]  /*2ddc0*/  ENDCOLLECTIVE ;  /* 0x000000000000791b */ /* 0x003fe20003800000 */
.L_x_2034:
[----:B------:R-:W-:Y:S01]  /*2ddd0*/  IMAD.MOV.U32 R5, RZ, RZ, R14 ;  /* 0x000000ffff057224 */ /* 0x000fe200078e000e */
[----:B------:R-:W-:Y:S06]  /*2dde0*/  BRA `(.L_x_2035) ;  /* 0xfffffdc800747947 */ /* 0x000fec000383ffff */
.L_x_1651:
[----:B------:R-:W-:Y:S01]  /*2ddf0*/  BSSY B1, `(.L_x_2036) ;  /* 0x0000008000017945 */ /* 0x000fe20003800000 */
[----:B------:R-:W-:Y:S01]  /*2de00*/  MOV R13, R32 ;  /* 0x00000020000d7202 */ /* 0x000fe20000000f00 */
[----:B------:R-:W-:Y:S02]  /*2de10*/  IMAD.MOV.U32 R12, RZ, RZ, 0x2 ;  /* 0x00000002ff0c7424 */ /* 0x000fe400078e00ff */
[----:B------:R-:W-:Y:S02]  /*2de20*/  IMAD.MOV.U32 R11, RZ, RZ, 0x181f ;  /* 0x0000181fff0b7424 */ /* 0x000fe400078e00ff */
[----:B------:R-:W-:-:S07]  /*2de30*/  IMAD.MOV.U32 R15, RZ, RZ, -0x1 ;  /* 0xffffffffff0f7424 */ /* 0x000fce00078e00ff */
[----:B-1234-:R-:W-:Y:S05]  /*2de40*/  WARPSYNC.COLLECTIVE R15, `(.L_x_2037) ;  /* 0x000000000f087348 */ /* 0x01efea0003c00000 */
[----:B------:R0:W0:Y:S02]  /*2de50*/  SHFL.IDX P6, R14, R13, R12, R11 ;  /* 0x0000000c0d0e7389 */ /* 0x00002400000c000b */
[----:B01234-:R-:W-:Y:S01]  /*2de60*/  ENDCOLLECTIVE ;  /* 0x000000000000791b */ /* 0x01ffe20003800000 */
.L_x_2037:
[----:B------:R-:W-:Y:S05]  /*2de70*/  BSYNC B1 ;  /* 0x0000000000017941 */ /* 0x000fea0003800000 */
.L_x_2036:
[----:B------:R-:W-:Y:S01]  /*2de80*/  IMAD.MOV.U32 R13, RZ, RZ, R31 ;  /* 0x000000ffff0d7224 */ /* 0x000fe200078e001f */
[----:B------:R-:W-:Y:S01]  /*2de90*/  MOV R15, 0xffffffff ;  /* 0xffffffff000f7802 */ /* 0x000fe20000000f00 */
[----:B------:R-:W-:Y:S02]  /*2dea0*/  IMAD.MOV.U32 R12, RZ, RZ, 0x2 ;  /* 0x00000002ff0c7424 */ /* 0x000fe400078e00ff */
[----:B------:R-:W-:Y:S02]  /*2deb0*/  IMAD.MOV.U32 R11, RZ, RZ, 0x181f ;  /* 0x0000181fff0b7424 */ /* 0x000fe400078e00ff */
[----:B------:R-:W-:-:S07]  /*2dec0*/  IMAD.MOV.U32 R9, RZ, RZ, R14 ;  /* 0x000000ffff097224 */ /* 0x000fce00078e000e */
[----:B------:R-:W-:Y:S05]  /*2ded0*/  WARPSYNC.COLLECTIVE R15, `(.L_x_2038) ;  /* 0x000000000f087348 */ /* 0x000fea0003c00000 */
[----:B------:R0:W1:Y:S02]  /*2dee0*/  SHFL.IDX P6, R14, R13, R12, R11 ;  /* 0x0000000c0d0e7389 */ /* 0x00006400000c000b */
[----:B01----:R-:W-:Y:S01]  /*2def0*/  ENDCOLLECTIVE ;  /* 0x000000000000791b */ /* 0x003fe20003800000 */
.L_x_2038:
[----:B------:R-:W-:Y:S02]  /*2df00*/  IMAD.MOV.U32 R13, RZ, RZ, R33 ;  /* 0x000000ffff0d7224 */ /* 0x000fe400078e0021 */
[----:B------:R-:W-:-:S07]  /*2df10*/  IMAD.MOV.U32 R8, RZ, RZ, R14 ;  /* 0x000000ffff087224 */ /* 0x000fce00078e000e */
[----:B------:R-:W-:Y:S05]  /*2df20*/  WARPSYNC.COLLECTIVE R15, `(.L_x_2039) ;  /* 0x000000000f087348 */ /* 0x000fea0003c00000 */
[----:B------:R0:W1:Y:S02]  /*2df30*/  SHFL.IDX P6, R14, R13, R12, R11 ;  /* 0x0000000c0d0e7389 */ /* 0x00006400000c000b */
[----:B01----:R-:W-:Y:S01]  /*2df40*/  ENDCOLLECTIVE ;  /* 0x000000000000791b */ /* 0x003fe20003800000 */
.L_x_2039:
[----:B------:R-:W-:Y:S02]  /*2df50*/  IMAD.MOV.U32 R13, RZ, RZ, R30 ;  /* 0x000000ffff0d7224 */ /* 0x000fe400078e001e */
[----:B------:R-:W-:-:S07]  /*2df60*/  IMAD.MOV.U32 R78, RZ, RZ, R14 ;  /* 0x000000ffff4e7224 */ /* 0x000fce00078e000e */
[----:B------:R-:W-:Y:S05]  /*2df70*/  WARPSYNC.COLLECTIVE R15, `(.L_x_2040) ;  /* 0x000000000f087348 */ /* 0x000fea0003c00000 */
[----:B------:R0:W1:Y:S02]  /*2df80*/  SHFL.IDX P6, R14, R13, R12, R11 ;  /* 0x0000000c0d0e7389 */ /* 0x00006400000c000b */
[----:B01----:R-:W-:Y:S01]  /*2df90*/  ENDCOLLECTIVE ;  /* 0x000000000000791b */ /* 0x003fe20003800000 */
.L_x_2040:
[----:B------:R-:W-:Y:S01]  /*2dfa0*/  IMAD.MOV.U32 R5, RZ, RZ, R14 ;  /* 0x000000ffff057224 */ /* 0x000fe200078e000e */
[----:B------:R-:W-:Y:S06]  /*2dfb0*/  BRA `(.L_x_2041) ;  /* 0xfffffdcc00647947 */ /* 0x000fec000383ffff */
.L_x_1654:
[----:B------:R-:W-:Y:S01]  /*2dfc0*/  BSSY B1, `(.L_x_2042) ;  /* 0x0000008000017945 */ /* 0x000fe20003800000 */
[----:B------:R-:W-:Y:S01]  /*2dfd0*/  IMAD.MOV.U32 R13, RZ, RZ, R32 ;  /* 0x000000ffff0d7224 */ /* 0x000fe200078e0020 */
[----:B------:R-:W-:Y:S01]  /*2dfe0*/  MOV R11, 0x181f ;  /* 0x0000181f000b7802 */ /* 0x000fe20000000f00 */
[----:B------:R-:W-:Y:S02]  /*2dff0*/  IMAD.MOV.U32 R12, RZ, RZ, 0x3 ;  /* 0x00000003ff0c7424 */ /* 0x000fe400078e00ff */
[----:B------:R-:W-:-:S07]  /*2e000*/  IMAD.MOV.U32 R15, RZ, RZ, -0x1 ;  /* 0xffffffffff0f7424 */ /* 0x000fce00078e00ff */
[----:B-12-4-:R-:W-:Y:S05]  /*2e010*/  WARPSYNC.COLLECTIVE R15, `(.L_x_2043) ;  /* 0x000000000f087348 */ /* 0x016fea0003c00000 */
[----:B------:R0:W3:Y:S02]  /*2e020*/  SHFL.IDX P6, R14, R13, R12, R11 ;  /* 0x0000000c0d0e7389 */ /* 0x0000e400000c000b */
[----:B01234-:R-:W-:Y:S01]  /*2e030*/  ENDCOLLECTIVE ;  /* 0x000000000000791b */ /* 0x01ffe20003800000 */
.L_x_2043:
[----:B------:R-:W-:Y:S05]  /*2e040*/  BSYNC B1 ;  /* 0x0000000000017941 */ /* 0x000fea0003800000 */
.L_x_2042:
[----:B------:R-:W-:Y:S02]  /*2e050*/  IMAD.MOV.U32 R13, RZ, RZ, R31 ;  /* 0x000000ffff0d7224 */ /* 0x000fe400078e001f */
[----:B------:R-:W-:Y:S02]  /*2e060*/  IMAD.MOV.U32 R12, RZ, RZ, 0x3 ;  /* 0x00000003ff0c7424 */ /* 0x000fe400078e00ff */
[----:B------:R-:W-:Y:S02]  /*2e070*/  IMAD.MOV.U32 R11, RZ, RZ, 0x181f ;  /* 0x0000181fff0b7424 */ /* 0x000fe400078e00ff */
[----:B------:R-:W-:Y:S02]  /*2e080*/  IMAD.MOV.U32 R15, RZ, RZ, -0x1 ;  /* 0xffffffffff0f7424 */ /* 0x000fe400078e00ff */
[----:B------:R-:W-:-:S07]  /*2e090*/  IMAD.MOV.U32 R79, RZ, RZ, R14 ;  /* 0x000000ffff4f7224 */ /* 0x000fce00078e000e */
[----:B------:R-:W-:Y:S05]  /*2e0a0*/  WARPSYNC.COLLECTIVE R15, `(.L_x_2044) ;  /* 0x000000000f087348 */ /* 0x000fea0003c00000 */
[----:B------:R0:W1:Y:S02]  /*2e0b0*/  SHFL.IDX P6, R14, R13, R12, R11 ;  /* 0x0000000c0d0e7389 */ /* 0x00006400000c000b */
[----:B01----:R-:W-:Y:S01]  /*2e0c0*/  ENDCOLLECTIVE ;  /* 0x000000000000791b */ /* 0x003fe20003800000 */
.L_x_2044:
[----:B------:R-:W-:Y:S01]  /*2e0d0*/  MOV R13, R33 ;  /* 0x00000021000d7202 */ /* 0x000fe20000000f00 */
[----:B------:R-:W-:-:S07]  /*2e0e0*/  IMAD.MOV.U32 R9, RZ, RZ, R14 ;  /* 0x000000ffff097224 */ /* 0x000fce00078e000e */
[----:B------:R-:W-:Y:S05]  /*2e0f0*/  WARPSYNC.COLLECTIVE R15, `(.L_x_2045) ;  /* 0x000000000f087348 */ /* 0x000fea0003c00000 */
[----:B------:R0:W1:Y:S02]  /*2e100*/  SHFL.IDX P6, R14, R13, R12, R11 ;  /* 0x0000000c0d0e7389 */ /* 0x00006400000c000b */
[----:B01----:R-:W-:Y:S01]  /*2e110*/  ENDCOLLECTIVE ;  /* 0x000000000000791b */ /* 0x003fe20003800000 */
.L_x_2045:
[----:B------:R-:W-:Y:S02]  /*2e120*/  IMAD.MOV.U32 R13, RZ, RZ, R30 ;  /* 0x000000ffff0d7224 */ /* 0x000fe400078e001e */
[----:B------:R-:W-:-:S07]  /*2e130*/  IMAD.MOV.U32 R80, RZ, RZ, R14 ;  /* 0x000000ffff507224 */ /* 0x000fce00078e000e */
[----:B------:R-:W-:Y:S05]  /*2e140*/  WARPSYNC.COLLECTIVE R15, `(.L_x_2046) ;  /* 0x000000000f087348 */ /* 0x000fea0003c00000 */
[----:B------:R0:W1:Y:S02]  /*2e150*/  SHFL.IDX P6, R14, R13, R12, R11 ;  /* 0x0000000c0d0e7389 */ /* 0x00006400000c000b */
[----:B01----:R-:W-:Y:S01]  /*2e160*/  ENDCOLLECTIVE ;  /* 0x000000000000791b */ /* 0x003fe20003800000 */
.L_x_2046:
[----:B------:R-:W-:Y:S01]  /*2e170*/  IMAD.MOV.U32 R78, RZ, RZ, R14 ;  /* 0x000000ffff4e7224 */ /* 0x000fe200078e000e */
[----:B------:R-:W-:Y:S06]  /*2e180*/  BRA `(.L_x_2047) ;  /* 0xfffffdd0005c7947 */ /* 0x000fec000383ffff */
.L_x_1658:
[----:B0-----:R0:W1:Y:S02]  /*2e190*/  SYNCS.PHASECHK.TRANS64.TRYWAIT P0, [R16+URZ+0x30800], R81 ;  /* 0x03080051100075a7 */ /* 0x001064000800017f */
[----:B-1----:R-:W-:Y:S05]  /*2e1a0*/  @!P0 NANOSLEEP.SYNCS 0x989680 ;  /* 0x009896800000895d */ /* 0x002fea0003900000 */
[----:B------:R-:W1:Y:S02]  /*2e1b0*/  @!P0 SYNCS.PHASECHK.TRANS64 P0, [R16+URZ+0x30800], R81 ;  /* 0x03080051100085a7 */ /* 0x000e64000800007f */
[----:B-1----:R-:W-:Y:S05]  /*2e1c0*/  @!P0 BRA `(.L_x_1658) ;  /* 0xfffffffc00f08947 */ /* 0x002fea000383ffff */
[----:B------:R-:W-:Y:S05]  /*2e1d0*/  BRA `(.L_x_2048) ;  /* 0xfffffdd400b47947 */ /* 0x000fea000383ffff */
.L_x_1690:
        /* <DEDUP_REMOVED lines=8> */
.L_x_2050:
[----:B------:R-:W-:Y:S05]  /*2e260*/  BSYNC B1 ;  /* 0x0000000000017941 */ /* 0x000fea0003800000 */
.L_x_2049:
        /* <DEDUP_REMOVED lines=8> */
.L_x_2051:
[----:B------:R-:W-:Y:S02]  /*2e2f0*/  IMAD.MOV.U32 R13, RZ, RZ, R73 ;  /* 0x000000ffff0d7224 */ /* 0x000fe400078e0049 */
[----:B------:R-:W-:-:S07]  /*2e300*/  IMAD.MOV.U32 R8, RZ, RZ, R14 ;  /* 0x000000ffff087224 */ /* 0x000fce00078e000e */
[----:B------:R-:W-:Y:S05]  /*2e310*/  WARPSYNC.COLLECTIVE R15, `(.L_x_2052) ;  /* 0x000000000f087348 */ /* 0x000fea0003c00000 */
[----:B------:R0:W1:Y:S02]  /*2e320*/  SHFL.IDX P6, R14, R13, R12, R11 ;  /* 0x0000000c0d0e7389 */ /* 0x00006400000c000b */
[----:B01----:R-:W-:Y:S01]  /*2e330*/  ENDCOLLECTIVE ;  /* 0x000000000000791b */ /* 0x003fe20003800000 */
.L_x_2052:
[----:B------:R-:W-:Y:S01]  /*2e340*/  MOV R13, R20 ;  /* 0x00000014000d7202 */ /* 0x000fe20000000f00 */
[----:B------:R-:W-:-:S07]  /*2e350*/  IMAD.MOV.U32 R7, RZ, RZ, R14 ;  /* 0x000000ffff077224 */ /* 0x000fce00078e000e */
[----:B------:R-:W-:Y:S05]  /*2e360*/  WARPSYNC.COLLECTIVE R15, `(.L_x_2053) ;  /* 0x000000000f087348 */ /* 0x000fea0003c00000 */
[----:B------:R0:W1:Y:S02]  /*2e370*/  SHFL.IDX P6, R14, R13, R12, R11 ;  /* 0x0000000c0d0e7389 */ /* 0x00006400000c000b */
[----:B01----:R-:W-:Y:S01]  /*2e380*/  ENDCOLLECTIVE ;  /* 0x000000000000791b */ /* 0x003fe20003800000 */
.L_x_2053:
[----:B------:R-:W-:Y:S05]  /*2e390*/  BRA `(.L_x_2054) ;  /* 0xfffffe0400987947 */ /* 0x000fea000383ffff */
.L_x_1693:
[----:B------:R-:W-:Y:S01]  /*2e3a0*/  BSSY B1, `(.L_x_2055) ;  /* 0x0000008000017945 */ /* 0x000fe20003800000 */
[----:B------:R-:W-:Y:S02]  /*2e3b0*/  IMAD.MOV.U32 R13, RZ, RZ, R72 ;  /* 0x000000ffff0d7224 */ /* 0x000fe400078e0048 */
[----:B------:R-:W-:Y:S02]  /*2e3c0*/  IMAD.MOV.U32 R12, RZ, RZ, 0x1 ;  /* 0x00000001ff0c7424 */ /* 0x000fe400078e00ff */
[----:B------:R-:W-:Y:S02]  /*2e3d0*/  IMAD.MOV.U32 R11, RZ, RZ, 0x181f ;  /* 0x0000181fff0b7424 */ /* 0x000fe400078e00ff */
[----:B------:R-:W-:-:S07]  /*2e3e0*/  IMAD.MOV.U32 R15, RZ, RZ, -0x1 ;  /* 0xffffffffff0f7424 */ /* 0x000fce00078e00ff */
[----:B0-2-4-:R-:W-:Y:S05]  /*2e3f0*/  WARPSYNC.COLLECTIVE R15, `(.L_x_2056) ;  /* 0x000000000f087348 */ /* 0x015fea0003c00000 */
[----:B----4-:R1:W3:Y:S02]  /*2e400*/  SHFL.IDX P6, R14, R13, R12, R11 ;  /* 0x0000000c0d0e7389 */ /* 0x0102e400000c000b */
[----:B0123--:R-:W-:Y:S01]  /*2e410*/  ENDCOLLECTIVE ;  /* 0x000000000000791b */ /* 0x00ffe20003800000 */
.L_x_2056:
[----:B------:R-:W-:Y:S05]  /*2e420*/  BSYNC B1 ;  /* 0x0000000000017941 */ /* 0x000fea0003800000 */
.L_x_2055:
        /* <DEDUP_REMOVED lines=8> */
.L_x_2057:
[----:B------:R-:W-:Y:S02]  /*2e4b0*/  IMAD.MOV.U32 R13, RZ, RZ, R73 ;  /* 0x000000ffff0d7224 */ /* 0x000fe400078e0049 */
[----:B------:R-:W-:-:S07]  /*2e4c0*/  IMAD.MOV.U32 R8, RZ, RZ, R14 ;  /* 0x000000ffff087224 */ /* 0x000fce00078e000e */
[----:B------:R-:W-:Y:S05]  /*2e4d0*/  WARPSYNC.COLLECTIVE R15, `(.L_x_2058) ;  /* 0x000000000f087348 */ /* 0x000fea0003c00000 */
[----:B------:R0:W1:Y:S02]  /*2e4e0*/  SHFL.IDX P6, R14, R13, R12, R11 ;  /* 0x0000000c0d0e7389 */ /* 0x00006400000c000b */
[----:B01----:R-:W-:Y:S01]  /*2e4f0*/  ENDCOLLECTIVE ;  /* 0x000000000000791b */ /* 0x003fe20003800000 */
.L_x_2058:
[----:B------:R-:W-:Y:S02]  /*2e500*/  IMAD.MOV.U32 R13, RZ, RZ, R20 ;  /* 0x000000ffff0d7224 */ /* 0x000fe400078e0014 */
[----:B------:R-:W-:-:S07]  /*2e510*/  IMAD.MOV.U32 R7, RZ, RZ, R14 ;  /* 0x000000ffff077224 */ /* 0x000fce00078e000e */
[----:B------:R-:W-:Y:S05]  /*2e520*/  WARPSYNC.COLLECTIVE R15, `(.L_x_2059) ;  /* 0x000000000f087348 */ /* 0x000fea0003c00000 */
[----:B------:R0:W1:Y:S02]  /*2e530*/  SHFL.IDX P6, R14, R13, R12, R11 ;  /* 0x0000000c0d0e7389 */ /* 0x00006400000c000b */
[----:B01----:R-:W-:Y:S01]  /*2e540*/  ENDCOLLECTIVE ;  /* 0x000000000000791b */ /* 0x003fe20003800000 */
.L_x_2059:
[----:B------:R-:W-:Y:S05]  /*2e550*/  BRA `(.L_x_2060) ;  /* 0xfffffe08006c7947 */ /* 0x000fea000383ffff */
.L_x_1696:
[----:B------:R-:W-:Y:S01]  /*2e560*/  BSSY B1, `(.L_x_2061) ;  /* 0x0000008000017945 */ /* 0x000fe20003800000 */
[----:B------:R-:W-:Y:S01]  /*2e570*/  IMAD.MOV.U32 R13, RZ, RZ, R72 ;  /* 0x000000ffff0d7224 */ /* 0x000fe200078e0048 */
[----:B------:R-:W-:Y:S01]  /*2e580*/  MOV R11, 0x181f ;  /* 0x0000181f000b7802 */ /* 0x000fe20000000f00 */
[----:B------:R-:W-:Y:S02]  /*2e590*/  IMAD.MOV.U32 R12, RZ, RZ, 0x2 ;  /* 0x00000002ff0c7424 */ /* 0x000fe400078e00ff */
[----:B------:R-:W-:-:S07]  /*2e5a0*/  IMAD.MOV.U32 R15, RZ, RZ, -0x1 ;  /* 0xffffffffff0f7424 */ /* 0x000fce00078e00ff */
[----:B-1--4-:R-:W-:Y:S05]  /*2e5b0*/  WARPSYNC.COLLECTIVE R15, `(.L_x_2062) ;  /* 0x000000000f087348 */ /* 0x012fea0003c00000 */
[----:B----4-:R0:W2:Y:S02]  /*2e5c0*/  SHFL.IDX P6, R14, R13, R12, R11 ;  /* 0x0000000c0d0e7389 */ /* 0x0100a400000c000b */
[----:B012---:R-:W-:Y:S01]  /*2e5d0*/  ENDCOLLECTIVE ;  /* 0x000000000000791b */ /* 0x007fe20003800000 */
.L_x_2062:
[----:B------:R-:W-:Y:S05]  /*2e5e0*/  BSYNC B1 ;  /* 0x0000000000017941 */ /* 0x000fea0003800000 */
.L_x_2061:
        /* <DEDUP_REMOVED lines=8> */
.L_x_2063:
[----:B------:R-:W-:Y:S01]  /*2e670*/  MOV R13, R73 ;  /* 0x00000049000d7202 */ /* 0x000fe20000000f00 */
[----:B------:R-:W-:-:S07]  /*2e680*/  IMAD.MOV.U32 R8, RZ, RZ, R14 ;  /* 0x000000ffff087224 */ /* 0x000fce00078e000e */
[----:B------:R-:W-:Y:S05]  /*2e690*/  WARPSYNC.COLLECTIVE R15, `(.L_x_2064) ;  /* 0x000000000f087348 */ /* 0x000fea0003c00000 */
[----:B------:R0:W1:Y:S02]  /*2e6a0*/  SHFL.IDX P6, R14, R13, R12, R11 ;  /* 0x0000000c0d0e7389 */ /* 0x00006400000c000b */
[----:B01----:R-:W-:Y:S01]  /*2e6b0*/  ENDCOLLECTIVE ;  /* 0x000000000000791b */ /* 0x003fe20003800000 */
.L_x_2064:
[----:B------:R-:W-:Y:S02]  /*2e6c0*/  IMAD.MOV.U32 R13, RZ, RZ, R20 ;  /* 0x000000ffff0d7224 */ /* 0x000fe400078e0014 */
[----:B------:R-:W-:-:S07]  /*2e6d0*/  IMAD.MOV.U32 R7, RZ, RZ, R14 ;  /* 0x000000ffff077224 */ /* 0x000fce00078e000e */
[----:B------:R-:W-:Y:S05]  /*2e6e0*/  WARPSYNC.COLLECTIVE R15, `(.L_x_2065) ;  /* 0x000000000f087348 */ /* 0x000fea0003c00000 */
[----:B------:R0:W1:Y:S02]  /*2e6f0*/  SHFL.IDX P6, R14, R13, R12, R11 ;  /* 0x0000000c0d0e7389 */ /* 0x00006400000c000b */
[----:B01----:R-:W-:Y:S01]  /*2e700*/  ENDCOLLECTIVE ;  /* 0x000000000000791b */ /* 0x003fe20003800000 */
.L_x_2065:
[----:B------:R-:W-:Y:S05]  /*2e710*/  BRA `(.L_x_2066) ;  /* 0xfffffe0c00207947 */ /* 0x000fea000383ffff */
.L_x_1699:
[----:B------:R-:W-:Y:S01]  /*2e720*/  BSSY B1, `(.L_x_2067) ;  /* 0x0000008000017945 */ /* 0x000fe20003800000 */
[----:B------:R-:W-:Y:S02]  /*2e730*/  IMAD.MOV.U32 R13, RZ, RZ, R72 ;  /* 0x000000ffff0d7224 */ /* 0x000fe400078e0048 */
[----:B------:R-:W-:Y:S02]  /*2e740*/  IMAD.MOV.U32 R12, RZ, RZ, 0x3 ;  /* 0x00000003ff0c7424 */ /* 0x000fe400078e00ff */
[----:B------:R-:W-:Y:S02]  /*2e750*/  IMAD.MOV.U32 R11, RZ, RZ, 0x181f ;  /* 0x0000181fff0b7424 */ /* 0x000fe400078e00ff */
[----:B------:R-:W-:-:S07]  /*2e760*/  IMAD.MOV.U32 R15, RZ, RZ, -0x1 ;  /* 0xffffffffff0f7424 */ /* 0x000fce00078e00ff */
[----:B-1-34-:R-:W-:Y:S05]  /*2e770*/  WARPSYNC.COLLECTIVE R15, `(.L_x_2068) ;  /* 0x000000000f087348 */ /* 0x01afea0003c00000 */
[----:B------:R0:W2:Y:S02]  /*2e780*/  SHFL.IDX P6, R14, R13, R12, R11 ;  /* 0x0000000c0d0e7389 */ /* 0x0000a400000c000b */
[----:B01234-:R-:W-:Y:S01]  /*2e790*/  ENDCOLLECTIVE ;  /* 0x000000000000791b */ /* 0x01ffe20003800000 */
.L_x_2068:
[----:B------:R-:W-:Y:S05]  /*2e7a0*/  BSYNC B1 ;  /* 0x0000000000017941 */ /* 0x000fea0003800000 */
.L_x_2067:
[----:B------:R-:W-:Y:S01]  /*2e7b0*/  MOV R13, R21 ;  /* 0x00000015000d7202 */ /* 0x000fe20000000f00 */
[----:B------:R-:W-:Y:S02]  /*2e7c0*/  IMAD.MOV.U32 R12, RZ, RZ, 0x3 ;  /* 0x00000003ff0c7424 */ /* 0x000fe400078e00ff */
[----:B------:R-:W-:Y:S02]  /*2e7d0*/  IMAD.MOV.U32 R11, RZ, RZ, 0x181f ;  /* 0x0000181fff0b7424 */ /* 0x000fe400078e00ff */
[----:B------:R-:W-:Y:S02]  /*2e7e0*/  IMAD.MOV.U32 R15, RZ, RZ, -0x1 ;  /* 0xffffffffff0f7424 */ /* 0x000fe400078e00ff */
[----:B------:R-:W-:-:S07]  /*2e7f0*/  IMAD.MOV.U32 R77, RZ, RZ, R14 ;  /* 0x000000ffff4d7224 */ /* 0x000fce00078e000e */
[----:B------:R-:W-:Y:S05]  /*2e800*/  WARPSYNC.COLLECTIVE R15, `(.L_x_2069) ;  /* 0x000000000f087348 */ /* 0x000fea0003c00000 */
[----:B------:R0:W1:Y:S02]  /*2e810*/  SHFL.IDX P6, R14, R13, R12, R11 ;  /* 0x0000000c0d0e7389 */ /* 0x00006400000c000b */
[----:B01----:R-:W-:Y:S01]  /*2e820*/  ENDCOLLECTIVE ;  /* 0x000000000000791b */ /* 0x003fe20003800000 */
.L_x_2069:
[----:B------:R-:W-:Y:S02]  /*2e830*/  IMAD.MOV.U32 R13, RZ, RZ, R73 ;  /* 0x000000ffff0d7224 */ /* 0x000fe400078e0049 */
[----:B------:R-:W-:-:S07]  /*2e840*/  IMAD.MOV.U32 R21, RZ, RZ, R14 ;  /* 0x000000ffff157224 */ /* 0x000fce00078e000e */
[----:B------:R-:W-:Y:S05]  /*2e850*/  WARPSYNC.COLLECTIVE R15, `(.L_x_2070) ;  /* 0x000000000f087348 */ /* 0x000fea0003c00000 */
[----:B------:R0:W1:Y:S02]  /*2e860*/  SHFL.IDX P6, R14, R13, R12, R11 ;  /* 0x0000000c0d0e7389 */ /* 0x00006400000c000b */
[----:B01----:R-:W-:Y:S01]  /*2e870*/  ENDCOLLECTIVE ;  /* 0x000000000000791b */ /* 0x003fe20003800000 */
.L_x_2070:
[----:B------:R-:W-:Y:S02]  /*2e880*/  IMAD.MOV.U32 R13, RZ, RZ, R20 ;  /* 0x000000ffff0d7224 */ /* 0x000fe400078e0014 */
[----:B------:R-:W-:-:S07]  /*2e890*/  IMAD.MOV.U32 R80, RZ, RZ, R14 ;  /* 0x000000ffff507224 */ /* 0x000fce00078e000e */
[----:B------:R-:W-:Y:S05]  /*2e8a0*/  WARPSYNC.COLLECTIVE R15, `(.L_x_2071) ;  /* 0x000000000f087348 */ /* 0x000fea0003c00000 */
[----:B------:R0:W1:Y:S02]  /*2e8b0*/  SHFL.IDX P6, R14, R13, R12, R11 ;  /* 0x0000000c0d0e7389 */ /* 0x00006400000c000b */
[----:B01----:R-:W-:Y:S01]  /*2e8c0*/  ENDCOLLECTIVE ;  /* 0x000000000000791b */ /* 0x003fe20003800000 */
.L_x_2071:
[----:B------:R-:W-:Y:S01]  /*2e8d0*/  MOV R78, R14 ;  /* 0x0000000e004e7202 */ /* 0x000fe20000000f00 */
[----:B------:R-:W-:Y:S06]  /*2e8e0*/  BRA `(.L_x_2072) ;  /* 0xfffffe0c00d07947 */ /* 0x000fec000383ffff */
.L_x_1703:
[----:B0-----:R0:W1:Y:S02]  /*2e8f0*/  SYNCS.PHASECHK.TRANS64.TRYWAIT P0, [R16+URZ+0x30800], R81 ;  /* 0x03080051100075a7 */ /* 0x001064000800017f */
[----:B-1----:R-:W-:Y:S05]  /*2e900*/  @!P0 NANOSLEEP.SYNCS 0x989680 ;  /* 0x009896800000895d */ /* 0x002fea0003900000 */
[----:B------:R-:W1:Y:S02]  /*2e910*/  @!P0 SYNCS.PHASECHK.TRANS64 P0, [R16+URZ+0x30800], R81 ;  /* 0x03080051100085a7 */ /* 0x000e64000800007f */
[----:B-1----:R-:W-:Y:S05]  /*2e920*/  @!P0 BRA `(.L_x_1703) ;  /* 0xfffffffc00f08947 */ /* 0x002fea000383ffff */
[----:B------:R-:W-:Y:S05]  /*2e930*/  BRA `(.L_x_2073) ;  /* 0xfffffe1000e07947 */ /* 0x000fea000383ffff */
.L_x_1721:
[----:B0-----:R0:W1:Y:S02]  /*2e940*/  SYNCS.PHASECHK.TRANS64.TRYWAIT P2, [R59+URZ+0x30830], R0 ;  /* 0x030830003b0075a7 */ /* 0x001064000804017f */
[----:B-1----:R-:W-:Y:S05]  /*2e950*/  @!P2 NANOSLEEP.SYNCS 0x989680 ;  /* 0x009896800000a95d */ /* 0x002fea0003900000 */
[----:B------:R-:W1:Y:S02]  /*2e960*/  @!P2 SYNCS.PHASECHK.TRANS64 P2, [R59+URZ+0x30830], R0 ;  /* 0x030830003b00a5a7 */ /* 0x000e64000804007f */
[----:B-1----:R-:W-:Y:S05]  /*2e970*/  @!P2 BRA `(.L_x_1721) ;  /* 0xfffffffc00f0a947 */ /* 0x002fea000383ffff */
[----:B------:R-:W-:Y:S05]  /*2e980*/  BRA `(.L_x_1720) ;  /* 0xfffffe4800a47947 */ /* 0x000fea000383ffff */
.L_x_1741:
[----:B-1----:R1:W2:Y:S02]  /*2e990*/  SYNCS.PHASECHK.TRANS64.TRYWAIT P4, [R232+URZ+0x30830], R152 ;  /* 0x03083098e80075a7 */ /* 0x0022a4000808017f */
[----:B--2---:R-:W-:Y:S05]  /*2e9a0*/  @!P4 NANOSLEEP.SYNCS 0x989680 ;  /* 0x009896800000c95d */ /* 0x004fea0003900000 */
[----:B------:R-:W2:Y:S02]  /*2e9b0*/  @!P4 SYNCS.PHASECHK.TRANS64 P4, [R232+URZ+0x30830], R152 ;  /* 0x03083098e800c5a7 */ /* 0x000ea4000808007f */
[----:B--2---:R-:W-:Y:S05]  /*2e9c0*/  @!P4 BRA `(.L_x_1741) ;  /* 0xfffffffc00f0c947 */ /* 0x004fea000383ffff */
[----:B------:R-:W-:Y:S05]  /*2e9d0*/  BRA `(.L_x_1740) ;  /* 0xfffffe7400207947 */ /* 0x000fea000383ffff */
.L_x_1746:
[----:B-1----:R1:W2:Y:S02]  /*2e9e0*/  SYNCS.PHASECHK.TRANS64.TRYWAIT P4, [R0+URZ+0x30850], R2 ;  /* 0x03085002000075a7 */ /* 0x0022a4000808017f */
[----:B--2---:R-:W-:Y:S05]  /*2e9f0*/  @!P4 NANOSLEEP.SYNCS 0x989680 ;  /* 0x009896800000c95d */ /* 0x004fea0003900000 */
[----:B------:R-:W2:Y:S02]  /*2ea00*/  @!P4 SYNCS.PHASECHK.TRANS64 P4, [R0+URZ+0x30850], R2 ;  /* 0x030850020000c5a7 */ /* 0x000ea4000808007f */
[----:B--2---:R-:W-:Y:S05]  /*2ea10*/  @!P4 BRA `(.L_x_1746) ;  /* 0xfffffffc00f0c947 */ /* 0x004fea000383ffff */
[----:B------:R-:W-:Y:S05]  /*2ea20*/  BRA `(.L_x_1745) ;  /* 0xfffffe8400687947 */ /* 0x000fea000383ffff */
.L_x_1767:
[----:B-1----:R1:W2:Y:S02]  /*2ea30*/  SYNCS.PHASECHK.TRANS64.TRYWAIT P2, [R4+URZ+0x30830], R5 ;  /* 0x03083005040075a7 */ /* 0x0022a4000804017f */
[----:B--2---:R-:W-:Y:S05]  /*2ea40*/  @!P2 NANOSLEEP.SYNCS 0x989680 ;  /* 0x009896800000a95d */ /* 0x004fea0003900000 */
[----:B------:R-:W2:Y:S02]  /*2ea50*/  @!P2 SYNCS.PHASECHK.TRANS64 P2, [R4+URZ+0x30830], R5 ;  /* 0x030830050400a5a7 */ /* 0x000ea4000804007f */
[----:B--2---:R-:W-:Y:S05]  /*2ea60*/  @!P2 BRA `(.L_x_1767) ;  /* 0xfffffffc00f0a947 */ /* 0x004fea000383ffff */
[----:B------:R-:W-:Y:S05]  /*2ea70*/  BRA `(.L_x_1766) ;  /* 0xfffffea000847947 */ /* 0x000fea000383ffff */
.L_x_1772:
[----:B-1----:R1:W2:Y:S02]  /*2ea80*/  SYNCS.PHASECHK.TRANS64.TRYWAIT P2, [R204+URZ+0x30850], R0 ;  /* 0x03085000cc0075a7 */ /* 0x0022a4000804017f */
[----:B--2---:R-:W-:Y:S05]  /*2ea90*/  @!P2 NANOSLEEP.SYNCS 0x989680 ;  /* 0x009896800000a95d */ /* 0x004fea0003900000 */
[----:B------:R-:W2:Y:S02]  /*2eaa0*/  @!P2 SYNCS.PHASECHK.TRANS64 P2, [R204+URZ+0x30850], R0 ;  /* 0x03085000cc00a5a7 */ /* 0x000ea4000804007f */
[----:B--2---:R-:W-:Y:S05]  /*2eab0*/  @!P2 BRA `(.L_x_1772) ;  /* 0xfffffffc00f0a947 */ /* 0x004fea000383ffff */
[----:B------:R-:W-:Y:S05]  /*2eac0*/  BRA `(.L_x_1771) ;  /* 0xfffffeb000cc7947 */ /* 0x000fea000383ffff */
.L_x_1780:
[----:B-1----:R1:W2:Y:S02]  /*2ead0*/  SYNCS.PHASECHK.TRANS64.TRYWAIT P2, [R4+URZ+0x30830], R5 ;  /* 0x03083005040075a7 */ /* 0x0022a4000804017f */
[----:B--2---:R-:W-:Y:S05]  /*2eae0*/  @!P2 NANOSLEEP.SYNCS 0x989680 ;  /* 0x009896800000a95d */ /* 0x004fea0003900000 */
[----:B------:R-:W2:Y:S02]  /*2eaf0*/  @!P2 SYNCS.PHASECHK.TRANS64 P2, [R4+URZ+0x30830], R5 ;  /* 0x030830050400a5a7 */ /* 0x000ea4000804007f */
[----:B--2---:R-:W-:Y:S05]  /*2eb00*/  @!P2 BRA `(.L_x_1780) ;  /* 0xfffffffc00f0a947 */ /* 0x004fea000383ffff */
[----:B------:R-:W-:Y:S05]  /*2eb10*/  BRA `(.L_x_1779) ;  /* 0xfffffec0007c7947 */ /* 0x000fea000383ffff */
.L_x_1785:
[----:B-1----:R1:W2:Y:S02]  /*2eb20*/  SYNCS.PHASECHK.TRANS64.TRYWAIT P2, [R0+URZ+0x30850], R2 ;  /* 0x03085002000075a7 */ /* 0x0022a4000804017f */
[----:B--2---:R-:W-:Y:S05]  /*2eb30*/  @!P2 NANOSLEEP.SYNCS 0x989680 ;  /* 0x009896800000a95d */ /* 0x004fea0003900000 */
[----:B------:R-:W2:Y:S02]  /*2eb40*/  @!P2 SYNCS.PHASECHK.TRANS64 P2, [R0+URZ+0x30850], R2 ;  /* 0x030850020000a5a7 */ /* 0x000ea4000804007f */
[----:B--2---:R-:W-:Y:S05]  /*2eb50*/  @!P2 BRA `(.L_x_1785) ;  /* 0xfffffffc00f0a947 */ /* 0x004fea000383ffff */
[----:B------:R-:W-:Y:S05]  /*2eb60*/  BRA `(.L_x_1784) ;  /* 0xfffffed000c47947 */ /* 0x000fea000383ffff */
.L_x_1799:
[----:B-1----:R1:W2:Y:S02]  /*2eb70*/  SYNCS.PHASECHK.TRANS64.TRYWAIT P0, [R3+URZ+0x30850], R0 ;  /* 0x03085000030075a7 */ /* 0x0022a4000800017f */
[----:B--2---:R-:W-:Y:S05]  /*2eb80*/  @!P0 NANOSLEEP.SYNCS 0x989680 ;  /* 0x009896800000895d */ /* 0x004fea0003900000 */
[----:B------:R-:W2:Y:S02]  /*2eb90*/  @!P0 SYNCS.PHASECHK.TRANS64 P0, [R3+URZ+0x30850], R0 ;  /* 0x03085000030085a7 */ /* 0x000ea4000800007f */
[----:B--2---:R-:W-:Y:S05]  /*2eba0*/  @!P0 BRA `(.L_x_1799) ;  /* 0xfffffffc00f08947 */ /* 0x004fea000383ffff */
[----:B------:R-:W-:Y:S05]  /*2ebb0*/  BRA `(.L_x_1798) ;  /* 0xfffffef000e87947 */ /* 0x000fea000383ffff */
.L_x_1848:
[----:B------:R-:W1:Y:S01]  /*2ebc0*/  S2R R5, SR_TID.X ;  /* 0x0000000000057919 */ /* 0x000e620000002100 */
[----:B------:R-:W-:Y:S01]  /*2ebd0*/  BSSY B1, `(.L_x_2074) ;  /* 0x000000a000017945 */ /* 0x000fe20003800000 */
[----:B------:R-:W-:Y:S02]  /*2ebe0*/  IMAD.MOV.U32 R12, RZ, RZ, RZ ;  /* 0x000000ffff0c7224 */ /* 0x000fe400078e00ff */
[----:B------:R-:W-:Y:S02]  /*2ebf0*/  IMAD.MOV.U32 R11, RZ, RZ, 0x1f ;  /* 0x0000001fff0b7424 */ /* 0x000fe400078e00ff */
[----:B0-----:R-:W-:Y:S01]  /*2ec00*/  IMAD.MOV.U32 R15, RZ, RZ, -0x1 ;  /* 0xffffffffff0f7424 */ /* 0x001fe200078e00ff */
[----:B-1----:R-:W-:-:S04]  /*2ec10*/  SHF.R.U32.HI R5, RZ, 0x5, R5 ;  /* 0x00000005ff057819 */ /* 0x002fc80000011605 */
[----:B------:R-:W-:-:S05]  /*2ec20*/  LOP3.LUT R5, R5, 0x3, RZ, 0xc0, !PT ;  /* 0x0000000305057812 */ /* 0x000fca00078ec0ff */
[----:B------:R-:W-:-:S07]  /*2ec30*/  IMAD.MOV.U32 R13, RZ, RZ, R5 ;  /* 0x000000ffff0d7224 */ /* 0x000fce00078e0005 */
[----:B------:R-:W-:Y:S05]  /*2ec40*/  WARPSYNC.COLLECTIVE R15, `(.L_x_2075) ;  /* 0x000000000f087348 */ /* 0x000fea0003c00000 */
[----:B------:R0:W1:Y:S02]  /*2ec50*/  SHFL.IDX P6, R14, R13, R12, R11 ;  /* 0x0000000c0d0e7389 */ /* 0x00006400000c000b */
[----:B01----:R-:W-:Y:S01]  /*2ec60*/  ENDCOLLECTIVE ;  /* 0x000000000000791b */ /* 0x003fe20003800000 */
.L_x_2075:
[----:B------:R-:W-:Y:S05]  /*2ec70*/  BSYNC B1 ;  /* 0x0000000000017941 */ /* 0x000fea0003800000 */
.L_x_2074:
[----:B------:R-:W-:Y:S05]  /*2ec80*/  BRA `(.L_x_2076) ;  /* 0xffffff6800907947 */ /* 0x000fea000383ffff */
.L_x_1850:
[----:B------:R-:W-:Y:S01]  /*2ec90*/  BSSY B1, `(.L_x_2077) ;  /* 0x0000006000017945 */ /* 0x000fe20003800000 */
[----:B0-----:R-:W-:-:S07]  /*2eca0*/  IMAD.MOV.U32 R15, RZ, RZ, -0x1 ;  /* 0xffffffffff0f7424 */ /* 0x001fce00078e00ff */
[----:B-1----:R-:W-:Y:S05]  /*2ecb0*/  WARPSYNC.COLLECTIVE R15, `(.L_x_2078) ;  /* 0x000000000f0c7348 */ /* 0x002fea0003c00000 */
[----:B------:R-:W-:Y:S02]  /*2ecc0*/  ELECT P6, UR62, PT ;  /* 0x00000000003e782f */ /* 0x000fe400038c0000 */
[----:B------:R-:W-:Y:S01]  /*2ecd0*/  MOV R14, UR62 ;  /* 0x0000003e000e7c02 */ /* 0x000fe20008000f00 */
[----:B-1----:R-:W-:Y:S10]  /*2ece0*/  ENDCOLLECTIVE ;  /* 0x000000000000791b */ /* 0x002ff40003800000 */
.L_x_2078:
[----:B------:R-:W-:Y:S05]  /*2ecf0*/  BSYNC B1 ;  /* 0x0000000000017941 */ /* 0x000fea0003800000 */
.L_x_2077:
[----:B------:R-:W-:Y:S05]  /*2ed00*/  BRA `(.L_x_1849) ;  /* 0xffffff6800887947 */ /* 0x000fea000383ffff */
.L_x_1852:
[----:B-1----:R1:W2:Y:S02]  /*2ed10*/  SYNCS.PHASECHK.TRANS64.TRYWAIT P0, [R18+URZ+0x30820], R5 ;  /* 0x03082005120075a7 */ /* 0x0022a4000800017f */
[----:B--2---:R-:W-:Y:S05]  /*2ed20*/  @!P0 NANOSLEEP.SYNCS 0x989680 ;  /* 0x009896800000895d */ /* 0x004fea0003900000 */
[----:B------:R-:W2:Y:S02]  /*2ed30*/  @!P0 SYNCS.PHASECHK.TRANS64 P0, [R18+URZ+0x30820], R5 ;  /* 0x03082005120085a7 */ /* 0x000ea4000800007f */
[----:B--2---:R-:W-:Y:S05]  /*2ed40*/  @!P0 BRA `(.L_x_1852) ;  /* 0xfffffffc00f08947 */ /* 0x004fea000383ffff */
[----:B------:R-:W-:Y:S05]  /*2ed50*/  BRA `(.L_x_2079) ;  /* 0xffffff6800987947 */ /* 0x000fea000383ffff */
.L_x_1856:
[----:B--2---:R2:W3:Y:S02]  /*2ed60*/  SYNCS.PHASECHK.TRANS64.TRYWAIT P0, [R7+URZ+0x308a0], R10 ;  /* 0x0308a00a070075a7 */ /* 0x0044e4000800017f */
[----:B---3--:R-:W-:Y:S05]  /*2ed70*/  @!P0 NANOSLEEP.SYNCS 0x989680 ;  /* 0x009896800000895d */ /* 0x008fea0003900000 */
[----:B------:R-:W3:Y:S02]  /*2ed80*/  @!P0 SYNCS.PHASECHK.TRANS64 P0, [R7+URZ+0x308a0], R10 ;  /* 0x0308a00a070085a7 */ /* 0x000ee4000800007f */
[----:B---3--:R-:W-:Y:S05]  /*2ed90*/  @!P0 BRA `(.L_x_1856) ;  /* 0xfffffffc00f08947 */ /* 0x008fea000383ffff */
[----:B------:R-:W-:Y:S05]  /*2eda0*/  BRA `(.L_x_2080) ;  /* 0xffffff6800b87947 */ /* 0x000fea000383ffff */
.L_x_1864:
[----:B0-----:R0:W1:Y:S02]  /*2edb0*/  SYNCS.PHASECHK.TRANS64.TRYWAIT P0, [R7+URZ+0x308c0], R10 ;  /* 0x0308c00a070075a7 */ /* 0x001064000800017f */
[----:B-1----:R-:W-:Y:S05]  /*2edc0*/  @!P0 NANOSLEEP.SYNCS 0x989680 ;  /* 0x009896800000895d */ /* 0x002fea0003900000 */
[----:B------:R-:W1:Y:S02]  /*2edd0*/  @!P0 SYNCS.PHASECHK.TRANS64 P0, [R7+URZ+0x308c0], R10 ;  /* 0x0308c00a070085a7 */ /* 0x000e64000800007f */
[----:B-1----:R-:W-:Y:S05]  /*2ede0*/  @!P0 BRA `(.L_x_1864) ;  /* 0xfffffffc00f08947 */ /* 0x002fea000383ffff */
[----:B------:R-:W-:Y:S05]  /*2edf0*/  BRA `(.L_x_2081) ;  /* 0xffffff6c00fc7947 */ /* 0x000fea000383ffff */
.L_x_1874:
[----:B-1----:R1:W2:Y:S02]  /*2ee00*/  SYNCS.PHASECHK.TRANS64.TRYWAIT P1, [R8+URZ+0x308a0], R7 ;  /* 0x0308a007080075a7 */ /* 0x0022a4000802017f */
[----:B--2---:R-:W-:Y:S05]  /*2ee10*/  @!P1 NANOSLEEP.SYNCS 0x989680 ;  /* 0x009896800000995d */ /* 0x004fea0003900000 */
[----:B------:R-:W2:Y:S02]  /*2ee20*/  @!P1 SYNCS.PHASECHK.TRANS64 P1, [R8+URZ+0x308a0], R7 ;  /* 0x0308a007080095a7 */ /* 0x000ea4000802007f */
[----:B--2---:R-:W-:Y:S05]  /*2ee30*/  @!P1 BRA `(.L_x_1874) ;  /* 0xfffffffc00f09947 */ /* 0x004fea000383ffff */
[----:B------:R-:W-:Y:S05]  /*2ee40*/  BRA `(.L_x_2082) ;  /* 0xffffff7400907947 */ /* 0x000fea000383ffff */
.L_x_1882:
[----:B0-----:R0:W2:Y:S02]  /*2ee50*/  SYNCS.PHASECHK.TRANS64.TRYWAIT P1, [R8+URZ+0x308c0], R7 ;  /* 0x0308c007080075a7 */ /* 0x0010a4000802017f */
[----:B--2---:R-:W-:Y:S05]  /*2ee60*/  @!P1 NANOSLEEP.SYNCS 0x989680 ;  /* 0x009896800000995d */ /* 0x004fea0003900000 */
[----:B------:R-:W2:Y:S02]  /*2ee70*/  @!P1 SYNCS.PHASECHK.TRANS64 P1, [R8+URZ+0x308c0], R7 ;  /* 0x0308c007080095a7 */ /* 0x000ea4000802007f */
[----:B--2---:R-:W-:Y:S05]  /*2ee80*/  @!P1 BRA `(.L_x_1882) ;  /* 0xfffffffc00f09947 */ /* 0x004fea000383ffff */
[----:B------:R-:W-:Y:S05]  /*2ee90*/  BRA `(.L_x_2083) ;  /* 0xffffff7800cc7947 */ /* 0x000fea000383ffff */
.L_x_1908:
[----:B------:R-:W2:Y:S01]  /*2eea0*/  S2R R4, SR_TID.X ;  /* 0x0000000000047919 */ /* 0x000ea20000002100 */
[----:B------:R-:W-:Y:S01]  /*2eeb0*/  BSSY B0, `(.L_x_2084) ;  /* 0x000000a000007945 */ /* 0x000fe20003800000 */
[----:B------:R-:W-:Y:S01]  /*2eec0*/  IMAD.MOV.U32 R12, RZ, RZ, RZ ;  /* 0x000000ffff0c7224 */ /* 0x000fe200078e00ff */
[----:B------:R-:W-:Y:S01]  /*2eed0*/  MOV R11, 0x1f ;  /* 0x0000001f000b7802 */ /* 0x000fe20000000f00 */
[----:B0-----:R-:W-:Y:S01]  /*2eee0*/  IMAD.MOV.U32 R15, RZ, RZ, -0x1 ;  /* 0xffffffffff0f7424 */ /* 0x001fe200078e00ff */
[----:B--2---:R-:W-:-:S04]  /*2eef0*/  SHF.R.U32.HI R4, RZ, 0x5, R4 ;  /* 0x00000005ff047819 */ /* 0x004fc80000011604 */
[----:B------:R-:W-:-:S05]  /*2ef00*/  LOP3.LUT R4, R4, 0x3, RZ, 0xc0, !PT ;  /* 0x0000000304047812 */ /* 0x000fca00078ec0ff */
[----:B------:R-:W-:-:S07]  /*2ef10*/  IMAD.MOV.U32 R13, RZ, RZ, R4 ;  /* 0x000000ffff0d7224 */ /* 0x000fce00078e0004 */
[----:B-1----:R-:W-:Y:S05]  /*2ef20*/  WARPSYNC.COLLECTIVE R15, `(.L_x_2085) ;  /* 0x000000000f087348 */ /* 0x002fea0003c00000 */
[----:B------:R0:W2:Y:S02]  /*2ef30*/  SHFL.IDX P6, R14, R13, R12, R11 ;  /* 0x0000000c0d0e7389 */ /* 0x0000a400000c000b */
[----:B012---:R-:W-:Y:S01]  /*2ef40*/  ENDCOLLECTIVE ;  /* 0x000000000000791b */ /* 0x007fe20003800000 */
.L_x_2085:
[----:B------:R-:W-:Y:S05]  /*2ef50*/  BSYNC B0 ;  /* 0x0000000000007941 */ /* 0x000fea0003800000 */
.L_x_2084:
[----:B------:R-:W-:Y:S05]  /*2ef60*/  BRA `(.L_x_2086) ;  /* 0xffffff8c00607947 */ /* 0x000fea000383ffff */
.L_x_1910:
[----:B------:R-:W-:Y:S01]  /*2ef70*/  BSSY B0, `(.L_x_2087) ;  /* 0x0000006000007945 */ /* 0x000fe20003800000 */
[----:B0-----:R-:W-:-:S07]  /*2ef80*/  IMAD.MOV.U32 R15, RZ, RZ, -0x1 ;  /* 0xffffffffff0f7424 */ /* 0x001fce00078e00ff */
[----:B-1-3--:R-:W-:Y:S05]  /*2ef90*/  WARPSYNC.COLLECTIVE R15, `(.L_x_2088) ;  /* 0x000000000f0c7348 */ /* 0x00afea0003c00000 */
[----:B------:R-:W-:Y:S02]  /*2efa0*/  ELECT P6, UR62, PT ;  /* 0x00000000003e782f */ /* 0x000fe400038c0000 */
[----:B------:R-:W-:Y:S01]  /*2efb0*/  MOV R14, UR62 ;  /* 0x0000003e000e7c02 */ /* 0x000fe20008000f00 */
[----:B-1-3--:R-:W-:Y:S10]  /*2efc0*/  ENDCOLLECTIVE ;  /* 0x000000000000791b */ /* 0x00aff40003800000 */
.L_x_2088:
[----:B------:R-:W-:Y:S05]  /*2efd0*/  BSYNC B0 ;  /* 0x0000000000007941 */ /* 0x000fea0003800000 */
.L_x_2087:
[----:B------:R-:W-:Y:S05]  /*2efe0*/  BRA `(.L_x_2089) ;  /* 0xffffff8c006c7947 */ /* 0x000fea000383ffff */
.L_x_1912:
[----:B--2---:R2:W3:Y:S02]  /*2eff0*/  SYNCS.PHASECHK.TRANS64.TRYWAIT P0, [R0+URZ+0x30840], R2 ;  /* 0x03084002000075a7 */ /* 0x0044e4000800017f */
[----:B---3--:R-:W-:Y:S05]  /*2f000*/  @!P0 NANOSLEEP.SYNCS 0x989680 ;  /* 0x009896800000895d */ /* 0x008fea0003900000 */
[----:B------:R-:W3:Y:S02]  /*2f010*/  @!P0 SYNCS.PHASECHK.TRANS64 P0, [R0+URZ+0x30840], R2 ;  /* 0x03084002000085a7 */ /* 0x000ee4000800007f */
[----:B---3--:R-:W-:Y:S05]  /*2f020*/  @!P0 BRA `(.L_x_1912) ;  /* 0xfffffffc00f08947 */ /* 0x008fea000383ffff */
[----:B------:R-:W-:Y:S05]  /*2f030*/  BRA `(.L_x_2090) ;  /* 0xffffff8c00d07947 */ /* 0x000fea000383ffff */
.L_x_1916:
        /* <DEDUP_REMOVED lines=15> */
.L_x_2091:
[----:B------:R-:W-:Y:S01]  /*2f130*/  MOV R13, R4 ;  /* 0x00000004000d7202 */ /* 0x000fe20000000f00 */
[----:B------:R-:W-:-:S07]  /*2f140*/  IMAD.MOV.U32 R6, RZ, RZ, R14 ;  /* 0x000000ffff067224 */ /* 0x000fce00078e000e */
[----:B------:R-:W-:Y:S05]  /*2f150*/  WARPSYNC.COLLECTIVE R15, `(.L_x_2092) ;  /* 0x000000000f087348 */ /* 0x000fea0003c00000 */
[----:B------:R0:W1:Y:S02]  /*2f160*/  SHFL.IDX P6, R14, R13, R12, R11 ;  /* 0x0000000c0d0e7389 */ /* 0x00006400000c000b */
[----:B01----:R-:W-:Y:S01]  /*2f170*/  ENDCOLLECTIVE ;  /* 0x000000000000791b */ /* 0x003fe20003800000 */
.L_x_2092:
        /* <DEDUP_REMOVED lines=20> */
.L_x_2093:
[----:B------:R-:W-:Y:S01]  /*2f2c0*/  MOV R13, R4 ;  /* 0x00000004000d7202 */ /* 0x000fe20000000f00 */
[----:B------:R-:W-:-:S07]  /*2f2d0*/  IMAD.MOV.U32 R6, RZ, RZ, R14 ;  /* 0x000000ffff067224 */ /* 0x000fce00078e000e */
[----:B------:R-:W-:Y:S05]  /*2f2e0*/  WARPSYNC.COLLECTIVE R15, `(.L_x_2094) ;  /* 0x000000000f087348 */ /* 0x000fea0003c00000 */
[----:B------:R0:W1:Y:S02]  /*2f2f0*/  SHFL.IDX P6, R14, R13, R12, R11 ;  /* 0x0000000c0d0e7389 */ /* 0x00006400000c000b */
[----:B01----:R-:W-:Y:S01]  /*2f300*/  ENDCOLLECTIVE ;  /* 0x000000000000791b */ /* 0x003fe20003800000 */
.L_x_2094:
        /* <DEDUP_REMOVED lines=20> */
.L_x_2095:
[----:B------:R-:W-:Y:S01]  /*2f450*/  IMAD.MOV.U32 R13, RZ, RZ, R4 ;  /* 0x000000ffff0d7224 */ /* 0x000fe200078e0004 */
[----:B------:R-:W-:-:S07]  /*2f460*/  MOV R6, R14 ;  /* 0x0000000e00067202 */ /* 0x000fce0000000f00 */
[----:B------:R-:W-:Y:S05]  /*2f470*/  WARPSYNC.COLLECTIVE R15, `(.L_x_2096) ;  /* 0x000000000f087348 */ /* 0x000fea0003c00000 */
[----:B------:R0:W1:Y:S02]  /*2f480*/  SHFL.IDX P6, R14, R13, R12, R11 ;  /* 0x0000000c0d0e7389 */ /* 0x00006400000c000b */
[----:B01----:R-:W-:Y:S01]  /*2f490*/  ENDCOLLECTIVE ;  /* 0x000000000000791b */ /* 0x003fe20003800000 */
.L_x_2096:
[----:B------:R-:W-:Y:S01]  /*2f4a0*/  ULDC.64 UR4, c[0x0][0x208] ;  /* 0x0000820000047ab9 */ /* 0x000fe20000000a00 */
[----:B------:R-:W-:Y:S01]  /*2f4b0*/  IMAD.MOV.U32 R13, RZ, RZ, R3 ;  /* 0x000000ffff0d7224 */ /* 0x000fe200078e0003 */
[----:B------:R-:W-:Y:S01]  /*2f4c0*/  MOV R12, 0x3 ;  /* 0x00000003000c7802 */ /* 0x000fe20000000f00 */
        /* <DEDUP_REMOVED lines=17> */
.L_x_2097:
[----:B------:R-:W-:Y:S02]  /*2f5e0*/  IMAD.MOV.U32 R13, RZ, RZ, R4 ;  /* 0x000000ffff0d7224 */ /* 0x000fe400078e0004 */
[----:B------:R-:W-:-:S07]  /*2f5f0*/  IMAD.MOV.U32 R6, RZ, RZ, R14 ;  /* 0x000000ffff067224 */ /* 0x000fce00078e000e */
[----:B------:R-:W-:Y:S05]  /*2f600*/  WARPSYNC.COLLECTIVE R15, `(.L_x_2098) ;  /* 0x000000000f087348 */ /* 0x000fea0003c00000 */
[----:B------:R0:W1:Y:S02]  /*2f610*/  SHFL.IDX P6, R14, R13, R12, R11 ;  /* 0x0000000c0d0e7389 */ /* 0x00006400000c000b */
[----:B01----:R-:W-:Y:S01]  /*2f620*/  ENDCOLLECTIVE ;  /* 0x000000000000791b */ /* 0x003fe20003800000 */
.L_x_2098:
[----:B------:R-:W-:Y:S01]  /*2f630*/  ULDC.64 UR4, c[0x0][0x208] ;  /* 0x0000820000047ab9 */ /* 0x000fe20000000a00 */
[----:B------:R-:W-:Y:S01]  /*2f640*/  MOV R13, R3 ;  /* 0x00000003000d7202 */ /* 0x000fe20000000f00 */
        /* <DEDUP_REMOVED lines=18> */
.L_x_2099:
[----:B------:R-:W-:Y:S02]  /*2f770*/  IMAD.MOV.U32 R13, RZ, RZ, R4 ;  /* 0x000000ffff0d7224 */ /* 0x000fe400078e0004 */
[----:B------:R-:W-:-:S07]  /*2f780*/  IMAD.MOV.U32 R6, RZ, RZ, R14 ;  /* 0x000000ffff067224 */ /* 0x000fce00078e000e */
[----:B------:R-:W-:Y:S05]  /*2f790*/  WARPSYNC.COLLECTIVE R15, `(.L_x_2100) ;  /* 0x000000000f087348 */ /* 0x000fea0003c00000 */
[----:B------:R0:W1:Y:S02]  /*2f7a0*/  SHFL.IDX P6, R14, R13, R12, R11 ;  /* 0x0000000c0d0e7389 */ /* 0x00006400000c000b */
[----:B01----:R-:W-:Y:S01]  /*2f7b0*/  ENDCOLLECTIVE ;  /* 0x000000000000791b */ /* 0x003fe20003800000 */
.L_x_2100:
[----:B------:R-:W-:Y:S01]  /*2f7c0*/  ULDC.64 UR4, c[0x0][0x208] ;  /* 0x0000820000047ab9 */ /* 0x000fe20000000a00 */
[----:B------:R-:W-:Y:S02]  /*2f7d0*/  IMAD.MOV.U32 R13, RZ, RZ, R3 ;  /* 0x000000ffff0d7224 */ /* 0x000fe400078e0003 */
[----:B------:R-:W-:Y:S02]  /*2f7e0*/  IMAD.MOV.U32 R12, RZ, RZ, 0x5 ;  /* 0x00000005ff0c7424 */ /* 0x000fe400078e00ff */
[----:B------:R-:W-:-:S05]  /*2f7f0*/  IMAD.MOV.U32 R5, RZ, RZ, R14 ;  /* 0x000000ffff057224 */ /* 0x000fca00078e000e */
        /* <DEDUP_REMOVED lines=16> */
.L_x_2101:
[----:B------:R-:W-:Y:S02]  /*2f900*/  IMAD.MOV.U32 R13, RZ, RZ, R4 ;  /* 0x000000ffff0d7224 */ /* 0x000fe400078e0004 */
[----:B------:R-:W-:-:S07]  /*2f910*/  IMAD.MOV.U32 R6, RZ, RZ, R14 ;  /* 0x000000ffff067224 */ /* 0x000fce00078e000e */
[----:B------:R-:W-:Y:S05]  /*2f920*/  WARPSYNC.COLLECTIVE R15, `(.L_x_2102) ;  /* 0x000000000f087348 */ /* 0x000fea0003c00000 */
[----:B------:R0:W1:Y:S02]  /*2f930*/  SHFL.IDX P6, R14, R13, R12, R11 ;  /* 0x0000000c0d0e7389 */ /* 0x00006400000c000b */
[----:B01----:R-:W-:Y:S01]  /*2f940*/  ENDCOLLECTIVE ;  /* 0x000000000000791b */ /* 0x003fe20003800000 */
.L_x_2102:
[----:B------:R-:W-:Y:S01]  /*2f950*/  ULDC.64 UR4, c[0x0][0x208] ;  /* 0x0000820000047ab9 */ /* 0x000fe20000000a00 */
[----:B------:R-:W-:Y:S02]  /*2f960*/  IMAD.MOV.U32 R13, RZ, RZ, R3 ;  /* 0x000000ffff0d7224 */ /* 0x000fe400078e0003 */
[----:B------:R-:W-:Y:S02]  /*2f970*/  IMAD.MOV.U32 R12, RZ, RZ, 0x6 ;  /* 0x00000006ff0c7424 */ /* 0x000fe400078e00ff */
[----:B------:R-:W-:-:S05]  /*2f980*/  IMAD.MOV.U32 R5, RZ, RZ, R14 ;  /* 0x000000ffff057224 */ /* 0x000fca00078e000e */
[----:B------:R-:W-:-:S05]  /*2f990*/  @!P5 LEA R5, P4, R10, R5, 0x1 ;  /* 0x000000050a05d211 */ /* 0x000fca00078808ff */
[----:B------:R-:W-:-:S04]  /*2f9a0*/  @!P5 IMAD.X R6, RZ, RZ, R6, P4 ;  /* 0x000000ffff06d224 */ /* 0x000fc800020e0606 */
[----:B------:R-:W-:Y:S01]  /*2f9b0*/  @!P5 IMAD.MOV.U32 R7, RZ, RZ, R6 ;  /* 0x000000ffff07d224 */ /* 0x000fe200078e0006 */
[----:B------:R-:W-:-:S05]  /*2f9c0*/  @!P5 MOV R6, R5 ;  /* 0x000000050006d202 */ /* 0x000fca0000000f00 */
        /* <DEDUP_REMOVED lines=10> */
.L_x_2103:
[----:B------:R-:W-:-:S05]  /*2fa70*/  VIADD R7, R0, 0x60 ;  /* 0x0000006000077836 */ /* 0x000fca0000000000 */
[----:B------:R-:W-:Y:S01]  /*2fa80*/  ISETP.GE.AND P5, PT, R7, R2, PT ;  /* 0x000000020700720c */ /* 0x000fe20003fa6270 */
[----:B------:R-:W-:Y:S02]  /*2fa90*/  IMAD.MOV.U32 R13, RZ, RZ, R4 ;  /* 0x000000ffff0d7224 */ /* 0x000fe400078e0004 */
[----:B------:R-:W-:-:S10]  /*2faa0*/  IMAD.MOV.U32 R8, RZ, RZ, R14 ;  /* 0x000000ffff087224 */ /* 0x000fd400078e000e */
[----:B------:R-:W-:Y:S05]  /*2fab0*/  WARPSYNC.COLLECTIVE R15, `(.L_x_2104) ;  /* 0x000000000f087348 */ /* 0x000fea0003c00000 */
[----:B------:R0:W1:Y:S02]  /*2fac0*/  SHFL.IDX P6, R14, R13, R12, R11 ;  /* 0x0000000c0d0e7389 */ /* 0x00006400000c000b */
[----:B01----:R-:W-:Y:S01]  /*2fad0*/  ENDCOLLECTIVE ;  /* 0x000000000000791b */ /* 0x003fe20003800000 */
.L_x_2104:
[----:B------:R-:W-:Y:S01]  /*2fae0*/  ULDC.64 UR4, c[0x0][0x208] ;  /* 0x0000820000047ab9 */ /* 0x000fe20000000a00 */
[----:B------:R-:W-:Y:S02]  /*2faf0*/  IMAD.MOV.U32 R13, RZ, RZ, R3 ;  /* 0x000000ffff0d7224 */ /* 0x000fe400078e0003 */
[----:B------:R-:W-:Y:S02]  /*2fb00*/  IMAD.MOV.U32 R12, RZ, RZ, 0x7 ;  /* 0x00000007ff0c7424 */ /* 0x000fe400078e00ff */
[----:B------:R-:W-:-:S05]  /*2fb10*/  IMAD.MOV.U32 R5, RZ, RZ, R14 ;  /* 0x000000ffff057224 */ /* 0x000fca00078e000e */
[----:B------:R-:W-:-:S05]  /*2fb20*/  @!P5 LEA R5, P4, R10, R5, 0x1 ;  /* 0x000000050a05d211 */ /* 0x000fca00078808ff */
[----:B------:R-:W-:-:S05]  /*2fb30*/  @!P5 IMAD.X R6, RZ, RZ, R8, P4 ;  /* 0x000000ffff06d224 */ /* 0x000fca00020e0608 */
[----:B------:R-:W-:Y:S01]  /*2fb40*/  @!P5 MOV R7, R6 ;  /* 0x000000060007d202 */ /* 0x000fe20000000f00 */
        /* <DEDUP_REMOVED lines=11> */
.L_x_2105:
[----:B------:R-:W-:Y:S02]  /*2fc00*/  IMAD.MOV.U32 R13, RZ, RZ, R4 ;  /* 0x000000ffff0d7224 */ /* 0x000fe400078e0004 */
[----:B------:R-:W-:-:S07]  /*2fc10*/  IMAD.MOV.U32 R5, RZ, RZ, R14 ;  /* 0x000000ffff057224 */ /* 0x000fce00078e000e */
[----:B------:R-:W-:Y:S05]  /*2fc20*/  WARPSYNC.COLLECTIVE R15, `(.L_x_2106) ;  /* 0x000000000f087348 */ /* 0x000fea0003c00000 */
[----:B------:R0:W1:Y:S02]  /*2fc30*/  SHFL.IDX P6, R14, R13, R12, R11 ;  /* 0x0000000c0d0e7389 */ /* 0x00006400000c000b */
[----:B01----:R-:W-:Y:S01]  /*2fc40*/  ENDCOLLECTIVE ;  /* 0x000000000000791b */ /* 0x003fe20003800000 */
.L_x_2106:
[----:B------:R-:W-:Y:S01]  /*2fc50*/  IMAD.MOV.U32 R3, RZ, RZ, R14 ;  /* 0x000000ffff037224 */ /* 0x000fe200078e000e */
[----:B------:R-:W-:Y:S06]  /*2fc60*/  BRA `(.L_x_2107) ;  /* 0xffffff9000947947 */ /* 0x000fec000383ffff */
.L_x_1921:
[----:B---3--:R3:W4:Y:S02]  /*2fc70*/  SYNCS.PHASECHK.TRANS64.TRYWAIT P0, [R18+URZ+0x30820], R0 ;  /* 0x03082000120075a7 */ /* 0x008724000800017f */
[----:B----4-:R-:W-:Y:S05]  /*2fc80*/  @!P0 NANOSLEEP.SYNCS 0x989680 ;  /* 0x009896800000895d */ /* 0x010fea0003900000 */
[----:B------:R-:W4:Y:S02]  /*2fc90*/  @!P0 SYNCS.PHASECHK.TRANS64 P0, [R18+URZ+0x30820], R0 ;  /* 0x03082000120085a7 */ /* 0x000f24000800007f */
[----:B----4-:R-:W-:Y:S05]  /*2fca0*/  @!P0 BRA `(.L_x_1921) ;  /* 0xfffffffc00f08947 */ /* 0x010fea000383ffff */
[----:B------:R-:W-:Y:S05]  /*2fcb0*/  BRA `(.L_x_2108) ;  /* 0xffffff9400107947 */ /* 0x000fea000383ffff */
.L_x_1930:
[----:B-1----:R1:W2:Y:S02]  /*2fcc0*/  SYNCS.PHASECHK.TRANS64.TRYWAIT P0, [R3+URZ+0x30840], R2 ;  /* 0x03084002030075a7 */ /* 0x0022a4000800017f */
[----:B--2---:R-:W-:Y:S05]  /*2fcd0*/  @!P0 NANOSLEEP.SYNCS 0x989680 ;  /* 0x009896800000895d */ /* 0x004fea0003900000 */
[----:B------:R-:W2:Y:S02]  /*2fce0*/  @!P0 SYNCS.PHASECHK.TRANS64 P0, [R3+URZ+0x30840], R2 ;  /* 0x03084002030085a7 */ /* 0x000ea4000800007f */
[----:B--2---:R-:W-:Y:S05]  /*2fcf0*/  @!P0 BRA `(.L_x_1930) ;  /* 0xfffffffc00f08947 */ /* 0x004fea000383ffff */
[----:B------:R-:W-:Y:S05]  /*2fd00*/  BRA `(.L_x_2109) ;  /* 0xffffff9800087947 */ /* 0x000fea000383ffff */
.L_x_1938:
[----:B0-----:R0:W1:Y:S02]  /*2fd10*/  SYNCS.PHASECHK.TRANS64.TRYWAIT P0, [R3+URZ+0x60], R2 ;  /* 0x00006002030075a7 */ /* 0x001064000800017f */
[----:B-1----:R-:W-:Y:S05]  /*2fd20*/  @!P0 NANOSLEEP.SYNCS 0x989680 ;  /* 0x009896800000895d */ /* 0x002fea0003900000 */
[----:B------:R-:W1:Y:S02]  /*2fd30*/  @!P0 SYNCS.PHASECHK.TRANS64 P0, [R3+URZ+0x60], R2 ;  /* 0x00006002030085a7 */ /* 0x000e64000800007f */
[----:B-1----:R-:W-:Y:S05]  /*2fd40*/  @!P0 BRA `(.L_x_1938) ;  /* 0xfffffffc00f08947 */ /* 0x002fea000383ffff */
[----:B------:R-:W-:Y:S05]  /*2fd50*/  BRA `(.L_x_2110) ;  /* 0xffffff9c005c7947 */ /* 0x000fea000383ffff */
.L_x_1949:
[----:B-1----:R1:W2:Y:S02]  /*2fd60*/  SYNCS.PHASECHK.TRANS64.TRYWAIT P0, [R3+URZ+0x30840], R2 ;  /* 0x03084002030075a7 */ /* 0x0022a4000800017f */
[----:B--2---:R-:W-:Y:S05]  /*2fd70*/  @!P0 NANOSLEEP.SYNCS 0x989680 ;  /* 0x009896800000895d */ /* 0x004fea0003900000 */
[----:B------:R-:W2:Y:S02]  /*2fd80*/  @!P0 SYNCS.PHASECHK.TRANS64 P0, [R3+URZ+0x30840], R2 ;  /* 0x03084002030085a7 */ /* 0x000ea4000800007f */
[----:B--2---:R-:W-:Y:S05]  /*2fd90*/  @!P0 BRA `(.L_x_1949) ;  /* 0xfffffffc00f08947 */ /* 0x004fea000383ffff */
[----:B------:R-:W-:Y:S05]  /*2fda0*/  BRA `(.L_x_2111) ;  /* 0xffffffa400647947 */ /* 0x000fea000383ffff */
.L_x_1957:
[----:B0-----:R0:W1:Y:S02]  /*2fdb0*/  SYNCS.PHASECHK.TRANS64.TRYWAIT P0, [R2+URZ+0x60], R3 ;  /* 0x00006003020075a7 */ /* 0x001064000800017f */
[----:B-1----:R-:W-:Y:S05]  /*2fdc0*/  @!P0 NANOSLEEP.SYNCS 0x989680 ;  /* 0x009896800000895d */ /* 0x002fea0003900000 */
[----:B------:R-:W1:Y:S02]  /*2fdd0*/  @!P0 SYNCS.PHASECHK.TRANS64 P0, [R2+URZ+0x60], R3 ;  /* 0x00006003020085a7 */ /* 0x000e64000800007f */
[----:B-1----:R-:W-:Y:S05]  /*2fde0*/  @!P0 BRA `(.L_x_1957) ;  /* 0xfffffffc00f08947 */ /* 0x002fea000383ffff */
[----:B------:R-:W-:Y:S05]  /*2fdf0*/  BRA `(.L_x_2112) ;  /* 0xffffffa800b87947 */ /* 0x000fea000383ffff */
.L_x_1968:
[----:B---3--:R3:W4:Y:S02]  /*2fe00*/  SYNCS.PHASECHK.TRANS64.TRYWAIT P0, [R2+URZ+0x30840], R3 ;  /* 0x03084003020075a7 */ /* 0x008724000800017f */
[----:B----4-:R-:W-:Y:S05]  /*2fe10*/  @!P0 NANOSLEEP.SYNCS 0x989680 ;  /* 0x009896800000895d */ /* 0x010fea0003900000 */
[----:B------:R-:W4:Y:S02]  /*2fe20*/  @!P0 SYNCS.PHASECHK.TRANS64 P0, [R2+URZ+0x30840], R3 ;  /* 0x03084003020085a7 */ /* 0x000f24000800007f */
[----:B----4-:R-:W-:Y:S05]  /*2fe30*/  @!P0 BRA `(.L_x_1968) ;  /* 0xfffffffc00f08947 */ /* 0x010fea000383ffff */
[----:B------:R-:W-:Y:S05]  /*2fe40*/  BRA `(.L_x_2113) ;  /* 0xffffffb000947947 */ /* 0x000fea000383ffff */
.L_x_1976:
[----:B0-----:R0:W1:Y:S02]  /*2fe50*/  SYNCS.PHASECHK.TRANS64.TRYWAIT P0, [R2+URZ+0x60], R5 ;  /* 0x00006005020075a7 */ /* 0x001064000800017f */
[----:B-1----:R-:W-:Y:S05]  /*2fe60*/  @!P0 NANOSLEEP.SYNCS 0x989680 ;  /* 0x009896800000895d */ /* 0x002fea0003900000 */
[----:B------:R-:W1:Y:S02]  /*2fe70*/  @!P0 SYNCS.PHASECHK.TRANS64 P0, [R2+URZ+0x60], R5 ;  /* 0x00006005020085a7 */ /* 0x000e64000800007f */
[----:B-1----:R-:W-:Y:S05]  /*2fe80*/  @!P0 BRA `(.L_x_1976) ;  /* 0xfffffffc00f08947 */ /* 0x002fea000383ffff */
[----:B------:R-:W-:Y:S05]  /*2fe90*/  BRA `(.L_x_2114) ;  /* 0xffffffb400e87947 */ /* 0x000fea000383ffff */
.L_x_1989:
[----:B--2---:R2:W3:Y:S02]  /*2fea0*/  SYNCS.PHASECHK.TRANS64.TRYWAIT P0, [R0+URZ+0x30860], R2 ;  /* 0x03086002000075a7 */ /* 0x0044e4000800017f */
[----:B---3--:R-:W-:Y:S05]  /*2feb0*/  @!P0 NANOSLEEP.SYNCS 0x989680 ;  /* 0x009896800000895d */ /* 0x008fea0003900000 */
[----:B------:R-:W3:Y:S02]  /*2fec0*/  @!P0 SYNCS.PHASECHK.TRANS64 P0, [R0+URZ+0x30860], R2 ;  /* 0x03086002000085a7 */ /* 0x000ee4000800007f */
[----:B---3--:R-:W-:Y:S05]  /*2fed0*/  @!P0 BRA `(.L_x_1989) ;  /* 0xfffffffc00f08947 */ /* 0x008fea000383ffff */
[----:B------:R-:W-:Y:S05]  /*2fee0*/  BRA `(.L_x_2115) ;  /* 0xffffffbc00b07947 */ /* 0x000fea000383ffff */
.L_x_1998:
[----:B------:R-:W3:Y:S01]  /*2fef0*/  LDL R0, [R1] ;  /* 0x0000000001007983 */ /* 0x000ee20000100800 */
[----:B------:R-:W-:Y:S01]  /*2ff00*/  BSSY B0, `(.L_x_2116) ;  /* 0x0000008000007945 */ /* 0x000fe20003800000 */
[----:B------:R-:W-:Y:S01]  /*2ff10*/  MOV R12, RZ ;  /* 0x000000ff000c7202 */ /* 0x000fe20000000f00 */
[----:B------:R-:W-:Y:S02]  /*2ff20*/  IMAD.MOV.U32 R11, RZ, RZ, 0x1f ;  /* 0x0000001fff0b7424 */ /* 0x000fe400078e00ff */
[----:B0-----:R-:W-:Y:S02]  /*2ff30*/  IMAD.MOV.U32 R15, RZ, RZ, -0x1 ;  /* 0xffffffffff0f7424 */ /* 0x001fe400078e00ff */
[----:B---3--:R-:W-:-:S07]  /*2ff40*/  IMAD.MOV.U32 R13, RZ, RZ, R0 ;  /* 0x000000ffff0d7224 */ /* 0x008fce00078e0000 */
[----:B-12---:R-:W-:Y:S05]  /*2ff50*/  WARPSYNC.COLLECTIVE R15, `(.L_x_2117) ;  /* 0x000000000f087348 */ /* 0x006fea0003c00000 */
[----:B------:R0:W3:Y:S02]  /*2ff60*/  SHFL.IDX P6, R14, R13, R12, R11 ;  /* 0x0000000c0d0e7389 */ /* 0x0000e400000c000b */
[----:B0123--:R-:W-:Y:S01]  /*2ff70*/  ENDCOLLECTIVE ;  /* 0x000000000000791b */ /* 0x00ffe20003800000 */
.L_x_2117:
[----:B------:R-:W-:Y:S05]  /*2ff80*/  BSYNC B0 ;  /* 0x0000000000007941 */ /* 0x000fea0003800000 */
.L_x_2116:
        /* <DEDUP_REMOVED lines=9> */
.L_x_2118:
[----:B------:R-:W-:Y:S01]  /*30020*/  ULDC UR4, c[0x0][0xc3c] ;  /* 0x00030f0000047ab9 */ /* 0x000fe20000000800 */
[----:B------:R-:W-:Y:S01]  /*30030*/  ULDC.64 UR6, c[0x0][0x208] ;  /* 0x0000820000067ab9 */ /* 0x000fe20000000a00 */
[----:B------:R-:W-:Y:S01]  /*30040*/  IMAD.IADD R4, R2, 0x1, R16 ;  /* 0x0000000102047824 */ /* 0x000fe200078e0210 */
[----:B------:R-:W-:-:S04]  /*30050*/  MOV R0, R14 ;  /* 0x0000000e00007202 */ /* 0x000fc80000000f00 */
        /* <DEDUP_REMOVED lines=10> */
[C---:B------:R-:W-:Y:S01]  /*30100*/  ISETP.GE.U32.AND P3, PT, R16.reuse, 0x4, PT ;  /* 0x000000041000780c */ /* 0x040fe20003f66070 */
[----:B------:R-:W-:Y:S01]  /*30110*/  IMAD.MOV.U32 R11, RZ, RZ, RZ ;  /* 0x000000ffff0b7224 */ /* 0x000fe200078e00ff */
        /* <DEDUP_REMOVED lines=11> */
.L_x_2119:
[----:B------:R-:W-:Y:S01]  /*301d0*/  IMAD.MOV.U32 R12, RZ, RZ, 0x2 ;  /* 0x00000002ff0c7424 */ /* 0x000fe200078e00ff */
[----:B------:R-:W-:-:S04]  /*301e0*/  MOV R3, R14 ;  /* 0x0000000e00037202 */ /* 0x000fc80000000f00 */
[----:B------:R-:W-:-:S05]  /*301f0*/  SEL R3, R3, RZ, P1 ;  /* 0x000000ff03037207 */ /* 0x000fca0000800000 */
[----:B------:R-:W-:-:S04]  /*30200*/  IMAD.IADD R2, R2, 0x1, R3 ;  /* 0x0000000102027824 */ /* 0x000fc800078e0203 */
[----:B------:R-:W-:-:S07]  /*30210*/  IMAD.MOV.U32 R13, RZ, RZ, R2 ;  /* 0x000000ffff0d7224 */ /* 0x000fce00078e0002 */
[----:B------:R-:W-:Y:S05]  /*30220*/  WARPSYNC.COLLECTIVE R15, `(.L_x_2120) ;  /* 0x000000000f087348 */ /* 0x000fea0003c00000 */
[----:B------:R0:W1:Y:S02]  /*30230*/  SHFL.UP P6, R14, R13, R12, R11 ;  /* 0x0400000c0d0e7389 */ /* 0x00006400000c000b */
[----:B01----:R-:W-:Y:S01]  /*30240*/  ENDCOLLECTIVE ;  /* 0x000000000000791b */ /* 0x003fe20003800000 */
.L_x_2120:
        /* <DEDUP_REMOVED lines=8> */
.L_x_2121:
        /* <DEDUP_REMOVED lines=8> */
.L_x_2122:
        /* <DEDUP_REMOVED lines=8> */
.L_x_2123:
[----:B------:R-:W-:Y:S02]  /*303d0*/  IMAD.MOV.U32 R12, RZ, RZ, 0x1f ;  /* 0x0000001fff0c7424 */ /* 0x000fe400078e00ff */
[----:B------:R-:W-:Y:S01]  /*303e0*/  IMAD.MOV.U32 R11, RZ, RZ, 0x1f ;  /* 0x0000001fff0b7424 */ /* 0x000fe200078e00ff */
[----:B------:R-:W-:-:S04]  /*303f0*/  MOV R3, R14 ;  /* 0x0000000e00037202 */ /* 0x000fc80000000f00 */
[----:B------:R-:W-:-:S05]  /*30400*/  SEL R3, R3, RZ, P5 ;  /* 0x000000ff03037207 */ /* 0x000fca0002800000 */
[----:B------:R-:W-:-:S04]  /*30410*/  IMAD.IADD R7, R2, 0x1, R3 ;  /* 0x0000000102077824 */ /* 0x000fc800078e0203 */
[----:B------:R-:W-:-:S07]  /*30420*/  IMAD.MOV.U32 R13, RZ, RZ, R7 ;  /* 0x000000ffff0d7224 */ /* 0x000fce00078e0007 */
[----:B------:R-:W-:Y:S05]  /*30430*/  WARPSYNC.COLLECTIVE R15, `(.L_x_2124) ;  /* 0x000000000f087348 */ /* 0x000fea0003c00000 */
[----:B------:R0:W1:Y:S02]  /*30440*/  SHFL.IDX P6, R14, R13, R12, R11 ;  /* 0x0000000c0d0e7389 */ /* 0x00006400000c000b */
[----:B01----:R-:W-:Y:S01]  /*30450*/  ENDCOLLECTIVE ;  /* 0x000000000000791b */ /* 0x003fe20003800000 */
.L_x_2124:
[----:B------:R-:W-:Y:S01]  /*30460*/  IMAD.MOV.U32 R9, RZ, RZ, R14 ;  /* 0x000000ffff097224 */ /* 0x000fe200078e000e */
[----:B------:R-:W-:Y:S06]  /*30470*/  BRA `(.L_x_2125) ;  /* 0xffffffc0009c7947 */ /* 0x000fec000383ffff */
.L_x_2001:
[----:B------:R-:W-:Y:S01]  /*30480*/  BSSY B0, `(.L_x_2126) ;  /* 0x0000008000007945 */ /* 0x000fe20003800000 */
[----:B------:R-:W-:Y:S01]  /*30490*/  IMAD.MOV.U32 R13, RZ, RZ, R2 ;  /* 0x000000ffff0d7224 */ /* 0x000fe200078e0002 */
[----:B------:R-:W-:Y:S01]  /*304a0*/  MOV R12, 0x1 ;  /* 0x00000001000c7802 */ /* 0x000fe20000000f00 */
[----:B------:R-:W-:Y:S02]  /*304b0*/  IMAD.MOV.U32 R11, RZ, RZ, RZ ;  /* 0x000000ffff0b7224 */ /* 0x000fe400078e00ff */
[----:B------:R-:W-:-:S07]  /*304c0*/  IMAD.MOV.U32 R15, RZ, RZ, -0x1 ;  /* 0xffffffffff0f7424 */ /* 0x000fce00078e00ff */
[----:B0-----:R-:W-:Y:S05]  /*304d0*/  WARPSYNC.COLLECTIVE R15, `(.L_x_2127) ;  /* 0x000000000f087348 */ /* 0x001fea0003c00000 */
[----:B------:R1:W2:Y:S02]  /*304e0*/  SHFL.UP P6, R14, R13, R12, R11 ;  /* 0x0400000c0d0e7389 */ /* 0x0002a400000c000b */
[----:B012---:R-:W-:Y:S01]  /*304f0*/  ENDCOLLECTIVE ;  /* 0x000000000000791b */ /* 0x007fe20003800000 */
.L_x_2127:
[----:B------:R-:W-:Y:S05]  /*30500*/  BSYNC B0 ;  /* 0x0000000000007941 */ /* 0x000fea0003800000 */
.L_x_2126:
[----:B------:R-:W-:Y:S01]  /*30510*/  IMAD.MOV.U32 R3, RZ, RZ, R14 ;  /* 0x000000ffff037224 */ /* 0x000fe200078e000e */
[----:B------:R-:W-:Y:S01]  /*30520*/  MOV R15, 0xffffffff ;  /* 0xffffffff000f7802 */ /* 0x000fe20000000f00 */
[----:B------:R-:W-:Y:S02]  /*30530*/  IMAD.MOV.U32 R12, RZ, RZ, 0x2 ;  /* 0x00000002ff0c7424 */ /* 0x000fe400078e00ff */
[----:B------:R-:W-:Y:S01]  /*30540*/  IMAD.MOV.U32 R11, RZ, RZ, RZ ;  /* 0x000000ffff0b7224 */ /* 0x000fe200078e00ff */
[----:B------:R-:W-:-:S05]  /*30550*/  SEL R3, R3, RZ, P1 ;  /* 0x000000ff03037207 */ /* 0x000fca0000800000 */
[----:B------:R-:W-:-:S04]  /*30560*/  IMAD.IADD R2, R2, 0x1, R3 ;  /* 0x0000000102027824 */ /* 0x000fc800078e0203 */
[----:B------:R-:W-:-:S07]  /*30570*/  IMAD.MOV.U32 R13, RZ, RZ, R2 ;  /* 0x000000ffff0d7224 */ /* 0x000fce00078e0002 */
[----:B------:R-:W-:Y:S05]  /*30580*/  WARPSYNC.COLLECTIVE R15, `(.L_x_2128) ;  /* 0x000000000f087348 */ /* 0x000fea0003c00000 */
[----:B------:R0:W1:Y:S02]  /*30590*/  SHFL.UP P6, R14, R13, R12, R11 ;  /* 0x0400000c0d0e7389 */ /* 0x00006400000c000b */
[----:B01----:R-:W-:Y:S01]  /*305a0*/  ENDCOLLECTIVE ;  /* 0x000000000000791b */ /* 0x003fe20003800000 */
.L_x_2128:
        /* <DEDUP_REMOVED lines=8> */
.L_x_2129:
[----:B------:R-:W-:Y:S01]  /*30630*/  MOV R12, 0x8 ;  /* 0x00000008000c7802 */ /* 0x000fe20000000f00 */
[----:B------:R-:W-:-:S05]  /*30640*/  IMAD.MOV.U32 R3, RZ, RZ, R14 ;  /* 0x000000ffff037224 */ /* 0x000fca00078e000e */
[----:B------:R-:W-:-:S05]  /*30650*/  SEL R3, R3, RZ, P3 ;  /* 0x000000ff03037207 */ /* 0x000fca0001800000 */
[----:B------:R-:W-:-:S04]  /*30660*/  IMAD.IADD R2, R2, 0x1, R3 ;  /* 0x0000000102027824 */ /* 0x000fc800078e0203 */
[----:B------:R-:W-:-:S07]  /*30670*/  IMAD.MOV.U32 R13, RZ, RZ, R2 ;  /* 0x000000ffff0d7224 */ /* 0x000fce00078e0002 */
[----:B------:R-:W-:Y:S05]  /*30680*/  WARPSYNC.COLLECTIVE R15, `(.L_x_2130) ;  /* 0x000000000f087348 */ /* 0x000fea0003c00000 */
[----:B------:R0:W1:Y:S02]  /*30690*/  SHFL.UP P6, R14, R13, R12, R11 ;  /* 0x0400000c0d0e7389 */ /* 0x00006400000c000b */
[----:B01----:R-:W-:Y:S01]  /*306a0*/  ENDCOLLECTIVE ;  /* 0x000000000000791b */ /* 0x003fe20003800000 */
.L_x_2130:
        /* <DEDUP_REMOVED lines=8> */
.L_x_2131:
[----:B------:R-:W-:Y:S01]  /*30730*/  MOV R12, 0x1f ;  /* 0x0000001f000c7802 */ /* 0x000fe20000000f00 */
        /* <DEDUP_REMOVED lines=8> */
.L_x_2132:
[----:B------:R-:W-:Y:S01]  /*307c0*/  IMAD.MOV.U32 R9, RZ, RZ, R14 ;  /* 0x000000ffff097224 */ /* 0x000fe200078e000e */
[----:B------:R-:W-:Y:S06]  /*307d0*/  BRA `(.L_x_2133) ;  /* 0xffffffc000747947 */ /* 0x000fec000383ffff */
.L_x_2003:
[----:B------:R-:W-:Y:S01]  /*307e0*/  BSSY B0, `(.L_x_2134) ;  /* 0x0000006000007945 */ /* 0x000fe20003800000 */
[----:B------:R-:W-:Y:S01]  /*307f0*/  PLOP3.LUT P6, PT, P6, PT, PT, 0x8, 0x0 ;  /* 0x000000000000781c */ /* 0x000fe200037ce170 */
[----:B------:R-:W-:-:S12]  /*30800*/  IMAD.MOV.U32 R15, RZ, RZ, -0x1 ;  /* 0xffffffffff0f7424 */ /* 0x000fd800078e00ff */
[----:B0-----:R-:W-:Y:S05]  /*30810*/  WARPSYNC.COLLECTIVE R15, `(.L_x_2135) ;  /* 0x000000000f087348 */ /* 0x001fea0003c00000 */
[----:B------:R-:W-:Y:S01]  /*30820*/  VOTE.ANY R14, PT, P6 ;  /* 0x00000000000e7806 */ /* 0x000fe200030e0100 */
[----:B0-----:R-:W-:Y:S06]  /*30830*/  ENDCOLLECTIVE ;  /* 0x000000000000791b */ /* 0x001fec0003800000 */
.L_x_2135:
[----:B------:R-:W-:Y:S05]  /*30840*/  BSYNC B0 ;  /* 0x0000000000007941 */ /* 0x000fea0003800000 */
.L_x_2134:
[----:B------:R0:W5:Y:S01]  /*30850*/  LDL.LU R10, [R1+0xc] ;  /* 0x00000c00010a7983 */ /* 0x0001620000300800 */
[----:B------:R-:W-:Y:S01]  /*30860*/  IMAD.MOV.U32 R0, RZ, RZ, R14 ;  /* 0x000000ffff007224 */ /* 0x000fe200078e000e */
[----:B------:R-:W-:Y:S01]  /*30870*/  MOV R15, 0xffffffff ;  /* 0xffffffff000f7802 */ /* 0x000fe20000000f00 */
[----:B------:R-:W-:Y:S02]  /*30880*/  IMAD.MOV.U32 R13, RZ, RZ, R4 ;  /* 0x000000ffff0d7224 */ /* 0x000fe400078e0004 */
[----:B------:R-:W1:Y:S01]  /*30890*/  POPC R3, R0 ;  /* 0x0000000000037309 */ /* 0x000e620000000000 */
[----:B------:R-:W-:Y:S02]  /*308a0*/  IMAD.MOV.U32 R11, RZ, RZ, 0x1f ;  /* 0x0000001fff0b7424 */ /* 0x000fe400078e00ff */
[----:B01----:R-:W-:-:S07]  /*308b0*/  IMAD.MOV.U32 R12, RZ, RZ, R3 ;  /* 0x000000ffff0c7224 */ /* 0x003fce00078e0003 */
[----:B-----5:R-:W-:Y:S05]  /*308c0*/  WARPSYNC.COLLECTIVE R15, `(.L_x_2136) ;  /* 0x000000000f087348 */ /* 0x020fea0003c00000 */
[----:B------:R0:W1:Y:S02]  /*308d0*/  SHFL.IDX P6, R14, R13, R12, R11 ;  /* 0x0000000c0d0e7389 */ /* 0x00006400000c000b */
[----:B01---5:R-:W-:Y:S01]  /*308e0*/  ENDCOLLECTIVE ;  /* 0x000000000000791b */ /* 0x023fe20003800000 */
.L_x_2136:
[----:B------:R-:W-:Y:S02]  /*308f0*/  IMAD.MOV.U32 R13, RZ, RZ, R6 ;  /* 0x000000ffff0d7224 */ /* 0x000fe400078e0006 */
[----:B------:R-:W-:-:S07]  /*30900*/  IMAD.MOV.U32 R4, RZ, RZ, R14 ;  /* 0x000000ffff047224 */ /* 0x000fce00078e000e */
[----:B------:R-:W-:Y:S05]  /*30910*/  WARPSYNC.COLLECTIVE R15, `(.L_x_2137) ;  /* 0x000000000f087348 */ /* 0x000fea0003c00000 */
[----:B------:R0:W1:Y:S02]  /*30920*/  SHFL.IDX P6, R14, R13, R12, R11 ;  /* 0x0000000c0d0e7389 */ /* 0x00006400000c000b */
[----:B01----:R-:W-:Y:S01]  /*30930*/  ENDCOLLECTIVE ;  /* 0x000000000000791b */ /* 0x003fe20003800000 */
.L_x_2137:
[----:B------:R-:W-:Y:S02]  /*30940*/  IMAD.MOV.U32 R6, RZ, RZ, R14 ;  /* 0x000000ffff067224 */ /* 0x000fe400078e000e */
[----:B------:R-:W-:-:S05]  /*30950*/  IMAD.IADD R10, R3, 0x1, R10 ;  /* 0x00000001030a7824 */ /* 0x000fca00078e020a */
[----:B------:R2:W-:Y:S01]  /*30960*/  STL [R1+0xc], R10 ;  /* 0x00000c0a01007387 */ /* 0x0005e20000100800 */
[----:B------:R-:W-:Y:S05]  /*30970*/  BRA `(.L_x_2138) ;  /* 0xffffffc000547947 */ /* 0x000fea000383ffff */
.L_x_2005:
[----:B------:R-:W-:Y:S01]  /*30980*/  BSSY B0, `(.L_x_2139) ;  /* 0x0000008000007945 */ /* 0x000fe20003800000 */
[----:B------:R-:W-:Y:S01]  /*30990*/  IMAD.MOV.U32 R13, RZ, RZ, R7 ;  /* 0x000000ffff0d7224 */ /* 0x000fe200078e0007 */
[----:B------:R-:W-:Y:S01]  /*309a0*/  MOV R15, 0xffffffff ;  /* 0xffffffff000f7802 */ /* 0x000fe20000000f00 */
[----:B------:R-:W-:Y:S02]  /*309b0*/  IMAD.MOV.U32 R12, RZ, RZ, R3 ;  /* 0x000000ffff0c7224 */ /* 0x000fe400078e0003 */
[----:B------:R-:W-:-:S07]  /*309c0*/  IMAD.MOV.U32 R11, RZ, RZ, 0x1f ;  /* 0x0000001fff0b7424 */ /* 0x000fce00078e00ff */
[----:B0-2---:R-:W-:Y:S05]  /*309d0*/  WARPSYNC.COLLECTIVE R15, `(.L_x_2140) ;  /* 0x000000000f087348 */ /* 0x005fea0003c00000 */
[----:B------:R1:W3:Y:S02]  /*309e0*/  SHFL.IDX P6, R14, R13, R12, R11 ;  /* 0x0000000c0d0e7389 */ /* 0x0002e400000c000b */
[----:B0123--:R-:W-:Y:S01]  /*309f0*/  ENDCOLLECTIVE ;  /* 0x000000000000791b */ /* 0x00ffe20003800000 */
.L_x_2140:
[----:B------:R-:W-:Y:S05]  /*30a00*/  BSYNC B0 ;  /* 0x0000000000007941 */ /* 0x000fea0003800000 */
.L_x_2139:
[----:B------:R-:W-:Y:S01]  /*30a10*/  IMAD.MOV.U32 R3, RZ, RZ, R14 ;  /* 0x000000ffff037224 */ /* 0x000fe200078e000e */
[----:B------:R-:W-:Y:S06]  /*30a20*/  BRA `(.L_x_2141) ;  /* 0xffffffc000407947 */ /* 0x000fec000383ffff */
.L_x_2011:
[----:B0-----:R0:W1:Y:S02]  /*30a30*/  SYNCS.PHASECHK.TRANS64.TRYWAIT P0, [R0+URZ+0x30820], R3 ;  /* 0x03082003000075a7 */ /* 0x001064000800017f */
[----:B-1----:R-:W-:Y:S05]  /*30a40*/  @!P0 NANOSLEEP.SYNCS 0x989680 ;  /* 0x009896800000895d */ /* 0x002fea0003900000 */
[----:B------:R-:W1:Y:S02]  /*30a50*/  @!P0 SYNCS.PHASECHK.TRANS64 P0, [R0+URZ+0x30820], R3 ;  /* 0x03082003000085a7 */ /* 0x000e64000800007f */
[----:B-1----:R-:W-:Y:S05]  /*30a60*/  @!P0 BRA `(.L_x_2011) ;  /* 0xfffffffc00f08947 */ /* 0x002fea000383ffff */
[----:B------:R-:W-:Y:S05]  /*30a70*/  BRA `(.L_x_2142) ;  /* 0xffffffc800e47947 */ /* 0x000fea000383ffff */
.L_x_2012:
        /* <DEDUP_REMOVED lines=11> */
.L_x_2144:
[----:B------:R-:W-:Y:S05]  /*30b30*/  BSYNC B0 ;  /* 0x0000000000007941 */ /* 0x000fea0003800000 */
.L_x_2143:
[----:B------:R-:W-:Y:S05]  /*30b40*/  BRA `(.L_x_2145) ;  /* 0xffffffc800cc7947 */ /* 0x000fea000383ffff */
.L_x_2013:
[----:B------:R-:W-:Y:S01]  /*30b50*/  BSSY B0, `(.L_x_2146) ;  /* 0x0000006000007945 */ /* 0x000fe20003800000 */
[----:B------:R-:W-:-:S07]  /*30b60*/  IMAD.MOV.U32 R15, RZ, RZ, -0x1 ;  /* 0xffffffffff0f7424 */ /* 0x000fce00078e00ff */
[----:B01----:R-:W-:Y:S05]  /*30b70*/  WARPSYNC.COLLECTIVE R15, `(.L_x_2147) ;  /* 0x000000000f0c7348 */ /* 0x003fea0003c00000 */
[----:B------:R-:W-:Y:S02]  /*30b80*/  ELECT P6, UR62, PT ;  /* 0x00000000003e782f */ /* 0x000fe400038c0000 */
[----:B------:R-:W-:Y:S01]  /*30b90*/  MOV R14, UR62 ;  /* 0x0000003e000e7c02 */ /* 0x000fe20008000f00 */
[----:B01----:R-:W-:Y:S10]  /*30ba0*/  ENDCOLLECTIVE ;  /* 0x000000000000791b */ /* 0x003ff40003800000 */
.L_x_2147:
[----:B------:R-:W-:Y:S05]  /*30bb0*/  BSYNC B0 ;  /* 0x0000000000007941 */ /* 0x000fea0003800000 */
.L_x_2146:
[----:B------:R-:W-:Y:S05]  /*30bc0*/  BRA `(.L_x_2148) ;  /* 0xffffffc800c07947 */ /* 0x000fea000383ffff */
.L_x_2015:
[----:B0-----:R0:W1:Y:S02]  /*30bd0*/  SYNCS.PHASECHK.TRANS64.TRYWAIT P0, [R6+URZ], R5 ;  /* 0x00000005060075a7 */ /* 0x001064000800017f */
[----:B-1----:R-:W-:Y:S05]  /*30be0*/  @!P0 NANOSLEEP.SYNCS 0x989680 ;  /* 0x009896800000895d */ /* 0x002fea0003900000 */
[----:B------:R-:W1:Y:S02]  /*30bf0*/  @!P0 SYNCS.PHASECHK.TRANS64 P0, [R6+URZ], R5 ;  /* 0x00000005060085a7 */ /* 0x000e64000800007f */
[----:B-1----:R-:W-:Y:S05]  /*30c00*/  @!P0 BRA `(.L_x_2015) ;  /* 0xfffffffc00f08947 */ /* 0x002fea000383ffff */
[----:B------:R-:W-:Y:S05]  /*30c10*/  BRA `(.L_x_2149) ;  /* 0xffffffcc00007947 */ /* 0x000fea000383ffff */
.L_x_2016:
[----:B-1----:R1:W2:Y:S02]  /*30c20*/  SYNCS.PHASECHK.TRANS64.TRYWAIT P0, [R7+URZ], R2 ;  /* 0x00000002070075a7 */ /* 0x0022a4000800017f */
[----:B--2---:R-:W-:Y:S05]  /*30c30*/  @!P0 NANOSLEEP.SYNCS 0x989680 ;  /* 0x009896800000895d */ /* 0x004fea0003900000 */
[----:B------:R-:W2:Y:S02]  /*30c40*/  @!P0 SYNCS.PHASECHK.TRANS64 P0, [R7+URZ], R2 ;  /* 0x00000002070085a7 */ /* 0x000ea4000800007f */
[----:B--2---:R-:W-:Y:S05]  /*30c50*/  @!P0 BRA `(.L_x_2016) ;  /* 0xfffffffc00f08947 */ /* 0x004fea000383ffff */
[----:B------:R-:W-:Y:S05]  /*30c60*/  BRA `(.L_x_2150) ;  /* 0xffffffc800f47947 */ /* 0x000fea000383ffff */
.L_x_2018:
[----:B--2---:R2:W3:Y:S02]  /*30c70*/  SYNCS.PHASECHK.TRANS64.TRYWAIT P0, [R4+URZ], R5 ;  /* 0x00000005040075a7 */ /* 0x0044e4000800017f */
[----:B---3--:R-:W-:Y:S05]  /*30c80*/  @!P0 NANOSLEEP.SYNCS 0x989680 ;  /* 0x009896800000895d */ /* 0x008fea0003900000 */
[----:B------:R-:W3:Y:S02]  /*30c90*/  @!P0 SYNCS.PHASECHK.TRANS64 P0, [R4+URZ], R5 ;  /* 0x00000005040085a7 */ /* 0x000ee4000800007f */
[----:B---3--:R-:W-:Y:S05]  /*30ca0*/  @!P0 BRA `(.L_x_2018) ;  /* 0xfffffffc00f08947 */ /* 0x008fea000383ffff */
[----:B------:R-:W-:Y:S05]  /*30cb0*/  BRA `(.L_x_2151) ;  /* 0xffffffc800f87947 */ /* 0x000fea000383ffff */
.L_x_2152:
        /* <DEDUP_REMOVED lines=12> */
.L_x_3205:


//--------------------- .text._ZN7cutlass13device_kernelIN5flash11enable_sm90INS1_16FlashAttnFwdSm90INS1_25CollectiveMainloopFwdSm90ILi2EN4cute5tupleIJNS5_1CILi1EEES8_S8_EEENS6_IJNS7_ILi128EEENS7_ILi80EEENS7_ILi256EEEEEELi256ENS_6half_tEfNS_4arch4Sm90ELb1ELb0ELb0ELb0ELb0ELb0ELb0ELb1ELb1ELb1ELb1ELb0EEENS1_21CollectiveEpilogueFwdINS6_IJSA_SC_SB_EEES9_SE_SG_Li256ELb0ELb1ELb1ELb0EEENS1_19SingleTileSchedulerILb0ELb1ELb1ELi128EEEEEEEEEvNT_6ParamsE --------------------------
	.section	.text._ZN7cutlass13device_kernelIN5flash11enable_sm90INS1_16FlashAttnFwdSm90INS1_25CollectiveMainloopFwdSm90ILi2EN4cute5tupleIJNS5_1CILi1EEES8_S8_EEENS6_IJNS7_ILi128EEENS7_ILi80EEENS7_ILi256EEEEEELi256ENS_6half_tEfNS_4arch4Sm90ELb1ELb0ELb0ELb0ELb0ELb0ELb0ELb1ELb1ELb1ELb1ELb0EEENS1_21CollectiveEpilogueFwdINS6_IJSA_SC_SB_EEES9_SE_SG_Li256ELb0ELb1ELb1ELb0EEENS1_19SingleTileSchedulerILb0ELb1ELb1ELi128EEEEEEEEEvNT_6ParamsE,"ax",@progbits
	.align	128
.text._ZN7cutlass13device_kernelIN5flash11enable_sm90INS1_16FlashAttnFwdSm90INS1_25CollectiveMainloopFwdSm90ILi2EN4cute5tupleIJNS5_1CILi1EEES8_S8_EEENS6_IJNS7_ILi128EEENS7_ILi80EEENS7_ILi256EEEEEELi256ENS_6half_tEfNS_4arch4Sm90ELb1ELb0ELb0ELb0ELb0ELb0ELb0ELb1ELb1ELb1ELb1ELb0EEENS1_21CollectiveEpilogueFwdINS6_IJSA_SC_SB_EEES9_SE_SG_Li256ELb0ELb1ELb1ELb0EEENS1_19SingleTileSchedulerILb0ELb1ELb1ELi128EEEEEEEEEvNT_6ParamsE:
        .type           _ZN7cutlass13device_kernelIN5flash11enable_sm90INS1_16FlashAttnFwdSm90INS1_25CollectiveMainloopFwdSm90ILi2EN4cute5tupleIJNS5_1CILi1EEES8_S8_EEENS6_IJNS7_ILi128EEENS7_ILi80EEENS7_ILi256EEEEEELi256ENS_6half_tEfNS_4arch4Sm90ELb1ELb0ELb0ELb0ELb0ELb0ELb0ELb1ELb1ELb1ELb1ELb0EEENS1_21CollectiveEpilogueFwdINS6_IJSA_SC_SB_EEES9_SE_SG_Li256ELb0ELb1ELb1ELb0EEENS1_19SingleTileSchedulerILb0ELb1ELb1ELi128EEEEEEEEEvNT_6ParamsE,@function
        .size           _ZN7cutlass13device_kernelIN5flash11enable_sm90INS1_16FlashAttnFwdSm90INS1_25CollectiveMainloopFwdSm90ILi2EN4cute5tupleIJNS5_1CILi1EEES8_S8_EEENS6_IJNS7_ILi128EEENS7_ILi80EEENS7_ILi256EEEEEELi256ENS_6half_tEfNS_4arch4Sm90ELb1ELb0ELb0ELb0ELb0ELb0ELb0ELb1ELb1ELb1ELb1ELb0EEENS1_21CollectiveEpilogueFwdINS6_IJSA_SC_SB_EEES9_SE_SG_Li256ELb0ELb1ELb1ELb0EEENS1_19SingleTileSchedulerILb0ELb1ELb1ELi128EEEEEEEEEvNT_6ParamsE,(.L_x_3206 - _ZN7cutlass13device_kernelIN5flash11enable_sm90INS1_16FlashAttnFwdSm90INS1_25CollectiveMainloopFwdSm90ILi2EN4cute5tupleIJNS5_1CILi1EEES8_S8_EEENS6_IJNS7_ILi128EEENS7_ILi80EEENS7_ILi256EEEEEELi256ENS_6half_tEfNS_4arch4Sm90ELb1ELb0ELb0ELb0ELb0ELb0ELb0ELb1ELb1ELb1ELb1ELb0EEENS1_21CollectiveEpilogueFwdINS6_IJSA_SC_SB_EEES9_SE_SG_Li256ELb0ELb1ELb1ELb0EEENS1_19SingleTileSchedulerILb0ELb1ELb1ELi128EEEEEEEEEvNT_6ParamsE)
        .other          _ZN7cutlass13device_kernelIN5flash11enable_sm90INS1_16FlashAttnFwdSm90INS1_25CollectiveMainloopFwdSm90ILi2EN4cute5tupleIJNS5_1CILi1EEES8_S8_EEENS6_IJNS7_ILi128EEENS7_ILi80EEENS7_ILi256EEEEEELi256ENS_6half_tEfNS_4arch4Sm90ELb1ELb0ELb0ELb0ELb0ELb0ELb0ELb1ELb1ELb1ELb1ELb0EEENS1_21CollectiveEpilogueFwdINS6_IJSA_SC_SB_EEES9_SE_SG_Li256ELb0ELb1ELb1ELb0EEENS1_19SingleTileSchedulerILb0ELb1ELb1ELi128EEEEEEEEEvNT_6ParamsE,@"STO_CUDA_ENTRY STV_DEFAULT"
_ZN7cutlass13device_kernelIN5flash11enable_sm90INS1_16FlashAttnFwdSm90INS1_25CollectiveMainloopFwdSm90ILi2EN4cute5tupleIJNS5_1CILi1EEES8_S8_EEENS6_IJNS7_ILi128EEENS7_ILi80EEENS7_ILi256EEEEEELi256ENS_6half_tEfNS_4arch4Sm90ELb1ELb0ELb0ELb0ELb0ELb0ELb0ELb1ELb1ELb1ELb1ELb0EEENS1_21CollectiveEpilogueFwdINS6_IJSA_SC_SB_EEES9_SE_SG_Li256ELb0ELb1ELb1ELb0EEENS1_19SingleTileSchedulerILb0ELb1ELb1ELi128EEEEEEEEEvNT_6ParamsE:
        /* <DEDUP_REMOVED lines=17> */
.L_x_2154:
[----:B------:R-:W-:Y:S05]  /*0110*/  BSYNC B0 ;  /* 0x0000000000007941 */ /* 0x000fea0003800000 */
.L_x_2153:
        /* <DEDUP_REMOVED lines=40> */
.L_x_2155:
        /* <DEDUP_REMOVED lines=22> */
.L_x_2156:
        /* <DEDUP_REMOVED lines=18> */
.L_x_2157:
        /* <DEDUP_REMOVED lines=22> */
.L_x_2158:
        /* <DEDUP_REMOVED lines=22> */
.L_x_2159:
        /* <DEDUP_REMOVED lines=8> */
.L_x_2162:
        /* <DEDUP_REMOVED lines=18> */
[----:B------:R-:W0:Y:S01]  /*0a80*/  LDC R0, c[0x0][0x448] ;  /* 0x00011200ff007b82 */ /* 0x000e220000000800 */
[----:B------:R-:W1:Y:S01]  /*0a90*/  S2R R152, SR_CTAID.X ;  /* 0x0000000000987919 */ /* 0x000e620000002500 */
[----:B------:R-:W-:Y:S01]  /*0aa0*/  SHF.R.U32.HI R4, RZ, 0x10, R22 ;  /* 0x00000010ff047819 */ /* 0x000fe20000011616 */
[----:B------:R-:W-:Y:S01]  /*0ab0*/  IMAD.MOV.U32 R213, RZ, RZ, RZ ;  /* 0x000000ffffd57224 */ /* 0x000fe200078e00ff */
[----:B------:R-:W-:-:S04]  /*0ac0*/  LOP3.LUT R22, R22, 0xffff, RZ, 0xc0, !PT ;  /* 0x0000ffff16167812 */ /* 0x000fc800078ec0ff */
[----:B------:R-:W2:Y:S08]  /*0ad0*/  LDC.64 R8, c[0x0][0x418] ;  /* 0x00010600ff087b82 */ /* 0x000eb00000000a00 */
[----:B------:R-:W3:Y:S01]  /*0ae0*/  LDC R3, c[0x0][0x288] ;  /* 0x0000a200ff037b82 */ /* 0x000ee20000000800 */
[----:B0-----:R-:W-:-:S07]  /*0af0*/  ISETP.NE.AND P1, PT, R0, 0x1, PT ;  /* 0x000000010000780c */ /* 0x001fce0003f25270 */
[----:B------:R-:W0:Y:S01]  /*0b00*/  LDC R18, c[0x0][0x424] ;  /* 0x00010900ff127b82 */ /* 0x000e220000000800 */
[----:B--2---:R-:W-:-:S07]  /*0b10*/  ISETP.NE.U32.AND P0, PT, R8, RZ, PT ;  /* 0x000000ff0800720c */ /* 0x004fce0003f05070 */
[----:B------:R-:W2:Y:S01]  /*0b20*/  LDC R153, c[0x0][0x2f0] ;  /* 0x0000bc00ff997b82 */ /* 0x000ea20000000800 */
[----:B-1----:R-:W-:Y:S01]  /*0b30*/  IMAD.SHL.U32 R152, R152, 0x80, RZ ;  /* 0x0000008098987824 */ /* 0x002fe200078e00ff */
[----:B------:R-:W-:-:S03]  /*0b40*/  ISETP.NE.AND.EX P0, PT, R9, RZ, PT, P0 ;  /* 0x000000ff0900720c */ /* 0x000fc60003f05300 */
[----:B------:R-:W-:Y:S01]  /*0b50*/  @P1 VIADD R0, R152, 0x7f ;  /* 0x0000007f98001836 */ /* 0x000fe20000000000 */
[----:B---3--:R-:W-:Y:S02]  /*0b60*/  IADD3 R3, -R3, 0x50, RZ ;  /* 0x0000005003037810 */ /* 0x008fe40007ffe1ff */
[----:B------:R-:W1:Y:S08]  /*0b70*/  @P1 LDC R5, c[0x0][0x44c] ;  /* 0x00011300ff051b82 */ /* 0x000e700000000800 */
[----:B------:R-:W3:Y:S01]  /*0b80*/  @P1 LDC R7, c[0x0][0x450] ;  /* 0x00011400ff071b82 */ /* 0x000ee20000000800 */
[----:B0-----:R-:W-:-:S02]  /*0b90*/  SEL R18, R18, 0x1, P0 ;  /* 0x0000000112127807 */ /* 0x001fc40000000000 */
[----:B------:R-:W-:-:S03]  /*0ba0*/  ISETP.NE.AND P0, PT, R4, RZ, PT ;  /* 0x000000ff0400720c */ /* 0x000fc60003f05270 */
[----:B--2---:R-:W-:Y:S02]  /*0bb0*/  IMAD R3, R18, R153, R3 ;  /* 0x0000009912037224 */ /* 0x004fe400078e0203 */
[----:B-1----:R-:W-:-:S08]  /*0bc0*/  @P1 IMAD.HI.U32 R2, R0, R5, RZ ;  /* 0x0000000500021227 */ /* 0x002fd000078e00ff */
[----:B------:R-:W0:Y:S01]  /*0bd0*/  @!P0 LDC R4, c[0x0][0x9f0] ;  /* 0x00027c00ff048b82 */ /* 0x000e220000000800 */
[----:B------:R-:W-:Y:S01]  /*0be0*/  VIADD R0, R152, 0x7f ;  /* 0x0000007f98007836 */ /* 0x000fe20000000000 */
[----:B---3--:R-:W-:Y:S01]  /*0bf0*/  @P1 SHF.R.U32.HI R0, RZ, R7, R2 ;  /* 0x00000007ff001219 */ /* 0x008fe20000011602 */
[----:B------:R-:W-:-:S04]  /*0c00*/  IMAD R2, R18, R153, 0x4f ;  /* 0x0000004f12027424 */ /* 0x000fc800078e0299 */
[----:B------:R-:W-:Y:S02]  /*0c10*/  IMAD.IADD R0, R3, 0x1, R0 ;  /* 0x0000000103007824 */ /* 0x000fe400078e0200 */
[----:B------:R-:W-:-:S04]  /*0c20*/  IMAD.HI R2, R2, 0x66666667, RZ ;  /* 0x6666666702027827 */ /* 0x000fc800078e02ff */
[----:B------:R-:W-:Y:S01]  /*0c30*/  IMAD.HI R0, R0, 0x66666667, RZ ;  /* 0x6666666700007827 */ /* 0x000fe200078e02ff */
[----:B------:R-:W-:-:S04]  /*0c40*/  SHF.R.U32.HI R3, RZ, 0x1f, R2 ;  /* 0x0000001fff037819 */ /* 0x000fc80000011602 */
[----:B------:R-:W-:Y:S02]  /*0c50*/  SHF.R.U32.HI R5, RZ, 0x1f, R0 ;  /* 0x0000001fff057819 */ /* 0x000fe40000011600 */
[----:B------:R-:W-:Y:S02]  /*0c60*/  LEA.HI.SX32 R3, R2, R3, 0x1b ;  /* 0x0000000302037211 */ /* 0x000fe400078fdaff */
[----:B------:R-:W-:-:S04]  /*0c70*/  LEA.HI.SX32 R0, R0, R5, 0x1b ;  /* 0x0000000500007211 */ /* 0x000fc800078fdaff */
[----:B------:R-:W-:-:S04]  /*0c80*/  VIMNMX R11, R3, R0, PT ;  /* 0x00000000030b7248 */ /* 0x000fc80003fe0100 */
[----:B------:R-:W-:-:S13]  /*0c90*/  ISETP.GE.AND P1, PT, R11, 0x1, PT ;  /* 0x000000010b00780c */ /* 0x000fda0003f26270 */
[----:B0-----:R-:W-:Y:S05]  /*0ca0*/  @!P1 BRA `(.L_x_2164) ;  /* 0x00000000006c9947 */ /* 0x001fea0003800000 */
[-C--:B------:R-:W-:Y:S02]  /*0cb0*/  IABS R7, R4.reuse ;  /* 0x0000000400077213 */ /* 0x080fe40000000000 */
[----:B------:R-:W-:Y:S02]  /*0cc0*/  IADD3 R5, R4, -0x1, R11 ;  /* 0xffffffff04057810 */ /* 0x000fe40007ffe00b */
[----:B------:R-:W0:Y:S01]  /*0cd0*/  I2F.RP R0, R7 ;  /* 0x0000000700007306 */ /* 0x000e220000209400 */
[----:B------:R-:W-:-:S05]  /*0ce0*/  IABS R8, R4 ;  /* 0x0000000400087213 */ /* 0x000fca0000000000 */
[----:B------:R-:W-:Y:S02]  /*0cf0*/  IMAD.MOV R8, RZ, RZ, -R8 ;  /* 0x000000ffff087224 */ /* 0x000fe400078e0a08 */
[----:B0-----:R-:W0:Y:S02]  /*0d00*/  MUFU.RCP R0, R0 ;  /* 0x0000000000007308 */ /* 0x001e240000001000 */
[----:B0-----:R-:W-:Y:S01]  /*0d10*/  VIADD R2, R0, 0xffffffe ;  /* 0x0ffffffe00027836 */ /* 0x001fe20000000000 */
[----:B------:R-:W-:Y:S02]  /*0d20*/  IABS R0, R5 ;  /* 0x0000000500007213 */ /* 0x000fe40000000000 */
[----:B------:R-:W-:-:S03]  /*0d30*/  LOP3.LUT R5, R5, R4, RZ, 0x3c, !PT ;  /* 0x0000000405057212 */ /* 0x000fc600078e3cff */
[----:B------:R0:W1:Y:S01]  /*0d40*/  F2I.FTZ.U32.TRUNC.NTZ R3, R2 ;  /* 0x0000000200037305 */ /* 0x000062000021f000 */
        /* <DEDUP_REMOVED lines=17> */
.L_x_2164:
[----:B------:R-:W0:Y:S01]  /*0e60*/  S2R R0, SR_TID.X ;  /* 0x0000000000007919 */ /* 0x000e220000002100 */
[-C--:B------:R-:W-:Y:S01]  /*0e70*/  IMAD R22, R22, R213.reuse, RZ ;  /* 0x000000d516167224 */ /* 0x080fe200078e02ff */
[----:B------:R-:W-:Y:S01]  /*0e80*/  PLOP3.LUT P0, PT, PT, PT, PT, 0x80, 0x0 ;  /* 0x000000000000781c */ /* 0x000fe20003f0f070 */
[----:B------:R-:W-:Y:S01]  /*0e90*/  IMAD.MOV.U32 R2, RZ, RZ, RZ ;  /* 0x000000ffff027224 */ /* 0x000fe200078e00ff */
[----:B------:R-:W-:Y:S02]  /*0ea0*/  CS2R R150, SRZ ;  /* 0x0000000000967805 */ /* 0x000fe4000001ff00 */
[----:B------:R-:W-:Y:S02]  /*0eb0*/  CS2R R148, SRZ ;  /* 0x0000000000947805 */ /* 0x000fe4000001ff00 */
[----:B------:R-:W-:Y:S02]  /*0ec0*/  VIADDMNMX R213, R22, R213, R11, PT ;  /* 0x000000d516d57246 */ /* 0x000fe4000380010b */
[----:B------:R-:W-:-:S02]  /*0ed0*/  CS2R R146, SRZ ;  /* 0x0000000000927805 */ /* 0x000fc4000001ff00 */
[----:B------:R-:W-:Y:S02]  /*0ee0*/  CS2R R144, SRZ ;  /* 0x0000000000907805 */ /* 0x000fe4000001ff00 */
[----:B------:R-:W-:Y:S02]  /*0ef0*/  CS2R R142, SRZ ;  /* 0x00000000008e7805 */ /* 0x000fe4000001ff00 */
[----:B------:R-:W-:Y:S02]  /*0f00*/  ISETP.GT.AND P1, PT, R213, R22, PT ;  /* 0x00000016d500720c */ /* 0x000fe40003f24270 */
        /* <DEDUP_REMOVED lines=21> */
[----:B0-----:R-:W-:Y:S01]  /*1060*/  VIADD R19, R0, 0xffffff80 ;  /* 0xffffff8000137836 */ /* 0x001fe20000000000 */
[----:B------:R-:W-:Y:S01]  /*1070*/  CS2R R98, SRZ ;  /* 0x0000000000627805 */ /* 0x000fe2000001ff00 */
[----:B------:R-:W-:Y:S01]  /*1080*/  IMAD.MOV.U32 R0, RZ, RZ, RZ ;  /* 0x000000ffff007224 */ /* 0x000fe200078e00ff */
        /* <DEDUP_REMOVED lines=37> */
[----:B------:R-:W-:Y:S01]  /*12e0*/  IMAD R153, R18, R153, RZ ;  /* 0x0000009912997224 */ /* 0x000fe200078e02ff */
        /* <DEDUP_REMOVED lines=36> */
.L_x_2166:
[----:B------:R-:W2:Y:S01]  /*1530*/  LDL.LU R17, [R1+0x14] ;  /* 0x0000140001117983 */ /* 0x000ea20000300800 */
[----:B------:R-:W-:Y:S02]  /*1540*/  R2UR UR4, R16 ;  /* 0x00000000100472ca */ /* 0x000fe400000e0000 */
[----:B------:R-:W-:-:S11]  /*1550*/  SHF.L.U32 R2, RZ, 0x1f, RZ ;  /* 0x0000001fff027819 */ /* 0x000fd600000006ff */
[----:B------:R-:W0:Y:S01]  /*1560*/  SYNCS.PHASECHK.TRANS64.TRYWAIT P1, [UR4+0x38800], R2 ;  /* 0x03880002ff0075a7 */ /* 0x000e220008020144 */
[----:B--2---:R-:W-:-:S04]  /*1570*/  LOP3.LUT R0, R17, 0x1, RZ, 0xfc, !PT ;  /* 0x0000000111007812 */ /* 0x004fc800078efcff */
[----:B------:R-:W-:Y:S01]  /*1580*/  ISETP.NE.AND P0, PT, R0, 0x3, PT ;  /* 0x000000030000780c */ /* 0x000fe20003f05270 */
[----:B0-----:R-:W-:-:S12]  /*1590*/  @!P1 BRA `(.L_x_2167) ;  /* 0x0000013400ac9947 */ /* 0x001fd80003800000 */
.L_x_2295:
[----:B------:R-:W-:Y:S05]  /*15a0*/  @!P0 BRA `(.L_x_2168) ;  /* 0x0000000000048947 */ /* 0x000fea0003800000 */
[----:B------:R-:W-:Y:S01]  /*15b0*/  BPT.TRAP 0x1 ;  /* 0x000000040000795c */ /* 0x000fe20000300000 */
.L_x_2168:
[----:B------:R-:W-:-:S13]  /*15c0*/  R2UR UR4, R16 ;  /* 0x00000000100472ca */ /* 0x000fda00000e0000 */
[----:B------:R1:W2:Y:S01]  /*15d0*/  SYNCS.PHASECHK.TRANS64.TRYWAIT P2, [UR4+0x38830], R2 ;  /* 0x03883002ff0075a7 */ /* 0x0002a20008040144 */
[----:B------:R-:W-:Y:S05]  /*15e0*/  @!P0 BRA `(.L_x_2169) ;  /* 0x0000000000048947 */ /* 0x000fea0003800000 */
[----:B------:R-:W-:Y:S01]  /*15f0*/  BPT.TRAP 0x1 ;  /* 0x000000040000795c */ /* 0x000fe20000300000 */
.L_x_2169:
[----:B------:R-:W3:Y:S01]  /*1600*/  S2R R0, SR_TID.X ;  /* 0x0000000000007919 */ /* 0x000ee20000002100 */
[----:B------:R-:W-:-:S04]  /*1610*/  MOV R4, UR36 ;  /* 0x0000002400047c02 */ /* 0x000fc80008000f00 */
[----:B------:R-:W-:Y:S02]  /*1620*/  LOP3.LUT R4, R4, 0x10000, RZ, 0xfc, !PT ;  /* 0x0001000004047812 */ /* 0x000fe400078efcff */
[----:B---3--:R-:W-:-:S04]  /*1630*/  LOP3.LUT R0, R0, 0x7f, RZ, 0xc0, !PT ;  /* 0x0000007f00007812 */ /* 0x008fc800078ec0ff */
[----:B------:R-:W-:Y:S01]  /*1640*/  ISETP.NE.AND P1, PT, R0, RZ, PT ;  /* 0x000000ff0000720c */ /* 0x000fe20003f25270 */
[----:B--2---:R-:W-:-:S12]  /*1650*/  @P2 BRA `(.L_x_2170) ;  /* 0x00000000000c2947 */ /* 0x004fd80003800000 */
[----:B------:R-:W-:-:S13]  /*1660*/  R2UR UR4, R16 ;  /* 0x00000000100472ca */ /* 0x000fda00000e0000 */
[----:B------:R-:W2:Y:S02]  /*1670*/  SYNCS.PHASECHK.TRANS64.TRYWAIT P2, [UR4+0x38830], R2 ;  /* 0x03883002ff0075a7 */ /* 0x000ea40008040144 */
[----:B--2---:R-:W-:Y:S05]  /*1680*/  @!P2 BRA `(.L_x_2171) ;  /* 0x00000134008ca947 */ /* 0x004fea0003800000 */
.L_x_2170:
[----:B------:R-:W-:Y:S05]  /*1690*/  WARPSYNC.ALL ;  /* 0x0000000000007948 */ /* 0x000fea0003800000 */
        /* <DEDUP_REMOVED lines=12> */
[----:B------:R-:W-:Y:S01]  /*1760*/  IMAD.U32 R13, RZ, RZ, UR21 ;  /* 0x00000015ff0d7e24 */ /* 0x000fe2000f8e00ff */
[----:B------:R-:W-:Y:S01]  /*1770*/  R2UR UR17, R5 ;  /* 0x00000000051172ca */ /* 0x000fe200000e0000 */
[----:B------:R-:W-:Y:S01]  /*1780*/  UIADD3 UR4, UR60, 0x24400, URZ ;  /* 0x000244003c047890 */ /* 0x000fe2000fffe03f */
[----:B------:R-:W-:Y:S01]  /*1790*/  R2UR UR6, R4 ;  /* 0x00000000040672ca */ /* 0x000fe200000e0000 */
[----:B------:R-:W-:Y:S01]  /*17a0*/  UMOV UR23, 0x40000040 ;  /* 0x4000004000177882 */ /* 0x000fe20000000000 */
[----:B------:R-:W-:Y:S01]  /*17b0*/  UMOV UR25, 0x40000040 ;  /* 0x4000004000197882 */ /* 0x000fe20000000000 */
[----:B------:R-:W-:Y:S01]  /*17c0*/  USHF.R.U32.HI UR4, URZ, 0x4, UR4 ;  /* 0x000000043f047899 */ /* 0x000fe20008011604 */
[----:B01----:R-:W0:Y:S01]  /*17d0*/  LDC R2, c[0x0][0x448] ;  /* 0x00011200ff027b82 */ /* 0x003e220000000800 */
[----:B------:R-:W-:Y:S01]  /*17e0*/  UMOV UR27, 0x40000040 ;  /* 0x40000040001b7882 */ /* 0x000fe20000000000 */
[----:B------:R-:W-:Y:S01]  /*17f0*/  UMOV UR29, 0x40000040 ;  /* 0x40000040001d7882 */ /* 0x000fe20000000000 */
[----:B------:R-:W-:Y:S01]  /*1800*/  ULOP3.LUT UR4, UR4, 0x3fff, URZ, 0xc0, !UPT ;  /* 0x00003fff04047892 */ /* 0x000fe2000f8ec03f */
[----:B------:R-:W-:Y:S01]  /*1810*/  LOP3.LUT R0, R65, 0xffffff80, RZ, 0xc0, !PT ;  /* 0xffffff8041007812 */ /* 0x000fe200078ec0ff */
[----:B------:R-:W-:Y:S01]  /*1820*/  UMOV UR31, 0x40000040 ;  /* 0x40000040001f7882 */ /* 0x000fe20000000000 */
[----:B------:R-:W-:Y:S01]  /*1830*/  UMOV UR33, 0x40000040 ;  /* 0x4000004000217882 */ /* 0x000fe20000000000 */
[----:B------:R-:W-:Y:S01]  /*1840*/  ULOP3.LUT UR61, UR4, 0x10000, URZ, 0xfc, !UPT ;  /* 0x00010000043d7892 */ /* 0x000fe2000f8efc3f */
[----:B------:R-:W-:Y:S01]  /*1850*/  LEA.HI R6, R66, R66, RZ, 0x1 ;  /* 0x0000004242067211 */ /* 0x000fe200078f08ff */
[----:B------:R-:W-:Y:S01]  /*1860*/  UIADD3 UR5, UR6, 0x2, URZ ;  /* 0x0000000206057890 */ /* 0x000fe2000fffe03f */
[----:B------:R-:W-:Y:S01]  /*1870*/  IMAD.IADD R0, R19, 0x1, -R0 ;  /* 0x0000000113007824 */ /* 0x000fe200078e0a00 */
[----:B------:R-:W-:Y:S01]  /*1880*/  UIADD3 UR4, UR61, 0x80, URZ ;  /* 0x000000803d047890 */ /* 0x000fe2000fffe03f */
[----:B------:R-:W-:Y:S01]  /*1890*/  LOP3.LUT R9, R6, 0x3fffffe, RZ, 0xc0, !PT ;  /* 0x03fffffe06097812 */ /* 0x000fe200078ec0ff */
[----:B------:R-:W-:Y:S01]  /*18a0*/  UIADD3 UR7, UR6, 0x4, URZ ;  /* 0x0000000406077890 */ /* 0x000fe2000fffe03f */
[----:B------:R-:W-:Y:S01]  /*18b0*/  LEA.HI R64, R64, R19, RZ, 0x2 ;  /* 0x0000001340407211 */ /* 0x000fe200078f10ff */
        /* <DEDUP_REMOVED lines=11> */
[----:B------:R-:W-:Y:S01]  /*1970*/  SHF.R.S32.HI R3, RZ, 0x1f, R0 ;  /* 0x0000001fff037819 */ /* 0x000fe20000011400 */
[----:B------:R-:W-:Y:S01]  /*1980*/  UMOV UR10, UR4 ;  /* 0x00000004000a7c82 */ /* 0x000fe20008000000 */
[----:B------:R-:W-:Y:S01]  /*1990*/  UIADD3 UR4, UR61, 0x180, URZ ;  /* 0x000001803d047890 */ /* 0x000fe2000fffe03f */
[----:B0-----:R-:W-:Y:S01]  /*19a0*/  ISETP.NE.AND P2, PT, R2, 0x1, PT ;  /* 0x000000010200780c */ /* 0x001fe20003f45270 */
[----:B------:R-:W-:Y:S01]  /*19b0*/  UIADD3 UR24, UR6, 0x406, URZ ;  /* 0x0000040606187890 */ /* 0x000fe2000fffe03f */
[CC--:B------:R-:W-:Y:S01]  /*19c0*/  LEA.HI R2, R3.reuse, R0.reuse, RZ, 0x2 ;  /* 0x0000000003027211 */ /* 0x0c0fe200078f10ff */
[----:B------:R-:W-:Y:S01]  /*19d0*/  UIADD3 UR26, UR61, 0x286, URZ ;  /* 0x000002863d1a7890 */ /* 0x000fe2000fffe03f */
[----:B------:R-:W-:Y:S01]  /*19e0*/  LEA.HI R6, R3, R0, RZ, 0x5 ;  /* 0x0000000003067211 */ /* 0x000fe200078f28ff */
[----:B------:R-:W-:Y:S01]  /*19f0*/  UIADD3 UR28, UR6, 0x800, URZ ;  /* 0x00000800061c7890 */ /* 0x000fe2000fffe03f */
[--C-:B------:R-:W-:Y:S01]  /*1a00*/  SHF.R.S32.HI R3, RZ, 0x2, R2.reuse ;  /* 0x00000002ff037819 */ /* 0x100fe20000011402 */
[----:B------:R-:W-:Y:S01]  /*1a10*/  UIADD3 UR30, UR61, 0x500, URZ ;  /* 0x000005003d1e7890 */ /* 0x000fe2000fffe03f */
[----:B------:R-:W-:Y:S01]  /*1a20*/  SHF.R.S32.HI R8, RZ, 0x1f, R2 ;  /* 0x0000001fff087819 */ /* 0x000fe20000011402 */
[----:B------:R-:W-:Y:S01]  /*1a30*/  UIADD3 UR32, UR6, 0x802, URZ ;  /* 0x0000080206207890 */ /* 0x000fe2000fffe03f */
[----:B------:R-:W-:Y:S01]  /*1a40*/  SHF.R.S32.HI R7, RZ, 0x5, R6 ;  /* 0x00000005ff077819 */ /* 0x000fe20000011406 */
[----:B------:R-:W-:Y:S01]  /*1a50*/  UIADD3 UR34, UR61, 0x502, URZ ;  /* 0x000005023d227890 */ /* 0x000fe2000fffe03f */
[-C--:B------:R-:W-:Y:S01]  /*1a60*/  LEA.HI R8, R8, R3.reuse, RZ, 0x3 ;  /* 0x0000000308087211 */ /* 0x080fe200078f18ff */
[----:B------:R-:W-:Y:S01]  /*1a70*/  UMOV UR35, 0x40000040 ;  /* 0x4000004000237882 */ /* 0x000fe20000000000 */
[----:B------:R-:W-:Y:S01]  /*1a80*/  UIADD3 UR36, UR6, 0x804, URZ ;  /* 0x0000080406247890 */ /* 0x000fe2000fffe03f */
[----:B------:R-:W-:Y:S01]  /*1a90*/  IMAD R6, R7, 0x10, R152 ;  /* 0x0000001007067824 */ /* 0x000fe200078e0298 */
[----:B------:R-:W-:Y:S01]  /*1aa0*/  UIADD3 UR38, UR61, 0x504, URZ ;  /* 0x000005043d267890 */ /* 0x000fe2000fffe03f */
[----:B------:R-:W-:Y:S01]  /*1ab0*/  LOP3.LUT R8, R8, 0xfffffff8, RZ, 0xc0, !PT ;  /* 0xfffffff808087812 */ /* 0x000fe200078ec0ff */
[----:B------:R-:W-:Y:S01]  /*1ac0*/  UMOV UR37, 0x40000040 ;  /* 0x4000004000257882 */ /* 0x000fe20000000000 */
[----:B------:R-:W-:Y:S01]  /*1ad0*/  UMOV UR39, 0x40000040 ;  /* 0x4000004000277882 */ /* 0x000fe20000000000 */
[----:B------:R-:W-:Y:S01]  /*1ae0*/  UIADD3 UR40, UR6, 0x806, URZ ;  /* 0x0000080606287890 */ /* 0x000fe2000fffe03f */
[----:B------:R-:W-:Y:S01]  /*1af0*/  LOP3.LUT R64, R64, 0xfffffffc, RZ, 0xc0, !PT ;  /* 0xfffffffc40407812 */ /* 0x000fe200078ec0ff */
[----:B------:R-:W-:Y:S01]  /*1b00*/  UIADD3 UR42, UR61, 0x506, URZ ;  /* 0x000005063d2a7890 */ /* 0x000fe2000fffe03f */
[----:B------:R-:W-:Y:S01]  /*1b10*/  IMAD.IADD R9, R66, 0x1, -R9 ;  /* 0x0000000142097824 */ /* 0x000fe200078e0a09 */
[----:B------:R-:W-:Y:S01]  /*1b20*/  UMOV UR41, 0x40000040 ;  /* 0x4000004000297882 */ /* 0x000fe20000000000 */
[----:B------:R-:W-:Y:S01]  /*1b30*/  UMOV UR43, 0x40000040 ;  /* 0x40000040002b7882 */ /* 0x000fe20000000000 */
[----:B------:R-:W-:Y:S01]  /*1b40*/  UIADD3 UR44, UR6, 0xc00, URZ ;  /* 0x00000c00062c7890 */ /* 0x000fe2000fffe03f */
[----:B------:R-:W-:Y:S01]  /*1b50*/  IADD3 R6, R6, R3, -R8 ;  /* 0x0000000306067210 */ /* 0x000fe20007ffe808 */
[----:B------:R-:W-:Y:S01]  /*1b60*/  UIADD3 UR46, UR61, 0x780, URZ ;  /* 0x000007803d2e7890 */ /* 0x000fe2000fffe03f */
[----:B------:R-:W0:Y:S01]  /*1b70*/  @P2 LDC R8, c[0x0][0x44c] ;  /* 0x00011300ff082b82 */ /* 0x000e220000000800 */
[----:B------:R-:W-:Y:S01]  /*1b80*/  UMOV UR45, 0x40000040 ;  /* 0x40000040002d7882 */ /* 0x000fe20000000000 */
[----:B------:R-:W-:Y:S01]  /*1b90*/  UMOV UR47, 0x40000040 ;  /* 0x40000040002f7882 */ /* 0x000fe20000000000 */
[----:B------:R-:W-:Y:S01]  /*1ba0*/  UIADD3 UR48, UR6, 0xc02, URZ ;  /* 0x00000c0206307890 */ /* 0x000fe2000fffe03f */
[----:B------:R-:W-:Y:S01]  /*1bb0*/  IMAD.IADD R64, R19, 0x1, -R64 ;  /* 0x0000000113407824 */ /* 0x000fe200078e0a40 */
[----:B------:R-:W-:Y:S01]  /*1bc0*/  UIADD3 UR50, UR61, 0x782, URZ ;  /* 0x000007823d327890 */ /* 0x000fe2000fffe03f */
[----:B------:R-:W-:Y:S01]  /*1bd0*/  IMAD R6, R9, 0x40, R6 ;  /* 0x0000004009067824 */ /* 0x000fe200078e0206 */
[----:B------:R-:W-:Y:S01]  /*1be0*/  UMOV UR49, 0x40000040 ;  /* 0x4000004000317882 */ /* 0x000fe20000000000 */
[----:B------:R-:W-:Y:S01]  /*1bf0*/  UMOV UR51, 0x40000040 ;  /* 0x4000004000337882 */ /* 0x000fe20000000000 */
[----:B------:R-:W-:Y:S01]  /*1c00*/  UIADD3 UR52, UR6, 0xc04, URZ ;  /* 0x00000c0406347890 */ /* 0x000fe2000fffe03f */
[----:B------:R-:W1:Y:S01]  /*1c10*/  @P2 LDC R9, c[0x0][0x450] ;  /* 0x00011400ff092b82 */ /* 0x000e620000000800 */
[----:B------:R-:W-:-:S02]  /*1c20*/  WARPGROUP.DEPBAR.LE gsb0, 0x0 ;  /* 0x00008000000079c5 */ /* 0x000fc40000010000 */
[----:B------:R-:W-:Y:S01]  /*1c30*/  WARPGROUP.ARRIVE ;  /* 0x00000000000079c5 */ /* 0x000fe20000000000 */
[----:B------:R-:W-:Y:S01]  /*1c40*/  UIADD3 UR54, UR61, 0x784, URZ ;  /* 0x000007843d367890 */ /* 0x000fe2000fffe03f */
[----:B------:R-:W-:Y:S01]  /*1c50*/  LEA.HI R10, R64, R64, RZ, 0x1 ;  /* 0x00000040400a7211 */ /* 0x000fe200078f08ff */
        /* <DEDUP_REMOVED lines=9> */
[----:B------:R-:W-:Y:S01]  /*1cf0*/  LOP3.LUT R7, R10, 0x1ffffffe, RZ, 0xc0, !PT ;  /* 0x1ffffffe0a077812 */ /* 0x000fe200078ec0ff */
[----:B------:R-:W-:Y:S01]  /*1d00*/  UMOV UR59, 0x40000040 ;  /* 0x40000040003b7882 */ /* 0x000fe20000000000 */
[----:B------:R-:W2:Y:S01]  /*1d10*/  LDC R65, c[0x0][0x288] ;  /* 0x0000a200ff417b82 */ /* 0x000ea20000000800 */
[----:B------:R-:W-:Y:S01]  /*1d20*/  LOP3.LUT R19, R2, 0x7ffffffc, RZ, 0xc0, !PT ;  /* 0x7ffffffc02137812 */ /* 0x000fe200078ec0ff */
[----:B------:R-:W-:Y:S01]  /*1d30*/  IMAD.MOV.U32 R14, RZ, RZ, -0x50 ;  /* 0xffffffb0ff0e7424 */ /* 0x000fe200078e00ff */
[----:B------:R-:W-:Y:S01]  /*1d40*/  CS2R R150, SRZ ;  /* 0x0000000000967805 */ /* 0x000fe2000001ff00 */
[----:B------:R-:W-:Y:S01]  /*1d50*/  IMAD.IADD R7, R64, 0x1, -R7 ;  /* 0x0000000140077824 */ /* 0x000fe200078e0a07 */
[----:B------:R-:W-:Y:S01]  /*1d60*/  IADD3 R19, R0, -R19, RZ ;  /* 0x8000001300137210 */ /* 0x000fe20007ffe0ff */
[----:B------:R-:W-:Y:S01]  /*1d70*/  IMAD R0, R213, R14, 0x51 ;  /* 0x00000051d5007424 */ /* 0x000fe200078e020e */
[----:B------:R-:W-:Y:S01]  /*1d80*/  CS2R R148, SRZ ;  /* 0x0000000000947805 */ /* 0x000fe2000001ff00 */
[----:B------:R-:W-:Y:S01]  /*1d90*/  IMAD R15, R7, 0x8, R6 ;  /* 0x00000008070f7824 */ /* 0x000fe200078e0206 */
[----:B------:R-:W-:Y:S01]  /*1da0*/  CS2R R146, SRZ ;  /* 0x0000000000927805 */ /* 0x000fe2000001ff00 */
[----:B------:R-:W-:Y:S01]  /*1db0*/  IMAD R0, R19, -0x2, R0 ;  /* 0xfffffffe13007824 */ /* 0x000fe200078e0200 */
[----:B------:R-:W-:Y:S01]  /*1dc0*/  CS2R R144, SRZ ;  /* 0x0000000000907805 */ /* 0x000fe2000001ff00 */
[----:B0-----:R-:W-:Y:S01]  /*1dd0*/  @P2 IMAD.HI.U32 R6, R15, R8, RZ ;  /* 0x000000080f062227 */ /* 0x001fe200078e00ff */
[----:B------:R-:W-:-:S02]  /*1de0*/  CS2R R142, SRZ ;  /* 0x00000000008e7805 */ /* 0x000fc4000001ff00 */
[----:B------:R-:W-:Y:S02]  /*1df0*/  CS2R R140, SRZ ;  /* 0x00000000008c7805 */ /* 0x000fe4000001ff00 */
[----:B------:R-:W-:Y:S01]  /*1e00*/  CS2R R138, SRZ ;  /* 0x00000000008a7805 */ /* 0x000fe2000001ff00 */
[----:B------:R-:W-:Y:S01]  /*1e10*/  IMAD.MOV.U32 R3, RZ, RZ, R15 ;  /* 0x000000ffff037224 */ /* 0x000fe200078e000f */
[----:B-1----:R-:W-:Y:S01]  /*1e20*/  @P2 SHF.R.U32.HI R3, RZ, R9, R6 ;  /* 0x00000009ff032219 */ /* 0x002fe20000011606 */
[C-C-:B------:R-:W-:Y:S01]  /*1e30*/  IMAD R6, R213.reuse, -0x50, R153.reuse ;  /* 0xffffffb0d5067824 */ /* 0x140fe200078e0299 */
[----:B------:R-:W-:Y:S01]  /*1e40*/  CS2R R136, SRZ ;  /* 0x0000000000887805 */ /* 0x000fe2000001ff00 */
[----:B------:R-:W-:Y:S01]  /*1e50*/  VIADD R213, R213, 0xfffffffe ;  /* 0xfffffffed5d57836 */ /* 0x000fe20000000000 */
[----:B------:R-:W-:Y:S01]  /*1e60*/  CS2R R134, SRZ ;  /* 0x0000000000867805 */ /* 0x000fe2000001ff00 */
[----:B------:R-:W0:Y:S01]  /*1e70*/  SHFL.IDX PT, R8, R3, 0x1, 0x1c1f ;  /* 0x003c1f0003087f89 */ /* 0x000e2200000e0000 */
[----:B------:R-:W-:Y:S01]  /*1e80*/  VIADD R6, R6, 0x50 ;  /* 0x0000005006067836 */ /* 0x000fe20000000000 */
[----:B--2---:R-:W-:Y:S01]  /*1e90*/  IADD3 R7, R0, -R65, R153 ;  /* 0x8000004100077210 */ /* 0x004fe20007ffe099 */
[----:B------:R-:W-:Y:S01]  /*1ea0*/  IMAD.U32 R17, RZ, RZ, UR61 ;  /* 0x0000003dff117e24 */ /* 0x000fe2000f8e00ff */
[----:B------:R-:W1:Y:S01]  /*1eb0*/  SHFL.IDX PT, R0, R3, RZ, 0x1c1f ;  /* 0x001c1fff03007589 */ /* 0x000e6200000e0000 */
[----:B------:R-:W-:Y:S01]  /*1ec0*/  IMAD R6, R19, -0x2, R6 ;  /* 0xfffffffe13067824 */ /* 0x000fe200078e0206 */
        /* <DEDUP_REMOVED lines=16> */
[----:B------:R-:W-:Y:S02]  /*1fd0*/  WARPGROUP.DEPBAR.LE gsb0, 0x0 ;  /* 0x00008000000079c5 */ /* 0x000fe40000010000 */
[----:B------:R-:W-:Y:S01]  /*1fe0*/  WARPGROUP.ARRIVE ;  /* 0x00000000000079c5 */ /* 0x000fe20000000000 */
[----:B0-----:R-:W-:Y:S02]  /*1ff0*/  VIADDMNMX R8, R8, R7, R6, PT ;  /* 0x0000000708087246 */ /* 0x001fe40003800106 */
[----:B------:R-:W-:-:S02]  /*2000*/  CS2R R100, SRZ ;  /* 0x0000000000647805 */ /* 0x000fc4000001ff00 */
[----:B------:R-:W-:Y:S02]  /*2010*/  CS2R R98, SRZ ;  /* 0x0000000000627805 */ /* 0x000fe4000001ff00 */
[----:B-1----:R-:W-:Y:S02]  /*2020*/  VIADDMNMX R0, R0, R7, R6, PT ;  /* 0x0000000700007246 */ /* 0x002fe40003800106 */
[----:B------:R-:W-:Y:S01]  /*2030*/  CS2R R96, SRZ ;  /* 0x0000000000607805 */ /* 0x000fe2000001ff00 */
[----:B------:R-:W-:Y:S01]  /*2040*/  HGMMA.64x16x16.F32 R40, gdesc[UR8], RZ, !UPT, gsb0 ;  /* 0x00200000082879f0 */ /* 0x000fe2000c0008ff */
[----:B------:R-:W-:Y:S01]  /*2050*/  UIADD3 UR8, UR61, 0x200, URZ ;  /* 0x000002003d087890 */ /* 0x000fe2000fffe03f */
[C---:B------:R-:W-:Y:S01]  /*2060*/  ISETP.GT.AND P3, PT, R8.reuse, RZ, PT ;  /* 0x000000ff0800720c */ /* 0x040fe20003f64270 */
[----:B------:R-:W-:Y:S01]  /*2070*/  UIADD3 UR10, UR61, 0x2, URZ ;  /* 0x000000023d0a7890 */ /* 0x000fe2000fffe03f */
[C---:B------:R-:W-:Y:S01]  /*2080*/  ISETP.GT.AND P4, PT, R8.reuse, 0x1, PT ;  /* 0x000000010800780c */ /* 0x040fe20003f84270 */
[----:B------:R-:W-:Y:S01]  /*2090*/  UMOV UR9, UR21 ;  /* 0x0000001500097c82 */ /* 0x000fe20008000000 */
[----:B------:R-:W-:Y:S01]  /*20a0*/  UMOV UR11, 0x40000040 ;  /* 0x40000040000b7882 */ /* 0x000fe20000000000 */
[----:B------:R-:W-:Y:S01]  /*20b0*/  ISETP.GT.AND P5, PT, R8, 0x8, PT ;  /* 0x000000080800780c */ /* 0x000fe20003fa4270 */
[----:B------:R-:W-:Y:S01]  /*20c0*/  UMOV UR18, UR8 ;  /* 0x0000000800127c82 */ /* 0x000fe20008000000 */
[----:B------:R-:W-:Y:S01]  /*20d0*/  UMOV UR8, UR20 ;  /* 0x0000001400087c82 */ /* 0x000fe20008000000 */
[----:B------:R-:W-:-:S02]  /*20e0*/  ISETP.GT.AND P6, PT, R0, 0x9, PT ;  /* 0x000000090000780c */ /* 0x000fc40003fc4270 */
[----:B------:R-:W-:Y:S02]  /*20f0*/  CS2R R94, SRZ ;  /* 0x00000000005e7805 */ /* 0x000fe4000001ff00 */
[----:B------:R-:W-:Y:S01]  /*2100*/  CS2R R92, SRZ ;  /* 0x00000000005c7805 */ /* 0x000fe2000001ff00 */
[----:B------:R-:W-:Y:S02]  /*2110*/  WARPGROUP.DEPBAR.LE gsb0, 0x0 ;  /* 0x00008000000079c5 */ /* 0x000fe40000010000 */
[----:B------:R-:W-:-:S06]  /*2120*/  WARPGROUP.ARRIVE ;  /* 0x00000000000079c5 */ /* 0x000fcc0000000000 */
[----:B------:R-:W-:Y:S01]  /*2130*/  HGMMA.64x16x16.F32 R32, gdesc[UR12], RZ, !UPT, gsb0 ;  /* 0x002000000c2079f0 */ /* 0x000fe2000c0008ff */
[----:B------:R-:W-:Y:S02]  /*2140*/  UIADD3 UR12, UR61, 0x4, URZ ;  /* 0x000000043d0c7890 */ /* 0x000fe4000fffe03f */
[----:B------:R-:W-:Y:S02]  /*2150*/  UIADD3 UR13, UR61, 0x6, URZ ;  /* 0x000000063d0d7890 */ /* 0x000fe4000fffe03f */
[----:B------:R-:W-:Y:S01]  /*2160*/  UIADD3 UR14, UR61, 0x280, URZ ;  /* 0x000002803d0e7890 */ /* 0x000fe2000fffe03f */
[----:B------:R-:W-:Y:S01]  /*2170*/  UMOV UR15, 0x40000040 ;  /* 0x40000040000f7882 */ /* 0x000fe20000000000 */
[----:B------:R-:W-:Y:S02]  /*2180*/  WARPGROUP.DEPBAR.LE gsb0, 0x0 ;  /* 0x00008000000079c5 */ /* 0x000fe40000010000 */
        /* <DEDUP_REMOVED lines=375> */
[----:B------:R-:W-:Y:S01]  /*3900*/  ULDC UR6, c[0x0][0x988] ;  /* 0x0002620000067ab9 */ /* 0x000fe20000000800 */
        /* <DEDUP_REMOVED lines=12> */
[----:B------:R-:W-:Y:S02]  /*39d0*/  FSEL R58, R58, -INF , P3 ;  /* 0xff8000003a3a7808 */ /* 0x000fe40001800000 */
[----:B------:R-:W-:-:S02]  /*39e0*/  FSEL R59, R59, -INF , P4 ;  /* 0xff8000003b3b7808 */ /* 0x000fc40002000000 */
[----:B------:R-:W-:Y:S01]  /*39f0*/  ISETP.GT.AND P3, PT, R8, 0x9, PT ;  /* 0x000000090800780c */ /* 0x000fe20003f64270 */
[----:B------:R-:W-:Y:S01]  /*3a00*/  HGMMA.64x16x16.F32 R48, gdesc[UR56], R48, gsb0 ;  /* 0x00200000383079f0 */ /* 0x000fe20008000830 */
[----:B------:R-:W-:Y:S01]  /*3a10*/  UIADD3 UR58, UR61, 0x886, URZ ;  /* 0x000008863d3a7890 */ /* 0x000fe2000fffe03f */
[----:B------:R-:W-:Y:S01]  /*3a20*/  FSEL R62, R62, -INF , P5 ;  /* 0xff8000003e3e7808 */ /* 0x000fe20002800000 */
[----:B------:R-:W-:Y:S01]  /*3a30*/  UMOV UR56, UR10 ;  /* 0x0000000a00387c82 */ /* 0x000fe20008000000 */
[----:B------:R-:W-:Y:S01]  /*3a40*/  UMOV UR57, UR11 ;  /* 0x0000000b00397c82 */ /* 0x000fe20008000000 */
[----:B------:R-:W-:Y:S01]  /*3a50*/  UMOV UR59, 0x40000040 ;  /* 0x40000040003b7882 */ /* 0x000fe20000000000 */
[----:B------:R-:W-:Y:S02]  /*3a60*/  FMNMX.FTZ R9, R58, R59, !PT ;  /* 0x0000003b3a097209 */ /* 0x000fe40007810000 */
[----:B------:R-:W-:Y:S02]  /*3a70*/  ISETP.GT.AND P4, PT, R8, 0x10, PT ;  /* 0x000000100800780c */ /* 0x000fe40003f84270 */
[----:B------:R-:W-:-:S02]  /*3a80*/  FSEL R64, R63, -INF , P3 ;  /* 0xff8000003f407808 */ /* 0x000fc40001800000 */
[----:B------:R-:W-:Y:S02]  /*3a90*/  FMNMX.FTZ R9, R62, R9, !PT ;  /* 0x000000093e097209 */ /* 0x000fe40007810000 */
[----:B------:R-:W-:Y:S02]  /*3aa0*/  ISETP.GT.AND P3, PT, R8, 0x11, PT ;  /* 0x000000110800780c */ /* 0x000fe40003f64270 */
[----:B------:R-:W-:Y:S02]  /*3ab0*/  FMNMX.FTZ R9, R64, R9, !PT ;  /* 0x0000000940097209 */ /* 0x000fe40007810000 */
[----:B------:R-:W-:-:S04]  /*3ac0*/  ISETP.GT.AND P5, PT, R0, 0x8, PT ;  /* 0x000000080000780c */ /* 0x000fc80003fa4270 */
[----:B------:R-:W-:Y:S02]  /*3ad0*/  FSEL R60, R60, -INF , P5 ;  /* 0xff8000003c3c7808 */ /* 0x000fe40002800000 */
[----:B------:R-:W-:Y:S01]  /*3ae0*/  ISETP.GT.AND P5, PT, R0, 0x18, PT ;  /* 0x000000180000780c */ /* 0x000fe20003fa4270 */
[----:B------:R-:W-:Y:S02]  /*3af0*/  WARPGROUP.DEPBAR.LE gsb0, 0x0 ;  /* 0x00008000000079c5 */ /* 0x000fe40000010000 */
[----:B------:R-:W-:Y:S01]  /*3b00*/  WARPGROUP.ARRIVE ;  /* 0x00000000000079c5 */ /* 0x000fe20000000000 */
[----:B------:R-:W-:Y:S02]  /*3b10*/  FSEL R50, R50, -INF , P4 ;  /* 0xff80000032327808 */ /* 0x000fe40002000000 */
[----:B------:R-:W-:Y:S02]  /*3b20*/  ISETP.GT.AND P4, PT, R8, 0x18, PT ;  /* 0x000000180800780c */ /* 0x000fe40003f84270 */
[----:B------:R-:W-:Y:S01]  /*3b30*/  FSEL R66, R51, -INF , P3 ;  /* 0xff80000033427808 */ /* 0x000fe20001800000 */
[----:B------:R-:W-:Y:S01]  /*3b40*/  HGMMA.64x16x16.F32 R40, gdesc[UR56], R40, gsb0 ;  /* 0x00200000382879f0 */ /* 0x000fe20008000828 */
[----:B------:R-:W-:Y:S01]  /*3b50*/  UIADD3 UR58, UR61, 0x906, URZ ;  /* 0x000009063d3a7890 */ /* 0x000fe2000fffe03f */
[----:B------:R-:W-:Y:S01]  /*3b60*/  FMNMX.FTZ R9, R50, R9, !PT ;  /* 0x0000000932097209 */ /* 0x000fe20007810000 */
[----:B------:R-:W-:Y:S01]  /*3b70*/  UMOV UR56, UR10 ;  /* 0x0000000a00387c82 */ /* 0x000fe20008000000 */
[----:B------:R-:W-:Y:S01]  /*3b80*/  UMOV UR57, UR11 ;  /* 0x0000000b00397c82 */ /* 0x000fe20008000000 */
[----:B------:R-:W-:Y:S01]  /*3b90*/  UMOV UR59, 0x40000040 ;  /* 0x40000040003b7882 */ /* 0x000fe20000000000 */
[----:B------:R-:W-:-:S02]  /*3ba0*/  ISETP.GT.AND P3, PT, R8, 0x19, PT ;  /* 0x000000190800780c */ /* 0x000fc40003f64270 */
[----:B------:R-:W-:Y:S02]  /*3bb0*/  FSEL R54, R54, -INF , P4 ;  /* 0xff80000036367808 */ /* 0x000fe40002000000 */
[----:B------:R-:W-:Y:S02]  /*3bc0*/  FMNMX.FTZ R9, R66, R9, !PT ;  /* 0x0000000942097209 */ /* 0x000fe40007810000 */
[----:B------:R-:W-:Y:S02]  /*3bd0*/  ISETP.GT.AND P4, PT, R8, 0x20, PT ;  /* 0x000000200800780c */ /* 0x000fe40003f84270 */
[----:B------:R-:W-:Y:S02]  /*3be0*/  FSEL R68, R55, -INF , P3 ;  /* 0xff80000037447808 */ /* 0x000fe40001800000 */
[----:B------:R-:W-:Y:S02]  /*3bf0*/  FMNMX.FTZ R9, R54, R9, !PT ;  /* 0x0000000936097209 */ /* 0x000fe40007810000 */
[----:B------:R-:W-:-:S02]  /*3c00*/  ISETP.GT.AND P3, PT, R8, 0x21, PT ;  /* 0x000000210800780c */ /* 0x000fc40003f64270 */
[----:B------:R-:W-:Y:S02]  /*3c10*/  FMNMX.FTZ R9, R68, R9, !PT ;  /* 0x0000000944097209 */ /* 0x000fe40007810000 */
[----:B------:R-:W-:Y:S01]  /*3c20*/  FSEL R52, R52, -INF , P5 ;  /* 0xff80000034347808 */ /* 0x000fe20002800000 */
        /* <DEDUP_REMOVED lines=11> */
[----:B------:R-:W-:Y:S01]  /*3ce0*/  ISETP.GT.AND P3, PT, R8, 0x29, PT ;  /* 0x000000290800780c */ /* 0x000fe20003f64270 */
[----:B------:R-:W-:Y:S01]  /*3cf0*/  UMOV UR61, URZ ;  /* 0x0000003f003d7c82 */ /* 0x000fe20008000000 */
[----:B------:R-:W-:-:S02]  /*3d00*/  FSEL R46, R46, -INF , P4 ;  /* 0xff8000002e2e7808 */ /* 0x000fc40002000000 */
[----:B------:R-:W-:Y:S02]  /*3d10*/  FMNMX.FTZ R9, R72, R9, !PT ;  /* 0x0000000948097209 */ /* 0x000fe40007810000 */
[----:B------:R-:W-:Y:S02]  /*3d20*/  ISETP.GT.AND P4, PT, R8, 0x30, PT ;  /* 0x000000300800780c */ /* 0x000fe40003f84270 */
[----:B------:R-:W-:Y:S02]  /*3d30*/  FSEL R74, R47, -INF , P3 ;  /* 0xff8000002f4a7808 */ /* 0x000fe40001800000 */
[----:B------:R-:W-:Y:S02]  /*3d40*/  FMNMX.FTZ R9, R46, R9, !PT ;  /* 0x000000092e097209 */ /* 0x000fe40007810000 */
[----:B------:R-:W-:Y:S02]  /*3d50*/  ISETP.GT.AND P3, PT, R8, 0x31, PT ;  /* 0x000000310800780c */ /* 0x000fe40003f64270 */
[----:B------:R-:W-:Y:S01]  /*3d60*/  FMNMX.FTZ R9, R74, R9, !PT ;  /* 0x000000094a097209 */ /* 0x000fe20007810000 */
[----:B------:R-:W-:-:S02]  /*3d70*/  WARPGROUP.DEPBAR.LE gsb0, 0x0 ;  /* 0x00008000000079c5 */ /* 0x000fc40000010000 */
[----:B------:R-:W-:Y:S01]  /*3d80*/  WARPGROUP.ARRIVE ;  /* 0x00000000000079c5 */ /* 0x000fe20000000000 */
[----:B------:R-:W-:Y:S02]  /*3d90*/  FSEL R76, R34, -INF , P4 ;  /* 0xff800000224c7808 */ /* 0x000fe40002000000 */
[----:B------:R-:W-:Y:S02]  /*3da0*/  ISETP.GT.AND P4, PT, R8, 0x38, PT ;  /* 0x000000380800780c */ /* 0x000fe40003f84270 */
[----:B------:R-:W-:Y:S01]  /*3db0*/  FSEL R78, R35, -INF , P3 ;  /* 0xff800000234e7808 */ /* 0x000fe20001800000 */
[----:B------:R-:W-:Y:S01]  /*3dc0*/  HGMMA.64x16x16.F32 R24, gdesc[UR56], R24, gsb0 ;  /* 0x00200000381879f0 */ /* 0x000fe20008000818 */
[----:B------:R-:W-:Y:S02]  /*3dd0*/  FMNMX.FTZ R9, R76, R9, !PT ;  /* 0x000000094c097209 */ /* 0x000fe40007810000 */
[----:B------:R-:W-:Y:S02]  /*3de0*/  ISETP.GT.AND P3, PT, R8, 0x39, PT ;  /* 0x000000390800780c */ /* 0x000fe40003f64270 */
        /* <DEDUP_REMOVED lines=8> */
[----:B------:R-:W-:Y:S02]  /*3e70*/  FSEL R84, R26, -INF , P4 ;  /* 0xff8000001a547808 */ /* 0x000fe40002000000 */
[----:B------:R-:W-:Y:S02]  /*3e80*/  ISETP.GT.AND P4, PT, R8, 0x48, PT ;  /* 0x000000480800780c */ /* 0x000fe40003f84270 */
[----:B------:R-:W-:Y:S02]  /*3e90*/  FSEL R86, R27, -INF , P3 ;  /* 0xff8000001b567808 */ /* 0x000fe40001800000 */
[----:B------:R-:W-:Y:S02]  /*3ea0*/  FMNMX.FTZ R9, R84, R9, !PT ;  /* 0x0000000954097209 */ /* 0x000fe40007810000 */
[----:B------:R-:W-:Y:S02]  /*3eb0*/  ISETP.GT.AND P3, PT, R8, 0x49, PT ;  /* 0x000000490800780c */ /* 0x000fe40003f64270 */
[----:B------:R-:W-:-:S02]  /*3ec0*/  FSEL R88, R30, -INF , P4 ;  /* 0xff8000001e587808 */ /* 0x000fc40002000000 */
[----:B------:R-:W-:Y:S02]  /*3ed0*/  FMNMX.FTZ R9, R86, R9, !PT ;  /* 0x0000000956097209 */ /* 0x000fe40007810000 */
[----:B------:R-:W-:Y:S02]  /*3ee0*/  FSEL R90, R31, -INF , P3 ;  /* 0xff8000001f5a7808 */ /* 0x000fe40001800000 */
[----:B------:R-:W-:Y:S01]  /*3ef0*/  FMNMX.FTZ R9, R88, R9, !PT ;  /* 0x0000000958097209 */ /* 0x000fe20007810000 */
[----:B------:R-:W0:Y:S01]  /*3f00*/  @P2 LDC R31, c[0x0][0x44c] ;  /* 0x00011300ff1f2b82 */ /* 0x000e220000000800 */
[----:B------:R-:W-:Y:S02]  /*3f10*/  ISETP.GT.AND P3, PT, R0, RZ, PT ;  /* 0x000000ff0000720c */ /* 0x000fe40003f64270 */
[----:B------:R-:W-:Y:S02]  /*3f20*/  FMNMX.FTZ R9, R90, R9, !PT ;  /* 0x000000095a097209 */ /* 0x000fe40007810000 */
[----:B------:R-:W-:-:S02]  /*3f30*/  ISETP.GT.AND P4, PT, R0, 0x1, PT ;  /* 0x000000010000780c */ /* 0x000fc40003f84270 */
[----:B------:R-:W-:Y:S01]  /*3f40*/  FSEL R56, R56, -INF , P3 ;  /* 0xff80000038387808 */ /* 0x000fe20001800000 */
[----:B------:R-:W1:Y:S01]  /*3f50*/  SHFL.BFLY PT, R2, R9, 0x2, 0x1f ;  /* 0x0c401f0009027f89 */ /* 0x000e6200000e0000 */
[----:B------:R-:W-:Y:S02]  /*3f60*/  FSEL R57, R57, -INF , P4 ;  /* 0xff80000039397808 */ /* 0x000fe40002000000 */
[----:B------:R-:W-:Y:S02]  /*3f70*/  ISETP.GT.AND P3, PT, R0, 0x10, PT ;  /* 0x000000100000780c */ /* 0x000fe40003f64270 */
[----:B------:R-:W-:Y:S02]  /*3f80*/  FMNMX.FTZ R3, R56, R57, !PT ;  /* 0x0000003938037209 */ /* 0x000fe40007810000 */
[----:B------:R-:W-:Y:S02]  /*3f90*/  ISETP.GT.AND P4, PT, R0, 0x11, PT ;  /* 0x000000110000780c */ /* 0x000fe40003f84270 */
[----:B------:R-:W-:-:S02]  /*3fa0*/  FSEL R48, R48, -INF , P3 ;  /* 0xff80000030307808 */ /* 0x000fc40001800000 */
[----:B------:R-:W-:-:S04]  /*3fb0*/  ISETP.GT.AND P3, PT, R0, 0x19, PT ;  /* 0x000000190000780c */ /* 0x000fc80003f64270 */
[----:B------:R-:W-:Y:S02]  /*3fc0*/  FSEL R14, R53, -INF , P3 ;  /* 0xff800000350e7808 */ /* 0x000fe40001800000 */
[----:B------:R-:W-:-:S04]  /*3fd0*/  ISETP.GT.AND P3, PT, R0, 0x21, PT ;  /* 0x000000210000780c */ /* 0x000fc80003f64270 */
[----:B------:R-:W-:Y:S02]  /*3fe0*/  FSEL R20, R41, -INF , P3 ;  /* 0xff80000029147808 */ /* 0x000fe40001800000 */
[----:B------:R-:W-:Y:S02]  /*3ff0*/  ISETP.GT.AND P3, PT, R0, 0x29, PT ;  /* 0x000000290000780c */ /* 0x000fe40003f64270 */
[----:B-1----:R-:W-:Y:S02]  /*4000*/  FMNMX.FTZ R8, R9, R2, !PT ;  /* 0x0000000209087209 */ /* 0x002fe40007810000 */
[----:B------:R-:W-:Y:S02]  /*4010*/  FSEL R2, R61, -INF , P6 ;  /* 0xff8000003d027808 */ /* 0x000fe40003000000 */
[----:B------:R-:W-:Y:S01]  /*4020*/  FMNMX.FTZ R9, R60, R3, !PT ;  /* 0x000000033c097209 */ /* 0x000fe20007810000 */
[----:B------:R-:W1:Y:S01]  /*4030*/  SHFL.BFLY PT, R21, R8, 0x1, 0x1f ;  /* 0x0c201f0008157f89 */ /* 0x000e6200000e0000 */
[----:B------:R-:W-:Y:S01]  /*4040*/  FSEL R26, R45, -INF , P3 ;  /* 0xff8000002d1a7808 */ /* 0x000fe20001800000 */
[----:B------:R-:W-:Y:S01]  /*4050*/  IMAD.U32 R3, RZ, RZ, UR6 ;  /* 0x00000006ff037e24 */ /* 0x000fe2000f8e00ff */
[----:B------:R-:W-:-:S02]  /*4060*/  FMNMX.FTZ R9, R2, R9, !PT ;  /* 0x0000000902097209 */ /* 0x000fc40007810000 */
[----:B------:R-:W-:Y:S02]  /*4070*/  ISETP.GT.AND P3, PT, R0, 0x30, PT ;  /* 0x000000300000780c */ /* 0x000fe40003f64270 */
[----:B------:R-:W-:Y:S02]  /*4080*/  FMNMX.FTZ R9, R48, R9, !PT ;  /* 0x0000000930097209 */ /* 0x000fe40007810000 */
[----:B------:R-:W-:Y:S02]  /*4090*/  FSEL R32, R32, -INF , P3 ;  /* 0xff80000020207808 */ /* 0x000fe40001800000 */
[----:B------:R-:W-:-:S04]  /*40a0*/  ISETP.GT.AND P3, PT, R0, 0x38, PT ;  /* 0x000000380000780c */ /* 0x000fc80003f64270 */
[----:B------:R-:W-:Y:S02]  /*40b0*/  FSEL R36, R36, -INF , P3 ;  /* 0xff80000024247808 */ /* 0x000fe40001800000 */
[----:B------:R-:W-:-:S04]  /*40c0*/  ISETP.GT.AND P3, PT, R0, 0x40, PT ;  /* 0x000000400000780c */ /* 0x000fc80003f64270 */
[----:B------:R-:W-:Y:S02]  /*40d0*/  FSEL R24, R24, -INF , P3 ;  /* 0xff80000018187808 */ /* 0x000fe40001800000 */
[----:B------:R-:W-:Y:S02]  /*40e0*/  ISETP.GT.AND P3, PT, R0, 0x48, PT ;  /* 0x000000480000780c */ /* 0x000fe40003f64270 */
[----:B-1----:R-:W-:Y:S02]  /*40f0*/  FMNMX.FTZ R7, R8, R21, !PT ;  /* 0x0000001508077209 */ /* 0x002fe40007810000 */
[----:B------:R-:W-:Y:S02]  /*4100*/  FSEL R8, R49, -INF , P4 ;  /* 0xff80000031087808 */ /* 0x000fe40002000000 */
[----:B------:R-:W-:Y:S01]  /*4110*/  ISETP.GT.AND P4, PT, R0, 0x20, PT ;  /* 0x000000200000780c */ /* 0x000fe20003f84270 */
[----:B------:R-:W-:Y:S01]  /*4120*/  FMUL.FTZ R6, R7, R3 ;  /* 0x0000000307067220 */ /* 0x000fe20000410000 */
[----:B------:R-:W-:-:S02]  /*4130*/  FMNMX.FTZ R9, R8, R9, !PT ;  /* 0x0000000908097209 */ /* 0x000fc40007810000 */
[----:B------:R-:W-:Y:S02]  /*4140*/  FSEL R40, R40, -INF , P4 ;  /* 0xff80000028287808 */ /* 0x000fe40002000000 */
[----:B------:R-:W-:Y:S02]  /*4150*/  FMNMX.FTZ R9, R52, R9, !PT ;  /* 0x0000000934097209 */ /* 0x000fe40007810000 */
[----:B------:R-:W-:Y:S02]  /*4160*/  ISETP.GT.AND P4, PT, R0, 0x28, PT ;  /* 0x000000280000780c */ /* 0x000fe40003f84270 */
[----:B------:R-:W-:Y:S02]  /*4170*/  FMNMX.FTZ R9, R14, R9, !PT ;  /* 0x000000090e097209 */ /* 0x000fe40007810000 */
[----:B------:R-:W-:Y:S02]  /*4180*/  FSEL R44, R44, -INF , P4 ;  /* 0xff8000002c2c7808 */ /* 0x000fe40002000000 */
[----:B------:R-:W-:-:S02]  /*4190*/  FMNMX.FTZ R9, R40, R9, !PT ;  /* 0x0000000928097209 */ /* 0x000fc40007810000 */
[----:B------:R-:W-:Y:S02]  /*41a0*/  ISETP.GT.AND P4, PT, R0, 0x31, PT ;  /* 0x000000310000780c */ /* 0x000fe40003f84270 */
[----:B------:R-:W-:Y:S02]  /*41b0*/  FMNMX.FTZ R9, R20, R9, !PT ;  /* 0x0000000914097209 */ /* 0x000fe40007810000 */
[----:B------:R-:W-:Y:S02]  /*41c0*/  FSEL R30, R33, -INF , P4 ;  /* 0xff800000211e7808 */ /* 0x000fe40002000000 */
[----:B------:R-:W-:Y:S01]  /*41d0*/  FMNMX.FTZ R9, R44, R9, !PT ;  /* 0x000000092c097209 */ /* 0x000fe20007810000 */
[----:B------:R-:W1:Y:S01]  /*41e0*/  @P2 LDC R33, c[0x0][0x450] ;  /* 0x00011400ff212b82 */ /* 0x000e620000000800 */
[----:B------:R-:W-:Y:S02]  /*41f0*/  ISETP.GT.AND P4, PT, R0, 0x39, PT ;  /* 0x000000390000780c */ /* 0x000fe40003f84270 */
        /* <DEDUP_REMOVED lines=10> */
[----:B------:R-:W-:Y:S02]  /*42a0*/  FMNMX.FTZ R9, R24, R9, !PT ;  /* 0x0000000918097209 */ /* 0x000fe40007810000 */
[----:B------:R-:W-:Y:S02]  /*42b0*/  FSEL R42, R29, -INF , P4 ;  /* 0xff8000001d2a7808 */ /* 0x000fe40002000000 */
[----:B------:R-:W-:-:S02]  /*42c0*/  FMNMX.FTZ R9, R38, R9, !PT ;  /* 0x0000000926097209 */ /* 0x000fc40007810000 */
[----:B------:R-:W-:Y:S02]  /*42d0*/  FSETP.NEU.FTZ.AND P6, PT, R7, -INF , PT ;  /* 0xff8000000700780b */ /* 0x000fe40003fdd000 */
[----:B------:R-:W-:Y:S02]  /*42e0*/  FMNMX.FTZ R9, R28, R9, !PT ;  /* 0x000000091c097209 */ /* 0x000fe40007810000 */
[----:B------:R-:W-:Y:S02]  /*42f0*/  FSEL R21, R6, RZ, P6 ;  /* 0x000000ff06157208 */ /* 0x000fe40003000000 */
[----:B------:R-:W-:-:S03]  /*4300*/  FMNMX.FTZ R9, R42, R9, !PT ;  /* 0x000000092a097209 */ /* 0x000fc60007810000 */
[-CC-:B------:R-:W-:Y:S01]  /*4310*/  FFMA.FTZ R58, R58, R3.reuse, -R21.reuse ;  /* 0x000000033a3a7223 */ /* 0x180fe20000010815 */
[-CC-:B------:R-:W-:Y:S01]  /*4320*/  FFMA.FTZ R59, R59, R3.reuse, -R21.reuse ;  /* 0x000000033b3b7223 */ /* 0x180fe20000010815 */
[----:B------:R-:W2:Y:S01]  /*4330*/  SHFL.BFLY PT, R0, R9, 0x2, 0x1f ;  /* 0x0c401f0009007f89 */ /* 0x000ea200000e0000 */
[-CC-:B------:R-:W-:Y:S01]  /*4340*/  FFMA.FTZ R62, R62, R3.reuse, -R21.reuse ;  /* 0x000000033e3e7223 */ /* 0x180fe20000010815 */
[-CC-:B------:R-:W-:Y:S01]  /*4350*/  FFMA.FTZ R64, R64, R3.reuse, -R21.reuse ;  /* 0x0000000340407223 */ /* 0x180fe20000010815 */
[-CC-:B------:R-:W-:Y:S01]  /*4360*/  FFMA.FTZ R50, R50, R3.reuse, -R21.reuse ;  /* 0x0000000332327223 */ /* 0x180fe20000010815 */
[----:B------:R-:W-:Y:S01]  /*4370*/  MUFU.EX2 R58, R58 ;  /* 0x0000003a003a7308 */ /* 0x000fe20000000800 */
        /* <DEDUP_REMOVED lines=8> */
[-CC-:B------:R-:W-:Y:S01]  /*4400*/  FFMA.FTZ R76, R76, R3.reuse, -R21.reuse ;  /* 0x000000034c4c7223 */ /* 0x180fe20000010815 */
[-CC-:B------:R-:W-:Y:S01]  /*4410*/  FFMA.FTZ R78, R78, R3.reuse, -R21.reuse ;  /* 0x000000034e4e7223 */ /* 0x180fe20000010815 */
[-CC-:B------:R-:W-:Y:S01]  /*4420*/  FFMA.FTZ R80, R80, R3.reuse, -R21.reuse ;  /* 0x0000000350507223 */ /* 0x180fe20000010815 */
[-CC-:B------:R-:W-:Y:S01]  /*4430*/  FFMA.FTZ R82, R82, R3.reuse, -R21.reuse ;  /* 0x0000000352527223 */ /* 0x180fe20000010815 */
[-CC-:B------:R-:W-:Y:S01]  /*4440*/  FFMA.FTZ R84, R84, R3.reuse, -R21.reuse ;  /* 0x0000000354547223 */ /* 0x180fe20000010815 */
[-CC-:B------:R-:W-:Y:S01]  /*4450*/  FFMA.FTZ R86, R86, R3.reuse, -R21.reuse ;  /* 0x0000000356567223 */ /* 0x180fe20000010815 */
[-CC-:B------:R-:W-:Y:S01]  /*4460*/  FFMA.FTZ R88, R88, R3.reuse, -R21.reuse ;  /* 0x0000000358587223 */ /* 0x180fe20000010815 */
[----:B------:R-:W-:Y:S01]  /*4470*/  MUFU.EX2 R62, R62 ;  /* 0x0000003e003e7308 */ /* 0x000fe20000000800 */
[----:B------:R-:W-:Y:S01]  /*4480*/  FFMA.FTZ R90, R90, R3, -R21 ;  /* 0x000000035a5a7223 */ /* 0x000fe20000010815 */
[----:B--2---:R-:W-:-:S06]  /*4490*/  FMNMX.FTZ R0, R9, R0, !PT ;  /* 0x0000000009007209 */ /* 0x004fcc0007810000 */
[----:B------:R-:W-:Y:S01]  /*44a0*/  MUFU.EX2 R211, R64 ;  /* 0x0000004000d37308 */ /* 0x000fe20000000800 */
[----:B------:R-:W2:Y:S01]  /*44b0*/  SHFL.BFLY PT, R9, R0, 0x1, 0x1f ;  /* 0x0c201f0000097f89 */ /* 0x000ea200000e0000 */
[----:B---3--:R-:W-:-:S06]  /*44c0*/  F2FP.F16.F32.PACK_AB R209, R59, R58 ;  /* 0x0000003a3bd1723e */ /* 0x008fcc00000000ff */
[----:B------:R-:W-:Y:S08]  /*44d0*/  MUFU.EX2 R50, R50 ;  /* 0x0000003200327308 */ /* 0x000ff00000000800 */
[----:B------:R3:W-:Y:S08]  /*44e0*/  MUFU.EX2 R205, R66 ;  /* 0x0000004200cd7308 */ /* 0x0007f00000000800 */
[----:B------:R-:W-:Y:S01]  /*44f0*/  MUFU.EX2 R54, R54 ;  /* 0x0000003600367308 */ /* 0x000fe20000000800 */
[----:B--2---:R-:W-:-:S02]  /*4500*/  FMNMX.FTZ R6, R0, R9, !PT ;  /* 0x0000000900067209 */ /* 0x004fc40007810000 */
[----:B---3--:R-:W-:Y:S02]  /*4510*/  CS2R R66, SRZ ;  /* 0x0000000000427805 */ /* 0x008fe4000001ff00 */
[C---:B------:R-:W-:Y:S01]  /*4520*/  FSETP.NEU.FTZ.AND P3, PT, R6.reuse, -INF , PT ;  /* 0xff8000000600780b */ /* 0x040fe20003f7d000 */
[----:B------:R-:W-:Y:S02]  /*4530*/  FMUL.FTZ R0, R6, R3 ;  /* 0x0000000306007220 */ /* 0x000fe40000410000 */
[----:B------:R2:W-:Y:S03]  /*4540*/  MUFU.EX2 R207, R68 ;  /* 0x0000004400cf7308 */ /* 0x0005e60000000800 */
[----:B------:R-:W-:-:S05]  /*4550*/  FSEL R9, R0, RZ, P3 ;  /* 0x000000ff00097208 */ /* 0x000fca0001800000 */
[-CC-:B------:R-:W-:Y:S01]  /*4560*/  FFMA.FTZ R56, R56, R3.reuse, -R9.reuse ;  /* 0x0000000338387223 */ /* 0x180fe20000010809 */
[-CC-:B------:R-:W-:Y:S01]  /*4570*/  FFMA.FTZ R57, R57, R3.reuse, -R9.reuse ;  /* 0x0000000339397223 */ /* 0x180fe20000010809 */
[-CC-:B------:R-:W-:Y:S01]  /*4580*/  FFMA.FTZ R2, R2, R3.reuse, -R9.reuse ;  /* 0x0000000302027223 */ /* 0x180fe20000010809 */
        /* <DEDUP_REMOVED lines=18> */
[----:B------:R-:W-:Y:S01]  /*46b0*/  FFMA.FTZ R42, R42, R3, -R9 ;  /* 0x000000032a2a7223 */ /* 0x000fe20000010809 */
[----:B------:R0:W-:Y:S01]  /*46c0*/  MUFU.EX2 R21, R2 ;  /* 0x0000000200157308 */ /* 0x0001e20000000800 */
[----:B--2---:R-:W-:-:S07]  /*46d0*/  CS2R R68, SRZ ;  /* 0x0000000000447805 */ /* 0x004fce000001ff00 */
[----:B------:R-:W2:Y:S01]  /*46e0*/  MUFU.EX2 R60, R60 ;  /* 0x0000003c003c7308 */ /* 0x000ea20000000800 */
[----:B0-----:R-:W-:-:S04]  /*46f0*/  @P2 IMAD.HI.U32 R2, R152, R31, RZ ;  /* 0x0000001f98022227 */ /* 0x001fc800078e00ff */
[----:B------:R-:W-:Y:S01]  /*4700*/  FADD.FTZ R31, R58, R59 ;  /* 0x0000003b3a1f7221 */ /* 0x000fe20000010000 */
[----:B---3--:R-:W-:Y:S02]  /*4710*/  F2FP.F16.F32.PACK_AB R208, R57, R56 ;  /* 0x0000003839d0723e */ /* 0x008fe400000000ff */
[----:B------:R-:W-:Y:S01]  /*4720*/  CS2R R58, SRZ ;  /* 0x00000000003a7805 */ /* 0x000fe2000001ff00 */
[----:B------:R-:W-:Y:S01]  /*4730*/  FADD.FTZ R0, R62, R31 ;  /* 0x0000001f3e007221 */ /* 0x000fe20000010000 */
[----:B-1----:R-:W-:Y:S01]  /*4740*/  @P2 SHF.R.U32.HI R152, RZ, R33, R2 ;  /* 0x00000021ff982219 */ /* 0x002fe20000011602 */
[----:B------:R-:W0:Y:S02]  /*4750*/  MUFU.EX2 R48, R48 ;  /* 0x0000003000307308 */ /* 0x000e240000000800 */
[----:B------:R-:W-:Y:S01]  /*4760*/  FADD.FTZ R33, R211, R0 ;  /* 0x00000000d3217221 */ /* 0x000fe20000010000 */
[----:B------:R-:W-:Y:S01]  /*4770*/  IMAD.U32 R0, RZ, RZ, UR60 ;  /* 0x0000003cff007e24 */ /* 0x000fe2000f8e00ff */
[----:B------:R-:W-:-:S02]  /*4780*/  IADD3 R152, R152, -R65, R153 ;  /* 0x8000004198987210 */ /* 0x000fc40007ffe099 */
[----:B------:R-:W-:Y:S01]  /*4790*/  CS2R R64, SRZ ;  /* 0x0000000000407805 */ /* 0x000fe2000001ff00 */
[----:B------:R-:W-:Y:S01]  /*47a0*/  FADD.FTZ R2, R50, R33 ;  /* 0x0000002132027221 */ /* 0x000fe20000010000 */
[----:B------:R-:W-:Y:S01]  /*47b0*/  FADD.FTZ R33, R56, R57 ;  /* 0x0000003938217221 */ /* 0x000fe20000010000 */
[----:B------:R-:W1:Y:S01]  /*47c0*/  MUFU.EX2 R70, R70 ;  /* 0x0000004600467308 */ /* 0x000e620000000800 */
[----:B------:R-:W-:Y:S02]  /*47d0*/  @!P1 VIADD R0, R0, 0x38840 ;  /* 0x0003884000009836 */ /* 0x000fe40000000000 */
[----:B------:R-:W-:Y:S01]  /*47e0*/  FADD.FTZ R35, R205, R2 ;  /* 0x00000002cd237221 */ /* 0x000fe20000010000 */
[----:B--2---:R-:W-:Y:S01]  /*47f0*/  FADD.FTZ R2, R60, R33 ;  /* 0x000000213c027221 */ /* 0x004fe20000010000 */
[----:B------:R-:W-:Y:S01]  /*4800*/  IMAD.HI R152, R152, 0x66666667, RZ ;  /* 0x6666666798987827 */ /* 0x000fe200078e02ff */
[----:B------:R-:W-:Y:S02]  /*4810*/  F2FP.F16.F32.PACK_AB R210, R21, R60 ;  /* 0x0000003c15d2723e */ /* 0x000fe400000000ff */
[----:B------:R-:W-:-:S02]  /*4820*/  CS2R R60, SRZ ;  /* 0x00000000003c7805 */ /* 0x000fc4000001ff00 */
[----:B------:R-:W-:Y:S01]  /*4830*/  @!P1 PRMT R0, RZ, 0x654, R0 ;  /* 0x00000654ff009816 */ /* 0x000fe20000000000 */
[----:B------:R2:W3:Y:S01]  /*4840*/  MUFU.EX2 R25, R8 ;  /* 0x0000000800197308 */ /* 0x0004e20000000800 */
[----:B------:R-:W-:Y:S02]  /*4850*/  F2FP.F16.F32.PACK_AB R211, R211, R62 ;  /* 0x0000003ed3d3723e */ /* 0x000fe400000000ff */
[----:B------:R-:W-:Y:S01]  /*4860*/  CS2R R62, SRZ ;  /* 0x00000000003e7805 */ /* 0x000fe2000001ff00 */
[----:B------:R0:W-:Y:S01]  /*4870*/  @!P1 SYNCS.ARRIVE.TRANS64.RED.A1T0 RZ, [R0+URZ], RZ ;  /* 0x000000ff00ff99a7 */ /* 0x0001e2000810043f */
[----:B------:R-:W-:Y:S02]  /*4880*/  F2FP.F16.F32.PACK_AB R205, R205, R50 ;  /* 0x00000032cdcd723e */ /* 0x000fe400000000ff */
[----:B------:R-:W-:Y:S02]  /*4890*/  CS2R R56, SRZ ;  /* 0x0000000000387805 */ /* 0x000fe4000001ff00 */
[----:B------:R-:W-:Y:S01]  /*48a0*/  CS2R R50, SRZ ;  /* 0x0000000000327805 */ /* 0x000fe2000001ff00 */
[----:B------:R4:W5:Y:S01]  /*48b0*/  MUFU.EX2 R201, R72 ;  /* 0x0000004800c97308 */ /* 0x0009620000000800 */
[----:B--2---:R-:W-:Y:S01]  /*48c0*/  FADD.FTZ R8, R54, R35 ;  /* 0x0000002336087221 */ /* 0x004fe20000010000 */
[----:B------:R-:W-:-:S03]  /*48d0*/  FADD.FTZ R35, R21, R2 ;  /* 0x0000000215237221 */ /* 0x000fc60000010000 */
[C---:B------:R-:W-:Y:S01]  /*48e0*/  FADD.FTZ R37, R207.reuse, R8 ;  /* 0x00000008cf257221 */ /* 0x040fe20000010000 */
[----:B0-----:R-:W-:Y:S01]  /*48f0*/  FADD.FTZ R0, R48, R35 ;  /* 0x0000002330007221 */ /* 0x001fe20000010000 */
[----:B------:R-:W-:Y:S01]  /*4900*/  F2FP.F16.F32.PACK_AB R207, R207, R54 ;  /* 0x00000036cfcf723e */ /* 0x000fe200000000ff */
[----:B------:R-:W0:Y:S01]  /*4910*/  MUFU.EX2 R52, R52 ;  /* 0x0000003400347308 */ /* 0x000e220000000800 */
[----:B-1----:R-:W-:Y:S01]  /*4920*/  FADD.FTZ R2, R70, R37 ;  /* 0x0000002546027221 */ /* 0x002fe20000010000 */
[C---:B---3--:R-:W-:Y:S01]  /*4930*/  FADD.FTZ R35, R25.reuse, R0 ;  /* 0x0000000019237221 */ /* 0x048fe20000010000 */
[----:B------:R-:W-:Y:S01]  /*4940*/  F2FP.F16.F32.PACK_AB R204, R25, R48 ;  /* 0x0000003019cc723e */ /* 0x000fe200000000ff */
[----:B------:R-:W-:Y:S01]  /*4950*/  IMAD.MOV.U32 R8, RZ, RZ, RZ ;  /* 0x000000ffff087224 */ /* 0x000fe200078e00ff */
[----:B----4-:R-:W-:Y:S02]  /*4960*/  CS2R R72, SRZ ;  /* 0x0000000000487805 */ /* 0x010fe4000001ff00 */
[----:B------:R-:W-:-:S02]  /*4970*/  CS2R R54, SRZ ;  /* 0x0000000000367805 */ /* 0x000fc4000001ff00 */
[----:B------:R-:W-:Y:S01]  /*4980*/  CS2R R48, SRZ ;  /* 0x0000000000307805 */ /* 0x000fe2000001ff00 */
[----:B------:R-:W1:Y:S01]  /*4990*/  MUFU.EX2 R46, R46 ;  /* 0x0000002e002e7308 */ /* 0x000e620000000800 */
[C---:B-----5:R-:W-:Y:S01]  /*49a0*/  FADD.FTZ R37, R201.reuse, R2 ;  /* 0x00000002c9257221 */ /* 0x060fe20000010000 */
[----:B------:R-:W-:Y:S02]  /*49b0*/  F2FP.F16.F32.PACK_AB R201, R201, R70 ;  /* 0x00000046c9c9723e */ /* 0x000fe400000000ff */
[----:B------:R-:W-:-:S04]  /*49c0*/  CS2R R70, SRZ ;  /* 0x0000000000467805 */ /* 0x000fc8000001ff00 */
[----:B------:R-:W2:Y:S01]  /*49d0*/  MUFU.EX2 R27, R14 ;  /* 0x0000000e001b7308 */ /* 0x000ea20000000800 */
[----:B0-----:R-:W-:-:S07]  /*49e0*/  FADD.FTZ R0, R52, R35 ;  /* 0x0000002334007221 */ /* 0x001fce0000010000 */
[----:B------:R0:W3:Y:S01]  /*49f0*/  MUFU.EX2 R203, R74 ;  /* 0x0000004a00cb7308 */ /* 0x0000e20000000800 */
[----:B-1----:R-:W-:-:S07]  /*4a00*/  FADD.FTZ R2, R46, R37 ;  /* 0x000000252e027221 */ /* 0x002fce0000010000 */
[----:B------:R-:W1:Y:S01]  /*4a10*/  MUFU.EX2 R40, R40 ;  /* 0x0000002800287308 */ /* 0x000e620000000800 */
[C---:B--2---:R-:W-:Y:S01]  /*4a20*/  FADD.FTZ R37, R27.reuse, R0 ;  /* 0x000000001b257221 */ /* 0x044fe20000010000 */
[----:B------:R-:W-:Y:S02]  /*4a30*/  F2FP.F16.F32.PACK_AB R206, R27, R52 ;  /* 0x000000341bce723e */ /* 0x000fe400000000ff */
[----:B0-----:R-:W-:Y:S02]  /*4a40*/  CS2R R74, SRZ ;  /* 0x00000000004a7805 */ /* 0x001fe4000001ff00 */
[----:B------:R-:W-:Y:S02]  /*4a50*/  CS2R R52, SRZ ;  /* 0x0000000000347805 */ /* 0x000fe4000001ff00 */
[----:B------:R-:W0:Y:S01]  /*4a60*/  MUFU.EX2 R76, R76 ;  /* 0x0000004c004c7308 */ /* 0x000e220000000800 */
[C---:B---3--:R-:W-:Y:S01]  /*4a70*/  FADD.FTZ R39, R203.reuse, R2 ;  /* 0x00000002cb277221 */ /* 0x048fe20000010000 */
[----:B------:R-:W-:-:S02]  /*4a80*/  F2FP.F16.F32.PACK_AB R203, R203, R46 ;  /* 0x0000002ecbcb723e */ /* 0x000fc400000000ff */
[----:B------:R-:W-:-:S04]  /*4a90*/  CS2R R46, SRZ ;  /* 0x00000000002e7805 */ /* 0x000fc8000001ff00 */
[----:B------:R-:W2:Y:S01]  /*4aa0*/  MUFU.EX2 R29, R20 ;  /* 0x00000014001d7308 */ /* 0x000ea20000000800 */
[----:B-1----:R-:W-:Y:S01]  /*4ab0*/  FADD.FTZ R0, R40, R37 ;  /* 0x0000002528007221 */ /* 0x002fe20000010000 */
[----:B------:R-:W-:-:S04]  /*4ac0*/  SHF.R.U32.HI R37, RZ, 0x1f, R152 ;  /* 0x0000001fff257819 */ /* 0x000fc80000011698 */
[----:B------:R-:W-:Y:S02]  /*4ad0*/  LEA.HI.SX32 R153, R152, R37, 0x1b ;  /* 0x0000002598997211 */ /* 0x000fe400078fdaff */
[----:B------:R1:W3:Y:S01]  /*4ae0*/  MUFU.EX2 R197, R78 ;  /* 0x0000004e00c57308 */ /* 0x0002e20000000800 */
[----:B0-----:R-:W-:Y:S01]  /*4af0*/  FADD.FTZ R2, R76, R39 ;  /* 0x000000274c027221 */ /* 0x001fe20000010000 */
[----:B------:R-:W-:-:S04]  /*4b00*/  VIMNMX R212, R22, R153, !PT ;  /* 0x0000009916d47248 */ /* 0x000fc80007fe0100 */
[----:B------:R-:W-:Y:S02]  /*4b10*/  ISETP.GE.AND P3, PT, R213, R212, PT ;  /* 0x000000d4d500720c */ /* 0x000fe40003f66270 */
[----:B------:R-:W0:Y:S01]  /*4b20*/  MUFU.EX2 R44, R44 ;  /* 0x0000002c002c7308 */ /* 0x000e220000000800 */
[C---:B--2---:R-:W-:Y:S01]  /*4b30*/  FADD.FTZ R9, R29.reuse, R0 ;  /* 0x000000001d097221 */ /* 0x044fe20000010000 */
[----:B------:R-:W-:Y:S02]  /*4b40*/  F2FP.F16.F32.PACK_AB R200, R29, R40 ;  /* 0x000000281dc8723e */ /* 0x000fe400000000ff */
[----:B-1----:R-:W-:-:S04]  /*4b50*/  CS2R R78, SRZ ;  /* 0x00000000004e7805 */ /* 0x002fc8000001ff00 */
[----:B------:R-:W1:Y:S01]  /*4b60*/  MUFU.EX2 R80, R80 ;  /* 0x0000005000507308 */ /* 0x000e620000000800 */
[C---:B---3--:R-:W-:Y:S01]  /*4b70*/  FADD.FTZ R37, R197.reuse, R2 ;  /* 0x00000002c5257221 */ /* 0x048fe20000010000 */
[----:B------:R-:W-:Y:S02]  /*4b80*/  F2FP.F16.F32.PACK_AB R197, R197, R76 ;  /* 0x0000004cc5c5723e */ /* 0x000fe400000000ff */
[----:B------:R-:W-:-:S04]  /*4b90*/  CS2R R76, SRZ ;  /* 0x00000000004c7805 */ /* 0x000fc8000001ff00 */
[----:B------:R2:W3:Y:S01]  /*4ba0*/  MUFU.EX2 R31, R26 ;  /* 0x0000001a001f7308 */ /* 0x0004e20000000800 */
[----:B0-----:R-:W-:-:S07]  /*4bb0*/  FADD.FTZ R0, R44, R9 ;  /* 0x000000092c007221 */ /* 0x001fce0000010000 */
[----:B------:R0:W4:Y:S01]  /*4bc0*/  MUFU.EX2 R199, R82 ;  /* 0x0000005200c77308 */ /* 0x0001220000000800 */
[----:B-1----:R-:W-:Y:S01]  /*4bd0*/  FADD.FTZ R2, R80, R37 ;  /* 0x0000002550027221 */ /* 0x002fe20000010000 */
[----:B--2---:R-:W-:-:S06]  /*4be0*/  CS2R R26, SRZ ;  /* 0x00000000001a7805 */ /* 0x004fcc000001ff00 */
[----:B------:R-:W1:Y:S01]  /*4bf0*/  MUFU.EX2 R32, R32 ;  /* 0x0000002000207308 */ /* 0x000e620000000800 */
[C---:B---3--:R-:W-:Y:S01]  /*4c00*/  FADD.FTZ R9, R31.reuse, R0 ;  /* 0x000000001f097221 */ /* 0x048fe20000010000 */
[----:B------:R-:W-:Y:S02]  /*4c10*/  F2FP.F16.F32.PACK_AB R202, R31, R44 ;  /* 0x0000002c1fca723e */ /* 0x000fe400000000ff */
[----:B0-----:R-:W-:Y:S02]  /*4c20*/  CS2R R82, SRZ ;  /* 0x0000000000527805 */ /* 0x001fe4000001ff00 */
[----:B------:R-:W-:Y:S02]  /*4c30*/  CS2R R44, SRZ ;  /* 0x00000000002c7805 */ /* 0x000fe4000001ff00 */
[----:B------:R-:W0:Y:S01]  /*4c40*/  MUFU.EX2 R84, R84 ;  /* 0x0000005400547308 */ /* 0x000e220000000800 */
[C---:B----4-:R-:W-:Y:S01]  /*4c50*/  FADD.FTZ R39, R199.reuse, R2 ;  /* 0x00000002c7277221 */ /* 0x050fe20000010000 */
[----:B------:R-:W-:-:S02]  /*4c60*/  F2FP.F16.F32.PACK_AB R199, R199, R80 ;  /* 0x00000050c7c7723e */ /* 0x000fc400000000ff */
[----:B------:R-:W-:-:S04]  /*4c70*/  CS2R R80, SRZ ;  /* 0x0000000000507805 */ /* 0x000fc8000001ff00 */
[----:B------:R2:W3:Y:S01]  /*4c80*/  MUFU.EX2 R33, R30 ;  /* 0x0000001e00217308 */ /* 0x0004e20000000800 */
[----:B-1----:R-:W-:-:S07]  /*4c90*/  FADD.FTZ R0, R32, R9 ;  /* 0x0000000920007221 */ /* 0x002fce0000010000 */
[----:B------:R1:W4:Y:S01]  /*4ca0*/  MUFU.EX2 R193, R86 ;  /* 0x0000005600c17308 */ /* 0x0003220000000800 */
[----:B0-----:R-:W-:Y:S01]  /*4cb0*/  FADD.FTZ R2, R84, R39 ;  /* 0x0000002754027221 */ /* 0x001fe20000010000 */
[----:B--2---:R-:W-:-:S06]  /*4cc0*/  CS2R R30, SRZ ;  /* 0x00000000001e7805 */ /* 0x004fcc000001ff00 */
[----:B------:R-:W0:Y:S01]  /*4cd0*/  MUFU.EX2 R36, R36 ;  /* 0x0000002400247308 */ /* 0x000e220000000800 */
[C---:B---3--:R-:W-:Y:S01]  /*4ce0*/  FADD.FTZ R9, R33.reuse, R0 ;  /* 0x0000000021097221 */ /* 0x048fe20000010000 */
[----:B------:R-:W-:Y:S02]  /*4cf0*/  F2FP.F16.F32.PACK_AB R196, R33, R32 ;  /* 0x0000002021c4723e */ /* 0x000fe400000000ff */
[----:B-1----:R-:W-:Y:S02]  /*4d00*/  CS2R R86, SRZ ;  /* 0x0000000000567805 */ /* 0x002fe4000001ff00 */
[----:B------:R-:W-:Y:S02]  /*4d10*/  CS2R R32, SRZ ;  /* 0x0000000000207805 */ /* 0x000fe4000001ff00 */
[----:B------:R-:W1:Y:S01]  /*4d20*/  MUFU.EX2 R88, R88 ;  /* 0x0000005800587308 */ /* 0x000e620000000800 */
[C---:B----4-:R-:W-:Y:S01]  /*4d30*/  FADD.FTZ R39, R193.reuse, R2 ;  /* 0x00000002c1277221 */ /* 0x050fe20000010000 */
[----:B------:R-:W-:-:S02]  /*4d40*/  F2FP.F16.F32.PACK_AB R193, R193, R84 ;  /* 0x00000054c1c1723e */ /* 0x000fc400000000ff */
[----:B------:R-:W-:-:S04]  /*4d50*/  CS2R R84, SRZ ;  /* 0x0000000000547805 */ /* 0x000fc8000001ff00 */
[----:B------:R-:W2:Y:S01]  /*4d60*/  MUFU.EX2 R35, R34 ;  /* 0x0000002200237308 */ /* 0x000ea20000000800 */
[----:B0-----:R-:W-:-:S07]  /*4d70*/  FADD.FTZ R0, R36, R9 ;  /* 0x0000000924007221 */ /* 0x001fce0000010000 */
[----:B------:R-:W0:Y:S01]  /*4d80*/  MUFU.EX2 R24, R24 ;  /* 0x0000001800187308 */ /* 0x000e220000000800 */
[----:B-1----:R-:W-:-:S07]  /*4d90*/  FADD.FTZ R2, R88, R39 ;  /* 0x0000002758027221 */ /* 0x002fce0000010000 */
[----:B------:R-:W1:Y:S01]  /*4da0*/  MUFU.EX2 R37, R38 ;  /* 0x0000002600257308 */ /* 0x000e620000000800 */
[C---:B--2---:R-:W-:Y:S01]  /*4db0*/  FADD.FTZ R41, R35.reuse, R0 ;  /* 0x0000000023297221 */ /* 0x044fe20000010000 */
[----:B------:R-:W-:Y:S02]  /*4dc0*/  F2FP.F16.F32.PACK_AB R198, R35, R36 ;  /* 0x0000002423c6723e */ /* 0x000fe400000000ff */
[----:B------:R-:W-:-:S04]  /*4dd0*/  CS2R R34, SRZ ;  /* 0x0000000000227805 */ /* 0x000fc8000001ff00 */
[----:B------:R-:W2:Y:S01]  /*4de0*/  MUFU.EX2 R28, R28 ;  /* 0x0000001c001c7308 */ /* 0x000ea20000000800 */
[----:B0-----:R-:W-:Y:S01]  /*4df0*/  FADD.FTZ R0, R24, R41 ;  /* 0x0000002918007221 */ /* 0x001fe20000010000 */
[----:B------:R-:W-:-:S06]  /*4e00*/  CS2R R40, SRZ ;  /* 0x0000000000287805 */ /* 0x000fcc000001ff00 */
[----:B------:R0:W3:Y:S01]  /*4e10*/  MUFU.EX2 R195, R90 ;  /* 0x0000005a00c37308 */ /* 0x0000e20000000800 */
[C---:B-1----:R-:W-:Y:S01]  /*4e20*/  FADD.FTZ R21, R37.reuse, R0 ;  /* 0x0000000025157221 */ /* 0x042fe20000010000 */
[----:B------:R-:W-:Y:S01]  /*4e30*/  F2FP.F16.F32.PACK_AB R192, R37, R24 ;  /* 0x0000001825c0723e */ /* 0x000fe200000000ff */
[----:B------:R-:W-:Y:S01]  /*4e40*/  IMAD.MOV.U32 R0, RZ, RZ, 0x3f800000 ;  /* 0x3f800000ff007424 */ /* 0x000fe200078e00ff */
[----:B------:R-:W-:Y:S02]  /*4e50*/  CS2R R36, SRZ ;  /* 0x0000000000247805 */ /* 0x000fe4000001ff00 */
[----:B------:R-:W-:Y:S02]  /*4e60*/  CS2R R24, SRZ ;  /* 0x0000000000187805 */ /* 0x000fe4000001ff00 */
[----:B------:R1:W4:Y:S01]  /*4e70*/  MUFU.EX2 R39, R42 ;  /* 0x0000002a00277308 */ /* 0x0003220000000800 */
[----:B--2---:R-:W-:Y:S01]  /*4e80*/  FADD.FTZ R14, R28, R21 ;  /* 0x000000151c0e7221 */ /* 0x004fe20000010000 */
[----:B0-----:R-:W-:Y:S01]  /*4e90*/  CS2R R90, SRZ ;  /* 0x00000000005a7805 */ /* 0x001fe2000001ff00 */
[C---:B---3--:R-:W-:Y:S01]  /*4ea0*/  FADD.FTZ R9, R195.reuse, R2 ;  /* 0x00000002c3097221 */ /* 0x048fe20000010000 */
[----:B------:R-:W-:Y:S01]  /*4eb0*/  F2FP.F16.F32.PACK_AB R195, R195, R88 ;  /* 0x00000058c3c3723e */ /* 0x000fe200000000ff */
[----:B------:R-:W-:Y:S01]  /*4ec0*/  IMAD.MOV.U32 R2, RZ, RZ, 0x3f800000 ;  /* 0x3f800000ff027424 */ /* 0x000fe200078e00ff */
[----:B------:R-:W-:-:S02]  /*4ed0*/  CS2R R88, SRZ ;  /* 0x0000000000587805 */ /* 0x000fc4000001ff00 */
[----:B-1----:R-:W-:Y:S01]  /*4ee0*/  CS2R R42, SRZ ;  /* 0x00000000002a7805 */ /* 0x002fe2000001ff00 */
[C---:B----4-:R-:W-:Y:S01]  /*4ef0*/  FADD.FTZ R14, R39.reuse, R14 ;  /* 0x0000000e270e7221 */ /* 0x050fe20000010000 */
[----:B------:R-:W-:Y:S02]  /*4f00*/  F2FP.F16.F32.PACK_AB R194, R39, R28 ;  /* 0x0000001c27c2723e */ /* 0x000fe400000000ff */
[----:B------:R-:W-:Y:S02]  /*4f10*/  CS2R R38, SRZ ;  /* 0x0000000000267805 */ /* 0x000fe4000001ff00 */
[----:B------:R-:W-:Y:S01]  /*4f20*/  CS2R R28, SRZ ;  /* 0x00000000001c7805 */ /* 0x000fe2000001ff00 */
[----:B------:R-:W-:Y:S06]  /*4f30*/  @!P3 BRA `(.L_x_2172) ;  /* 0x00000040002cb947 */ /* 0x000fec0003800000 */
[----:B------:R-:W-:Y:S01]  /*4f40*/  UMOV UR6, URZ ;  /* 0x0000003f00067c82 */ /* 0x000fe20008000000 */
[----:B------:R-:W-:Y:S02]  /*4f50*/  IMAD.MOV.U32 R20, RZ, RZ, R7 ;  /* 0x000000ffff147224 */ /* 0x000fe400078e0007 */
[----:B------:R-:W-:Y:S02]  /*4f60*/  IMAD.MOV.U32 R21, RZ, RZ, R6 ;  /* 0x000000ffff157224 */ /* 0x000fe400078e0006 */
[----:B------:R-:W-:Y:S02]  /*4f70*/  IMAD.MOV.U32 R214, RZ, RZ, RZ ;  /* 0x000000ffffd67224 */ /* 0x000fe400078e00ff */
[----:B------:R-:W-:Y:S02]  /*4f80*/  IMAD.MOV.U32 R2, RZ, RZ, 0x3f800000 ;  /* 0x3f800000ff027424 */ /* 0x000fe400078e00ff */
[----:B------:R-:W-:Y:S02]  /*4f90*/  IMAD.U32 R218, RZ, RZ, UR6 ;  /* 0x00000006ffda7e24 */ /* 0x000fe4000f8e00ff */
[----:B------:R-:W-:-:S02]  /*4fa0*/  IMAD.MOV.U32 R0, RZ, RZ, 0x3f800000 ;  /* 0x3f800000ff007424 */ /* 0x000fc400078e00ff */
[----:B------:R-:W-:-:S07]  /*4fb0*/  IMAD.MOV.U32 R151, RZ, RZ, RZ ;  /* 0x000000ffff977224 */ /* 0x000fce00078e00ff */
.L_x_2181:
[----:B------:R-:W-:-:S13]  /*4fc0*/  R2UR UR6, R218 ;  /* 0x00000000da0672ca */ /* 0x000fda00000e0000 */
[----:B------:R-:W-:-:S04]  /*4fd0*/  UIADD3 UR6, UR6, 0x1, URZ ;  /* 0x0000000106067890 */ /* 0x000fc8000fffe03f */
[----:B------:R-:W-:-:S04]  /*4fe0*/  UISETP.NE.AND UP0, UPT, UR6, 0x2, UPT ;  /* 0x000000020600788c */ /* 0x000fc8000bf05270 */
[----:B------:R-:W-:Y:S02]  /*4ff0*/  USEL UR7, URZ, 0x1, UP0 ;  /* 0x000000013f077887 */ /* 0x000fe40008000000 */
[----:B------:R-:W-:-:S04]  /*5000*/  USEL UR61, UR6, URZ, UP0 ;  /* 0x0000003f063d7287 */ /* 0x000fc80008000000 */
[----:B------:R-:W-:Y:S01]  /*5010*/  LOP3.LUT R8, R214, UR7, RZ, 0x3c, !PT ;  /* 0x00000007d6087c12 */ /* 0x000fe2000f8e3cff */
[----:B------:R-:W-:Y:S07]  /*5020*/  @!P0 BRA `(.L_x_2173) ;  /* 0x0000000000048947 */ /* 0x000fee0003800000 */
[----:B------:R-:W-:Y:S01]  /*5030*/  BPT.TRAP 0x1 ;  /* 0x000000040000795c */ /* 0x000fe20000300000 */
.L_x_2173:
[----:B------:R-:W-:Y:S02]  /*5040*/  R2UR UR6, R16 ;  /* 0x00000000100672ca */ /* 0x000fe400000e0000 */
[----:B------:R-:W-:-:S11]  /*5050*/  SHF.L.U32 R3, R8, 0x1f, RZ ;  /* 0x0000001f08037819 */ /* 0x000fd600000006ff */
[----:B------:R-:W-:-:S06]  /*5060*/  ULEA UR6, UR61, UR6, 0x3 ;  /* 0x000000063d067291 */ /* 0x000fcc000f8e183f */
[----:B------:R-:W-:-:S03]  /*5070*/  MOV R215, UR6 ;  /* 0x0000000600d77c02 */ /* 0x000fc60008000f00 */
[----:B------:R0:W1:Y:S01]  /*5080*/  SYNCS.PHASECHK.TRANS64.TRYWAIT P3, [UR6+0x38830], R3 ;  /* 0x03883003ff0075a7 */ /* 0x0000620008060146 */
[----:B------:R-:W-:Y:S05]  /*5090*/  @!P0 BRA `(.L_x_2174) ;  /* 0x0000000000048947 */ /* 0x000fea0003800000 */
[----:B------:R-:W-:Y:S01]  /*50a0*/  BPT.TRAP 0x1 ;  /* 0x000000040000795c */ /* 0x000fe20000300000 */
.L_x_2174:
[----:B-1----:R-:W-:Y:S05]  /*50b0*/  @P3 BRA `(.L_x_2175) ;  /* 0x00000000000c3947 */ /* 0x002fea0003800000 */
[----:B------:R-:W-:-:S13]  /*50c0*/  R2UR UR6, R215 ;  /* 0x00000000d70672ca */ /* 0x000fda00000e0000 */
[----:B------:R-:W1:Y:S02]  /*50d0*/  SYNCS.PHASECHK.TRANS64.TRYWAIT P3, [UR6+0x38830], R3 ;  /* 0x03883003ff0075a7 */ /* 0x000e640008060146 */
[----:B-1----:R-:W-:Y:S05]  /*50e0*/  @!P3 BRA `(.L_x_2176) ;  /* 0x000000fc0010b947 */ /* 0x002fea0003800000 */
.L_x_2175:
        /* <DEDUP_REMOVED lines=649> */
.L_x_2177:
[----:B------:R-:W-:Y:S02]  /*7980*/  R2UR UR7, R16 ;  /* 0x00000000100772ca */ /* 0x000fe400000e0000 */
[----:B------:R-:W-:Y:S02]  /*7990*/  R2UR UR6, R218 ;  /* 0x00000000da0672ca */ /* 0x000fe400000e0000 */
[----:B------:R-:W-:-:S11]  /*79a0*/  SHF.L.U32 R0, R214, 0x1f, RZ ;  /* 0x0000001fd6007819 */ /* 0x000fd600000006ff */
[----:B------:R-:W-:-:S09]  /*79b0*/  ULEA UR7, UR6, UR7, 0x3 ;  /* 0x0000000706077291 */ /* 0x000fd2000f8e183f */
[----:B------:R0:W1:Y:S01]  /*79c0*/  SYNCS.PHASECHK.TRANS64.TRYWAIT P3, [UR7+0x38850], R0 ;  /* 0x03885000ff0075a7 */ /* 0x0000620008060147 */
[----:B------:R-:W-:Y:S05]  /*79d0*/  @!P0 BRA `(.L_x_2178) ;  /* 0x0000000000048947 */ /* 0x000fea0003800000 */
[----:B------:R-:W-:Y:S01]  /*79e0*/  BPT.TRAP 0x1 ;  /* 0x000000040000795c */ /* 0x000fe20000300000 */
.L_x_2178:
[----:B-1----:R-:W-:Y:S05]  /*79f0*/  @P3 BRA `(.L_x_2179) ;  /* 0x0000000000083947 */ /* 0x002fea0003800000 */
[----:B------:R-:W1:Y:S02]  /*7a00*/  SYNCS.PHASECHK.TRANS64.TRYWAIT P3, [UR7+0x38850], R0 ;  /* 0x03885000ff0075a7 */ /* 0x000e640008060147 */
[----:B-1----:R-:W-:Y:S05]  /*7a10*/  @!P3 BRA `(.L_x_2180) ;  /* 0x000000d000e0b947 */ /* 0x002fea0003800000 */
.L_x_2179:
[----:B------:R-:W-:Y:S01]  /*7a20*/  R2UR UR6, R16 ;  /* 0x00000000100672ca */ /* 0x000fe200000e0000 */
[----:B------:R-:W-:Y:S01]  /*7a30*/  WARPGROUP.ARRIVE ;  /* 0x00000000000079c5 */ /* 0x000fe20000000000 */
[----:B------:R-:W-:Y:S01]  /*7a40*/  R2UR UR10, R218 ;  /* 0x00000000da0a72ca */ /* 0x000fe200000e0000 */
[----:B------:R-:W-:Y:S01]  /*7a50*/  UMOV UR11, 0x40000040 ;  /* 0x40000040000b7882 */ /* 0x000fe20000000000 */
[----:B01----:R-:W0:Y:S01]  /*7a60*/  @P2 LDC R0, c[0x0][0x44c] ;  /* 0x00011300ff002b82 */ /* 0x003e220000000800 */
[----:B------:R-:W-:Y:S01]  /*7a70*/  IMAD.MOV.U32 R3, RZ, RZ, R15 ;  /* 0x000000ffff037224 */ /* 0x000fe200078e000f */
[----:B------:R-:W-:Y:S01]  /*7a80*/  ULDC UR15, c[0x0][0x2f0] ;  /* 0x0000bc00000f7ab9 */ /* 0x000fe20000000800 */
[----:B------:R-:W-:-:S05]  /*7a90*/  ULDC UR14, c[0x0][0x288] ;  /* 0x0000a200000e7ab9 */ /* 0x000fca0000000800 */
[----:B------:R-:W1:Y:S01]  /*7aa0*/  @P2 LDC R7, c[0x0][0x450] ;  /* 0x00011400ff072b82 */ /* 0x000e620000000800 */
[----:B------:R-:W-:-:S04]  /*7ab0*/  UIADD3 UR6, UR6, 0x400, URZ ;  /* 0x0000040006067890 */ /* 0x000fc8000fffe03f */
[----:B------:R-:W-:-:S04]  /*7ac0*/  USHF.R.U32.HI UR6, URZ, 0x4, UR6 ;  /* 0x000000043f067899 */ /* 0x000fc80008011606 */
[----:B------:R-:W-:-:S04]  /*7ad0*/  ULOP3.LUT UR6, UR6, 0x3fff, URZ, 0xc0, !UPT ;  /* 0x00003fff06067892 */ /* 0x000fc8000f8ec03f */
[----:B------:R-:W-:Y:S01]  /*7ae0*/  ULOP3.LUT UR6, UR6, 0x2800000, URZ, 0xfc, !UPT ;  /* 0x0280000006067892 */ /* 0x000fe2000f8efc3f */
[----:B0-----:R-:W-:-:S03]  /*7af0*/  @P2 IMAD.HI.U32 R0, R15, R0, RZ ;  /* 0x000000000f002227 */ /* 0x001fc600078e00ff */
[----:B------:R-:W-:-:S07]  /*7b00*/  UIMAD UR6, UR10, 0xa00, UR6 ;  /* 0x00000a000a0678a4 */ /* 0x000fce000f8e0206 */
[----:B------:R-:W-:Y:S01]  /*7b10*/  UMOV UR10, UR6 ;  /* 0x00000006000a7c82 */ /* 0x000fe20008000000 */
[----:B-1----:R-:W-:Y:S01]  /*7b20*/  @P2 SHF.R.U32.HI R3, RZ, R7, R0 ;  /* 0x00000007ff032219 */ /* 0x002fe20000011600 */
[----:B------:R-:W-:Y:S01]  /*7b30*/  HGMMA.64x256x16.F32 R24, R208, gdesc[UR8].tnspB, R24, gsb0 ;  /* 0x43e00008d0187df0 */ /* 0x000fe20008000818 */
[----:B------:R-:W-:Y:S01]  /*7b40*/  UIADD3 UR10, UR6, 0x80, URZ ;  /* 0x00000080060a7890 */ /* 0x000fe2000fffe03f */
[----:B------:R-:W-:Y:S01]  /*7b50*/  IMAD.MOV.U32 R0, RZ, RZ, -0x50 ;  /* 0xffffffb0ff007424 */ /* 0x000fe200078e00ff */
[----:B------:R-:W-:Y:S01]  /*7b60*/  UMOV UR11, 0x40000040 ;  /* 0x40000040000b7882 */ /* 0x000fe20000000000 */
[----:B------:R-:W0:Y:S02]  /*7b70*/  SHFL.IDX PT, R2, R3, 0x1, 0x1c1f ;  /* 0x003c1f0003027f89 */ /* 0x000e2400000e0000 */
[----:B------:R-:W-:-:S04]  /*7b80*/  IMAD R0, R213, R0, 0x1 ;  /* 0x00000001d5007424 */ /* 0x000fc800078e0200 */
[----:B------:R-:W-:-:S04]  /*7b90*/  IMAD R7, R19, -0x2, R0 ;  /* 0xfffffffe13077824 */ /* 0x000fc800078e0200 */
[----:B------:R-:W-:Y:S01]  /*7ba0*/  IMAD R7, R18, UR15, R7 ;  /* 0x0000000f12077c24 */ /* 0x000fe2000f8e0207 */
[----:B------:R-:W-:Y:S02]  /*7bb0*/  WARPGROUP.DEPBAR.LE gsb0, 0x0 ;  /* 0x00008000000079c5 */ /* 0x000fe40000010000 */
[----:B------:R-:W-:Y:S01]  /*7bc0*/  WARPGROUP.ARRIVE ;  /* 0x00000000000079c5 */ /* 0x000fe20000000000 */
[----:B------:R-:W1:Y:S10]  /*7bd0*/  SHFL.IDX PT, R208, R3, RZ, 0x1c1f ;  /* 0x001c1fff03d07589 */ /* 0x000e7400000e0000 */
[----:B------:R-:W-:Y:S01]  /*7be0*/  HGMMA.64x256x16.F32 R24, R204, gdesc[UR8].tnspB, R24, gsb0 ;  /* 0x43e00008cc187df0 */ /* 0x000fe20008000818 */
[----:B------:R-:W-:Y:S01]  /*7bf0*/  UIADD3 UR10, UR6, 0x100, URZ ;  /* 0x00000100060a7890 */ /* 0x000fe2000fffe03f */
[----:B------:R-:W-:Y:S01]  /*7c00*/  UMOV UR11, 0x40000040 ;  /* 0x40000040000b7882 */ /* 0x000fe20000000000 */
[----:B------:R-:W-:-:S02]  /*7c10*/  WARPGROUP.DEPBAR.LE gsb0, 0x0 ;  /* 0x00008000000079c5 */ /* 0x000fc40000010000 */
[----:B------:R-:W-:-:S15]  /*7c20*/  WARPGROUP.ARRIVE ;  /* 0x00000000000079c5 */ /* 0x000fde0000000000 */
[----:B------:R-:W-:-:S08]  /*7c30*/  NOP ;  /* 0x0000000000007918 */ /* 0x000fd00000000000 */
[----:B------:R-:W-:Y:S01]  /*7c40*/  HGMMA.64x256x16.F32 R24, R200, gdesc[UR8].tnspB, R24, gsb0 ;  /* 0x43e00008c8187df0 */ /* 0x000fe20008000818 */
[----:B------:R-:W-:Y:S01]  /*7c50*/  UIADD3 UR10, UR6, 0x180, URZ ;  /* 0x00000180060a7890 */ /* 0x000fe2000fffe03f */
[----:B------:R-:W-:Y:S01]  /*7c60*/  UMOV UR11, 0x40000040 ;  /* 0x40000040000b7882 */ /* 0x000fe20000000000 */
[----:B------:R-:W-:Y:S01]  /*7c70*/  UIADD3 UR6, UR6, 0x200, URZ ;  /* 0x0000020006067890 */ /* 0x000fe2000fffe03f */
[----:B------:R-:W-:Y:S02]  /*7c80*/  WARPGROUP.DEPBAR.LE gsb0, 0x0 ;  /* 0x00008000000079c5 */ /* 0x000fe40000010000 */
[----:B------:R-:W-:Y:S01]  /*7c90*/  WARPGROUP.ARRIVE ;  /* 0x00000000000079c5 */ /* 0x000fe20000000000 */
[----:B0-----:R-:W-:-:S04]  /*7ca0*/  IADD3 R201, R2, -UR14, R7 ;  /* 0x8000000e02c97c10 */ /* 0x001fc8000fffe007 */
[----:B------:R-:W-:-:S15]  /*7cb0*/  ISETP.GT.AND P3, PT, R201, RZ, PT ;  /* 0x000000ffc900720c */ /* 0x000fde0003f64270 */
[----:B------:R-:W-:-:S02]  /*7cc0*/  NOP ;  /* 0x0000000000007918 */ /* 0x000fc40000000000 */
[----:B------:R-:W-:Y:S01]  /*7cd0*/  HGMMA.64x256x16.F32 R24, R196, gdesc[UR8].tnspB, R24, gsb0 ;  /* 0x43e00008c4187df0 */ /* 0x000fe20008000818 */
[----:B------:R-:W-:Y:S01]  /*7ce0*/  ISETP.GT.AND P4, PT, R201, 0x1, PT ;  /* 0x00000001c900780c */ /* 0x000fe20003f84270 */
[----:B------:R-:W-:Y:S01]  /*7cf0*/  UMOV UR10, UR6 ;  /* 0x00000006000a7c82 */ /* 0x000fe20008000000 */
[----:B------:R-:W-:Y:S01]  /*7d00*/  FSEL R216, R186, -INF , P3 ;  /* 0xff800000bad87808 */ /* 0x000fe20001800000 */
[----:B------:R-:W-:Y:S01]  /*7d10*/  UMOV UR11, 0x40000040 ;  /* 0x40000040000b7882 */ /* 0x000fe20000000000 */
[----:B------:R-:W-:Y:S02]  /*7d20*/  FSEL R214, R187, -INF , P4 ;  /* 0xff800000bbd67808 */ /* 0x000fe40002000000 */
[C---:B------:R-:W-:Y:S02]  /*7d30*/  ISETP.GT.AND P3, PT, R201.reuse, 0x8, PT ;  /* 0x00000008c900780c */ /* 0x040fe40003f64270 */
[----:B------:R-:W-:Y:S02]  /*7d40*/  FMNMX.FTZ R187, R216, R20, !PT ;  /* 0x00000014d8bb7209 */ /* 0x000fe40007810000 */
[----:B------:R-:W-:-:S02]  /*7d50*/  ISETP.GT.AND P4, PT, R201, 0x9, PT ;  /* 0x00000009c900780c */ /* 0x000fc40003f84270 */
[----:B------:R-:W-:Y:S02]  /*7d60*/  FSEL R210, R190, -INF , P3 ;  /* 0xff800000bed27808 */ /* 0x000fe40001800000 */
[----:B------:R-:W-:Y:S02]  /*7d70*/  FMNMX.FTZ R187, R214, R187, !PT ;  /* 0x000000bbd6bb7209 */ /* 0x000fe40007810000 */
[----:B------:R-:W-:Y:S02]  /*7d80*/  ISETP.GT.AND P3, PT, R201, 0x10, PT ;  /* 0x00000010c900780c */ /* 0x000fe40003f64270 */
[----:B------:R-:W-:Y:S02]  /*7d90*/  FSEL R0, R191, -INF , P4 ;  /* 0xff800000bf007808 */ /* 0x000fe40002000000 */
        /* <DEDUP_REMOVED lines=46> */
[----:B------:R-:W-:Y:S02]  /*8080*/  FSEL R158, R159, -INF , P4 ;  /* 0xff8000009f9e7808 */ /* 0x000fe40002000000 */
[----:B------:R-:W-:Y:S02]  /*8090*/  FMNMX.FTZ R187, R206, R187, !PT ;  /* 0x000000bbcebb7209 */ /* 0x000fe40007810000 */
[----:B-1----:R-:W-:Y:S02]  /*80a0*/  IADD3 R159, R208, -UR14, R7 ;  /* 0x8000000ed09f7c10 */ /* 0x002fe4000fffe007 */
[----:B------:R-:W-:-:S02]  /*80b0*/  FMNMX.FTZ R187, R158, R187, !PT ;  /* 0x000000bb9ebb7209 */ /* 0x000fc40007810000 */
[C---:B------:R-:W-:Y:S02]  /*80c0*/  ISETP.GT.AND P3, PT, R159.reuse, RZ, PT ;  /* 0x000000ff9f00720c */ /* 0x040fe40003f64270 */
[C---:B------:R-:W-:Y:S01]  /*80d0*/  ISETP.GT.AND P4, PT, R159.reuse, 0x1, PT ;  /* 0x000000019f00780c */ /* 0x040fe20003f84270 */
[----:B------:R-:W0:Y:S01]  /*80e0*/  SHFL.BFLY PT, R218, R187, 0x2, 0x1f ;  /* 0x0c401f00bbda7f89 */ /* 0x000e2200000e0000 */
[----:B------:R-:W-:Y:S02]  /*80f0*/  FSEL R184, R184, -INF , P3 ;  /* 0xff800000b8b87808 */ /* 0x000fe40001800000 */
[----:B------:R-:W-:Y:S02]  /*8100*/  ISETP.GT.AND P5, PT, R159, 0x8, PT ;  /* 0x000000089f00780c */ /* 0x000fe40003fa4270 */
[----:B------:R-:W-:Y:S02]  /*8110*/  FSEL R208, R185, -INF , P4 ;  /* 0xff800000b9d07808 */ /* 0x000fe40002000000 */
[----:B------:R-:W-:-:S02]  /*8120*/  FMNMX.FTZ R3, R184, R21, !PT ;  /* 0x00000015b8037209 */ /* 0x000fc40007810000 */
[C---:B------:R-:W-:Y:S02]  /*8130*/  ISETP.GT.AND P3, PT, R159.reuse, 0x9, PT ;  /* 0x000000099f00780c */ /* 0x040fe40003f64270 */
[----:B------:R-:W-:Y:S02]  /*8140*/  FSEL R188, R188, -INF , P5 ;  /* 0xff800000bcbc7808 */ /* 0x000fe40002800000 */
[----:B------:R-:W-:Y:S02]  /*8150*/  FMNMX.FTZ R7, R208, R3, !PT ;  /* 0x00000003d0077209 */ /* 0x000fe40007810000 */
[C---:B------:R-:W-:Y:S01]  /*8160*/  ISETP.GT.AND P4, PT, R159.reuse, 0x11, PT ;  /* 0x000000119f00780c */ /* 0x040fe20003f84270 */
[----:B------:R-:W1:Y:S01]  /*8170*/  LDC R3, c[0x0][0x988] ;  /* 0x00026200ff037b82 */ /* 0x000e620000000800 */
[----:B------:R-:W-:Y:S02]  /*8180*/  FMNMX.FTZ R7, R188, R7, !PT ;  /* 0x00000007bc077209 */ /* 0x000fe40007810000 */
[----:B------:R-:W-:-:S02]  /*8190*/  ISETP.GT.AND P5, PT, R159, 0x21, PT ;  /* 0x000000219f00780c */ /* 0x000fc40003fa4270 */
[----:B------:R-:W-:Y:S02]  /*81a0*/  R2UR UR14, R215 ;  /* 0x00000000d70e72ca */ /* 0x000fe400000e0000 */
[----:B------:R-:W-:Y:S02]  /*81b0*/  FSEL R226, R169, -INF , P5 ;  /* 0xff800000a9e27808 */ /* 0x000fe40002800000 */
[----:B0-----:R-:W-:Y:S02]  /*81c0*/  FMNMX.FTZ R163, R187, R218, !PT ;  /* 0x000000dabba37209 */ /* 0x001fe40007810000 */
[----:B------:R-:W-:Y:S02]  /*81d0*/  FSEL R218, R177, -INF , P4 ;  /* 0xff800000b1da7808 */ /* 0x000fe40002000000 */
[C---:B------:R-:W-:Y:S01]  /*81e0*/  ISETP.GT.AND P4, PT, R159.reuse, 0x19, PT ;  /* 0x000000199f00780c */ /* 0x040fe20003f84270 */
[----:B------:R-:W0:Y:S01]  /*81f0*/  SHFL.BFLY PT, R224, R163, 0x1, 0x1f ;  /* 0x0c201f00a3e07f89 */ /* 0x000e2200000e0000 */
[----:B------:R-:W-:-:S02]  /*8200*/  ISETP.GT.AND P5, PT, R159, 0x29, PT ;  /* 0x000000299f00780c */ /* 0x000fc40003fa4270 */
[----:B------:R-:W-:Y:S02]  /*8210*/  FSEL R222, R181, -INF , P4 ;  /* 0xff800000b5de7808 */ /* 0x000fe40002000000 */
[----:B------:R-:W-:Y:S01]  /*8220*/  ISETP.GT.AND P4, PT, R159, 0x20, PT ;  /* 0x000000209f00780c */ /* 0x000fe20003f84270 */
[----:B------:R-:W-:Y:S02]  /*8230*/  WARPGROUP.DEPBAR.LE gsb0, 0x0 ;  /* 0x00008000000079c5 */ /* 0x000fe40000010000 */
[----:B------:R-:W-:Y:S01]  /*8240*/  FSEL R196, R189, -INF , P3 ;  /* 0xff800000bdc47808 */ /* 0x000fe20001800000 */
[----:B------:R-:W-:Y:S01]  /*8250*/  WARPGROUP.ARRIVE ;  /* 0x00000000000079c5 */ /* 0x000fe20000000000 */
[C---:B------:R-:W-:Y:S02]  /*8260*/  ISETP.GT.AND P3, PT, R159.reuse, 0x10, PT ;  /* 0x000000109f00780c */ /* 0x040fe40003f64270 */
[----:B------:R-:W-:Y:S02]  /*8270*/  FMNMX.FTZ R7, R196, R7, !PT ;  /* 0x00000007c4077209 */ /* 0x000fe40007810000 */
[----:B------:R-:W-:Y:S01]  /*8280*/  FSEL R198, R176, -INF , P3 ;  /* 0xff800000b0c67808 */ /* 0x000fe20001800000 */
[----:B------:R-:W-:Y:S01]  /*8290*/  HGMMA.64x256x16.F32 R24, R192, gdesc[UR8].tnspB, R24, gsb0 ;  /* 0x43e00008c0187df0 */ /* 0x000fe20008000818 */
[----:B------:R-:W-:-:S02]  /*82a0*/  ISETP.GT.AND P3, PT, R159, 0x18, PT ;  /* 0x000000189f00780c */ /* 0x000fc40003f64270 */
[----:B------:R-:W-:Y:S02]  /*82b0*/  FMNMX.FTZ R7, R198, R7, !PT ;  /* 0x00000007c6077209 */ /* 0x000fe40007810000 */
[----:B------:R-:W-:Y:S02]  /*82c0*/  FSEL R220, R180, -INF , P3 ;  /* 0xff800000b4dc7808 */ /* 0x000fe40001800000 */
[----:B------:R-:W-:Y:S02]  /*82d0*/  FMNMX.FTZ R155, R218, R7, !PT ;  /* 0x00000007da9b7209 */ /* 0x000fe40007810000 */
[----:B0-----:R-:W-:Y:S02]  /*82e0*/  FMNMX.FTZ R7, R163, R224, !PT ;  /* 0x000000e0a3077209 */ /* 0x001fe40007810000 */
[----:B------:R-:W-:Y:S02]  /*82f0*/  FMNMX.FTZ R155, R220, R155, !PT ;  /* 0x0000009bdc9b7209 */ /* 0x000fe40007810000 */
[----:B------:R-:W-:Y:S01]  /*8300*/  FSEL R224, R168, -INF , P4 ;  /* 0xff800000a8e07808 */ /* 0x000fe20002000000 */
[----:B-1----:R-:W-:Y:S01]  /*8310*/  FMUL.FTZ R167, R7, R3 ;  /* 0x0000000307a77220 */ /* 0x002fe20000410000 */
[----:B------:R-:W-:-:S02]  /*8320*/  FMNMX.FTZ R155, R222, R155, !PT ;  /* 0x0000009bde9b7209 */ /* 0x000fc40007810000 */
[----:B------:R-:W-:Y:S02]  /*8330*/  ISETP.GT.AND P3, PT, R159, 0x28, PT ;  /* 0x000000289f00780c */ /* 0x000fe40003f64270 */
[----:B------:R-:W-:Y:S02]  /*8340*/  FMNMX.FTZ R163, R224, R155, !PT ;  /* 0x0000009be0a37209 */ /* 0x000fe40007810000 */
[----:B------:R-:W-:Y:S02]  /*8350*/  FSEL R228, R172, -INF , P3 ;  /* 0xff800000ace47808 */ /* 0x000fe40001800000 */
[----:B------:R-:W-:Y:S02]  /*8360*/  FMNMX.FTZ R163, R226, R163, !PT ;  /* 0x000000a3e2a37209 */ /* 0x000fe40007810000 */
[----:B------:R-:W-:Y:S02]  /*8370*/  FSEL R168, R173, -INF , P5 ;  /* 0xff800000ada87808 */ /* 0x000fe40002800000 */
[----:B------:R-:W-:-:S02]  /*8380*/  ISETP.GT.AND P3, PT, R159, 0x30, PT ;  /* 0x000000309f00780c */ /* 0x000fc40003f64270 */
[----:B------:R-:W-:Y:S02]  /*8390*/  FMNMX.FTZ R163, R228, R163, !PT ;  /* 0x000000a3e4a37209 */ /* 0x000fe40007810000 */
[C---:B------:R-:W-:Y:S02]  /*83a0*/  ISETP.GT.AND P5, PT, R159.reuse, 0x31, PT ;  /* 0x000000319f00780c */ /* 0x040fe40003fa4270 */
[----:B------:R-:W-:Y:S02]  /*83b0*/  FSEL R176, R160, -INF , P3 ;  /* 0xff800000a0b07808 */ /* 0x000fe40001800000 */
[----:B------:R-:W-:Y:S02]  /*83c0*/  FMNMX.FTZ R163, R168, R163, !PT ;  /* 0x000000a3a8a37209 */ /* 0x000fe40007810000 */
[----:B------:R-:W-:Y:S02]  /*83d0*/  ISETP.GT.AND P3, PT, R159, 0x38, PT ;  /* 0x000000389f00780c */ /* 0x000fe40003f64270 */
[----:B------:R-:W-:-:S02]  /*83e0*/  FSEL R172, R161, -INF , P5 ;  /* 0xff800000a1ac7808 */ /* 0x000fc40002800000 */
[----:B------:R-:W-:Y:S02]  /*83f0*/  FMNMX.FTZ R163, R176, R163, !PT ;  /* 0x000000a3b0a37209 */ /* 0x000fe40007810000 */
[----:B------:R-:W-:Y:S02]  /*8400*/  ISETP.GT.AND P5, PT, R159, 0x39, PT ;  /* 0x000000399f00780c */ /* 0x000fe40003fa4270 */
[----:B------:R-:W-:Y:S02]  /*8410*/  FSEL R180, R164, -INF , P3 ;  /* 0xff800000a4b47808 */ /* 0x000fe40001800000 */
[----:B------:R-:W-:Y:S02]  /*8420*/  FMNMX.FTZ R163, R172, R163, !PT ;  /* 0x000000a3aca37209 */ /* 0x000fe40007810000 */
[----:B------:R-:W-:Y:S02]  /*8430*/  FSETP.NEU.FTZ.AND P4, PT, R7, -INF , PT ;  /* 0xff8000000700780b */ /* 0x000fe40003f9d000 */
[----:B------:R-:W-:-:S02]  /*8440*/  FSEL R164, R165, -INF , P5 ;  /* 0xff800000a5a47808 */ /* 0x000fc40002800000 */
[----:B------:R-:W-:Y:S02]  /*8450*/  ISETP.GT.AND P3, PT, R159, 0x40, PT ;  /* 0x000000409f00780c */ /* 0x000fe40003f64270 */
[----:B------:R-:W-:Y:S02]  /*8460*/  FMNMX.FTZ R163, R180, R163, !PT ;  /* 0x000000a3b4a37209 */ /* 0x000fe40007810000 */
[----:B------:R-:W-:Y:S02]  /*8470*/  FSEL R155, R167, RZ, P4 ;  /* 0x000000ffa79b7208 */ /* 0x000fe40002000000 */
[C---:B------:R-:W-:Y:S02]  /*8480*/  ISETP.GT.AND P5, PT, R159.reuse, 0x41, PT ;  /* 0x000000419f00780c */ /* 0x040fe40003fa4270 */
[----:B------:R-:W-:Y:S01]  /*8490*/  FSEL R152, R152, -INF , P3 ;  /* 0xff80000098987808 */ /* 0x000fe20001800000 */
[--C-:B------:R-:W-:Y:S01]  /*84a0*/  FFMA.FTZ R211, R210, R3, -R155.reuse ;  /* 0x00000003d2d37223 */ /* 0x100fe2000001089b */
[----:B------:R-:W-:Y:S01]  /*84b0*/  FMNMX.FTZ R163, R164, R163, !PT ;  /* 0x000000a3a4a37209 */ /* 0x000fe20007810000 */
[-CC-:B------:R-:W-:Y:S01]  /*84c0*/  FFMA.FTZ R160, R214, R3.reuse, -R155.reuse ;  /* 0x00000003d6a07223 */ /* 0x180fe2000001089b */
[----:B------:R-:W-:Y:S01]  /*84d0*/  ISETP.GT.AND P3, PT, R159, 0x48, PT ;  /* 0x000000489f00780c */ /* 0x000fe20003f64270 */
[-CC-:B------:R-:W-:Y:S01]  /*84e0*/  FFMA.FTZ R209, R216, R3.reuse, -R155.reuse ;  /* 0x00000003d8d17223 */ /* 0x180fe2000001089b */
        /* <DEDUP_REMOVED lines=9> */
[----:B------:R0:W-:Y:S01]  /*8580*/  MUFU.EX2 R156, R153 ;  /* 0x00000099009c7308 */ /* 0x0001e20000000800 */
[----:B------:R-:W-:Y:S01]  /*8590*/  FSEL R216, R157, -INF , P5 ;  /* 0xff8000009dd87808 */ /* 0x000fe20002800000 */
[--C-:B------:R-:W-:Y:S01]  /*85a0*/  FFMA.FTZ R207, R182, R3, -R155.reuse ;  /* 0x00000003b6cf7223 */ /* 0x100fe2000001089b */
[----:B------:R-:W-:Y:S01]  /*85b0*/  FMNMX.FTZ R163, R214, R163, !PT ;  /* 0x000000a3d6a37209 */ /* 0x000fe20007810000 */
[-CC-:B------:R-:W-:Y:S01]  /*85c0*/  FFMA.FTZ R157, R206, R3.reuse, -R155.reuse ;  /* 0x00000003ce9d7223 */ /* 0x180fe2000001089b */
[----:B------:R-:W-:Y:S01]  /*85d0*/  FSEL R171, R7, RZ, P4 ;  /* 0x000000ff07ab7208 */ /* 0x000fe20002000000 */
[--C-:B------:R-:W-:Y:S01]  /*85e0*/  FFMA.FTZ R197, R162, R3, -R155.reuse ;  /* 0x00000003a2c57223 */ /* 0x100fe2000001089b */
[----:B------:R-:W-:Y:S01]  /*85f0*/  FMNMX.FTZ R163, R216, R163, !PT ;  /* 0x000000a3d8a37209 */ /* 0x000fe20007810000 */
[----:B------:R-:W-:Y:S01]  /*8600*/  MUFU.EX2 R209, R209 ;  /* 0x000000d100d17308 */ /* 0x000fe20000000800 */
[-CC-:B------:R-:W-:Y:S01]  /*8610*/  FFMA.FTZ R162, R200, R3.reuse, -R155.reuse ;  /* 0x00000003c8a27223 */ /* 0x180fe2000001089b */
[----:B------:R-:W-:Y:S01]  /*8620*/  FADD.FTZ R2, -R171, R20 ;  /* 0x00000014ab027221 */ /* 0x000fe20000010100 */
[----:B------:R-:W-:Y:S01]  /*8630*/  IMAD.U32 R20, RZ, RZ, UR14 ;  /* 0x0000000eff147e24 */ /* 0x000fe2000f8e00ff */
[----:B------:R-:W1:Y:S01]  /*8640*/  SHFL.BFLY PT, R0, R163, 0x2, 0x1f ;  /* 0x0c401f00a3007f89 */ /* 0x000e6200000e0000 */
[-CC-:B------:R-:W-:Y:S01]  /*8650*/  FFMA.FTZ R201, R186, R3.reuse, -R155.reuse ;  /* 0x00000003bac97223 */ /* 0x180fe2000001089b */
[-C--:B------:R-:W-:Y:S01]  /*8660*/  FMUL.FTZ R2, R2, R3.reuse ;  /* 0x0000000302027220 */ /* 0x080fe20000410000 */
[----:B------:R-:W-:Y:S01]  /*8670*/  @!P1 VIADD R20, R20, 0x38840 ;  /* 0x0003884014149836 */ /* 0x000fe20000000000 */
[----:B------:R-:W-:Y:S01]  /*8680*/  MUFU.EX2 R160, R160 ;  /* 0x000000a000a07308 */ /* 0x000fe20000000800 */
[-CC-:B------:R-:W-:Y:S01]  /*8690*/  FFMA.FTZ R170, R170, R3.reuse, -R155.reuse ;  /* 0x00000003aaaa7223 */ /* 0x180fe2000001089b */
[-CC-:B------:R-:W-:Y:S01]  /*86a0*/  FFMA.FTZ R199, R166, R3.reuse, -R155.reuse ;  /* 0x00000003a6c77223 */ /* 0x180fe2000001089b */
[-CC-:B------:R-:W-:Y:S01]  /*86b0*/  FFMA.FTZ R166, R202, R3.reuse, -R155.reuse ;  /* 0x00000003caa67223 */ /* 0x180fe2000001089b */
[----:B------:R-:W-:Y:S01]  /*86c0*/  @!P1 PRMT R20, RZ, 0x654, R20 ;  /* 0x00000654ff149816 */ /* 0x000fe20000000014 */
[-CC-:B------:R-:W-:Y:S01]  /*86d0*/  FFMA.FTZ R203, R174, R3.reuse, -R155.reuse ;  /* 0x00000003aecb7223 */ /* 0x180fe2000001089b */
[-CC-:B------:R-:W-:Y:S01]  /*86e0*/  FFMA.FTZ R174, R190, R3.reuse, -R155.reuse ;  /* 0x00000003beae7223 */ /* 0x180fe2000001089b */
[----:B------:R-:W-:Y:S01]  /*86f0*/  FFMA.FTZ R158, R158, R3, -R155 ;  /* 0x000000039e9e7223 */ /* 0x000fe2000001089b */
[----:B------:R-:W2:Y:S08]  /*8700*/  MUFU.EX2 R2, R2 ;  /* 0x0000000200027308 */ /* 0x000eb00000000800 */
[----:B------:R-:W-:Y:S01]  /*8710*/  MUFU.EX2 R211, R211 ;  /* 0x000000d300d37308 */ /* 0x000fe20000000800 */
[----:B-1----:R-:W-:-:S07]  /*8720*/  FMNMX.FTZ R0, R163, R0, !PT ;  /* 0x00000000a3007209 */ /* 0x002fce0007810000 */
[----:B------:R-:W-:Y:S01]  /*8730*/  MUFU.EX2 R205, R205 ;  /* 0x000000cd00cd7308 */ /* 0x000fe20000000800 */
[----:B0-----:R-:W0:Y:S01]  /*8740*/  SHFL.BFLY PT, R153, R0, 0x1, 0x1f ;  /* 0x0c201f0000997f89 */ /* 0x001e2200000e0000 */
[----:B--2---:R-:W-:Y:S01]  /*8750*/  FFMA.FTZ R173, R2, R9, R209 ;  /* 0x0000000902ad7223 */ /* 0x004fe200000100d1 */
[----:B------:R-:W-:-:S05]  /*8760*/  F2FP.F16.F32.PACK_AB R209, R160, R209 ;  /* 0x000000d1a0d1723e */ /* 0x000fca00000000ff */
[----:B------:R-:W-:Y:S08]  /*8770*/  MUFU.EX2 R230, R230 ;  /* 0x000000e600e67308 */ /* 0x000ff00000000800 */
[----:B------:R-:W-:Y:S08]  /*8780*/  MUFU.EX2 R207, R207 ;  /* 0x000000cf00cf7308 */ /* 0x000ff00000000800 */
[----:B------:R-:W-:Y:S01]  /*8790*/  MUFU.EX2 R178, R178 ;  /* 0x000000b200b27308 */ /* 0x000fe20000000800 */
[----:B0-----:R-:W-:Y:S01]  /*87a0*/  FMNMX.FTZ R6, R0, R153, !PT ;  /* 0x0000009900067209 */ /* 0x001fe20007810000 */
[-CC-:B------:R-:W-:Y:S01]  /*87b0*/  FFMA.FTZ R153, R154, R3.reuse, -R155.reuse ;  /* 0x000000039a997223 */ /* 0x180fe2000001089b */
[----:B------:R-:W-:-:S02]  /*87c0*/  FFMA.FTZ R154, R204, R3, -R155 ;  /* 0x00000003cc9a7223 */ /* 0x000fc4000001089b */
[C---:B------:R-:W-:Y:S01]  /*87d0*/  FSETP.NEU.FTZ.AND P3, PT, R6.reuse, -INF , PT ;  /* 0xff8000000600780b */ /* 0x040fe20003f7d000 */
[C---:B------:R-:W-:Y:S02]  /*87e0*/  FMUL.FTZ R159, R6.reuse, R3 ;  /* 0x00000003069f7220 */ /* 0x040fe40000410000 */
[----:B------:R-:W-:Y:S01]  /*87f0*/  MUFU.EX2 R201, R201 ;  /* 0x000000c900c97308 */ /* 0x000fe20000000800 */
[----:B------:R-:W-:Y:S02]  /*8800*/  FSEL R0, R6, RZ, P3 ;  /* 0x000000ff06007208 */ /* 0x000fe40001800000 */
[----:B------:R-:W-:Y:S02]  /*8810*/  FSEL R159, R159, RZ, P3 ;  /* 0x000000ff9f9f7208 */ /* 0x000fe40001800000 */
[C---:B------:R-:W-:Y:S01]  /*8820*/  ISETP.GT.AND P3, PT, R213.reuse, R212, PT ;  /* 0x000000d4d500720c */ /* 0x040fe20003f64270 */
[----:B------:R-:W-:Y:S01]  /*8830*/  FADD.FTZ R0, -R0, R21 ;  /* 0x0000001500007221 */ /* 0x000fe20000010100 */
[----:B------:R-:W-:-:S02]  /*8840*/  VIADD R213, R213, 0xffffffff ;  /* 0xffffffffd5d57836 */ /* 0x000fc40000000000 */
[-CC-:B------:R-:W-:Y:S01]  /*8850*/  FFMA.FTZ R161, R184, R3.reuse, -R159.reuse ;  /* 0x00000003b8a17223 */ /* 0x180fe2000001089f */
[-CC-:B------:R-:W-:Y:S01]  /*8860*/  FFMA.FTZ R208, R208, R3.reuse, -R159.reuse ;  /* 0x00000003d0d07223 */ /* 0x180fe2000001089f */
[-C--:B------:R-:W-:Y:S01]  /*8870*/  FMUL.FTZ R0, R0, R3.reuse ;  /* 0x0000000300007220 */ /* 0x080fe20000410000 */
        /* <DEDUP_REMOVED lines=11> */
[----:B------:R-:W0:Y:S01]  /*8930*/  MUFU.EX2 R0, R0 ;  /* 0x0000000000007308 */ /* 0x000e220000000800 */
[-CC-:B------:R-:W-:Y:S01]  /*8940*/  FFMA.FTZ R155, R164, R3.reuse, -R159.reuse ;  /* 0x00000003a49b7223 */ /* 0x180fe2000001089f */
[-CC-:B------:R-:W-:Y:S01]  /*8950*/  FFMA.FTZ R196, R176, R3.reuse, -R159.reuse ;  /* 0x00000003b0c47223 */ /* 0x180fe2000001089f */
[-CC-:B------:R-:W-:Y:S01]  /*8960*/  FFMA.FTZ R172, R172, R3.reuse, -R159.reuse ;  /* 0x00000003acac7223 */ /* 0x180fe2000001089f */
[-CC-:B------:R-:W-:Y:S01]  /*8970*/  FFMA.FTZ R198, R180, R3.reuse, -R159.reuse ;  /* 0x00000003b4c67223 */ /* 0x180fe2000001089f */
[-CC-:B------:R-:W-:Y:S01]  /*8980*/  FFMA.FTZ R152, R152, R3.reuse, -R159.reuse ;  /* 0x0000000398987223 */ /* 0x180fe2000001089f */
[----:B------:R-:W-:Y:S01]  /*8990*/  FFMA.FTZ R214, R214, R3, -R159 ;  /* 0x00000003d6d67223 */ /* 0x000fe2000001089f */
[----:B------:R-:W-:Y:S01]  /*89a0*/  IMAD.U32 R168, RZ, RZ, UR7 ;  /* 0x00000007ffa87e24 */ /* 0x000fe2000f8e00ff */
[----:B------:R-:W1:Y:S01]  /*89b0*/  MUFU.EX2 R208, R208 ;  /* 0x000000d000d07308 */ /* 0x000e620000000800 */
[----:B------:R-:W-:-:S02]  /*89c0*/  IMAD.U32 R218, RZ, RZ, UR61 ;  /* 0x0000003dffda7e24 */ /* 0x000fc4000f8e00ff */
[----:B------:R-:W-:-:S05]  /*89d0*/  @!P1 VIADD R168, R168, 0x38860 ;  /* 0x00038860a8a89836 */ /* 0x000fca0000000000 */
[----:B------:R-:W2:Y:S01]  /*89e0*/  MUFU.EX2 R163, R163 ;  /* 0x000000a300a37308 */ /* 0x000ea20000000800 */
[----:B0-----:R-:W-:Y:S01]  /*89f0*/  FFMA.FTZ R171, R0, R14, R161 ;  /* 0x0000000e00ab7223 */ /* 0x001fe200000100a1 */
[----:B------:R-:W-:-:S06]  /*8a00*/  @!P1 PRMT R168, RZ, 0x654, R168 ;  /* 0x00000654ffa89816 */ /* 0x000fcc00000000a8 */
[----:B------:R-:W0:Y:S01]  /*8a10*/  MUFU.EX2 R182, R182 ;  /* 0x000000b600b67308 */ /* 0x000e220000000800 */
[C---:B-1----:R-:W-:Y:S01]  /*8a20*/  FADD.FTZ R14, R208.reuse, R171 ;  /* 0x000000abd00e7221 */ /* 0x042fe20000010000 */
[----:B------:R-:W-:-:S06]  /*8a30*/  F2FP.F16.F32.PACK_AB R208, R208, R161 ;  /* 0x000000a1d0d0723e */ /* 0x000fcc00000000ff */
[----:B------:R-:W1:Y:S01]  /*8a40*/  MUFU.EX2 R204, R204 ;  /* 0x000000cc00cc7308 */ /* 0x000e620000000800 */
[----:B--2---:R-:W-:-:S07]  /*8a50*/  FADD.FTZ R171, R163, R14 ;  /* 0x0000000ea3ab7221 */ /* 0x004fce0000010000 */
[----:B------:R-:W2:Y:S01]  /*8a60*/  MUFU.EX2 R165, R165 ;  /* 0x000000a500a57308 */ /* 0x000ea20000000800 */
[----:B0-----:R-:W-:-:S07]  /*8a70*/  FADD.FTZ R171, R182, R171 ;  /* 0x000000abb6ab7221 */ /* 0x001fce0000010000 */
[----:B------:R-:W0:Y:S08]  /*8a80*/  MUFU.EX2 R206, R206 ;  /* 0x000000ce00ce7308 */ /* 0x000e300000000800 */
[----:B------:R-:W3:Y:S08]  /*8a90*/  MUFU.EX2 R167, R167 ;  /* 0x000000a700a77308 */ /* 0x000ef00000000800 */
[----:B------:R-:W4:Y:S08]  /*8aa0*/  MUFU.EX2 R200, R200 ;  /* 0x000000c800c87308 */ /* 0x000f300000000800 */
[----:B------:R-:W5:Y:S08]  /*8ab0*/  MUFU.EX2 R169, R169 ;  /* 0x000000a900a97308 */ /* 0x000f700000000800 */
[----:B------:R-:W-:Y:S08]  /*8ac0*/  MUFU.EX2 R170, R170 ;  /* 0x000000aa00aa7308 */ /* 0x000ff00000000800 */
[----:B------:R-:W5:Y:S08]  /*8ad0*/  MUFU.EX2 R202, R202 ;  /* 0x000000ca00ca7308 */ /* 0x000f700000000800 */
[----:B------:R-:W-:Y:S01]  /*8ae0*/  MUFU.EX2 R203, R203 ;  /* 0x000000cb00cb7308 */ /* 0x000fe20000000800 */
[----:B------:R-:W-:-:S02]  /*8af0*/  WARPGROUP.DEPBAR.LE gsb0, 0x0 ;  /* 0x00008000000079c5 */ /* 0x000fc40000010000 */
[----:B------:R1:W-:Y:S05]  /*8b00*/  @!P1 SYNCS.ARRIVE.TRANS64.RED.A1T0 RZ, [R20+URZ], RZ ;  /* 0x000000ff14ff99a7 */ /* 0x0003ea000810043f */
[----:B------:R-:W5:Y:S01]  /*8b10*/  MUFU.EX2 R21, R21 ;  /* 0x0000001500157308 */ /* 0x000f620000000800 */
[----:B-1----:R-:W-:Y:S01]  /*8b20*/  FADD.FTZ R20, R160, R173 ;  /* 0x000000ada0147221 */ /* 0x002fe20000010000 */
[----:B------:R1:W-:Y:S06]  /*8b30*/  @!P1 SYNCS.ARRIVE.TRANS64.RED.A1T0 RZ, [R168+URZ], RZ ;  /* 0x000000ffa8ff99a7 */ /* 0x0003ec000810043f */
[----:B------:R-:W1:Y:S01]  /*8b40*/  MUFU.EX2 R174, R174 ;  /* 0x000000ae00ae7308 */ /* 0x000e620000000800 */
[----:B------:R-:W-:Y:S01]  /*8b50*/  FADD.FTZ R173, R211, R20 ;  /* 0x00000014d3ad7221 */ /* 0x000fe20000010000 */
[----:B------:R-:W-:Y:S01]  /*8b60*/  FADD.FTZ R20, R204, R171 ;  /* 0x000000abcc147221 */ /* 0x000fe20000010000 */
[----:B------:R-:W-:-:S02]  /*8b70*/  F2FP.F16.F32.PACK_AB R211, R156, R211 ;  /* 0x000000d39cd3723e */ /* 0x000fc400000000ff */
[----:B------:R-:W-:Y:S01]  /*8b80*/  FADD.FTZ R14, R156, R173 ;  /* 0x000000ad9c0e7221 */ /* 0x000fe20000010000 */
[C---:B--2---:R-:W-:Y:S02]  /*8b90*/  FADD.FTZ R173, R165.reuse, R20 ;  /* 0x00000014a5ad7221 */ /* 0x044fe40000010000 */
[----:B------:R-:W-:Y:S01]  /*8ba0*/  MUFU.EX2 R196, R196 ;  /* 0x000000c400c47308 */ /* 0x000fe20000000800 */
[----:B------:R-:W-:Y:S01]  /*8bb0*/  F2FP.F16.F32.PACK_AB R204, R165, R204 ;  /* 0x000000cca5cc723e */ /* 0x000fe200000000ff */
[----:B------:R-:W-:Y:S01]  /*8bc0*/  FADD.FTZ R171, R205, R14 ;  /* 0x0000000ecdab7221 */ /* 0x000fe20000010000 */
[----:B0-----:R-:W-:Y:S01]  /*8bd0*/  FADD.FTZ R164, R206, R173 ;  /* 0x000000adcea47221 */ /* 0x001fe20000010000 */
[----:B------:R-:W-:Y:S01]  /*8be0*/  FFMA.FTZ R14, R210, R3, -R159 ;  /* 0x00000003d20e7223 */ /* 0x000fe2000001089f */
[----:B------:R-:W-:Y:S01]  /*8bf0*/  F2FP.F16.F32.PACK_AB R210, R182, R163 ;  /* 0x000000a3b6d2723e */ /* 0x000fe200000000ff */
[----:B------:R-:W-:Y:S01]  /*8c00*/  FADD.FTZ R20, R230, R171 ;  /* 0x000000abe6147221 */ /* 0x000fe20000010000 */
[----:B---3--:R-:W-:Y:S01]  /*8c10*/  FADD.FTZ R173, R167, R164 ;  /* 0x000000a4a7ad7221 */ /* 0x008fe20000010000 */
[----:B------:R-:W0:Y:S01]  /*8c20*/  MUFU.EX2 R197, R197 ;  /* 0x000000c500c57308 */ /* 0x000e220000000800 */
[----:B------:R-:W-:Y:S01]  /*8c30*/  FFMA.FTZ R159, R216, R3, -R159 ;  /* 0x00000003d89f7223 */ /* 0x000fe2000001089f */
[----:B------:R-:W-:Y:S01]  /*8c40*/  FADD.FTZ R171, R207, R20 ;  /* 0x00000014cfab7221 */ /* 0x000fe20000010000 */
[----:B----4-:R-:W-:Y:S01]  /*8c50*/  FADD.FTZ R164, R200, R173 ;  /* 0x000000adc8a47221 */ /* 0x010fe20000010000 */
[----:B------:R-:W-:-:S02]  /*8c60*/  F2FP.F16.F32.PACK_AB R205, R230, R205 ;  /* 0x000000cde6cd723e */ /* 0x000fc400000000ff */
[----:B------:R-:W-:Y:S01]  /*8c70*/  FADD.FTZ R20, R178, R171 ;  /* 0x000000abb2147221 */ /* 0x000fe20000010000 */
[----:B-----5:R-:W-:Y:S01]  /*8c80*/  FADD.FTZ R173, R169, R164 ;  /* 0x000000a4a9ad7221 */ /* 0x020fe20000010000 */
[----:B------:R-:W-:Y:S01]  /*8c90*/  MUFU.EX2 R9, R172 ;  /* 0x000000ac00097308 */ /* 0x000fe20000000800 */
[----:B------:R-:W-:Y:S01]  /*8ca0*/  F2FP.F16.F32.PACK_AB R206, R167, R206 ;  /* 0x000000cea7ce723e */ /* 0x000fe200000000ff */
[----:B------:R-:W-:Y:S01]  /*8cb0*/  FADD.FTZ R171, R201, R20 ;  /* 0x00000014c9ab7221 */ /* 0x000fe20000010000 */
[----:B------:R-:W-:Y:S01]  /*8cc0*/  FADD.FTZ R156, R202, R173 ;  /* 0x000000adca9c7221 */ /* 0x000fe20000010000 */
[C---:B------:R-:W-:Y:S02]  /*8cd0*/  F2FP.F16.F32.PACK_AB R202, R21.reuse, R202 ;  /* 0x000000ca15ca723e */ /* 0x040fe400000000ff */
[----:B------:R-:W-:Y:S01]  /*8ce0*/  FADD.FTZ R20, R170, R171 ;  /* 0x000000abaa147221 */ /* 0x000fe20000010000 */
[----:B------:R-:W-:Y:S01]  /*8cf0*/  FADD.FTZ R163, R21, R156 ;  /* 0x0000009c15a37221 */ /* 0x000fe20000010000 */
[----:B------:R-:W2:Y:S01]  /*8d00*/  MUFU.EX2 R162, R162 ;  /* 0x000000a200a27308 */ /* 0x000ea20000000800 */
[----:B------:R-:W-:Y:S01]  /*8d10*/  F2FP.F16.F32.PACK_AB R207, R178, R207 ;  /* 0x000000cfb2cf723e */ /* 0x000fe200000000ff */
[----:B------:R-:W-:Y:S01]  /*8d20*/  FADD.FTZ R161, R203, R20 ;  /* 0x00000014cba17221 */ /* 0x000fe20000010000 */
[----:B------:R-:W-:-:S02]  /*8d30*/  F2FP.F16.F32.PACK_AB R200, R169, R200 ;  /* 0x000000c8a9c8723e */ /* 0x000fc400000000ff */
[----:B------:R-:W-:Y:S01]  /*8d40*/  F2FP.F16.F32.PACK_AB R201, R170, R201 ;  /* 0x000000c9aac9723e */ /* 0x000fe200000000ff */
[C---:B-1----:R-:W-:Y:S01]  /*8d50*/  FADD.FTZ R20, R174.reuse, R161 ;  /* 0x000000a1ae147221 */ /* 0x042fe20000010000 */
[----:B------:R-:W-:Y:S01]  /*8d60*/  F2FP.F16.F32.PACK_AB R203, R174, R203 ;  /* 0x000000cbaecb723e */ /* 0x000fe200000000ff */
[----:B------:R-:W1:Y:S02]  /*8d70*/  MUFU.EX2 R198, R198 ;  /* 0x000000c600c67308 */ /* 0x000e640000000800 */
[----:B0-----:R-:W-:-:S06]  /*8d80*/  FADD.FTZ R161, R197, R20 ;  /* 0x00000014c5a17221 */ /* 0x001fcc0000010000 */
[----:B------:R-:W-:Y:S01]  /*8d90*/  MUFU.EX2 R199, R199 ;  /* 0x000000c700c77308 */ /* 0x000fe20000000800 */
[----:B--2---:R-:W-:-:S07]  /*8da0*/  F2FP.F16.F32.PACK_AB R197, R162, R197 ;  /* 0x000000c5a2c5723e */ /* 0x004fce00000000ff */
[----:B------:R-:W0:Y:S08]  /*8db0*/  MUFU.EX2 R155, R155 ;  /* 0x0000009b009b7308 */ /* 0x000e300000000800 */
[----:B------:R-:W-:Y:S08]  /*8dc0*/  MUFU.EX2 R166, R166 ;  /* 0x000000a600a67308 */ /* 0x000ff00000000800 */
[----:B------:R2:W3:Y:S08]  /*8dd0*/  MUFU.EX2 R175, R152 ;  /* 0x0000009800af7308 */ /* 0x0004f00000000800 */
[----:B------:R-:W-:Y:S01]  /*8de0*/  MUFU.EX2 R153, R153 ;  /* 0x0000009900997308 */ /* 0x000fe20000000800 */
[----:B--2---:R-:W-:Y:S01]  /*8df0*/  FADD.FTZ R152, R196, R163 ;  /* 0x000000a3c4987221 */ /* 0x004fe20000010000 */
[----:B------:R-:W-:-:S03]  /*8e00*/  F2FP.F16.F32.PACK_AB R196, R9, R196 ;  /* 0x000000c409c4723e */ /* 0x000fc600000000ff */
[----:B------:R-:W-:-:S03]  /*8e10*/  FADD.FTZ R163, R9, R152 ;  /* 0x0000009809a37221 */ /* 0x000fc60000010000 */
[----:B------:R2:W4:Y:S01]  /*8e20*/  MUFU.EX2 R192, R14 ;  /* 0x0000000e00c07308 */ /* 0x0005220000000800 */
[----:B-1----:R-:W-:Y:S01]  /*8e30*/  FADD.FTZ R20, R198, R163 ;  /* 0x000000a3c6147221 */ /* 0x002fe20000010000 */
[----:B0-----:R-:W-:-:S03]  /*8e40*/  F2FP.F16.F32.PACK_AB R198, R155, R198 ;  /* 0x000000c69bc6723e */ /* 0x001fc600000000ff */
[----:B------:R-:W-:-:S03]  /*8e50*/  FADD.FTZ R20, R155, R20 ;  /* 0x000000149b147221 */ /* 0x000fc60000010000 */
[----:B------:R-:W0:Y:S01]  /*8e60*/  MUFU.EX2 R154, R154 ;  /* 0x0000009a009a7308 */ /* 0x000e220000000800 */
[----:B--2---:R-:W-:Y:S01]  /*8e70*/  FADD.FTZ R14, R162, R161 ;  /* 0x000000a1a20e7221 */ /* 0x004fe20000010000 */
[----:B---3--:R-:W-:-:S03]  /*8e80*/  FADD.FTZ R20, R175, R20 ;  /* 0x00000014af147221 */ /* 0x008fc60000010000 */
[----:B------:R-:W-:Y:S01]  /*8e90*/  FADD.FTZ R21, R199, R14 ;  /* 0x0000000ec7157221 */ /* 0x000fe20000010000 */
[C---:B------:R-:W-:Y:S02]  /*8ea0*/  F2FP.F16.F32.PACK_AB R199, R166.reuse, R199 ;  /* 0x000000c7a6c7723e */ /* 0x040fe400000000ff */
[----:B------:R1:W2:Y:S01]  /*8eb0*/  MUFU.EX2 R165, R214 ;  /* 0x000000d600a57308 */ /* 0x0002a20000000800 */
[----:B------:R-:W-:Y:S01]  /*8ec0*/  FADD.FTZ R14, R166, R21 ;  /* 0x00000015a60e7221 */ /* 0x000fe20000010000 */
[C---:B----4-:R-:W-:Y:S01]  /*8ed0*/  FADD.FTZ R20, R192.reuse, R20 ;  /* 0x00000014c0147221 */ /* 0x050fe20000010000 */
[----:B------:R-:W-:Y:S01]  /*8ee0*/  F2FP.F16.F32.PACK_AB R192, R192, R175 ;  /* 0x000000afc0c0723e */ /* 0x000fe200000000ff */
[----:B------:R-:W-:Y:S02]  /*8ef0*/  IMAD.MOV.U32 R21, RZ, RZ, R6 ;  /* 0x000000ffff157224 */ /* 0x000fe400078e0006 */
[----:B------:R-:W-:Y:S02]  /*8f00*/  FADD.FTZ R9, R153, R14 ;  /* 0x0000000e99097221 */ /* 0x000fe40000010000 */
[----:B------:R-:W3:Y:S02]  /*8f10*/  MUFU.EX2 R157, R157 ;  /* 0x0000009d009d7308 */ /* 0x000ee40000000800 */
[C---:B0-----:R-:W-:Y:S01]  /*8f20*/  FADD.FTZ R14, R154.reuse, R9 ;  /* 0x000000099a0e7221 */ /* 0x041fe20000010000 */
[----:B------:R-:W-:Y:S01]  /*8f30*/  F2FP.F16.F32.PACK_AB R193, R154, R153 ;  /* 0x000000999ac1723e */ /* 0x000fe200000000ff */
[----:B-1----:R-:W-:-:S04]  /*8f40*/  IMAD.MOV.U32 R214, RZ, RZ, R8 ;  /* 0x000000ffffd67224 */ /* 0x002fc800078e0008 */
[----:B------:R-:W0:Y:S01]  /*8f50*/  MUFU.EX2 R159, R159 ;  /* 0x0000009f009f7308 */ /* 0x000e220000000800 */
[----:B--2---:R-:W-:-:S07]  /*8f60*/  FADD.FTZ R20, R165, R20 ;  /* 0x00000014a5147221 */ /* 0x004fce0000010000 */
[----:B------:R-:W1:Y:S01]  /*8f70*/  MUFU.EX2 R158, R158 ;  /* 0x0000009e009e7308 */ /* 0x000e620000000800 */
[----:B---3--:R-:W-:Y:S01]  /*8f80*/  FADD.FTZ R9, R157, R14 ;  /* 0x0000000e9d097221 */ /* 0x008fe20000010000 */
[C---:B0-----:R-:W-:Y:S01]  /*8f90*/  FADD.FTZ R14, R159.reuse, R20 ;  /* 0x000000149f0e7221 */ /* 0x041fe20000010000 */
[----:B------:R-:W-:Y:S01]  /*8fa0*/  F2FP.F16.F32.PACK_AB R194, R159, R165 ;  /* 0x000000a59fc2723e */ /* 0x000fe200000000ff */
[----:B------:R-:W-:Y:S02]  /*8fb0*/  IMAD.MOV.U32 R20, RZ, RZ, R7 ;  /* 0x000000ffff147224 */ /* 0x000fe400078e0007 */
[C---:B-1----:R-:W-:Y:S01]  /*8fc0*/  FADD.FTZ R9, R158.reuse, R9 ;  /* 0x000000099e097221 */ /* 0x042fe20000010000 */
[----:B------:R-:W-:Y:S01]  /*8fd0*/  F2FP.F16.F32.PACK_AB R195, R158, R157 ;  /* 0x0000009d9ec3723e */ /* 0x000fe200000000ff */
[----:B------:R-:W-:Y:S06]  /*8fe0*/  @P3 BRA `(.L_x_2181) ;  /* 0xffffffbc00f43947 */ /* 0x000fec000383ffff */
.L_x_2172:
[----:B------:R-:W-:-:S13]  /*8ff0*/  ISETP.GE.AND P2, PT, R213, R22, PT ;  /* 0x00000016d500720c */ /* 0x000fda0003f46270 */
[----:B------:R-:W-:Y:S05]  /*9000*/  @!P2 BRA `(.L_x_2182) ;  /* 0x000000380074a947 */ /* 0x000fea0003800000 */
[----:B------:R-:W-:Y:S01]  /*9010*/  IMAD.MOV.U32 R15, RZ, RZ, R7 ;  /* 0x000000ffff0f7224 */ /* 0x000fe200078e0007 */
[----:B------:R-:W-:Y:S01]  /*9020*/  UMOV UR7, UR61 ;  /* 0x0000003d00077c82 */ /* 0x000fe20008000000 */
[----:B------:R-:W-:Y:S02]  /*9030*/  IMAD.MOV.U32 R19, RZ, RZ, R6 ;  /* 0x000000ffff137224 */ /* 0x000fe400078e0006 */
[----:B------:R-:W-:-:S07]  /*9040*/  IMAD.MOV.U32 R18, RZ, RZ, R8 ;  /* 0x000000ffff127224 */ /* 0x000fce00078e0008 */
.L_x_2191:
[----:B------:R-:W-:-:S04]  /*9050*/  UIADD3 UR61, UR7, 0x1, URZ ;  /* 0x00000001073d7890 */ /* 0x000fc8000fffe03f */
[----:B------:R-:W-:-:S04]  /*9060*/  UISETP.NE.AND UP0, UPT, UR61, 0x2, UPT ;  /* 0x000000023d00788c */ /* 0x000fc8000bf05270 */
[----:B------:R-:W-:Y:S02]  /*9070*/  USEL UR6, URZ, 0x1, UP0 ;  /* 0x000000013f067887 */ /* 0x000fe40008000000 */
[----:B------:R-:W-:-:S04]  /*9080*/  USEL UR61, UR61, URZ, UP0 ;  /* 0x0000003f3d3d7287 */ /* 0x000fc80008000000 */
[----:B------:R-:W-:Y:S01]  /*9090*/  LOP3.LUT R8, R18, UR6, RZ, 0x3c, !PT ;  /* 0x0000000612087c12 */ /* 0x000fe2000f8e3cff */
[----:B------:R-:W-:Y:S07]  /*90a0*/  @!P0 BRA `(.L_x_2183) ;  /* 0x0000000000048947 */ /* 0x000fee0003800000 */
[----:B------:R-:W-:Y:S01]  /*90b0*/  BPT.TRAP 0x1 ;  /* 0x000000040000795c */ /* 0x000fe20000300000 */
.L_x_2183:
[----:B------:R-:W-:Y:S02]  /*90c0*/  R2UR UR6, R16 ;  /* 0x00000000100672ca */ /* 0x000fe400000e0000 */
[----:B------:R-:W-:-:S11]  /*90d0*/  SHF.L.U32 R3, R8, 0x1f, RZ ;  /* 0x0000001f08037819 */ /* 0x000fd600000006ff */
[----:B------:R-:W-:-:S09]  /*90e0*/  ULEA UR60, UR61, UR6, 0x3 ;  /* 0x000000063d3c7291 */ /* 0x000fd2000f8e183f */
[----:B------:R0:W1:Y:S01]  /*90f0*/  SYNCS.PHASECHK.TRANS64.TRYWAIT P2, [UR60+0x38830], R3 ;  /* 0x03883003ff0075a7 */ /* 0x000062000804017c */
[----:B------:R-:W-:Y:S05]  /*9100*/  @!P0 BRA `(.L_x_2184) ;  /* 0x0000000000048947 */ /* 0x000fea0003800000 */
[----:B------:R-:W-:Y:S01]  /*9110*/  BPT.TRAP 0x1 ;  /* 0x000000040000795c */ /* 0x000fe20000300000 */
.L_x_2184:
[----:B-1----:R-:W-:Y:S05]  /*9120*/  @P2 BRA `(.L_x_2185) ;  /* 0x0000000000082947 */ /* 0x002fea0003800000 */
[----:B------:R-:W1:Y:S02]  /*9130*/  SYNCS.PHASECHK.TRANS64.TRYWAIT P2, [UR60+0x38830], R3 ;  /* 0x03883003ff0075a7 */ /* 0x000e64000804017c */
[----:B-1----:R-:W-:Y:S05]  /*9140*/  @!P2 BRA `(.L_x_2186) ;  /* 0x000000bc002ca947 */ /* 0x002fea0003800000 */
.L_x_2185:
        /* <DEDUP_REMOVED lines=35> */
[----:B------:R-:W-:Y:S01]  /*9380*/  R2UR UR14, R12 ;  /* 0x000000000c0e72ca */ /* 0x000fe200000e0000 */
[----:B------:R-:W-:Y:S01]  /*9390*/  UMOV UR54, UR10 ;  /* 0x0000000a00367c82 */ /* 0x000fe20008000000 */
[----:B------:R-:W-:Y:S01]  /*93a0*/  R2UR UR15, R13 ;  /* 0x000000000d0f72ca */ /* 0x000fe200000e0000 */
        /* <DEDUP_REMOVED lines=158> */
[----:B------:R-:W-:Y:S01]  /*9d90*/  R2UR UR52, R152 ;  /* 0x00000000983472ca */ /* 0x000fe200000e0000 */
[----:B------:R-:W-:Y:S01]  /*9da0*/  UIADD3 UR54, UR6, 0x784, URZ ;  /* 0x0000078406367890 */ /* 0x000fe2000fffe03f */
[----:B------:R-:W-:Y:S01]  /*9db0*/  R2UR UR53, R21 ;  /* 0x00000000153572ca */ /* 0x000fe200000e0000 */
[----:B------:R-:W-:Y:S01]  /*9dc0*/  UMOV UR55, 0x40000040 ;  /* 0x4000004000377882 */ /* 0x000fe20000000000 */
        /* <DEDUP_REMOVED lines=141> */
[----:B------:R-:W-:Y:S02]  /*a6a0*/  R2UR UR14, R10 ;  /* 0x000000000a0e72ca */ /* 0x000fe400000e0000 */
[----:B------:R-:W-:-:S11]  /*a6b0*/  R2UR UR15, R11 ;  /* 0x000000000b0f72ca */ /* 0x000fd600000e0000 */
[----:B------:R-:W-:Y:S02]  /*a6c0*/  UMOV UR56, UR14 ;  /* 0x0000000e00387c82 */ /* 0x000fe40008000000 */
[----:B------:R-:W-:Y:S01]  /*a6d0*/  UMOV UR57, UR15 ;  /* 0x0000000f00397c82 */ /* 0x000fe20008000000 */
        /* <DEDUP_REMOVED lines=306> */
.L_x_2187:
[----:B------:R-:W-:Y:S02]  /*ba00*/  R2UR UR6, R16 ;  /* 0x00000000100672ca */ /* 0x000fe400000e0000 */
[----:B------:R-:W-:-:S11]  /*ba10*/  SHF.L.U32 R0, R18, 0x1f, RZ ;  /* 0x0000001f12007819 */ /* 0x000fd600000006ff */
[----:B------:R-:W-:-:S09]  /*ba20*/  ULEA UR11, UR7, UR6, 0x3 ;  /* 0x00000006070b7291 */ /* 0x000fd2000f8e183f */
[----:B------:R0:W1:Y:S01]  /*ba30*/  SYNCS.PHASECHK.TRANS64.TRYWAIT P2, [UR11+0x38850], R0 ;  /* 0x03885000ff0075a7 */ /* 0x000062000804014b */
[----:B------:R-:W-:Y:S05]  /*ba40*/  @!P0 BRA `(.L_x_2188) ;  /* 0x0000000000048947 */ /* 0x000fea0003800000 */
[----:B------:R-:W-:Y:S01]  /*ba50*/  BPT.TRAP 0x1 ;  /* 0x000000040000795c */ /* 0x000fe20000300000 */
.L_x_2188:
[----:B-1----:R-:W-:Y:S05]  /*ba60*/  @P2 BRA `(.L_x_2189) ;  /* 0x0000000000082947 */ /* 0x002fea0003800000 */
[----:B------:R-:W1:Y:S02]  /*ba70*/  SYNCS.PHASECHK.TRANS64.TRYWAIT P2, [UR11+0x38850], R0 ;  /* 0x03885000ff0075a7 */ /* 0x000e64000804014b */
[----:B-1----:R-:W-:Y:S05]  /*ba80*/  @!P2 BRA `(.L_x_2190) ;  /* 0x0000009000f4a947 */ /* 0x002fea0003800000 */
.L_x_2189:
[----:B------:R-:W-:Y:S01]  /*ba90*/  R2UR UR6, R16 ;  /* 0x00000000100672ca */ /* 0x000fe200000e0000 */
[----:B------:R-:W-:Y:S01]  /*baa0*/  WARPGROUP.ARRIVE ;  /* 0x00000000000079c5 */ /* 0x000fe20000000000 */
[----:B------:R-:W-:Y:S01]  /*bab0*/  UMOV UR15, 0x40000040 ;  /* 0x40000040000f7882 */ /* 0x000fe20000000000 */
[----:B01----:R-:W-:Y:S02]  /*bac0*/  FMNMX.FTZ R0, R184, R19, !PT ;  /* 0x00000013b8007209 */ /* 0x003fe40007810000 */
[C---:B------:R-:W-:Y:S01]  /*bad0*/  ISETP.GT.AND P2, PT, R213.reuse, R22, PT ;  /* 0x00000016d500720c */ /* 0x040fe20003f44270 */
[----:B------:R-:W-:Y:S01]  /*bae0*/  VIADD R213, R213, 0xffffffff ;  /* 0xffffffffd5d57836 */ /* 0x000fe20000000000 */
[----:B------:R-:W-:-:S04]  /*baf0*/  FMNMX.FTZ R3, R185, R0, !PT ;  /* 0x00000000b9037209 */ /* 0x000fc80007810000 */
        /* <DEDUP_REMOVED lines=9> */
[----:B------:R-:W-:Y:S02]  /*bb90*/  UIMAD UR6, UR7, 0xa00, UR6 ;  /* 0x00000a00070678a4 */ /* 0x000fe4000f8e0206 */
[----:B------:R-:W-:Y:S01]  /*bba0*/  FMNMX.FTZ R3, R181, R0, !PT ;  /* 0x00000000b5037209 */ /* 0x000fe20007810000 */
[----:B------:R-:W-:Y:S01]  /*bbb0*/  UMOV UR7, 0x40000040 ;  /* 0x4000004000077882 */ /* 0x000fe20000000000 */
[----:B------:R-:W-:-:S02]  /*bbc0*/  UIADD3 UR10, UR6, 0x80, URZ ;  /* 0x00000080060a7890 */ /* 0x000fc4000fffe03f */
[----:B------:R-:W-:-:S03]  /*bbd0*/  FMNMX.FTZ R0, R168, R3, !PT ;  /* 0x00000003a8007209 */ /* 0x000fc60007810000 */
[----:B------:R-:W-:Y:S01]  /*bbe0*/  HGMMA.64x256x16.F32 R24, R208, gdesc[UR4].tnspB, R24, gsb0 ;  /* 0x43e00004d0187df0 */ /* 0x000fe20008000818 */
[----:B------:R-:W-:Y:S01]  /*bbf0*/  FMNMX.FTZ R3, R169, R0, !PT ;  /* 0x00000000a9037209 */ /* 0x000fe20007810000 */
[----:B------:R-:W-:Y:S01]  /*bc00*/  UMOV UR14, UR10 ;  /* 0x0000000a000e7c82 */ /* 0x000fe20008000000 */
[----:B------:R-:W-:Y:S02]  /*bc10*/  UIADD3 UR10, UR6, 0x100, URZ ;  /* 0x00000100060a7890 */ /* 0x000fe4000fffe03f */
        /* <DEDUP_REMOVED lines=12> */
[----:B------:R-:W0:Y:S02]  /*bce0*/  SHFL.BFLY PT, R3, R2, 0x2, 0x1f ;  /* 0x0c401f0002037f89 */ /* 0x000e2400000e0000 */
[----:B0-----:R-:W-:Y:S02]  /*bcf0*/  FMNMX.FTZ R20, R2, R3, !PT ;  /* 0x0000000302147209 */ /* 0x001fe40007810000 */
[----:B------:R-:W0:Y:S03]  /*bd00*/  LDC R3, c[0x0][0x988] ;  /* 0x00026200ff037b82 */ /* 0x000e260000000800 */
[----:B------:R-:W1:Y:S02]  /*bd10*/  SHFL.BFLY PT, R7, R20, 0x1, 0x1f ;  /* 0x0c201f0014077f89 */ /* 0x000e6400000e0000 */
[----:B-1----:R-:W-:Y:S02]  /*bd20*/  FMNMX.FTZ R6, R20, R7, !PT ;  /* 0x0000000714067209 */ /* 0x002fe40007810000 */
[----:B------:R-:W-:-:S03]  /*bd30*/  FMNMX.FTZ R7, R187, R0, !PT ;  /* 0x00000000bb077209 */ /* 0x000fc60007810000 */
[C---:B------:R-:W-:Y:S01]  /*bd40*/  FADD.FTZ R18, -R6.reuse, R19 ;  /* 0x0000001306127221 */ /* 0x040fe20000010100 */
[----:B0-----:R-:W-:-:S03]  /*bd50*/  FMUL.FTZ R2, R6, R3 ;  /* 0x0000000306027220 */ /* 0x001fc60000410000 */
[----:B------:R-:W-:Y:S01]  /*bd60*/  FMUL.FTZ R0, R18, R3 ;  /* 0x0000000312007220 */ /* 0x000fe20000410000 */
        /* <DEDUP_REMOVED lines=14> */
[----:B------:R-:W-:Y:S01]  /*be50*/  FFMA.FTZ R157, R157, R3, -R2 ;  /* 0x000000039d9d7223 */ /* 0x000fe20000010802 */
[----:B------:R-:W-:Y:S01]  /*be60*/  MUFU.EX2 R0, R0 ;  /* 0x0000000000007308 */ /* 0x000fe20000000800 */
[----:B------:R-:W-:-:S04]  /*be70*/  FMNMX.FTZ R18, R182, R7, !PT ;  /* 0x00000007b6127209 */ /* 0x000fc80007810000 */
[----:B------:R-:W-:-:S03]  /*be80*/  FMNMX.FTZ R7, R183, R18, !PT ;  /* 0x00000012b7077209 */ /* 0x000fc60007810000 */
        /* <DEDUP_REMOVED lines=18> */
[----:B------:R-:W-:Y:S02]  /*bfb0*/  MUFU.EX2 R161, R161 ;  /* 0x000000a100a17308 */ /* 0x000fe40000000800 */
[----:B------:R-:W0:Y:S06]  /*bfc0*/  SHFL.BFLY PT, R7, R18, 0x2, 0x1f ;  /* 0x0c401f0012077f89 */ /* 0x000e2c00000e0000 */
[----:B------:R-:W-:Y:S08]  /*bfd0*/  MUFU.EX2 R165, R165 ;  /* 0x000000a500a57308 */ /* 0x000ff00000000800 */
[----:B------:R-:W-:Y:S08]  /*bfe0*/  MUFU.EX2 R153, R153 ;  /* 0x0000009900997308 */ /* 0x000ff00000000800 */
[----:B------:R-:W-:Y:S01]  /*bff0*/  MUFU.EX2 R20, R20 ;  /* 0x0000001400147308 */ /* 0x000fe20000000800 */
[----:B------:R-:W-:-:S02]  /*c000*/  WARPGROUP.DEPBAR.LE gsb0, 0x0 ;  /* 0x00008000000079c5 */ /* 0x000fc40000010000 */
[----:B------:R-:W-:Y:S01]  /*c010*/  WARPGROUP.ARRIVE ;  /* 0x00000000000079c5 */ /* 0x000fe20000000000 */
[-CC-:B------:R-:W-:Y:S01]  /*c020*/  FFMA.FTZ R208, R185, R3.reuse, -R2.reuse ;  /* 0x00000003b9d07223 */ /* 0x180fe20000010802 */
[----:B------:R-:W-:-:S04]  /*c030*/  FFMA.FTZ R210, R188, R3, -R2 ;  /* 0x00000003bcd27223 */ /* 0x000fc80000010802 */
[----:B------:R-:W-:Y:S01]  /*c040*/  HGMMA.64x256x16.F32 R24, R204, gdesc[UR12].tnspB, R24, gsb0 ;  /* 0x43e0000ccc187df0 */ /* 0x000fe20008000818 */
[----:B------:R-:W-:Y:S01]  /*c050*/  UMOV UR14, UR10 ;  /* 0x0000000a000e7c82 */ /* 0x000fe20008000000 */
[----:B------:R-:W-:Y:S01]  /*c060*/  UMOV UR15, 0x40000040 ;  /* 0x40000040000f7882 */ /* 0x000fe20000000000 */
[----:B------:R-:W-:Y:S01]  /*c070*/  UIADD3 UR10, UR6, 0x180, URZ ;  /* 0x00000180060a7890 */ /* 0x000fe2000fffe03f */
[----:B------:R-:W-:Y:S01]  /*c080*/  MUFU.EX2 R208, R208 ;  /* 0x000000d000d07308 */ /* 0x000fe20000000800 */
[----:B------:R-:W-:-:S07]  /*c090*/  UIADD3 UR6, UR6, 0x200, URZ ;  /* 0x0000020006067890 */ /* 0x000fce000fffe03f */
[----:B------:R-:W-:Y:S01]  /*c0a0*/  MUFU.EX2 R210, R210 ;  /* 0x000000d200d27308 */ /* 0x000fe20000000800 */
[----:B------:R-:W-:Y:S02]  /*c0b0*/  WARPGROUP.DEPBAR.LE gsb0, 0x0 ;  /* 0x00008000000079c5 */ /* 0x000fe40000010000 */
[----:B------:R-:W-:Y:S01]  /*c0c0*/  WARPGROUP.ARRIVE ;  /* 0x00000000000079c5 */ /* 0x000fe20000000000 */
[-CC-:B------:R-:W-:Y:S01]  /*c0d0*/  FFMA.FTZ R204, R176, R3.reuse, -R2.reuse ;  /* 0x00000003b0cc7223 */ /* 0x180fe20000010802 */
[----:B------:R-:W-:-:S11]  /*c0e0*/  FFMA.FTZ R206, R180, R3, -R2 ;  /* 0x00000003b4ce7223 */ /* 0x000fd60000010802 */
[----:B------:R-:W-:Y:S01]  /*c0f0*/  HGMMA.64x256x16.F32 R24, R200, gdesc[UR12].tnspB, R24, gsb0 ;  /* 0x43e0000cc8187df0 */ /* 0x000fe20008000818 */
[----:B------:R-:W-:Y:S01]  /*c100*/  UMOV UR14, UR10 ;  /* 0x0000000a000e7c82 */ /* 0x000fe20008000000 */
[----:B------:R-:W-:Y:S01]  /*c110*/  UMOV UR15, 0x40000040 ;  /* 0x40000040000f7882 */ /* 0x000fe20000000000 */
[----:B------:R-:W-:Y:S08]  /*c120*/  MUFU.EX2 R204, R204 ;  /* 0x000000cc00cc7308 */ /* 0x000ff00000000800 */
[----:B------:R-:W-:Y:S01]  /*c130*/  MUFU.EX2 R206, R206 ;  /* 0x000000ce00ce7308 */ /* 0x000fe20000000800 */
[----:B------:R-:W-:-:S02]  /*c140*/  WARPGROUP.DEPBAR.LE gsb0, 0x0 ;  /* 0x00008000000079c5 */ /* 0x000fc40000010000 */
[----:B------:R-:W-:Y:S01]  /*c150*/  WARPGROUP.ARRIVE ;  /* 0x00000000000079c5 */ /* 0x000fe20000000000 */
[-CC-:B------:R-:W-:Y:S01]  /*c160*/  FFMA.FTZ R200, R168, R3.reuse, -R2.reuse ;  /* 0x00000003a8c87223 */ /* 0x180fe20000010802 */
[----:B------:R-:W-:-:S12]  /*c170*/  FFMA.FTZ R202, R172, R3, -R2 ;  /* 0x00000003acca7223 */ /* 0x000fd80000010802 */
[----:B------:R-:W-:Y:S01]  /*c180*/  HGMMA.64x256x16.F32 R24, R196, gdesc[UR12].tnspB, R24, gsb0 ;  /* 0x43e0000cc4187df0 */ /* 0x000fe20008000818 */
[----:B------:R-:W-:Y:S08]  /*c190*/  MUFU.EX2 R200, R200 ;  /* 0x000000c800c87308 */ /* 0x000ff00000000800 */
[----:B------:R-:W-:Y:S01]  /*c1a0*/  MUFU.EX2 R202, R202 ;  /* 0x000000ca00ca7308 */ /* 0x000fe20000000800 */
[----:B------:R-:W-:-:S02]  /*c1b0*/  WARPGROUP.DEPBAR.LE gsb0, 0x0 ;  /* 0x00008000000079c5 */ /* 0x000fc40000010000 */
[----:B------:R-:W-:Y:S01]  /*c1c0*/  WARPGROUP.ARRIVE ;  /* 0x00000000000079c5 */ /* 0x000fe20000000000 */
[--C-:B------:R-:W-:Y:S01]  /*c1d0*/  FFMA.FTZ R196, R160, R3, -R2.reuse ;  /* 0x00000003a0c47223 */ /* 0x100fe20000010802 */
[----:B0-----:R-:W-:Y:S01]  /*c1e0*/  FMNMX.FTZ R160, R18, R7, !PT ;  /* 0x0000000712a07209 */ /* 0x001fe20007810000 */
[-CC-:B------:R-:W-:Y:S01]  /*c1f0*/  FFMA.FTZ R198, R164, R3.reuse, -R2.reuse ;  /* 0x00000003a4c67223 */ /* 0x180fe20000010802 */
[----:B------:R-:W-:-:S12]  /*c200*/  FFMA.FTZ R18, R152, R3, -R2 ;  /* 0x0000000398127223 */ /* 0x000fd80000010802 */
[----:B------:R-:W-:Y:S01]  /*c210*/  HGMMA.64x256x16.F32 R24, R192, gdesc[UR4].tnspB, R24, gsb0 ;  /* 0x43e00004c0187df0 */ /* 0x000fe20008000818 */
[----:B------:R-:W0:Y:S01]  /*c220*/  SHFL.BFLY PT, R7, R160, 0x1, 0x1f ;  /* 0x0c201f00a0077f89 */ /* 0x000e2200000e0000 */
[----:B------:R-:W-:Y:S01]  /*c230*/  MUFU.EX2 R196, R196 ;  /* 0x000000c400c47308 */ /* 0x000fe20000000800 */
[----:B------:R-:W-:-:S07]  /*c240*/  UMOV UR7, UR61 ;  /* 0x0000003d00077c82 */ /* 0x000fce0008000000 */
[----:B------:R-:W-:Y:S08]  /*c250*/  MUFU.EX2 R198, R198 ;  /* 0x000000c600c67308 */ /* 0x000ff00000000800 */
[----:B------:R-:W-:Y:S01]  /*c260*/  MUFU.EX2 R18, R18 ;  /* 0x0000001200127308 */ /* 0x000fe20000000800 */
[----:B0-----:R-:W-:-:S05]  /*c270*/  FMNMX.FTZ R7, R160, R7, !PT ;  /* 0x00000007a0077209 */ /* 0x001fca0007810000 */
[C---:B------:R-:W-:Y:S01]  /*c280*/  FADD.FTZ R2, -R7.reuse, R15 ;  /* 0x0000000f07027221 */ /* 0x040fe20000010100 */
[-C--:B------:R-:W-:Y:S01]  /*c290*/  FMUL.FTZ R152, R7, R3.reuse ;  /* 0x0000000307987220 */ /* 0x080fe20000410000 */
[----:B------:R0:W-:Y:S02]  /*c2a0*/  MUFU.EX2 R15, R157 ;  /* 0x0000009d000f7308 */ /* 0x0001e40000000800 */
[-C--:B------:R-:W-:Y:S01]  /*c2b0*/  FMUL.FTZ R2, R2, R3.reuse ;  /* 0x0000000302027220 */ /* 0x080fe20000410000 */
[-CC-:B------:R-:W-:Y:S01]  /*c2c0*/  FFMA.FTZ R209, R186, R3.reuse, -R152.reuse ;  /* 0x00000003bad17223 */ /* 0x180fe20000010898 */
[-CC-:B------:R-:W-:Y:S01]  /*c2d0*/  FFMA.FTZ R156, R187, R3.reuse, -R152.reuse ;  /* 0x00000003bb9c7223 */ /* 0x180fe20000010898 */
[-CC-:B------:R-:W-:Y:S01]  /*c2e0*/  FFMA.FTZ R211, R190, R3.reuse, -R152.reuse ;  /* 0x00000003bed37223 */ /* 0x180fe20000010898 */
[-CC-:B------:R-:W-:Y:S01]  /*c2f0*/  FFMA.FTZ R160, R191, R3.reuse, -R152.reuse ;  /* 0x00000003bfa07223 */ /* 0x180fe20000010898 */
[----:B------:R-:W-:Y:S01]  /*c300*/  FFMA.FTZ R205, R178, R3, -R152 ;  /* 0x00000003b2cd7223 */ /* 0x000fe20000010898 */
[----:B------:R-:W-:Y:S01]  /*c310*/  MUFU.EX2 R2, R2 ;  /* 0x0000000200027308 */ /* 0x000fe20000000800 */
[----:B0-----:R-:W-:-:S02]  /*c320*/  IMAD.U32 R157, RZ, RZ, UR60 ;  /* 0x0000003cff9d7e24 */ /* 0x001fc4000f8e00ff */
[-CC-:B------:R-:W-:Y:S01]  /*c330*/  FFMA.FTZ R164, R179, R3.reuse, -R152.reuse ;  /* 0x00000003b3a47223 */ /* 0x180fe20000010898 */
[-CC-:B------:R-:W-:Y:S01]  /*c340*/  FFMA.FTZ R207, R182, R3.reuse, -R152.reuse ;  /* 0x00000003b6cf7223 */ /* 0x180fe20000010898 */
[-CC-:B------:R-:W-:Y:S01]  /*c350*/  FFMA.FTZ R197, R162, R3.reuse, -R152.reuse ;  /* 0x00000003a2c57223 */ /* 0x180fe20000010898 */
[-CC-:B------:R-:W-:Y:S01]  /*c360*/  FFMA.FTZ R168, R183, R3.reuse, -R152.reuse ;  /* 0x00000003b7a87223 */ /* 0x180fe20000010898 */
[----:B------:R-:W-:Y:S01]  /*c370*/  @!P1 IADD3 R157, R157, 0x38840, RZ ;  /* 0x000388409d9d9810 */ /* 0x000fe20007ffe0ff */
[-CC-:B------:R-:W-:Y:S01]  /*c380*/  FFMA.FTZ R203, R174, R3.reuse, -R152.reuse ;  /* 0x00000003aecb7223 */ /* 0x180fe20000010898 */
[----:B------:R-:W0:Y:S01]  /*c390*/  MUFU.EX2 R209, R209 ;  /* 0x000000d100d17308 */ /* 0x000e220000000800 */
[-CC-:B------:R-:W-:Y:S01]  /*c3a0*/  FFMA.FTZ R201, R170, R3.reuse, -R152.reuse ;  /* 0x00000003aac97223 */ /* 0x180fe20000010898 */
[----:B------:R-:W-:Y:S01]  /*c3b0*/  @!P1 PRMT R157, RZ, 0x654, R157 ;  /* 0x00000654ff9d9816 */ /* 0x000fe2000000009d */
[-CC-:B------:R-:W-:Y:S01]  /*c3c0*/  FFMA.FTZ R170, R171, R3.reuse, -R152.reuse ;  /* 0x00000003abaa7223 */ /* 0x180fe20000010898 */
[-CC-:B------:R-:W-:Y:S01]  /*c3d0*/  FFMA.FTZ R172, R175, R3.reuse, -R152.reuse ;  /* 0x00000003afac7223 */ /* 0x180fe20000010898 */
[-CC-:B------:R-:W-:Y:S01]  /*c3e0*/  FFMA.FTZ R166, R166, R3.reuse, -R152.reuse ;  /* 0x00000003a6a67223 */ /* 0x180fe20000010898 */
[-CC-:B------:R-:W-:Y:S01]  /*c3f0*/  FFMA.FTZ R167, R167, R3.reuse, -R152.reuse ;  /* 0x00000003a7a77223 */ /* 0x180fe20000010898 */
[-CC-:B------:R-:W-:Y:S01]  /*c400*/  FFMA.FTZ R154, R154, R3.reuse, -R152.reuse ;  /* 0x000000039a9a7223 */ /* 0x180fe20000010898 */
[----:B------:R-:W1:Y:S01]  /*c410*/  MUFU.EX2 R156, R156 ;  /* 0x0000009c009c7308 */ /* 0x000e620000000800 */
[-CC-:B------:R-:W-:Y:S01]  /*c420*/  FFMA.FTZ R155, R155, R3.reuse, -R152.reuse ;  /* 0x000000039b9b7223 */ /* 0x180fe20000010898 */
[----:B------:R-:W-:-:S06]  /*c430*/  FFMA.FTZ R158, R158, R3, -R152 ;  /* 0x000000039e9e7223 */ /* 0x000fcc0000010898 */
[----:B------:R-:W2:Y:S01]  /*c440*/  MUFU.EX2 R211, R211 ;  /* 0x000000d300d37308 */ /* 0x000ea20000000800 */
[----:B0-----:R-:W-:-:S07]  /*c450*/  FFMA.FTZ R9, R2, R9, R209 ;  /* 0x0000000902097223 */ /* 0x001fce00000100d1 */
        /* <DEDUP_REMOVED lines=25> */
[----:B------:R-:W-:Y:S01]  /*c5f0*/  MUFU.EX2 R176, R166 ;  /* 0x000000a600b07308 */ /* 0x000fe20000000800 */
[C---:B--2---:R-:W-:Y:S01]  /*c600*/  FADD.FTZ R156, R172.reuse, R9 ;  /* 0x00000009ac9c7221 */ /* 0x044fe20000010000 */
[----:B------:R-:W-:-:S06]  /*c610*/  F2FP.F16.F32.PACK_AB R203, R172, R203 ;  /* 0x000000cbaccb723e */ /* 0x000fcc00000000ff */
[----:B------:R-:W1:Y:S01]  /*c620*/  MUFU.EX2 R167, R167 ;  /* 0x000000a700a77308 */ /* 0x000e620000000800 */
[----:B0-----:R-:W-:-:S07]  /*c630*/  FADD.FTZ R9, R197, R156 ;  /* 0x0000009cc5097221 */ /* 0x001fce0000010000 */
[----:B------:R-:W-:Y:S08]  /*c640*/  MUFU.EX2 R155, R155 ;  /* 0x0000009b009b7308 */ /* 0x000ff00000000800 */
[----:B------:R-:W-:Y:S01]  /*c650*/  MUFU.EX2 R158, R158 ;  /* 0x0000009e009e7308 */ /* 0x000fe20000000800 */
[----:B-1----:R-:W-:Y:S01]  /*c660*/  F2FP.F16.F32.PACK_AB R199, R167, R176 ;  /* 0x000000b0a7c7723e */ /* 0x002fe200000000ff */
[----:B------:R-:W-:-:S02]  /*c670*/  WARPGROUP.DEPBAR.LE gsb0, 0x0 ;  /* 0x00008000000079c5 */ /* 0x000fc40000010000 */
[----:B------:R0:W-:Y:S01]  /*c680*/  @!P1 SYNCS.ARRIVE.TRANS64.RED.A1T0 RZ, [R157+URZ], RZ ;  /* 0x000000ff9dff99a7 */ /* 0x0001e2000810043f */
[----:B------:R-:W-:Y:S02]  /*c690*/  F2FP.F16.F32.PACK_AB R192, R153, R18 ;  /* 0x0000001299c0723e */ /* 0x000fe400000000ff */
[----:B------:R-:W-:Y:S01]  /*c6a0*/  F2FP.F16.F32.PACK_AB R194, R15, R20 ;  /* 0x000000140fc2723e */ /* 0x000fe200000000ff */
[----:B0-----:R-:W-:Y:S01]  /*c6b0*/  FFMA.FTZ R157, R0, R14, R19 ;  /* 0x0000000e009d7223 */ /* 0x001fe20000010013 */
[----:B------:R-:W-:-:S03]  /*c6c0*/  IMAD.U32 R14, RZ, RZ, UR11 ;  /* 0x0000000bff0e7e24 */ /* 0x000fc6000f8e00ff */
[----:B------:R-:W-:Y:S01]  /*c6d0*/  FADD.FTZ R157, R208, R157 ;  /* 0x0000009dd09d7221 */ /* 0x000fe20000010000 */
[----:B------:R-:W-:Y:S01]  /*c6e0*/  @!P1 VIADD R14, R14, 0x38860 ;  /* 0x000388600e0e9836 */ /* 0x000fe20000000000 */
[----:B------:R-:W-:Y:S02]  /*c6f0*/  F2FP.F16.F32.PACK_AB R208, R208, R19 ;  /* 0x00000013d0d0723e */ /* 0x000fe400000000ff */
[----:B------:R-:W-:Y:S01]  /*c700*/  FADD.FTZ R174, R210, R157 ;  /* 0x0000009dd2ae7221 */ /* 0x000fe20000010000 */
[C---:B------:R-:W-:Y:S02]  /*c710*/  F2FP.F16.F32.PACK_AB R210, R21.reuse, R210 ;  /* 0x000000d215d2723e */ /* 0x040fe400000000ff */
[----:B------:R-:W-:Y:S01]  /*c720*/  @!P1 PRMT R171, RZ, 0x654, R14 ;  /* 0x00000654ffab9816 */ /* 0x000fe2000000000e */
[----:B------:R-:W-:Y:S01]  /*c730*/  FADD.FTZ R157, R21, R174 ;  /* 0x000000ae159d7221 */ /* 0x000fe20000010000 */
[-CC-:B------:R-:W-:Y:S01]  /*c740*/  FFMA.FTZ R14, R163, R3.reuse, -R152.reuse ;  /* 0x00000003a30e7223 */ /* 0x180fe20000010898 */
[----:B------:R-:W-:Y:S01]  /*c750*/  FFMA.FTZ R152, R159, R3, -R152 ;  /* 0x000000039f987223 */ /* 0x000fe20000010898 */
[----:B------:R0:W-:Y:S01]  /*c760*/  @!P1 SYNCS.ARRIVE.TRANS64.RED.A1T0 RZ, [R171+URZ], RZ ;  /* 0x000000ffabff99a7 */ /* 0x0001e2000810043f */
[----:B------:R-:W-:Y:S01]  /*c770*/  FADD.FTZ R174, R204, R157 ;  /* 0x0000009dccae7221 */ /* 0x000fe20000010000 */
[----:B------:R-:W-:-:S02]  /*c780*/  F2FP.F16.F32.PACK_AB R204, R177, R204 ;  /* 0x000000ccb1cc723e */ /* 0x000fc400000000ff */
[----:B------:R-:W1:Y:S01]  /*c790*/  MUFU.EX2 R14, R14 ;  /* 0x0000000e000e7308 */ /* 0x000e620000000800 */
[----:B------:R-:W-:-:S04]  /*c7a0*/  FADD.FTZ R157, R177, R174 ;  /* 0x000000aeb19d7221 */ /* 0x000fc80000010000 */
[----:B------:R-:W-:Y:S01]  /*c7b0*/  FADD.FTZ R174, R206, R157 ;  /* 0x0000009dceae7221 */ /* 0x000fe20000010000 */
[C---:B------:R-:W-:Y:S02]  /*c7c0*/  F2FP.F16.F32.PACK_AB R206, R181.reuse, R206 ;  /* 0x000000ceb5ce723e */ /* 0x040fe400000000ff */
[----:B------:R-:W2:Y:S01]  /*c7d0*/  MUFU.EX2 R152, R152 ;  /* 0x0000009800987308 */ /* 0x000ea20000000800 */
[----:B------:R-:W-:-:S04]  /*c7e0*/  FADD.FTZ R157, R181, R174 ;  /* 0x000000aeb59d7221 */ /* 0x000fc80000010000 */
[----:B------:R-:W-:Y:S01]  /*c7f0*/  FADD.FTZ R174, R200, R157 ;  /* 0x0000009dc8ae7221 */ /* 0x000fe20000010000 */
[----:B------:R-:W-:-:S03]  /*c800*/  F2FP.F16.F32.PACK_AB R200, R169, R200 ;  /* 0x000000c8a9c8723e */ /* 0x000fc600000000ff */
[----:B------:R-:W-:Y:S01]  /*c810*/  FADD.FTZ R19, R169, R174 ;  /* 0x000000aea9137221 */ /* 0x000fe20000010000 */
[C---:B-1----:R-:W-:Y:S01]  /*c820*/  FADD.FTZ R9, R14.reuse, R9 ;  /* 0x000000090e097221 */ /* 0x042fe20000010000 */
[----:B------:R-:W1:Y:S01]  /*c830*/  MUFU.EX2 R174, R154 ;  /* 0x0000009a00ae7308 */ /* 0x000e620000000800 */
[----:B------:R-:W-:Y:S01]  /*c840*/  F2FP.F16.F32.PACK_AB R197, R14, R197 ;  /* 0x000000c50ec5723e */ /* 0x000fe200000000ff */
[----:B------:R-:W-:Y:S01]  /*c850*/  FADD.FTZ R166, R202, R19 ;  /* 0x00000013caa67221 */ /* 0x000fe20000010000 */
[----:B------:R-:W-:Y:S01]  /*c860*/  FADD.FTZ R9, R176, R9 ;  /* 0x00000009b0097221 */ /* 0x000fe20000010000 */
[C---:B------:R-:W-:Y:S02]  /*c870*/  F2FP.F16.F32.PACK_AB R202, R173.reuse, R202 ;  /* 0x000000caadca723e */ /* 0x040fe400000000ff */
[----:B------:R-:W-:Y:S01]  /*c880*/  FADD.FTZ R19, R173, R166 ;  /* 0x000000a6ad137221 */ /* 0x000fe20000010000 */
[----:B------:R-:W-:Y:S01]  /*c890*/  FADD.FTZ R9, R167, R9 ;  /* 0x00000009a7097221 */ /* 0x000fe20000010000 */
[----:B--2---:R-:W-:-:S02]  /*c8a0*/  F2FP.F16.F32.PACK_AB R195, R152, R158 ;  /* 0x0000009e98c3723e */ /* 0x004fc400000000ff */
[----:B------:R-:W-:Y:S01]  /*c8b0*/  FADD.FTZ R160, R196, R19 ;  /* 0x00000013c4a07221 */ /* 0x000fe20000010000 */
[----:B------:R-:W-:-:S03]  /*c8c0*/  F2FP.F16.F32.PACK_AB R196, R161, R196 ;  /* 0x000000c4a1c4723e */ /* 0x000fc600000000ff */
[----:B------:R-:W-:Y:S01]  /*c8d0*/  FADD.FTZ R19, R161, R160 ;  /* 0x000000a0a1137221 */ /* 0x000fe20000010000 */
[----:B-1----:R-:W-:-:S03]  /*c8e0*/  FADD.FTZ R9, R174, R9 ;  /* 0x00000009ae097221 */ /* 0x002fc60000010000 */
[----:B------:R-:W-:Y:S01]  /*c8f0*/  FADD.FTZ R154, R198, R19 ;  /* 0x00000013c69a7221 */ /* 0x000fe20000010000 */
[----:B------:R-:W-:Y:S01]  /*c900*/  F2FP.F16.F32.PACK_AB R198, R165, R198 ;  /* 0x000000c6a5c6723e */ /* 0x000fe200000000ff */
[----:B------:R-:W-:Y:S02]  /*c910*/  FADD.FTZ R9, R155, R9 ;  /* 0x000000099b097221 */ /* 0x000fe40000010000 */
[----:B------:R-:W-:Y:S01]  /*c920*/  FADD.FTZ R19, R165, R154 ;  /* 0x0000009aa5137221 */ /* 0x000fe20000010000 */
[----:B------:R-:W-:Y:S01]  /*c930*/  F2FP.F16.F32.PACK_AB R193, R155, R174 ;  /* 0x000000ae9bc1723e */ /* 0x000fe200000000ff */
[----:B------:R-:W-:Y:S02]  /*c940*/  FADD.FTZ R9, R158, R9 ;  /* 0x000000099e097221 */ /* 0x000fe40000010000 */
[----:B------:R-:W-:Y:S01]  /*c950*/  FADD.FTZ R154, R18, R19 ;  /* 0x00000013129a7221 */ /* 0x000fe20000010000 */
[----:B------:R-:W-:Y:S02]  /*c960*/  IMAD.MOV.U32 R18, RZ, RZ, R8 ;  /* 0x000000ffff127224 */ /* 0x000fe400078e0008 */
[----:B------:R-:W-:Y:S01]  /*c970*/  FADD.FTZ R9, R152, R9 ;  /* 0x0000000998097221 */ /* 0x000fe20000010000 */
[----:B------:R-:W-:-:S04]  /*c980*/  FADD.FTZ R19, R153, R154 ;  /* 0x0000009a99137221 */ /* 0x000fc80000010000 */
[----:B------:R-:W-:Y:S01]  /*c990*/  FADD.FTZ R14, R20, R19 ;  /* 0x00000013140e7221 */ /* 0x000fe20000010000 */
[----:B------:R-:W-:-:S03]  /*c9a0*/  IMAD.MOV.U32 R19, RZ, RZ, R6 ;  /* 0x000000ffff137224 */ /* 0x000fc600078e0006 */
[----:B------:R-:W-:Y:S01]  /*c9b0*/  FADD.FTZ R14, R15, R14 ;  /* 0x0000000e0f0e7221 */ /* 0x000fe20000010000 */
[----:B------:R-:W-:Y:S01]  /*c9c0*/  IMAD.MOV.U32 R15, RZ, RZ, R7 ;  /* 0x000000ffff0f7224 */ /* 0x000fe200078e0007 */
[----:B0-----:R-:W-:Y:S06]  /*c9d0*/  @P2 BRA `(.L_x_2191) ;  /* 0xffffffc4009c2947 */ /* 0x001fec000383ffff */
.L_x_2182:
        /* <DEDUP_REMOVED lines=131> */
.L_x_2192:
[----:B------:R-:W-:Y:S02]  /*d210*/  R2UR UR4, R16 ;  /* 0x00000000100472ca */ /* 0x000fe400000e0000 */
[----:B------:R-:W-:-:S11]  /*d220*/  SHF.L.U32 R8, R8, 0x1f, RZ ;  /* 0x0000001f08087819 */ /* 0x000fd600000006ff */
[----:B------:R-:W-:-:S09]  /*d230*/  ULEA UR5, UR61, UR4, 0x3 ;  /* 0x000000043d057291 */ /* 0x000fd2000f8e183f */
[----:B------:R0:W1:Y:S01]  /*d240*/  SYNCS.PHASECHK.TRANS64.TRYWAIT P2, [UR5+0x38850], R8 ;  /* 0x03885008ff0075a7 */ /* 0x0000620008040145 */
[----:B------:R-:W-:Y:S05]  /*d250*/  @!P0 BRA `(.L_x_2193) ;  /* 0x0000000000048947 */ /* 0x000fea0003800000 */
[----:B------:R-:W-:Y:S01]  /*d260*/  BPT.TRAP 0x1 ;  /* 0x000000040000795c */ /* 0x000fe20000300000 */
.L_x_2193:
[----:B-1----:R-:W-:Y:S05]  /*d270*/  @P2 BRA `(.L_x_2194) ;  /* 0x0000000000082947 */ /* 0x002fea0003800000 */
[----:B------:R-:W1:Y:S02]  /*d280*/  SYNCS.PHASECHK.TRANS64.TRYWAIT P0, [UR5+0x38850], R8 ;  /* 0x03885008ff0075a7 */ /* 0x000e640008000145 */
[----:B-1----:R-:W-:Y:S05]  /*d290*/  @!P0 BRA `(.L_x_2195) ;  /* 0x0000007c00088947 */ /* 0x002fea0003800000 */
.L_x_2194:
[----:B------:R-:W-:Y:S01]  /*d2a0*/  R2UR UR4, R16 ;  /* 0x00000000100472ca */ /* 0x000fe200000e0000 */
[----:B------:R-:W-:Y:S01]  /*d2b0*/  WARPGROUP.ARRIVE ;  /* 0x00000000000079c5 */ /* 0x000fe20000000000 */
[----:B------:R-:W-:Y:S01]  /*d2c0*/  UMOV UR7, 0x40000040 ;  /* 0x4000004000077882 */ /* 0x000fe20000000000 */
[----:B-1----:R-:W1:Y:S01]  /*d2d0*/  SHFL.BFLY PT, R5, R14, 0x2, 0x1f ;  /* 0x0c401f000e057f89 */ /* 0x002e6200000e0000 */
[----:B0-----:R-:W-:Y:S02]  /*d2e0*/  IMAD.MOV.U32 R8, RZ, RZ, RZ ;  /* 0x000000ffff087224 */ /* 0x001fe400078e00ff */
[----:B------:R-:W-:Y:S01]  /*d2f0*/  IMAD.MOV.U32 R4, RZ, RZ, RZ ;  /* 0x000000ffff047224 */ /* 0x000fe200078e00ff */
[----:B------:R-:W0:Y:S06]  /*d300*/  SHFL.BFLY PT, R0, R9, 0x2, 0x1f ;  /* 0x0c401f0009007f89 */ /* 0x000e2c00000e0000 */
[----:B------:R-:W-:-:S04]  /*d310*/  UIADD3 UR4, UR4, 0x400, URZ ;  /* 0x0000040004047890 */ /* 0x000fc8000fffe03f */
[----:B------:R-:W-:-:S04]  /*d320*/  USHF.R.U32.HI UR4, URZ, 0x4, UR4 ;  /* 0x000000043f047899 */ /* 0x000fc80008011604 */
[----:B------:R-:W-:-:S04]  /*d330*/  ULOP3.LUT UR4, UR4, 0x3fff, URZ, 0xc0, !UPT ;  /* 0x00003fff04047892 */ /* 0x000fc8000f8ec03f */
[----:B------:R-:W-:Y:S01]  /*d340*/  ULOP3.LUT UR4, UR4, 0x2800000, URZ, 0xfc, !UPT ;  /* 0x0280000004047892 */ /* 0x000fe2000f8efc3f */
[----:B-1----:R-:W-:-:S03]  /*d350*/  FADD.FTZ R5, R5, R14 ;  /* 0x0000000e05057221 */ /* 0x002fc60000010000 */
[----:B------:R-:W-:Y:S01]  /*d360*/  UIMAD UR4, UR61, 0xa00, UR4 ;  /* 0x00000a003d0478a4 */ /* 0x000fe2000f8e0204 */
[----:B0-----:R-:W-:Y:S01]  /*d370*/  FADD.FTZ R2, R0, R9 ;  /* 0x0000000900027221 */ /* 0x001fe20000010000 */
[----:B------:R-:W-:Y:S01]  /*d380*/  IMAD.U32 R9, RZ, RZ, UR5 ;  /* 0x00000005ff097e24 */ /* 0x000fe2000f8e00ff */
[----:B------:R-:W0:Y:S04]  /*d390*/  SHFL.BFLY PT, R0, R5, 0x1, 0x1f ;  /* 0x0c201f0005007f89 */ /* 0x000e2800000e0000 */
[----:B------:R-:W-:Y:S01]  /*d3a0*/  UMOV UR6, UR4 ;  /* 0x0000000400067c82 */ /* 0x000fe20008000000 */
[----:B------:R-:W1:Y:S01]  /*d3b0*/  SHFL.BFLY PT, R11, R2, 0x1, 0x1f ;  /* 0x0c201f00020b7f89 */ /* 0x000e6200000e0000 */
[----:B------:R-:W-:Y:S01]  /*d3c0*/  HGMMA.64x256x16.F32 R24, R208, gdesc[UR4].tnspB, R24, gsb0 ;  /* 0x43e00004d0187df0 */ /* 0x000fe20008000818 */
[----:B------:R-:W-:Y:S01]  /*d3d0*/  UIADD3 UR6, UR4, 0x80, URZ ;  /* 0x0000008004067890 */ /* 0x000fe2000fffe03f */
[----:B------:R-:W-:Y:S01]  /*d3e0*/  @!P1 VIADD R9, R9, 0x38860 ;  /* 0x0003886009099836 */ /* 0x000fe20000000000 */
[----:B------:R-:W-:-:S04]  /*d3f0*/  UMOV UR7, 0x40000040 ;  /* 0x4000004000077882 */ /* 0x000fc80000000000 */
[----:B------:R-:W-:Y:S01]  /*d400*/  @!P1 PRMT R9, RZ, 0x654, R9 ;  /* 0x00000654ff099816 */ /* 0x000fe20000000009 */
[----:B0-----:R-:W-:Y:S01]  /*d410*/  FADD.FTZ R13, R5, R0 ;  /* 0x00000000050d7221 */ /* 0x001fe20000010000 */
[----:B------:R-:W-:Y:S02]  /*d420*/  IMAD.MOV.U32 R0, RZ, RZ, -0x800000 ;  /* 0xff800000ff007424 */ /* 0x000fe400078e00ff */
[----:B-1----:R-:W-:Y:S02]  /*d430*/  FADD.FTZ R15, R2, R11 ;  /* 0x0000000b020f7221 */ /* 0x002fe40000010000 */
[----:B------:R-:W-:Y:S01]  /*d440*/  FSETP.NE.FTZ.AND P0, PT, R13, RZ, PT ;  /* 0x000000ff0d00720b */ /* 0x000fe20003f15000 */
[----:B------:R-:W-:Y:S02]  /*d450*/  IMAD.MOV.U32 R2, RZ, RZ, -0x800000 ;  /* 0xff800000ff027424 */ /* 0x000fe400078e00ff */
[----:B------:R-:W-:-:S10]  /*d460*/  FSETP.NE.FTZ.AND P2, PT, R15, RZ, PT ;  /* 0x000000ff0f00720b */ /* 0x000fd40003f55000 */
[----:B------:R-:W0:Y:S01]  /*d470*/  @P0 MUFU.LG2 R10, R13 ;  /* 0x0000000d000a0308 */ /* 0x000e220000000c00 */
[C---:B------:R-:W-:Y:S02]  /*d480*/  @P0 FMUL.FTZ R5, R3.reuse, 0.69314718246459960938 ;  /* 0x3f31721803050820 */ /* 0x040fe40000410000 */
[----:B------:R-:W-:-:S05]  /*d490*/  @P2 FMUL.FTZ R3, R3, 0.69314718246459960938 ;  /* 0x3f31721803032820 */ /* 0x000fca0000410000 */
[----:B------:R-:W1:Y:S08]  /*d4a0*/  @P2 MUFU.LG2 R11, R15 ;  /* 0x0000000f000b2308 */ /* 0x000e700000000c00 */
[----:B------:R-:W2:Y:S01]  /*d4b0*/  @P0 MUFU.RCP R8, R13 ;  /* 0x0000000d00080308 */ /* 0x000ea20000001000 */
        /* <DEDUP_REMOVED lines=158> */
.L_x_2165:
[----:B------:R-:W-:Y:S05]  /*dea0*/  @P0 BRA `(.L_x_2196) ;  /* 0x0000002000440947 */ /* 0x000fea0003800000 */
[----:B------:R-:W0:Y:S01]  /*deb0*/  S2R R3, SR_TID.X ;  /* 0x0000000000037919 */ /* 0x000e220000002100 */
[----:B------:R-:W1:Y:S01]  /*dec0*/  LDC R8, c[0x0][0xbe8] ;  /* 0x0002fa00ff087b82 */ /* 0x000e620000000800 */
[----:B------:R-:W-:Y:S01]  /*ded0*/  ULDC.64 UR4, c[0x0][0xbd0] ;  /* 0x0002f40000047ab9 */ /* 0x000fe20000000a00 */
[----:B------:R-:W-:Y:S01]  /*dee0*/  ULDC.64 UR6, c[0x0][0xb38] ;  /* 0x0002ce0000067ab9 */ /* 0x000fe20000000a00 */
[----:B------:R-:W-:Y:S01]  /*def0*/  ULDC.64 UR10, c[0x0][0x208] ;  /* 0x00008200000a7ab9 */ /* 0x000fe20000000a00 */
[----:B------:R-:W-:Y:S04]  /*df00*/  BSSY B0, `(.L_x_2197) ;  /* 0x0000145000007945 */ /* 0x000fe80003800000 */
[----:B------:R-:W2:Y:S08]  /*df10*/  S2UR UR9, SR_CTAID.Z ;  /* 0x00000000000979c3 */ /* 0x000eb00000002700 */
[----:B------:R-:W3:Y:S08]  /*df20*/  LDC.64 R20, c[0x0][0xbd8] ;  /* 0x0002f600ff147b82 */ /* 0x000ef00000000a00 */
[----:B------:R-:W-:Y:S01]  /*df30*/  BAR.SYNC.DEFER_BLOCKING 0x1, 0x100 ;  /* 0x0044000000007b1d */ /* 0x000fe20000010000 */
[----:B-1----:R-:W-:-:S07]  /*df40*/  ISETP.NE.AND P0, PT, R8, 0x1, PT ;  /* 0x000000010800780c */ /* 0x002fce0003f05270 */
[----:B------:R-:W1:Y:S01]  /*df50*/  S2UR UR8, SR_CTAID.Y ;  /* 0x00000000000879c3 */ /* 0x000e620000002600 */
[----:B0-----:R-:W-:-:S07]  /*df60*/  VIADD R4, R3, 0xffffff80 ;  /* 0xffffff8003047836 */ /* 0x001fce0000000000 */
[----:B------:R-:W1:Y:S01]  /*df70*/  LDC R22, c[0x0][0xc50] ;  /* 0x00031400ff167b82 */ /* 0x000e620000000800 */
[----:B------:R-:W-:-:S04]  /*df80*/  SHF.R.S32.HI R5, RZ, 0x1f, R4 ;  /* 0x0000001fff057819 */ /* 0x000fc80000011404 */
[----:B------:R-:W-:-:S03]  /*df90*/  LEA.HI R6, R5, R4, RZ, 0x7 ;  /* 0x0000000405067211 */ /* 0x000fc600078f38ff */
[----:B------:R-:W0:Y:S01]  /*dfa0*/  @P0 LDC R18, c[0x0][0xbec] ;  /* 0x0002fb00ff120b82 */ /* 0x000e220000000800 */
[----:B------:R-:W-:Y:S02]  /*dfb0*/  LEA.HI R5, R5, R4, RZ, 0x2 ;  /* 0x0000000405057211 */ /* 0x000fe400078f10ff */
[----:B------:R-:W-:Y:S02]  /*dfc0*/  LOP3.LUT R3, R6, 0xffffff80, RZ, 0xc0, !PT ;  /* 0xffffff8006037812 */ /* 0x000fe400078ec0ff */
[----:B------:R-:W-:Y:S02]  /*dfd0*/  LOP3.LUT R5, R5, 0xfffffffc, RZ, 0xc0, !PT ;  /* 0xfffffffc05057812 */ /* 0x000fe400078ec0ff */
[----:B------:R-:W-:Y:S01]  /*dfe0*/  SHF.R.S32.HI R7, RZ, 0x7, R6 ;  /* 0x00000007ff077819 */ /* 0x000fe20000011406 */
[C---:B------:R-:W-:Y:S01]  /*dff0*/  IMAD.IADD R3, R4.reuse, 0x1, -R3 ;  /* 0x0000000104037824 */ /* 0x040fe200078e0a03 */
[----:B------:R-:W4:Y:S01]  /*e000*/  LDC.64 R152, c[0x0][0xb40] ;  /* 0x0002d000ff987b82 */ /* 0x000f220000000a00 */
[----:B------:R-:W-:Y:S01]  /*e010*/  IMAD.IADD R11, R4, 0x1, -R5 ;  /* 0x00000001040b7824 */ /* 0x000fe200078e0a05 */
[----:B------:R-:W-:-:S02]  /*e020*/  LEA.HI R4, R6, R7, RZ, 0x1 ;  /* 0x0000000706047211 */ /* 0x000fc400078f08ff */
[----:B------:R-:W-:Y:S02]  /*e030*/  SHF.R.S32.HI R12, RZ, 0x1f, R3 ;  /* 0x0000001fff0c7819 */ /* 0x000fe40000011403 */
[----:B------:R-:W-:Y:S02]  /*e040*/  LEA.HI R6, R11, R11, RZ, 0x1 ;  /* 0x0000000b0b067211 */ /* 0x000fe400078f08ff */
[CC--:B------:R-:W-:Y:S01]  /*e050*/  LEA.HI R10, R12.reuse, R3.reuse, RZ, 0x2 ;  /* 0x000000030c0a7211 */ /* 0x0c0fe200078f10ff */
[----:B------:R-:W5:Y:S01]  /*e060*/  @P0 LDC R17, c[0x0][0xbf0] ;  /* 0x0002fc00ff110b82 */ /* 0x000f620000000800 */
[----:B------:R-:W-:Y:S02]  /*e070*/  LEA.HI R12, R12, R3, RZ, 0x5 ;  /* 0x000000030c0c7211 */ /* 0x000fe400078f28ff */
[--C-:B------:R-:W-:Y:S02]  /*e080*/  SHF.R.S32.HI R9, RZ, 0x2, R10.reuse ;  /* 0x00000002ff097819 */ /* 0x100fe4000001140a */
[----:B------:R-:W-:-:S02]  /*e090*/  SHF.R.S32.HI R14, RZ, 0x1f, R10 ;  /* 0x0000001fff0e7819 */ /* 0x000fc4000001140a */
[----:B------:R-:W-:Y:S01]  /*e0a0*/  SHF.R.S32.HI R12, RZ, 0x5, R12 ;  /* 0x00000005ff0c7819 */ /* 0x000fe2000001140c */
[----:B------:R-:W5:Y:S01]  /*e0b0*/  @P0 LDC R154, c[0x0][0xbec] ;  /* 0x0002fb00ff9a0b82 */ /* 0x000f620000000800 */
[----:B------:R-:W-:Y:S02]  /*e0c0*/  LEA.HI R14, R14, R9, RZ, 0x3 ;  /* 0x000000090e0e7211 */ /* 0x000fe400078f18ff */
[----:B------:R-:W-:Y:S02]  /*e0d0*/  LOP3.LUT R4, R4, 0x3fffffe, RZ, 0xc0, !PT ;  /* 0x03fffffe04047812 */ /* 0x000fe400078ec0ff */
[----:B------:R-:W-:Y:S02]  /*e0e0*/  LOP3.LUT R14, R14, 0xfffffff8, RZ, 0xc0, !PT ;  /* 0xfffffff80e0e7812 */ /* 0x000fe400078ec0ff */
[----:B------:R-:W-:Y:S01]  /*e0f0*/  LOP3.LUT R6, R6, 0x1ffffffe, RZ, 0xc0, !PT ;  /* 0x1ffffffe06067812 */ /* 0x000fe200078ec0ff */
[----:B------:R-:W-:Y:S01]  /*e100*/  IMAD.IADD R4, R7, 0x1, -R4 ;  /* 0x0000000107047824 */ /* 0x000fe200078e0a04 */
[----:B------:R-:W-:Y:S01]  /*e110*/  IADD3 R5, R9, -R14, RZ ;  /* 0x8000000e09057210 */ /* 0x000fe20007ffe0ff */
[----:B------:R-:W5:Y:S01]  /*e120*/  @P0 LDC R19, c[0x0][0xbf0] ;  /* 0x0002fc00ff130b82 */ /* 0x000f620000000800 */
[----:B------:R-:W1:Y:S01]  /*e130*/  S2R R9, SR_CTAID.X ;  /* 0x0000000000097919 */ /* 0x000e620000002500 */
[----:B------:R-:W-:Y:S01]  /*e140*/  IMAD.IADD R15, R11, 0x1, -R6 ;  /* 0x000000010b0f7824 */ /* 0x000fe200078e0a06 */
[----:B------:R-:W-:Y:S01]  /*e150*/  LOP3.LUT R10, R10, 0x7ffffffc, RZ, 0xc0, !PT ;  /* 0x7ffffffc0a0a7812 */ /* 0x000fe200078ec0ff */
[----:B------:R-:W-:Y:S01]  /*e160*/  IMAD R5, R12, 0x10, R5 ;  /* 0x000000100c057824 */ /* 0x000fe200078e0205 */
[----:B------:R-:W-:-:S03]  /*e170*/  SHF.R.S32.HI R12, RZ, 0x1f, R23 ;  /* 0x0000001fff0c7819 */ /* 0x000fc60000011417 */
[----:B------:R-:W-:Y:S02]  /*e180*/  IMAD R16, R4, 0x40, R5 ;  /* 0x0000004004107824 */ /* 0x000fe400078e0205 */
[C---:B------:R-:W-:Y:S02]  /*e190*/  IMAD R6, R12.reuse, UR4, RZ ;  /* 0x000000040c067c24 */ /* 0x040fe4000f8e02ff */
[----:B------:R-:W-:Y:S02]  /*e1a0*/  IMAD R12, R12, UR6, RZ ;  /* 0x000000060c0c7c24 */ /* 0x000fe4000f8e02ff */
[----:B------:R-:W-:Y:S01]  /*e1b0*/  IMAD.WIDE.U32 R4, R23, UR4, RZ ;  /* 0x0000000417047c25 */ /* 0x000fe2000f8e00ff */
[----:B--2---:R-:W-:-:S03]  /*e1c0*/  USHF.R.S32.HI UR4, URZ, 0x1f, UR9 ;  /* 0x0000001f3f047899 */ /* 0x004fc60008011409 */
[C---:B------:R-:W-:Y:S02]  /*e1d0*/  IMAD R11, R23.reuse, UR5, R6 ;  /* 0x00000005170b7c24 */ /* 0x040fe4000f8e0206 */
[----:B------:R-:W-:Y:S02]  /*e1e0*/  IMAD R13, R23, UR7, R12 ;  /* 0x00000007170d7c24 */ /* 0x000fe4000f8e020c */
[----:B------:R-:W-:Y:S02]  /*e1f0*/  IMAD R12, R15, 0x8, R16 ;  /* 0x000000080f0c7824 */ /* 0x000fe400078e0210 */
[----:B------:R-:W-:Y:S02]  /*e200*/  IMAD.IADD R5, R5, 0x1, R11 ;  /* 0x0000000105057824 */ /* 0x000fe400078e020b */
[----:B------:R-:W-:Y:S01]  /*e210*/  IMAD.WIDE.U32 R6, R23, UR6, RZ ;  /* 0x0000000617067c25 */ /* 0x000fe2000f8e00ff */
[----:B------:R-:W-:-:S03]  /*e220*/  ULDC.64 UR6, c[0x0][0xb48] ;  /* 0x0002d20000067ab9 */ /* 0x000fc60000000a00 */
[----:B---3--:R-:W-:Y:S02]  /*e230*/  IMAD R14, R20, UR4, RZ ;  /* 0x00000004140e7c24 */ /* 0x008fe4000f8e02ff */
[----:B------:R-:W-:Y:S02]  /*e240*/  IMAD.MOV R23, RZ, RZ, -R23 ;  /* 0x000000ffff177224 */ /* 0x000fe400078e0a17 */
[----:B-1----:R-:W-:Y:S02]  /*e250*/  IMAD R11, R9, 0x80, R12 ;  /* 0x00000080090b7824 */ /* 0x002fe400078e020c */
[----:B------:R-:W-:Y:S02]  /*e260*/  IMAD R15, R21, UR9, R14 ;  /* 0x00000009150f7c24 */ /* 0x000fe4000f8e020e */
[----:B0-----:R-:W-:-:S04]  /*e270*/  @P0 IMAD.HI.U32 R12, R11, R18, RZ ;  /* 0x000000120b0c0227 */ /* 0x001fc800078e00ff */
[----:B----4-:R-:W-:Y:S01]  /*e280*/  IMAD R14, R152, UR4, RZ ;  /* 0x00000004980e7c24 */ /* 0x010fe2000f8e02ff */
[----:B------:R-:W-:Y:S01]  /*e290*/  ULDC.64 UR4, c[0x0][0xbe0] ;  /* 0x0002f80000047ab9 */ /* 0x000fe20000000a00 */
[----:B------:R-:W-:Y:S02]  /*e2a0*/  IMAD R23, R22, R23, UR8 ;  /* 0x0000000816177e24 */ /* 0x000fe4000f8e0217 */
[----:B------:R-:W-:Y:S02]  /*e2b0*/  IMAD.IADD R7, R7, 0x1, R13 ;  /* 0x0000000107077824 */ /* 0x000fe400078e020d */
[----:B------:R-:W-:-:S04]  /*e2c0*/  IMAD.WIDE.U32 R4, R20, UR9, R4 ;  /* 0x0000000914047c25 */ /* 0x000fc8000f8e0004 */
[----:B------:R-:W-:Y:S01]  /*e2d0*/  IMAD.MOV.U32 R13, RZ, RZ, R11 ;  /* 0x000000ffff0d7224 */ /* 0x000fe200078e000b */
[----:B-----5:R-:W-:Y:S01]  /*e2e0*/  @P0 SHF.R.U32.HI R13, RZ, R17, R12 ;  /* 0x00000011ff0d0219 */ /* 0x020fe2000001160c */
[----:B------:R-:W-:Y:S01]  /*e2f0*/  IMAD R17, R153, UR9, R14 ;  /* 0x0000000999117c24 */ /* 0x000fe2000f8e020e */
[----:B------:R-:W-:Y:S01]  /*e300*/  SHF.R.S32.HI R14, RZ, 0x1f, R23 ;  /* 0x0000001fff0e7819 */ /* 0x000fe20000011417 */
[----:B------:R-:W-:Y:S01]  /*e310*/  IMAD.WIDE.U32 R6, R152, UR9, R6 ;  /* 0x0000000998067c25 */ /* 0x000fe2000f8e0006 */
[----:B------:R-:W-:-:S03]  /*e320*/  ULDC.64 UR8, c[0x0][0xb28] ;  /* 0x0002ca0000087ab9 */ /* 0x000fc60000000a00 */
[----:B------:R-:W-:Y:S02]  /*e330*/  IMAD.IADD R5, R5, 0x1, R15 ;  /* 0x0000000105057824 */ /* 0x000fe400078e020f */
        /* <DEDUP_REMOVED lines=9> */
[C---:B------:R-:W-:Y:S01]  /*e3d0*/  IMAD R19, R23.reuse, UR7, R17 ;  /* 0x0000000717137c24 */ /* 0x040fe2000f8e0211 */
[--C-:B------:R-:W-:Y:S01]  /*e3e0*/  SHF.R.S32.HI R17, RZ, 0x1f, R13.reuse ;  /* 0x0000001fff117819 */ /* 0x100fe2000001140d */
[----:B------:R-:W-:Y:S01]  /*e3f0*/  IMAD.MOV R13, RZ, RZ, -R13 ;  /* 0x000000ffff0d7224 */ /* 0x000fe200078e0a0d */
[----:B------:R-:W-:Y:S01]  /*e400*/  SHF.R.S32.HI R12, RZ, 0x1f, R15 ;  /* 0x0000001fff0c7819 */ /* 0x000fe2000001140f */
[----:B------:R-:W-:Y:S01]  /*e410*/  ULDC.64 UR4, c[0x0][0xb30] ;  /* 0x0002cc0000047ab9 */ /* 0x000fe20000000a00 */
[----:B------:R-:W-:Y:S01]  /*e420*/  IMAD.WIDE.U32 R6, R23, UR6, R6 ;  /* 0x0000000617067c25 */ /* 0x000fe2000f8e0006 */
[----:B------:R-:W-:Y:S01]  /*e430*/  IADD3.X R5, R17, R5, R14, P0, !PT ;  /* 0x0000000511057210 */ /* 0x000fe200007fe40e */
[----:B------:R-:W-:Y:S02]  /*e440*/  ULDC.64 UR6, c[0x0][0xbc8] ;  /* 0x0002f20000067ab9 */ /* 0x000fe40000000a00 */
[----:B------:R-:W-:Y:S01]  /*e450*/  IMAD.MOV R18, RZ, RZ, -R15 ;  /* 0x000000ffff127224 */ /* 0x000fe200078e0a0f */
[----:B------:R-:W-:Y:S01]  /*e460*/  IADD3 R7, R7, R19, RZ ;  /* 0x0000001307077210 */ /* 0x000fe20007ffe0ff */
[----:B------:R-:W-:-:S02]  /*e470*/  IMAD R12, R12, UR4, RZ ;  /* 0x000000040c0c7c24 */ /* 0x000fc4000f8e02ff */
[C-C-:B------:R-:W-:Y:S02]  /*e480*/  IMAD R13, R8.reuse, R13, R11.reuse ;  /* 0x0000000d080d7224 */ /* 0x140fe400078e020b */
[----:B------:R-:W-:Y:S02]  /*e490*/  IMAD R11, R8, R18, R11 ;  /* 0x00000012080b7224 */ /* 0x000fe400078e020b */
[C---:B------:R-:W-:Y:S01]  /*e4a0*/  IMAD R17, R15.reuse, UR5, R12 ;  /* 0x000000050f117c24 */ /* 0x040fe2000f8e020c */
[----:B------:R-:W-:Y:S01]  /*e4b0*/  SHF.R.S32.HI R12, RZ, 0x1f, R13 ;  /* 0x0000001fff0c7819 */ /* 0x000fe2000001140d */
[----:B------:R-:W-:Y:S01]  /*e4c0*/  IMAD.WIDE.U32 R6, R15, UR4, R6 ;  /* 0x000000040f067c25 */ /* 0x000fe2000f8e0006 */
[----:B------:R-:W-:Y:S01]  /*e4d0*/  SHF.R.S32.HI R14, RZ, 0x1f, R11 ;  /* 0x0000001fff0e7819 */ /* 0x000fe2000001140b */
[----:B------:R-:W0:Y:S01]  /*e4e0*/  S2UR UR5, SR_CgaCtaId ;  /* 0x00000000000579c3 */ /* 0x000e220000008800 */
[----:B------:R-:W-:Y:S01]  /*e4f0*/  UMOV UR4, 0x400 ;  /* 0x0000040000047882 */ /* 0x000fe20000000000 */
[----:B------:R-:W-:-:S02]  /*e500*/  IMAD R12, R12, UR6, RZ ;  /* 0x000000060c0c7c24 */ /* 0x000fc4000f8e02ff */
[----:B------:R-:W-:Y:S02]  /*e510*/  IMAD.IADD R7, R7, 0x1, R17 ;  /* 0x0000000107077824 */ /* 0x000fe400078e0211 */
[----:B------:R-:W-:Y:S02]  /*e520*/  IMAD R14, R14, UR8, RZ ;  /* 0x000000080e0e7c24 */ /* 0x000fe4000f8e02ff */
[C---:B------:R-:W-:Y:S02]  /*e530*/  IMAD R15, R13.reuse, UR7, R12 ;  /* 0x000000070d0f7c24 */ /* 0x040fe4000f8e020c */
[----:B------:R-:W-:Y:S01]  /*e540*/  IMAD.WIDE.U32 R4, R13, UR6, R4 ;  /* 0x000000060d047c25 */ /* 0x000fe2000f8e0004 */
[----:B------:R-:W-:-:S03]  /*e550*/  ULDC.64 UR6, c[0x0][0xba8] ;  /* 0x0002ea0000067ab9 */ /* 0x000fc60000000a00 */
[C---:B------:R-:W-:Y:S01]  /*e560*/  IMAD R17, R11.reuse, UR9, R14 ;  /* 0x000000090b117c24 */ /* 0x040fe2000f8e020e */
[----:B------:R-:W-:Y:S01]  /*e570*/  LEA R18, P0, R4, UR6, 0x2 ;  /* 0x0000000604127c11 */ /* 0x000fe2000f8010ff */
[----:B------:R-:W-:Y:S01]  /*e580*/  IMAD.WIDE.U32 R12, R11, UR8, R6 ;  /* 0x000000080b0c7c25 */ /* 0x000fe2000f8e0006 */
[----:B------:R-:W-:Y:S01]  /*e590*/  ULDC.64 UR8, c[0x0][0xb00] ;  /* 0x0002c00000087ab9 */ /* 0x000fe20000000a00 */
[----:B------:R-:W-:Y:S02]  /*e5a0*/  ULDC UR6, c[0x0][0xa88] ;  /* 0x0002a20000067ab9 */ /* 0x000fe40000000800 */
[----:B------:R-:W-:Y:S01]  /*e5b0*/  IMAD.IADD R5, R5, 0x1, R15 ;  /* 0x0000000105057824 */ /* 0x000fe200078e020f */
[----:B------:R-:W-:Y:S01]  /*e5c0*/  LEA R6, P1, R12, UR8, 0x2 ;  /* 0x000000080c067c11 */ /* 0x000fe2000f8210ff */
[----:B------:R-:W-:Y:S01]  /*e5d0*/  IMAD.IADD R7, R13, 0x1, R17 ;  /* 0x000000010d077824 */ /* 0x000fe200078e0211 */
[----:B------:R-:W-:Y:S01]  /*e5e0*/  SHFL.IDX PT, R14, R18, 0x1, 0x1c1f ;  /* 0x003c1f00120e7f89 */ /* 0x000fe200000e0000 */
[----:B------:R-:W-:Y:S01]  /*e5f0*/  IMAD R11, R9, 0x80, R16 ;  /* 0x00000080090b7824 */ /* 0x000fe200078e0210 */
[----:B------:R-:W-:Y:S01]  /*e600*/  LEA.HI.X R17, R4, UR7, R5, 0x2, P0 ;  /* 0x0000000704117c11 */ /* 0x000fe200080f1405 */
[----:B0-----:R-:W-:Y:S01]  /*e610*/  ULEA UR4, UR5, UR4, 0x18 ;  /* 0x0000000405047291 */ /* 0x001fe2000f8ec03f */
[----:B------:R-:W-:Y:S01]  /*e620*/  LEA.HI.X R7, R12, UR9, R7, 0x2, P1 ;  /* 0x000000090c077c11 */ /* 0x000fe200088f1407 */
[----:B------:R-:W-:Y:S01]  /*e630*/  IMAD R8, R8, UR6, RZ ;  /* 0x0000000608087c24 */ /* 0x000fe2000f8e02ff */
[----:B------:R-:W-:Y:S01]  /*e640*/  SHFL.IDX PT, R12, R18, RZ, 0x1c1f ;  /* 0x001c1fff120c7589 */ /* 0x000fe200000e0000 */
[----:B------:R-:W-:Y:S01]  /*e650*/  LOP3.LUT P0, RZ, R3, 0x3, RZ, 0xc0, !PT ;  /* 0x0000000303ff7812 */ /* 0x000fe2000780c0ff */
[C---:B------:R-:W-:Y:S01]  /*e660*/  VIADD R9, R11.reuse, 0x8 ;  /* 0x000000080b097836 */ /* 0x040fe20000000000 */
[----:B------:R-:W-:Y:S01]  /*e670*/  UIADD3 UR4, UR4, 0x38820, URZ ;  /* 0x0003882004047890 */ /* 0x000fe2000fffe03f */
[----:B------:R-:W0:Y:S01]  /*e680*/  SHFL.IDX PT, R13, R17, RZ, 0x1c1f ;  /* 0x001c1fff110d7589 */ /* 0x000e2200000e0000 */
[-C--:B------:R-:W-:Y:S01]  /*e690*/  ISETP.GE.OR P1, PT, R11, R8.reuse, P0 ;  /* 0x000000080b00720c */ /* 0x080fe20000726670 */
[----:B------:R-:W-:Y:S01]  /*e6a0*/  IMAD.IADD R3, R3, 0x1, -R10 ;  /* 0x0000000103037824 */ /* 0x000fe200078e0a0a */
[-C--:B------:R-:W-:Y:S01]  /*e6b0*/  ISETP.GE.OR P0, PT, R9, R8.reuse, P0 ;  /* 0x000000080900720c */ /* 0x080fe20000706670 */
[----:B------:R-:W1:Y:S01]  /*e6c0*/  SHFL.IDX PT, R15, R17, 0x1, 0x1c1f ;  /* 0x003c1f00110f7f89 */ /* 0x000e6200000e0000 */
[----:B------:R-:W-:Y:S01]  /*e6d0*/  ISETP.GE.AND P2, PT, R11, R8, PT ;  /* 0x000000080b00720c */ /* 0x000fe20003f46270 */
[----:B------:R-:W-:Y:S01]  /*e6e0*/  UPRMT UR4, URZ, 0x654, UR4 ;  /* 0x000006543f047896 */ /* 0x000fe20008000004 */
[----:B------:R-:W-:Y:S01]  /*e6f0*/  IMAD.SHL.U32 R3, R3, 0x2, RZ ;  /* 0x0000000203037824 */ /* 0x000fe200078e00ff */
[----:B------:R2:W3:Y:S04]  /*e700*/  SHFL.IDX PT, R4, R6, RZ, 0x1c1f ;  /* 0x001c1fff06047589 */ /* 0x0004e800000e0000 */
        /* <DEDUP_REMOVED lines=19> */
[C---:B------:R-:W-:Y:S01]  /*e840*/  VIADD R22, R3.reuse, 0x50 ;  /* 0x0000005003167836 */ /* 0x040fe20000000000 */
[----:B------:R-:W-:-:S03]  /*e850*/  IADD3 R21, R3, 0x48, RZ ;  /* 0x0000004803157810 */ /* 0x000fc60007ffe0ff */
        /* <DEDUP_REMOVED lines=74> */
[----:B------:R-:W-:Y:S01]  /*ed00*/  @!P3 LEA.HI R22, R22, R22, RZ, 0x1 ;  /* 0x000000161616b211 */ /* 0x000fe200078f08ff */
[----:B------:R0:W-:Y:S01]  /*ed10*/  @!P1 ST.E.64 desc[UR6][R10.64], R68 ;  /* 0x000000440a009985 */ /* 0x0001e2000c101b06 */
[----:B------:R-:W-:-:S02]  /*ed20*/  @!P4 LEA.HI R21, R21, R21, RZ, 0x1 ;  /* 0x000000151515c211 */ /* 0x000fc400078f08ff */
        /* <DEDUP_REMOVED lines=36> */
[----:B------:R-:W-:Y:S01]  /*ef70*/  @!P1 IMAD.WIDE R12, R13, 0x4, R4 ;  /* 0x000000040d0c9825 */ /* 0x000fe200078e0204 */
[----:B--2---:R-:W-:Y:S01]  /*ef80*/  @!P2 LOP3.LUT R15, R0, 0xfffffffe, RZ, 0xc0, !PT ;  /* 0xfffffffe000fa812 */ /* 0x004fe200078ec0ff */
[----:B------:R0:W-:Y:S01]  /*ef90*/  @!P0 ST.E.64 desc[UR6][R10.64], R96 ;  /* 0x000000600a008985 */ /* 0x0001e2000c101b06 */
[----:B------:R-:W-:-:S02]  /*efa0*/  @!P5 LEA.HI R21, R21, R21, RZ, 0x1 ;  /* 0x000000151515d211 */ /* 0x000fc400078f08ff */
        /* <DEDUP_REMOVED lines=9> */
[C---:B------:R-:W-:Y:S01]  /*f040*/  VIADD R20, R3.reuse, 0xd8 ;  /* 0x000000d803147836 */ /* 0x040fe20000000000 */
[----:B------:R-:W-:Y:S01]  /*f050*/  IADD3 R0, R3, 0xc8, RZ ;  /* 0x000000c803007810 */ /* 0x000fe20007ffe0ff */
[----:B0-----:R-:W-:Y:S01]  /*f060*/  @!P3 IMAD.WIDE R10, R17, 0x4, R4 ;  /* 0x00000004110ab825 */ /* 0x001fe200078e0204 */
[----:B------:R-:W-:-:S02]  /*f070*/  ISETP.GE.AND P1, PT, R2, UR4, PT ;  /* 0x0000000402007c0c */ /* 0x000fc4000bf26270 */
[----:B------:R-:W-:Y:S01]  /*f080*/  ISETP.GE.AND P0, PT, R0, UR4, PT ;  /* 0x0000000400007c0c */ /* 0x000fe2000bf06270 */
[--C-:B------:R-:W-:Y:S01]  /*f090*/  @!P5 IMAD.WIDE R16, R21, 0x4, R4.reuse ;  /* 0x000000041510d825 */ /* 0x100fe200078e0204 */
[----:B------:R0:W-:Y:S01]  /*f0a0*/  @!P3 ST.E.64 desc[UR6][R10.64], R108 ;  /* 0x0000006c0a00b985 */ /* 0x0001e2000c101b06 */
[----:B------:R-:W-:Y:S02]  /*f0b0*/  ISETP.GE.AND P2, PT, R20, UR4, PT ;  /* 0x0000000414007c0c */ /* 0x000fe4000bf46270 */
        /* <DEDUP_REMOVED lines=41> */
.L_x_2198:
[----:B------:R-:W-:Y:S05]  /*f350*/  BSYNC B0 ;  /* 0x0000000000007941 */ /* 0x000fea0003800000 */
.L_x_2197:
[----:B------:R-:W-:Y:S01]  /*f360*/  ISETP.GE.AND P0, PT, R9, R8, PT ;  /* 0x000000080900720c */ /* 0x000fe20003f06270 */
[----:B0---4-:R1:W4:Y:S04]  /*f370*/  SHFL.IDX PT, R5, R7, 0x1, 0x1c1f ;  /* 0x003c1f0007057f89 */ /* 0x01132800000e0000 */
[----:B---3--:R1:W3:Y:S08]  /*f380*/  SHFL.IDX PT, R4, R6, 0x1, 0x1c1f ;  /* 0x003c1f0006047f89 */ /* 0x0082f000000e0000 */
[----:B-1----:R-:W-:Y:S05]  /*f390*/  @P0 BRA `(.L_x_2163) ;  /* 0x0000005800240947 */ /* 0x002fea0003800000 */
        /* <DEDUP_REMOVED lines=13> */
[C---:B------:R-:W-:Y:S01]  /*f470*/  IADD3 R18, R3.reuse, 0x50, RZ ;  /* 0x0000005003127810 */ /* 0x040fe20007ffe0ff */
[----:B------:R-:W-:-:S02]  /*f480*/  VIADD R16, R3, 0x48 ;  /* 0x0000004803107836 */ /* 0x000fc40000000000 */
[--C-:B---34-:R-:W-:Y:S01]  /*f490*/  @!P0 IMAD.WIDE R6, R3, 0x4, R4.reuse ;  /* 0x0000000403068825 */ /* 0x118fe200078e0204 */
        /* <DEDUP_REMOVED lines=14> */
[----:B------:R1:W-:Y:S01]  /*f580*/  @!P1 ST.E.64 desc[UR6][R8.64], R30 ;  /* 0x0000001e08009985 */ /* 0x0003e2000c101b06 */
[----:B------:R-:W-:Y:S02]  /*f590*/  ISETP.GE.AND P1, PT, R2, UR4, PT ;  /* 0x0000000402007c0c */ /* 0x000fe4000bf26270 */
[----:B------:R-:W-:Y:S01]  /*f5a0*/  @!P6 LEA.HI R13, R13, R13, RZ, 0x1 ;  /* 0x0000000d0d0de211 */ /* 0x000fe200078f08ff */
[----:B------:R2:W-:Y:S01]  /*f5b0*/  @!P2 ST.E.64 desc[UR6][R10.64], R34 ;  /* 0x000000220a00a985 */ /* 0x0005e2000c101b06 */
[----:B------:R-:W-:Y:S02]  /*f5c0*/  ISETP.GE.AND P2, PT, R14, UR4, PT ;  /* 0x000000040e007c0c */ /* 0x000fe4000bf46270 */
[----:B0-----:R-:W-:Y:S02]  /*f5d0*/  @!P5 LOP3.LUT R7, R12, 0xfffffffe, RZ, 0xc0, !PT ;  /* 0xfffffffe0c07d812 */ /* 0x001fe400078ec0ff */
[----:B------:R-:W-:-:S02]  /*f5e0*/  @!P0 LEA.HI R0, R0, R0, RZ, 0x1 ;  /* 0x0000000000008211 */ /* 0x000fc400078f08ff */
[----:B------:R-:W-:Y:S01]  /*f5f0*/  @!P4 LEA.HI R16, R16, R16, RZ, 0x1 ;  /* 0x000000101010c211 */ /* 0x000fe200078f08ff */
[--C-:B------:R-:W-:Y:S01]  /*f600*/  @!P5 IMAD.WIDE R6, R7, 0x4, R4.reuse ;  /* 0x000000040706d825 */ /* 0x100fe200078e0204 */
[----:B-1----:R-:W-:Y:S02]  /*f610*/  @!P6 LOP3.LUT R9, R13, 0xfffffffe, RZ, 0xc0, !PT ;  /* 0xfffffffe0d09e812 */ /* 0x002fe400078ec0ff */
[----:B------:R-:W-:Y:S02]  /*f620*/  @!P1 LEA.HI R2, R2, R2, RZ, 0x1 ;  /* 0x0000000202029211 */ /* 0x000fe400078f08ff */
[----:B------:R0:W-:Y:S01]  /*f630*/  @!P5 ST.E.64 desc[UR6][R6.64], R38 ;  /* 0x000000260600d985 */ /* 0x0001e2000c101b06 */
[----:B------:R-:W-:Y:S01]  /*f640*/  @!P2 LEA.HI R14, R14, R14, RZ, 0x1 ;  /* 0x0000000e0e0ea211 */ /* 0x000fe200078f08ff */
[----:B------:R-:W-:Y:S01]  /*f650*/  @!P6 IMAD.WIDE R8, R9, 0x4, R4 ;  /* 0x000000040908e825 */ /* 0x000fe200078e0204 */
[----:B--2---:R-:W-:Y:S02]  /*f660*/  @!P3 LEA.HI R10, R15, R15, RZ, 0x1 ;  /* 0x0000000f0f0ab211 */ /* 0x004fe400078f08ff */
[----:B------:R-:W-:Y:S01]  /*f670*/  @!P0 LOP3.LUT R11, R0, 0xfffffffe, RZ, 0xc0, !PT ;  /* 0xfffffffe000b8812 */ /* 0x000fe200078ec0ff */
[C---:B------:R-:W-:Y:S01]  /*f680*/  VIADD R0, R3.reuse, 0x60 ;  /* 0x0000006003007836 */ /* 0x040fe20000000000 */
[----:B------:R-:W-:Y:S01]  /*f690*/  @!P1 LOP3.LUT R13, R2, 0xfffffffe, RZ, 0xc0, !PT ;  /* 0xfffffffe020d9812 */ /* 0x000fe200078ec0ff */
[----:B------:R1:W-:Y:S01]  /*f6a0*/  @!P6 ST.E.64 desc[UR6][R8.64], R42 ;  /* 0x0000002a0800e985 */ /* 0x0003e2000c101b06 */
[----:B------:R-:W-:Y:S01]  /*f6b0*/  @!P2 LOP3.LUT R15, R14, 0xfffffffe, RZ, 0xc0, !PT ;  /* 0xfffffffe0e0fa812 */ /* 0x000fe200078ec0ff */
[----:B------:R-:W-:Y:S01]  /*f6c0*/  VIADD R2, R3, 0x68 ;  /* 0x0000006803027836 */ /* 0x000fe20000000000 */
[----:B------:R-:W-:-:S02]  /*f6d0*/  @!P3 LOP3.LUT R17, R10, 0xfffffffe, RZ, 0xc0, !PT ;  /* 0xfffffffe0a11b812 */ /* 0x000fc400078ec0ff */
[----:B------:R-:W-:Y:S01]  /*f6e0*/  @!P4 LOP3.LUT R19, R16, 0xfffffffe, RZ, 0xc0, !PT ;  /* 0xfffffffe1013c812 */ /* 0x000fe200078ec0ff */
[--C-:B0-----:R-:W-:Y:S01]  /*f6f0*/  @!P0 IMAD.WIDE R6, R11, 0x4, R4.reuse ;  /* 0x000000040b068825 */ /* 0x101fe200078e0204 */
[----:B------:R-:W-:Y:S02]  /*f700*/  ISETP.GE.AND P5, PT, R18, UR4, PT ;  /* 0x0000000412007c0c */ /* 0x000fe4000bfa6270 */
[----:B------:R-:W-:Y:S01]  /*f710*/  ISETP.GE.AND P6, PT, R20, UR4, PT ;  /* 0x0000000414007c0c */ /* 0x000fe2000bfc6270 */
[--C-:B------:R-:W-:Y:S01]  /*f720*/  @!P2 IMAD.WIDE R10, R15, 0x4, R4.reuse ;  /* 0x000000040f0aa825 */ /* 0x100fe200078e0204 */
[----:B------:R0:W-:Y:S03]  /*f730*/  @!P0 ST.E.64 desc[UR6][R6.64], R46 ;  /* 0x0000002e06008985 */ /* 0x0001e6000c101b06 */
[----:B-1----:R-:W-:-:S04]  /*f740*/  @!P1 IMAD.WIDE R8, R13, 0x4, R4 ;  /* 0x000000040d089825 */ /* 0x002fc800078e0204 */
[--C-:B------:R-:W-:Y:S01]  /*f750*/  @!P3 IMAD.WIDE R12, R17, 0x4, R4.reuse ;  /* 0x00000004110cb825 */ /* 0x100fe200078e0204 */
[----:B------:R1:W-:Y:S01]  /*f760*/  @!P1 ST.E.64 desc[UR6][R8.64], R50 ;  /* 0x0000003208009985 */ /* 0x0003e2000c101b06 */
[----:B------:R-:W-:Y:S02]  /*f770*/  @!P5 LEA.HI R18, R18, R18, RZ, 0x1 ;  /* 0x000000121212d211 */ /* 0x000fe400078f08ff */
        /* <DEDUP_REMOVED lines=10> */
[----:B------:R-:W-:Y:S02]  /*f820*/  ISETP.GE.AND P2, PT, R16, UR4, PT ;  /* 0x0000000410007c0c */ /* 0x000fe4000bf46270 */
[----:B------:R-:W-:Y:S02]  /*f830*/  ISETP.GE.AND P1, PT, R17, UR4, PT ;  /* 0x0000000411007c0c */ /* 0x000fe4000bf26270 */
[----:B------:R-:W-:Y:S02]  /*f840*/  ISETP.GE.AND P0, PT, R19, UR4, PT ;  /* 0x0000000413007c0c */ /* 0x000fe4000bf06270 */
[----:B0-----:R-:W-:Y:S01]  /*f850*/  @!P5 LOP3.LUT R7, R18, 0xfffffffe, RZ, 0xc0, !PT ;  /* 0xfffffffe1207d812 */ /* 0x001fe200078ec0ff */
[C---:B------:R-:W-:Y:S01]  /*f860*/  VIADD R18, R3.reuse, 0x88 ;  /* 0x0000008803127836 */ /* 0x040fe20000000000 */
[----:B-1----:R-:W-:Y:S01]  /*f870*/  @!P6 LOP3.LUT R9, R20, 0xfffffffe, RZ, 0xc0, !PT ;  /* 0xfffffffe1409e812 */ /* 0x002fe200078ec0ff */
        /* <DEDUP_REMOVED lines=16> */
[----:B------:R-:W-:Y:S01]  /*f980*/  VIADD R16, R3, 0xa8 ;  /* 0x000000a803107836 */ /* 0x000fe20000000000 */
[----:B------:R-:W-:-:S02]  /*f990*/  @!P0 LOP3.LUT R19, R19, 0xfffffffe, RZ, 0xc0, !PT ;  /* 0xfffffffe13138812 */ /* 0x000fc400078ec0ff */
        /* <DEDUP_REMOVED lines=31> */
[----:B--2---:R-:W-:-:S02]  /*fb90*/  @!P0 LOP3.LUT R11, R0, 0xfffffffe, RZ, 0xc0, !PT ;  /* 0xfffffffe000b8812 */ /* 0x004fc400078ec0ff */
[----:B------:R1:W-:Y:S01]  /*fba0*/  @!P5 ST.E.64 desc[UR6][R8.64], R98 ;  /* 0x000000620800d985 */ /* 0x0003e2000c101b06 */
[----:B------:R-:W-:Y:S02]  /*fbb0*/  ISETP.GE.AND P5, PT, R18, UR4, PT ;  /* 0x0000000412007c0c */ /* 0x000fe4000bfa6270 */
[----:B------:R-:W-:Y:S02]  /*fbc0*/  @!P2 LEA.HI R17, R17, R17, RZ, 0x1 ;  /* 0x000000111111a211 */ /* 0x000fe400078f08ff */
[----:B------:R-:W-:Y:S01]  /*fbd0*/  @!P1 LEA.HI R19, R19, R19, RZ, 0x1 ;  /* 0x0000001313139211 */ /* 0x000fe200078f08ff */
[--C-:B0-----:R-:W-:Y:S01]  /*fbe0*/  @!P0 IMAD.WIDE R6, R11, 0x4, R4.reuse ;  /* 0x000000040b068825 */ /* 0x101fe200078e0204 */
[----:B------:R-:W-:Y:S02]  /*fbf0*/  @!P4 LOP3.LUT R13, R2, 0xfffffffe, RZ, 0xc0, !PT ;  /* 0xfffffffe020dc812 */ /* 0x000fe400078ec0ff */
[C---:B------:R-:W-:Y:S01]  /*fc00*/  IADD3 R0, R3.reuse, 0xd0, RZ ;  /* 0x000000d003007810 */ /* 0x040fe20007ffe0ff */
[----:B------:R-:W-:Y:S01]  /*fc10*/  VIADD R2, R3, 0xd8 ;  /* 0x000000d803027836 */ /* 0x000fe20000000000 */
[----:B------:R-:W-:Y:S01]  /*fc20*/  @!P3 LOP3.LUT R15, R16, 0xfffffffe, RZ, 0xc0, !PT ;  /* 0xfffffffe100fb812 */ /* 0x000fe200078ec0ff */
[----:B------:R0:W-:Y:S01]  /*fc30*/  @!P0 ST.E.64 desc[UR6][R6.64], R102 ;  /* 0x0000006606008985 */ /* 0x0001e2000c101b06 */
[----:B------:R-:W-:Y:S01]  /*fc40*/  @!P2 LOP3.LUT R17, R17, 0xfffffffe, RZ, 0xc0, !PT ;  /* 0xfffffffe1111a812 */ /* 0x000fe200078ec0ff */
[----:B-1----:R-:W-:Y:S01]  /*fc50*/  @!P4 IMAD.WIDE R8, R13, 0x4, R4 ;  /* 0x000000040d08c825 */ /* 0x002fe200078e0204 */
[----:B------:R-:W-:-:S02]  /*fc60*/  ISETP.GE.AND P6, PT, R20, UR4, PT ;  /* 0x0000000414007c0c */ /* 0x000fc4000bfc6270 */
[----:B------:R-:W-:Y:S01]  /*fc70*/  @!P1 LOP3.LUT R19, R19, 0xfffffffe, RZ, 0xc0, !PT ;  /* 0xfffffffe13139812 */ /* 0x000fe200078ec0ff */
[--C-:B------:R-:W-:Y:S01]  /*fc80*/  @!P3 IMAD.WIDE R10, R15, 0x4, R4.reuse ;  /* 0x000000040f0ab825 */ /* 0x100fe200078e0204 */
[----:B------:R-:W-:Y:S01]  /*fc90*/  ISETP.GE.AND P0, PT, R0, UR4, PT ;  /* 0x0000000400007c0c */ /* 0x000fe2000bf06270 */
[----:B------:R1:W-:Y:S01]  /*fca0*/  @!P4 ST.E.64 desc[UR6][R8.64], R106 ;  /* 0x0000006a0800c985 */ /* 0x0003e2000c101b06 */
[----:B------:R-:W-:Y:S01]  /*fcb0*/  @!P5 LEA.HI R18, R18, R18, RZ, 0x1 ;  /* 0x000000121212d211 */ /* 0x000fe200078f08ff */
[--C-:B------:R-:W-:Y:S02]  /*fcc0*/  @!P2 IMAD.WIDE R12, R17, 0x4, R4.reuse ;  /* 0x00000004110ca825 */ /* 0x100fe400078e0204 */
[----:B------:R2:W-:Y:S02]  /*fcd0*/  @!P3 ST.E.64 desc[UR6][R10.64], R110 ;  /* 0x0000006e0a00b985 */ /* 0x0005e4000c101b06 */
[----:B------:R-:W-:Y:S01]  /*fce0*/  @!P1 IMAD.WIDE R14, R19, 0x4, R4 ;  /* 0x00000004130e9825 */ /* 0x000fe200078e0204 */
[----:B0-----:R-:W-:Y:S01]  /*fcf0*/  @!P5 LOP3.LUT R7, R18, 0xfffffffe, RZ, 0xc0, !PT ;  /* 0xfffffffe1207d812 */ /* 0x001fe200078ec0ff */
[----:B------:R-:W-:Y:S01]  /*fd00*/  @!P2 ST.E.64 desc[UR6][R12.64], R114 ;  /* 0x000000720c00a985 */ /* 0x000fe2000c101b06 */
[----:B------:R-:W-:Y:S01]  /*fd10*/  @!P6 LEA.HI R20, R20, R20, RZ, 0x1 ;  /* 0x000000141414e211 */ /* 0x000fe200078f08ff */
[----:B------:R-:W-:-:S02]  /*fd20*/  VIADD R16, R3, 0xe0 ;  /* 0x000000e003107836 */ /* 0x000fc40000000000 */
[C---:B------:R-:W-:Y:S01]  /*fd30*/  VIADD R17, R3.reuse, 0xe8 ;  /* 0x000000e803117836 */ /* 0x040fe20000000000 */
[----:B------:R-:W-:Y:S01]  /*fd40*/  @!P1 ST.E.64 desc[UR6][R14.64], R118 ;  /* 0x000000760e009985 */ /* 0x000fe2000c101b06 */
[----:B------:R-:W-:Y:S01]  /*fd50*/  VIADD R19, R3, 0xf0 ;  /* 0x000000f003137836 */ /* 0x000fe20000000000 */
[----:B------:R-:W-:Y:S01]  /*fd60*/  ISETP.GE.AND P1, PT, R2, UR4, PT ;  /* 0x0000000402007c0c */ /* 0x000fe2000bf26270 */
[----:B------:R-:W-:Y:S01]  /*fd70*/  @!P5 IMAD.WIDE R6, R7, 0x4, R4 ;  /* 0x000000040706d825 */ /* 0x000fe200078e0204 */
[----:B------:R-:W-:Y:S02]  /*fd80*/  ISETP.GE.AND P2, PT, R16, UR4, PT ;  /* 0x0000000410007c0c */ /* 0x000fe4000bf46270 */
        /* <DEDUP_REMOVED lines=35> */
.L_x_2196:
        /* <DEDUP_REMOVED lines=39> */
[--C-:B------:R-:W-:Y:S01]  /*10230*/  SHF.R.S32.HI R9, RZ, 0x1f, R5.reuse ;  /* 0x0000001fff097819 */ /* 0x100fe20000011405 */
[----:B------:R-:W-:Y:S01]  /*10240*/  IMAD.MOV R7, RZ, RZ, -R5 ;  /* 0x000000ffff077224 */ /* 0x000fe200078e0a05 */
[----:B------:R-:W-:Y:S01]  /*10250*/  IADD3 R2, P0, R5, R2, RZ ;  /* 0x0000000205027210 */ /* 0x000fe20007f1e0ff */
[----:B------:R-:W-:Y:S02]  /*10260*/  IMAD R4, R4, UR4, RZ ;  /* 0x0000000404047c24 */ /* 0x000fe4000f8e02ff */
[----:B------:R-:W-:-:S02]  /*10270*/  IMAD R7, R6, R7, R0 ;  /* 0x0000000706077224 */ /* 0x000fc400078e0200 */
[----:B------:R-:W-:Y:S01]  /*10280*/  IMAD R4, R23, UR5, R4 ;  /* 0x0000000517047c24 */ /* 0x000fe2000f8e0204 */
[----:B------:R-:W-:Y:S02]  /*10290*/  ULDC.64 UR4, c[0x0][0xbc8] ;  /* 0x0002f20000047ab9 */ /* 0x000fe40000000a00 */
        /* <DEDUP_REMOVED lines=8> */
[----:B------:R-:W-:Y:S01]  /*10320*/  LEA.HI.X R5, R2, UR5, R3, 0x2, P0 ;  /* 0x0000000502057c11 */ /* 0x000fe200080f1403 */
[----:B------:R-:W-:-:S05]  /*10330*/  IMAD.MOV.U32 R3, RZ, RZ, -0x800000 ;  /* 0xff800000ff037424 */ /* 0x000fca00078e00ff */
[----:B------:R0:W-:Y:S01]  /*10340*/  STG.E desc[UR10][R4.64], R3 ;  /* 0x0000000304007986 */ /* 0x0001e2000c10190a */
[----:B------:R-:W-:Y:S05]  /*10350*/  BRA `(.L_x_2163) ;  /* 0x0000004800347947 */ /* 0x000fea0003800000 */
.L_x_2161:
        /* <DEDUP_REMOVED lines=18> */
.L_x_2199:
[----:B------:R-:W-:Y:S01]  /*10480*/  ULDC UR40, c[0x0][0xc50] ;  /* 0x0003140000287ab9 */ /* 0x000fe20000000800 */
[----:B------:R-:W-:Y:S01]  /*10490*/  UMOV UR36, UR6 ;  /* 0x0000000600247c82 */ /* 0x000fe20008000000 */
[----:B------:R-:W-:-:S11]  /*104a0*/  UISETP.NE.AND UP0, UPT, UR40, 0x1, UPT ;  /* 0x000000012800788c */ /* 0x000fd6000bf05270 */
[----:B------:R-:W-:Y:S01]  /*104b0*/  @UP0 ULDC UR4, c[0x0][0xc54] ;  /* 0x0003150000040ab9 */ /* 0x000fe20000000800 */
[----:B------:R-:W-:Y:S01]  /*104c0*/  @UP0 ULDC UR7, c[0x0][0xc58] ;  /* 0x0003160000070ab9 */ /* 0x000fe20000000800 */
[----:B------:R-:W-:-:S04]  /*104d0*/  UIMAD.WIDE.U32 UR4, UR6, UR4, URZ ;  /* 0x00000004060472a5 */ /* 0x000fc8000f8e003f */
[----:B------:R-:W-:-:S12]  /*104e0*/  @UP0 USHF.R.U32.HI UR36, URZ, UR7, UR5 ;  /* 0x000000073f240299 */ /* 0x000fd80008011605 */
.L_x_2200:
[----:B------:R-:W-:Y:S01]  /*104f0*/  ISETP.GE.AND P0, PT, R18, RZ, PT ;  /* 0x000000ff1200720c */ /* 0x000fe20003f06270 */
[----:B------:R-:W-:Y:S01]  /*10500*/  UIADD3 UR4, -UR36, URZ, URZ ;  /* 0x0000003f24047290 */ /* 0x000fe2000fffe13f */
[----:B------:R-:W-:Y:S01]  /*10510*/  MOV R9, 0x1 ;  /* 0x0000000100097802 */ /* 0x000fe20000000f00 */
[----:B------:R-:W-:Y:S02]  /*10520*/  IMAD.MOV.U32 R0, RZ, RZ, RZ ;  /* 0x000000ffff007224 */ /* 0x000fe400078e00ff */
[----:B------:R-:W-:Y:S01]  /*10530*/  UIMAD UR40, UR40, UR4, UR6 ;  /* 0x00000004282872a4 */ /* 0x000fe2000f8e0206 */
[----:B------:R-:W-:-:S07]  /*10540*/  IMAD.MOV.U32 R3, RZ, RZ, 0x1 ;  /* 0x00000001ff037424 */ /* 0x000fce00078e00ff */
[----:B------:R-:W-:Y:S05]  /*10550*/  @!P0 BRA `(.L_x_2201) ;  /* 0x0000004000f48947 */ /* 0x000fea0003800000 */
[----:B------:R-:W0:Y:S01]  /*10560*/  S2UR UR4, SR_CTAID.X ;  /* 0x00000000000479c3 */ /* 0x000e220000002500 */
[----:B------:R-:W-:Y:S01]  /*10570*/  ULDC UR5, c[0x0][0x448] ;  /* 0x0001120000057ab9 */ /* 0x000fe20000000800 */
[----:B------:R-:W-:Y:S01]  /*10580*/  ULDC.64 UR6, c[0x0][0x418] ;  /* 0x0001060000067ab9 */ /* 0x000fe20000000a00 */
[----:B------:R-:W-:Y:S01]  /*10590*/  UISETP.NE.AND UP1, UPT, UR5, 0x1, UPT ;  /* 0x000000010500788c */ /* 0x000fe2000bf25270 */
[----:B------:R1:W-:Y:S01]  /*105a0*/  STL [R1+0xc], RZ ;  /* 0x00000cff01007387 */ /* 0x0003e20000100800 */
[----:B------:R-:W-:Y:S01]  /*105b0*/  UISETP.NE.U32.AND UP0, UPT, UR6, URZ, UPT ;  /* 0x0000003f0600728c */ /* 0x000fe2000bf05070 */
[----:B------:R-:W-:Y:S02]  /*105c0*/  ULDC UR5, c[0x0][0x288] ;  /* 0x0000a20000057ab9 */ /* 0x000fe40000000800 */
[----:B------:R-:W-:Y:S01]  /*105d0*/  ULDC UR6, c[0x0][0x424] ;  /* 0x0001090000067ab9 */ /* 0x000fe20000000800 */
[----:B------:R-:W-:Y:S02]  /*105e0*/  UISETP.NE.AND.EX UP0, UPT, UR7, URZ, UPT, UP0 ;  /* 0x0000003f0700728c */ /* 0x000fe4000bf05300 */
[----:B------:R-:W-:-:S02]  /*105f0*/  UIADD3 UR10, -UR5, 0x50, URZ ;  /* 0x00000050050a7890 */ /* 0x000fc4000fffe13f */
[----:B------:R-:W-:Y:S01]  /*10600*/  USEL UR7, UR6, 0x1, UP0 ;  /* 0x0000000106077887 */ /* 0x000fe20008000000 */
[----:B------:R-:W-:-:S03]  /*10610*/  ULDC UR9, c[0x0][0x2f0] ;  /* 0x0000bc0000097ab9 */ /* 0x000fc60000000800 */
[----:B------:R-:W-:Y:S02]  /*10620*/  UIMAD UR10, UR7, UR9, UR10 ;  /* 0x00000009070a72a4 */ /* 0x000fe4000f8e020a */
[----:B0-----:R-:W-:-:S03]  /*10630*/  ULEA UR8, UR4, 0x7f, 0x7 ;  /* 0x0000007f04087891 */ /* 0x001fc6000f8e383f */
[----:B------:R-:W-:Y:S02]  /*10640*/  @UP1 ULDC UR4, c[0x0][0x44c] ;  /* 0x0001130000041ab9 */ /* 0x000fe40000000800 */
[----:B------:R-:W-:Y:S02]  /*10650*/  UIMAD.WIDE.U32 UR4, UR8, UR4, URZ ;  /* 0x00000004080472a5 */ /* 0x000fe4000f8e003f */
[----:B------:R-:W-:Y:S01]  /*10660*/  UMOV UR6, UR8 ;  /* 0x0000000800067c82 */ /* 0x000fe20008000000 */
[----:B------:R-:W-:Y:S01]  /*10670*/  @UP1 ULDC UR8, c[0x0][0x450] ;  /* 0x0001140000081ab9 */ /* 0x000fe20000000800 */
[----:B------:R-:W-:Y:S02]  /*10680*/  UIMAD UR4, UR7, UR9, 0x4f ;  /* 0x0000004f070474a4 */ /* 0x000fe4000f8e0209 */
[----:B------:R-:W-:Y:S02]  /*10690*/  @UP1 USHF.R.U32.HI UR6, URZ, UR8, UR5 ;  /* 0x000000083f061299 */ /* 0x000fe40008011605 */
[----:B------:R-:W-:-:S02]  /*106a0*/  UIMAD.WIDE UR4, UR4, 0x66666667, URZ ;  /* 0x66666667040478a5 */ /* 0x000fc4000f8e023f */
[----:B------:R-:W-:Y:S02]  /*106b0*/  UIADD3 UR6, UR10, UR6, URZ ;  /* 0x000000060a067290 */ /* 0x000fe4000fffe03f */
[----:B------:R-:W-:Y:S02]  /*106c0*/  USHF.R.U32.HI UR8, URZ, 0x1f, UR5 ;  /* 0x0000001f3f087899 */ /* 0x000fe40008011605 */
[----:B------:R-:W-:Y:S02]  /*106d0*/  UIMAD.WIDE UR6, UR6, 0x66666667, URZ ;  /* 0x66666667060678a5 */ /* 0x000fe4000f8e023f */
[----:B------:R-:W-:Y:S02]  /*106e0*/  ULEA.HI.SX32 UR8, UR5, UR8, 0x1b ;  /* 0x0000000805087291 */ /* 0x000fe4000f8fda3f */
[----:B------:R-:W-:Y:S02]  /*106f0*/  USHF.R.U32.HI UR4, URZ, 0x1f, UR7 ;  /* 0x0000001f3f047899 */ /* 0x000fe40008011607 */
[----:B------:R-:W-:-:S02]  /*10700*/  USHF.R.U32.HI UR5, URZ, 0x10, UR40 ;  /* 0x000000103f057899 */ /* 0x000fc40008011628 */
[----:B------:R-:W-:Y:S02]  /*10710*/  ULEA.HI.SX32 UR4, UR7, UR4, 0x1b ;  /* 0x0000000407047291 */ /* 0x000fe4000f8fda3f */
[----:B------:R-:W-:Y:S02]  /*10720*/  ULOP3.LUT UR40, UR40, 0xffff, URZ, 0xc0, !UPT ;  /* 0x0000ffff28287892 */ /* 0x000fe4000f8ec03f */
[----:B------:R-:W-:-:S04]  /*10730*/  UISETP.LT.AND UP0, UPT, UR8, UR4, UPT ;  /* 0x000000040800728c */ /* 0x000fc8000bf01270 */
[----:B------:R-:W-:Y:S02]  /*10740*/  USEL UR39, UR8, UR4, UP0 ;  /* 0x0000000408277287 */ /* 0x000fe40008000000 */
[----:B------:R-:W-:Y:S02]  /*10750*/  UISETP.NE.AND UP0, UPT, UR5, URZ, UPT ;  /* 0x0000003f0500728c */ /* 0x000fe4000bf05270 */
[----:B------:R-:W-:-:S06]  /*10760*/  UISETP.GE.AND UP1, UPT, UR39, 0x1, UPT ;  /* 0x000000012700788c */ /* 0x000fcc000bf26270 */
[----:B------:R-:W-:-:S03]  /*10770*/  PLOP3.LUT P0, PT, PT, PT, UP1, 0x80, 0x0 ;  /* 0x000000000000781c */ /* 0x000fc60003f0f018 */
[----:B------:R-:W-:-:S10]  /*10780*/  @!UP0 ULDC UR5, c[0x0][0x9f0] ;  /* 0x00027c0000058ab9 */ /* 0x000fd40000000800 */
[----:B-1----:R-:W-:Y:S05]  /*10790*/  @!P0 BRA `(.L_x_2202) ;  /* 0x0000000000708947 */ /* 0x002fea0003800000 */
        /* <DEDUP_REMOVED lines=8> */
[----:B0-----:R-:W-:Y:S02]  /*10820*/  IMAD.MOV.U32 R2, RZ, RZ, RZ ;  /* 0x000000ffff027224 */ /* 0x001fe400078e00ff */
        /* <DEDUP_REMOVED lines=15> */
[----:B------:R-:W-:-:S04]  /*10920*/  @P0 VIADD R3, R3, 0x1 ;  /* 0x0000000103030836 */ /* 0x000fc80000000000 */
[----:B------:R-:W-:Y:S01]  /*10930*/  @!P2 IMAD.MOV R3, RZ, RZ, -R3 ;  /* 0x000000ffff03a224 */ /* 0x000fe200078e0a03 */
[----:B------:R-:W-:-:S05]  /*10940*/  @!P1 LOP3.LUT R3, RZ, UR5, RZ, 0x33, !PT ;  /* 0x00000005ff039c12 */ /* 0x000fca000f8e33ff */
[----:B------:R0:W-:Y:S02]  /*10950*/  STL [R1+0xc], R3 ;  /* 0x00000c0301007387 */ /* 0x0001e40000100800 */
.L_x_2202:
        /* <DEDUP_REMOVED lines=32> */
.L_x_2203:
        /* <DEDUP_REMOVED lines=9> */
[----:B------:R-:W-:Y:S01]  /*10bf0*/  IMAD.U32 R4, RZ, RZ, UR6 ;  /* 0x00000006ff047e24 */ /* 0x000fe2000f8e00ff */
[----:B------:R-:W-:Y:S01]  /*10c00*/  MOV R13, RZ ;  /* 0x000000ff000d7202 */ /* 0x000fe20000000f00 */
[----:B------:R-:W-:Y:S02]  /*10c10*/  IMAD.U32 R5, RZ, RZ, UR7 ;  /* 0x00000007ff057e24 */ /* 0x000fe4000f8e00ff */
[----:B------:R-:W-:Y:S02]  /*10c20*/  IMAD.U32 R6, RZ, RZ, UR8 ;  /* 0x00000008ff067e24 */ /* 0x000fe4000f8e00ff */
[----:B------:R-:W-:-:S02]  /*10c30*/  IMAD.U32 R7, RZ, RZ, UR9 ;  /* 0x00000009ff077e24 */ /* 0x000fc4000f8e00ff */
[----:B------:R-:W-:Y:S02]  /*10c40*/  IMAD.U32 R10, RZ, RZ, UR4 ;  /* 0x00000004ff0a7e24 */ /* 0x000fe4000f8e00ff */
[----:B------:R-:W-:Y:S02]  /*10c50*/  IMAD.U32 R11, RZ, RZ, UR5 ;  /* 0x00000005ff0b7e24 */ /* 0x000fe4000f8e00ff */
[----:B------:R-:W-:Y:S02]  /*10c60*/  IMAD.MOV.U32 R8, RZ, RZ, 0x70 ;  /* 0x00000070ff087424 */ /* 0x000fe400078e00ff */
[----:B0-----:R-:W-:-:S07]  /*10c70*/  IMAD.MOV.U32 R12, RZ, RZ, 0x1 ;  /* 0x00000001ff0c7424 */ /* 0x001fce00078e00ff */
[----:B------:R-:W-:-:S07]  /*10c80*/  LEPC R20, `(.L_x_2205) ;  /* 0x000000001014794e */ /* 0x000fce0000000000 */
[----:B-1----:R-:W-:Y:S05]  /*10c90*/  CALL.ABS.NOINC R2 ;  /* 0x0000000002007343 */ /* 0x002fea0003c00000 */
.L_x_2205:
        /* <DEDUP_REMOVED lines=15> */
.L_x_2204:
        /* <DEDUP_REMOVED lines=21> */
.L_x_2297:
        /* <DEDUP_REMOVED lines=8> */
.L_x_2300:
        /* <DEDUP_REMOVED lines=22> */
.L_x_2209:
[----:B0-----:R-:W-:Y:S01]  /*110c0*/  MOV R0, 0x1 ;  /* 0x0000000100007802 */ /* 0x001fe20000000f00 */
[----:B------:R-:W1:Y:S03]  /*110d0*/  S2R R8, SR_TID.X ;  /* 0x0000000000087919 */ /* 0x000e660000002100 */
[----:B------:R-:W-:-:S04]  /*110e0*/  SHF.L.U32 R0, R0, 0x1f, RZ ;  /* 0x0000001f00007819 */ /* 0x000fc800000006ff */
[----:B------:R-:W0:Y:S01]  /*110f0*/  SYNCS.PHASECHK.TRANS64.TRYWAIT P0, [UR38+0x38840], R0 ;  /* 0x03884000ff0075a7 */ /* 0x000e220008000166 */
[----:B-1----:R-:W-:-:S04]  /*11100*/  LOP3.LUT R2, R8, 0x7f, RZ, 0xc0, !PT ;  /* 0x0000007f08027812 */ /* 0x002fc800078ec0ff */
[----:B------:R-:W-:Y:S01]  /*11110*/  ISETP.NE.AND P1, PT, R2, RZ, PT ;  /* 0x000000ff0200720c */ /* 0x000fe20003f25270 */
[----:B0-----:R-:W-:-:S12]  /*11120*/  @!P0 BRA `(.L_x_2210) ;  /* 0x0000003c00bc8947 */ /* 0x001fd80003800000 */
.L_x_2301:
[----:B------:R-:W-:Y:S05]  /*11130*/  @P1 BRA `(.L_x_2211) ;  /* 0x0000000000181947 */ /* 0x000fea0003800000 */
[----:B------:R-:W1:Y:S01]  /*11140*/  S2R R2, SR_TID.X ;  /* 0x0000000000027919 */ /* 0x000e620000002100 */
[----:B0-----:R-:W-:-:S04]  /*11150*/  IMAD.MOV.U32 R0, RZ, RZ, 0xa000 ;  /* 0x0000a000ff007424 */ /* 0x001fc800078e00ff */
[----:B------:R2:W-:Y:S01]  /*11160*/  SYNCS.ARRIVE.TRANS64 RZ, [UR38+0x38830], R0 ;  /* 0x03883000ffff79a7 */ /* 0x0005e20008000026 */
[----:B-1----:R-:W-:-:S13]  /*11170*/  LOP3.LUT P0, RZ, R2, 0x1f, RZ, 0xc0, !PT ;  /* 0x0000001f02ff7812 */ /* 0x002fda000780c0ff */
[----:B--2---:R-:W-:Y:S05]  /*11180*/  @!P0 BRA `(.L_x_2211) ;  /* 0x0000000000048947 */ /* 0x004fea0003800000 */
[----:B------:R-:W-:Y:S01]  /*11190*/  BPT.TRAP 0x1 ;  /* 0x000000040000795c */ /* 0x000fe20000300000 */
.L_x_2211:
        /* <DEDUP_REMOVED lines=37> */
.L_x_2207:
        /* <DEDUP_REMOVED lines=10> */
[----:B------:R-:W-:Y:S02]  /*11490*/  IMAD.U32 R4, RZ, RZ, UR6 ;  /* 0x00000006ff047e24 */ /* 0x000fe4000f8e00ff */
[----:B------:R-:W1:Y:S01]  /*114a0*/  LDC.64 R2, c[0x4][R2] ;  /* 0x0100000002027b82 */ /* 0x000e620000000a00 */
        /* <DEDUP_REMOVED lines=9> */
[----:B01----:R-:W-:Y:S05]  /*11540*/  CALL.ABS.NOINC R2 ;  /* 0x0000000002007343 */ /* 0x003fea0003c00000 */
.L_x_2212:
        /* <DEDUP_REMOVED lines=17> */
[C---:B------:R-:W-:Y:S02]  /*11660*/  IMAD R5, R4.reuse, R3, R0 ;  /* 0x0000000304057224 */ /* 0x040fe400078e0200 */
[----:B------:R-:W-:Y:S01]  /*11670*/  IMAD.WIDE.U32 R2, R4, R2, UR4 ;  /* 0x0000000404027e25 */ /* 0x000fe2000f8e0002 */
[----:B------:R-:W-:-:S03]  /*11680*/  ULDC.64 UR4, c[0x0][0x2d0] ;  /* 0x0000b40000047ab9 */ /* 0x000fc60000000a00 */
[----:B------:R-:W1:Y:S01]  /*11690*/  @P0 LDC R0, c[0x0][0x450] ;  /* 0x00011400ff000b82 */ /* 0x000e620000000800 */
[----:B------:R-:W-:Y:S02]  /*116a0*/  IMAD.IADD R3, R3, 0x1, R5 ;  /* 0x0000000103037824 */ /* 0x000fe400078e0205 */
[----:B------:R-:W-:Y:S02]  /*116b0*/  IMAD.SHL.U32 R5, R12, 0x10, RZ ;  /* 0x000000100c057824 */ /* 0x000fe400078e00ff */
[----:B------:R-:W-:-:S03]  /*116c0*/  IMAD.SHL.U32 R9, R9, 0x8, RZ ;  /* 0x0000000809097824 */ /* 0x000fc600078e00ff */
[----:B------:R-:W-:-:S05]  /*116d0*/  LOP3.LUT R4, R8, 0x70, R5, 0xf8, !PT ;  /* 0x0000007008047812 */ /* 0x000fca00078ef805 */
[----:B----4-:R-:W-:-:S04]  /*116e0*/  IMAD R5, R11, 0x80, R4 ;  /* 0x000000800b057824 */ /* 0x010fc800078e0204 */
        /* <DEDUP_REMOVED lines=10> */
[----:B------:R-:W-:-:S03]  /*11790*/  ULDC.64 UR4, c[0x0][0x2c8] ;  /* 0x0000b20000047ab9 */ /* 0x000fc60000000a00 */
[----:B------:R-:W-:Y:S01]  /*117a0*/  IADD3 R3, R3, R5, RZ ;  /* 0x0000000503037210 */ /* 0x000fe20007ffe0ff */
[----:B------:R-:W-:-:S04]  /*117b0*/  IMAD R5, R4, UR4, RZ ;  /* 0x0000000404057c24 */ /* 0x000fc8000f8e02ff */
[C---:B------:R-:W-:Y:S02]  /*117c0*/  IMAD R4, R0.reuse, UR5, R5 ;  /* 0x0000000500047c24 */ /* 0x040fe4000f8e0205 */
[----:B------:R-:W-:Y:S01]  /*117d0*/  IMAD.WIDE.U32 R2, R0, UR4, R2 ;  /* 0x0000000400027c25 */ /* 0x000fe2000f8e0002 */
[----:B------:R-:W-:-:S03]  /*117e0*/  ULDC.64 UR4, c[0x0][0x280] ;  /* 0x0000a00000047ab9 */ /* 0x000fc60000000a00 */
[----:B------:R-:W-:Y:S01]  /*117f0*/  IMAD.SHL.U32 R0, R12, 0x8, RZ ;  /* 0x000000080c007824 */ /* 0x000fe200078e00ff */
[----:B------:R-:W-:Y:S01]  /*11800*/  LEA R7, P0, R2, UR4, 0x1 ;  /* 0x0000000402077c11 */ /* 0x000fe2000f8008ff */
[----:B------:R-:W-:Y:S01]  /*11810*/  IMAD.IADD R3, R3, 0x1, R4 ;  /* 0x0000000103037824 */ /* 0x000fe200078e0204 */
[----:B------:R-:W-:Y:S02]  /*11820*/  ULDC UR4, c[0x0][0x2b8] ;  /* 0x0000ae0000047ab9 */ /* 0x000fe40000000800 */
[----:B------:R-:W-:Y:S02]  /*11830*/  LOP3.LUT R10, R0, 0x38, RZ, 0xc0, !PT ;  /* 0x00000038000a7812 */ /* 0x000fe400078ec0ff */
[----:B------:R-:W-:Y:S02]  /*11840*/  LEA.HI.X R6, R2, UR5, R3, 0x1, P0 ;  /* 0x0000000502067c11 */ /* 0x000fe400080f0c03 */
[----:B------:R-:W-:Y:S02]  /*11850*/  LOP3.LUT R2, R10, 0x40, RZ, 0xfc, !PT ;  /* 0x000000400a027812 */ /* 0x000fe400078efcff */
[----:B------:R-:W-:-:S02]  /*11860*/  LOP3.LUT R3, R0, 0x1c0, RZ, 0xc0, !PT ;  /* 0x000001c000037812 */ /* 0x000fc400078ec0ff */
[----:B------:R-:W-:Y:S02]  /*11870*/  ISETP.GE.AND P2, PT, R2, UR4, PT ;  /* 0x0000000402007c0c */ /* 0x000fe4000bf46270 */
[----:B------:R-:W-:Y:S02]  /*11880*/  LOP3.LUT R2, R10, 0x80, RZ, 0xfc, !PT ;  /* 0x000000800a027812 */ /* 0x000fe400078efcff */
[----:B------:R-:W-:Y:S02]  /*11890*/  LOP3.LUT R3, R3, 0x38, R0, 0xf8, !PT ;  /* 0x0000003803037812 */ /* 0x000fe400078ef800 */
[----:B------:R-:W-:Y:S02]  /*118a0*/  ISETP.GE.AND P1, PT, R2, UR4, PT ;  /* 0x0000000402007c0c */ /* 0x000fe4000bf26270 */
[C---:B------:R-:W-:Y:S02]  /*118b0*/  LOP3.LUT R2, R10.reuse, 0xc0, RZ, 0xfc, !PT ;  /* 0x000000c00a027812 */ /* 0x040fe400078efcff */
[----:B------:R-:W-:-:S02]  /*118c0*/  ISETP.GE.AND P4, PT, R10, UR4, PT ;  /* 0x000000040a007c0c */ /* 0x000fc4000bf86270 */
[----:B------:R-:W-:Y:S01]  /*118d0*/  ISETP.GE.AND P0, PT, R2, UR4, PT ;  /* 0x0000000402007c0c */ /* 0x000fe2000bf06270 */
[----:B------:R-:W-:Y:S01]  /*118e0*/  UMOV UR4, 0xffffffff ;  /* 0xffffffff00047882 */ /* 0x000fe20000000000 */
[----:B------:R-:W-:-:S04]  /*118f0*/  LOP3.LUT R0, R3, 0x38, R12, 0x78, !PT ;  /* 0x0000003803007812 */ /* 0x000fc800078e780c */
[----:B------:R-:W-:Y:S01]  /*11900*/  LOP3.LUT R9, R0, 0x200, R9, 0xf8, !PT ;  /* 0x0000020000097812 */ /* 0x000fe200078ef809 */
[----:B------:R-:W-:Y:S06]  /*11910*/  BRA.DIV UR4, `(.L_x_2213) ;  /* 0x0000003604d87947 */ /* 0x000fec000b800000 */
[----:B------:R-:W-:Y:S01]  /*11920*/  SHFL.IDX PT, R2, R6, RZ, 0x181f ;  /* 0x00181fff06027589 */ /* 0x000fe200000e0000 */
[----:B------:R-:W-:Y:S01]  /*11930*/  ULDC UR4, c[0x0][0x288] ;  /* 0x0000a20000047ab9 */ /* 0x000fe20000000800 */
[----:B------:R-:W-:Y:S01]  /*11940*/  IMAD R8, R11, 0x80, R8 ;  /* 0x000000800b087824 */ /* 0x000fe200078e0208 */
[----:B------:R-:W-:Y:S01]  /*11950*/  ULDC.64 UR6, c[0x0][0x208] ;  /* 0x0000820000067ab9 */ /* 0x000fe20000000a00 */
[----:B------:R-:W0:Y:S01]  /*11960*/  SHFL.IDX PT, R3, R7, RZ, 0x181f ;  /* 0x00181fff07037589 */ /* 0x000e2200000e0000 */
[----:B------:R-:W-:Y:S02]  /*11970*/  IMAD R0, R20, UR4, RZ ;  /* 0x0000000414007c24 */ /* 0x000fe4000f8e02ff */
[C---:B------:R-:W-:Y:S01]  /*11980*/  VIADD R5, R8.reuse, 0x10 ;  /* 0x0000001008057836 */ /* 0x040fe20000000000 */
[----:B------:R-:W-:Y:S02]  /*11990*/  SHFL.IDX PT, R4, R7, 0x1, 0x181f ;  /* 0x00381f0007047f89 */ /* 0x000fe400000e0000 */
[----:B------:R-:W-:-:S02]  /*119a0*/  ISETP.GE.AND P3, PT, R8, R0, PT ;  /* 0x000000000800720c */ /* 0x000fc40003f66270 */
[----:B------:R-:W-:Y:S11]  /*119b0*/  SHFL.IDX PT, R14, R7, 0x7, 0x181f ;  /* 0x00f81f00070e7f89 */ /* 0x000ff600000e0000 */
[----:B------:R-:W-:-:S02]  /*119c0*/  @!P3 LEA R21, R9, UR38, 0x1 ;  /* 0x000000260915bc11 */ /* 0x000fc4000f8e08ff */
        /* <DEDUP_REMOVED lines=67> */
.L_x_2318:
        /* <DEDUP_REMOVED lines=16> */
.L_x_2215:
[----:B------:R-:W-:Y:S05]  /*11f00*/  BSYNC B0 ;  /* 0x0000000000007941 */ /* 0x000fea0003800000 */
.L_x_2214:
        /* <DEDUP_REMOVED lines=10> */
[----:B--2---:R-:W-:-:S05]  /*11fb0*/  VIADD R0, R4, 0xfffffffe ;  /* 0xfffffffe04007836 */ /* 0x004fca0000000000 */
[----:B---3--:R-:W-:Y:S01]  /*11fc0*/  ISETP.GE.AND P1, PT, R0, R3, PT ;  /* 0x000000030000720c */ /* 0x008fe20003f26270 */
[----:B-1----:R-:W-:-:S12]  /*11fd0*/  @!P0 BRA `(.L_x_2216) ;  /* 0x0000003800f48947 */ /* 0x002fd80003800000 */
.L_x_2319:
[----:B0-----:R-:W-:Y:S01]  /*11fe0*/  MOV R9, 0x1 ;  /* 0x0000000100097802 */ /* 0x001fe20000000f00 */
[----:B------:R-:W-:Y:S01]  /*11ff0*/  IMAD.MOV.U32 R8, RZ, RZ, RZ ;  /* 0x000000ffff087224 */ /* 0x000fe200078e00ff */
[----:B------:R-:W-:Y:S06]  /*12000*/  @!P1 BRA `(.L_x_2217) ;  /* 0x0000002000e49947 */ /* 0x000fec0003800000 */
[----:B------:R-:W2:Y:S04]  /*12010*/  LDL.LU R4, [R1+0xc] ;  /* 0x00000c0001047983 */ /* 0x000ea80000300800 */
[----:B-1----:R-:W3:Y:S01]  /*12020*/  LDL.LU R3, [R1+0x8] ;  /* 0x0000080001037983 */ /* 0x002ee20000300800 */
[----:B------:R-:W-:Y:S01]  /*12030*/  UIADD3 UR4, UR40, 0x1, URZ ;  /* 0x0000000128047890 */ /* 0x000fe2000fffe03f */
[----:B------:R-:W-:Y:S01]  /*12040*/  IMAD.MOV.U32 R9, RZ, RZ, 0x1 ;  /* 0x00000001ff097424 */ /* 0x000fe200078e00ff */
        /* <DEDUP_REMOVED lines=18> */
.L_x_2257:
        /* <DEDUP_REMOVED lines=29> */
.L_x_2221:
[----:B------:R-:W1:Y:S01]  /*12340*/  S2R R2, SR_TID.X ;  /* 0x0000000000027919 */ /* 0x000e620000002100 */
[----:B------:R-:W-:Y:S01]  /*12350*/  BSSY B2, `(.L_x_2222) ;  /* 0x0000006000027945 */ /* 0x000fe20003800000 */
[----:B-1----:R-:W-:Y:S02]  /*12360*/  LOP3.LUT R3, R2, 0x7f, RZ, 0xc0, !PT ;  /* 0x0000007f02037812 */ /* 0x002fe400078ec0ff */
[----:B------:R-:W-:Y:S02]  /*12370*/  SHF.L.U32 R2, R7, 0x1f, RZ ;  /* 0x0000001f07027819 */ /* 0x000fe400000006ff */
[----:B------:R-:W-:Y:S02]  /*12380*/  ISETP.NE.AND P1, PT, R3, RZ, PT ;  /* 0x000000ff0300720c */ /* 0x000fe40003f25270 */
[----:B------:R-:W1:Y:S02]  /*12390*/  SYNCS.PHASECHK.TRANS64.TRYWAIT P0, [UR38+0x38848], R2 ;  /* 0x03884802ff0075a7 */ /* 0x000e640008000166 */
[----:B-1----:R-:W-:Y:S09]  /*123a0*/  @!P0 BRA `(.L_x_2223) ;  /* 0x0000003800188947 */ /* 0x002ff20003800000 */
.L_x_2320:
[----:B------:R-:W-:Y:S05]  /*123b0*/  BSYNC B2 ;  /* 0x0000000000027941 */ /* 0x000fea0003800000 */
.L_x_2222:
[----:B------:R-:W-:Y:S04]  /*123c0*/  BSSY B2, `(.L_x_2224) ;  /* 0x0000007000027945 */ /* 0x000fe80003800000 */
[----:B------:R-:W-:Y:S05]  /*123d0*/  @P1 BRA `(.L_x_2225) ;  /* 0x0000000000141947 */ /* 0x000fea0003800000 */
[----:B------:R-:W-:Y:S01]  /*123e0*/  ISETP.NE.AND P0, PT, R10, RZ, PT ;  /* 0x000000ff0a00720c */ /* 0x000fe20003f05270 */
[----:B-1----:R-:W-:-:S04]  /*123f0*/  IMAD.MOV.U32 R3, RZ, RZ, 0xa000 ;  /* 0x0000a000ff037424 */ /* 0x002fc800078e00ff */
[----:B------:R2:W-:Y:S08]  /*12400*/  SYNCS.ARRIVE.TRANS64 RZ, [UR38+0x38838], R3 ;  /* 0x03883803ffff79a7 */ /* 0x0005f00008000026 */
[----:B--2---:R-:W-:Y:S05]  /*12410*/  @!P0 BRA `(.L_x_2225) ;  /* 0x0000000000048947 */ /* 0x004fea0003800000 */
[----:B------:R-:W-:Y:S01]  /*12420*/  BPT.TRAP 0x1 ;  /* 0x000000040000795c */ /* 0x000fe20000300000 */
.L_x_2225:
[----:B------:R-:W-:Y:S05]  /*12430*/  BSYNC B2 ;  /* 0x0000000000027941 */ /* 0x000fea0003800000 */
.L_x_2224:
[----:B------:R-:W-:Y:S01]  /*12440*/  MOV R14, RZ ;  /* 0x000000ff000e7202 */ /* 0x000fe20000000f00 */
        /* <DEDUP_REMOVED lines=10> */
.L_x_2226:
        /* <DEDUP_REMOVED lines=13> */
.L_x_2227:
        /* <DEDUP_REMOVED lines=15> */
.L_x_2228:
        /* <DEDUP_REMOVED lines=15> */
.L_x_2229:
        /* <DEDUP_REMOVED lines=12> */
.L_x_2321:
[----:B------:R-:W-:Y:S05]  /*12860*/  BSYNC B2 ;  /* 0x0000000000027941 */ /* 0x000fea0003800000 */
.L_x_2230:
        /* <DEDUP_REMOVED lines=9> */
.L_x_2233:
[----:B------:R-:W-:Y:S05]  /*12900*/  BSYNC B2 ;  /* 0x0000000000027941 */ /* 0x000fea0003800000 */
.L_x_2232:
        /* <DEDUP_REMOVED lines=10> */
.L_x_2234:
        /* <DEDUP_REMOVED lines=13> */
.L_x_2235:
        /* <DEDUP_REMOVED lines=13> */
.L_x_2236:
        /* <DEDUP_REMOVED lines=13> */
.L_x_2237:
        /* <DEDUP_REMOVED lines=10> */
.L_x_2220:
[----:B------:R-:W-:Y:S05]  /*12cc0*/  BSYNC B1 ;  /* 0x0000000000017941 */ /* 0x000fea0003800000 */
.L_x_2219:
        /* <DEDUP_REMOVED lines=28> */
.L_x_2240:
[----:B------:R-:W1:Y:S01]  /*12e90*/  S2R R2, SR_TID.X ;  /* 0x0000000000027919 */ /* 0x000e620000002100 */
[----:B------:R-:W-:Y:S01]  /*12ea0*/  BSSY B2, `(.L_x_2241) ;  /* 0x0000006000027945 */ /* 0x000fe20003800000 */
[----:B-1----:R-:W-:Y:S02]  /*12eb0*/  LOP3.LUT R3, R2, 0x7f, RZ, 0xc0, !PT ;  /* 0x0000007f02037812 */ /* 0x002fe400078ec0ff */
[----:B------:R-:W-:Y:S02]  /*12ec0*/  SHF.L.U32 R2, R9, 0x1f, RZ ;  /* 0x0000001f09027819 */ /* 0x000fe400000006ff */
[----:B------:R-:W-:Y:S02]  /*12ed0*/  ISETP.NE.AND P1, PT, R3, RZ, PT ;  /* 0x000000ff0300720c */ /* 0x000fe40003f25270 */
[----:B------:R-:W1:Y:S02]  /*12ee0*/  SYNCS.PHASECHK.TRANS64.TRYWAIT P0, [UR38+0x38840], R2 ;  /* 0x03884002ff0075a7 */ /* 0x000e640008000166 */
[----:B-1----:R-:W-:Y:S09]  /*12ef0*/  @!P0 BRA `(.L_x_2242) ;  /* 0x0000002c00748947 */ /* 0x002ff20003800000 */
.L_x_2322:
[----:B------:R-:W-:Y:S05]  /*12f00*/  BSYNC B2 ;  /* 0x0000000000027941 */ /* 0x000fea0003800000 */
.L_x_2241:
[----:B------:R-:W-:Y:S04]  /*12f10*/  BSSY B2, `(.L_x_2243) ;  /* 0x0000007000027945 */ /* 0x000fe80003800000 */
[----:B------:R-:W-:Y:S05]  /*12f20*/  @P1 BRA `(.L_x_2244) ;  /* 0x0000000000141947 */ /* 0x000fea0003800000 */
[----:B------:R-:W-:Y:S01]  /*12f30*/  ISETP.NE.AND P0, PT, R10, RZ, PT ;  /* 0x000000ff0a00720c */ /* 0x000fe20003f05270 */
[----:B-1----:R-:W-:-:S04]  /*12f40*/  IMAD.MOV.U32 R2, RZ, RZ, 0xa000 ;  /* 0x0000a000ff027424 */ /* 0x002fc800078e00ff */
[----:B------:R2:W-:Y:S08]  /*12f50*/  SYNCS.ARRIVE.TRANS64 RZ, [UR38+0x38830], R2 ;  /* 0x03883002ffff79a7 */ /* 0x0005f00008000026 */
[----:B--2---:R-:W-:Y:S05]  /*12f60*/  @!P0 BRA `(.L_x_2244) ;  /* 0x0000000000048947 */ /* 0x004fea0003800000 */
[----:B------:R-:W-:Y:S01]  /*12f70*/  BPT.TRAP 0x1 ;  /* 0x000000040000795c */ /* 0x000fe20000300000 */
.L_x_2244:
[----:B------:R-:W-:Y:S05]  /*12f80*/  BSYNC B2 ;  /* 0x0000000000027941 */ /* 0x000fea0003800000 */
.L_x_2243:
        /* <DEDUP_REMOVED lines=11> */
.L_x_2245:
        /* <DEDUP_REMOVED lines=14> */
.L_x_2246:
        /* <DEDUP_REMOVED lines=14> */
.L_x_2247:
        /* <DEDUP_REMOVED lines=14> */
.L_x_2248:
        /* <DEDUP_REMOVED lines=12> */
.L_x_2323:
[----:B------:R-:W-:Y:S05]  /*133a0*/  BSYNC B2 ;  /* 0x0000000000027941 */ /* 0x000fea0003800000 */
.L_x_2249:
        /* <DEDUP_REMOVED lines=9> */
.L_x_2252:
[----:B------:R-:W-:Y:S05]  /*13440*/  BSYNC B2 ;  /* 0x0000000000027941 */ /* 0x000fea0003800000 */
.L_x_2251:
        /* <DEDUP_REMOVED lines=10> */
.L_x_2253:
        /* <DEDUP_REMOVED lines=13> */
.L_x_2254:
        /* <DEDUP_REMOVED lines=13> */
.L_x_2255:
        /* <DEDUP_REMOVED lines=13> */
.L_x_2256:
        /* <DEDUP_REMOVED lines=10> */
.L_x_2239:
[----:B------:R-:W-:Y:S05]  /*13800*/  BSYNC B1 ;  /* 0x0000000000017941 */ /* 0x000fea0003800000 */
.L_x_2238:
[----:B------:R-:W-:Y:S02]  /*13810*/  VIADD R0, R0, 0xfffffffe ;  /* 0xfffffffe00007836 */ /* 0x000fe40000000000 */
[----:B------:R-:W-:Y:S01]  /*13820*/  IMAD.MOV.U32 R7, RZ, RZ, R9 ;  /* 0x000000ffff077224 */ /* 0x000fe200078e0009 */
[----:B------:R-:W-:Y:S06]  /*13830*/  @P2 BRA `(.L_x_2257) ;  /* 0xffffffe8004c2947 */ /* 0x000fec000383ffff */
[----:B------:R-:W-:Y:S05]  /*13840*/  BSYNC B0 ;  /* 0x0000000000007941 */ /* 0x000fea0003800000 */
.L_x_2218:
        /* <DEDUP_REMOVED lines=30> */
.L_x_2259:
[----:B------:R-:W1:Y:S01]  /*13a30*/  S2R R2, SR_TID.X ;  /* 0x0000000000027919 */ /* 0x000e620000002100 */
[----:B------:R-:W-:Y:S01]  /*13a40*/  BSSY B1, `(.L_x_2260) ;  /* 0x0000006000017945 */ /* 0x000fe20003800000 */
[----:B-1----:R-:W-:Y:S02]  /*13a50*/  LOP3.LUT R3, R2, 0x7f, RZ, 0xc0, !PT ;  /* 0x0000007f02037812 */ /* 0x002fe400078ec0ff */
[----:B------:R-:W-:Y:S02]  /*13a60*/  SHF.L.U32 R2, R9, 0x1f, RZ ;  /* 0x0000001f09027819 */ /* 0x000fe400000006ff */
[----:B------:R-:W-:Y:S02]  /*13a70*/  ISETP.NE.AND P1, PT, R3, RZ, PT ;  /* 0x000000ff0300720c */ /* 0x000fe40003f25270 */
[----:B------:R-:W1:Y:S02]  /*13a80*/  SYNCS.PHASECHK.TRANS64.TRYWAIT P0, [UR38+0x38848], R2 ;  /* 0x03884802ff0075a7 */ /* 0x000e640008000166 */
[----:B-1----:R-:W-:Y:S09]  /*13a90*/  @!P0 BRA `(.L_x_2261) ;  /* 0x0000002000bc8947 */ /* 0x002ff20003800000 */
.L_x_2324:
[----:B------:R-:W-:Y:S05]  /*13aa0*/  BSYNC B1 ;  /* 0x0000000000017941 */ /* 0x000fea0003800000 */
.L_x_2260:
[----:B------:R-:W-:Y:S04]  /*13ab0*/  BSSY B1, `(.L_x_2262) ;  /* 0x0000007000017945 */ /* 0x000fe80003800000 */
[----:B------:R-:W-:Y:S05]  /*13ac0*/  @P1 BRA `(.L_x_2263) ;  /* 0x0000000000141947 */ /* 0x000fea0003800000 */
[----:B------:R-:W-:Y:S01]  /*13ad0*/  ISETP.NE.AND P0, PT, R10, RZ, PT ;  /* 0x000000ff0a00720c */ /* 0x000fe20003f05270 */
[----:B-1----:R-:W-:-:S04]  /*13ae0*/  IMAD.MOV.U32 R3, RZ, RZ, 0xa000 ;  /* 0x0000a000ff037424 */ /* 0x002fc800078e00ff */
[----:B------:R2:W-:Y:S08]  /*13af0*/  SYNCS.ARRIVE.TRANS64 RZ, [UR38+0x38838], R3 ;  /* 0x03883803ffff79a7 */ /* 0x0005f00008000026 */
[----:B--2---:R-:W-:Y:S05]  /*13b00*/  @!P0 BRA `(.L_x_2263) ;  /* 0x0000000000048947 */ /* 0x004fea0003800000 */
[----:B------:R-:W-:Y:S01]  /*13b10*/  BPT.TRAP 0x1 ;  /* 0x000000040000795c */ /* 0x000fe20000300000 */
.L_x_2263:
[----:B------:R-:W-:Y:S05]  /*13b20*/  BSYNC B1 ;  /* 0x0000000000017941 */ /* 0x000fea0003800000 */
.L_x_2262:
[----:B0-----:R-:W-:Y:S01]  /*13b30*/  IMAD.MOV.U32 R5, RZ, RZ, RZ ;  /* 0x000000ffff057224 */ /* 0x001fe200078e00ff */
        /* <DEDUP_REMOVED lines=10> */
.L_x_2264:
        /* <DEDUP_REMOVED lines=8> */
[----:B------:R-:W-:Y:S01]  /*13c60*/  MOV R6, 0x40 ;  /* 0x0000004000067802 */ /* 0x000fe20000000f00 */
[----:B------:R-:W-:Y:S01]  /*13c70*/  UIADD3 UR8, UR38, 0x30c00, URZ ;  /* 0x00030c0026087890 */ /* 0x000fe2000fffe03f */
[----:B------:R-:W-:Y:S01]  /*13c80*/  PLOP3.LUT P0, PT, PT, PT, PT, 0x80, 0x0 ;  /* 0x000000000000781c */ /* 0x000fe20003f0f070 */
[----:B------:R-:W-:Y:S01]  /*13c90*/  UMOV UR6, 0x0 ;  /* 0x0000000000067882 */ /* 0x000fe20000000000 */
[----:B------:R-:W-:Y:S01]  /*13ca0*/  R2UR UR10, R6 ;  /* 0x00000000060a72ca */ /* 0x000fe200000e0000 */
[----:B------:R-:W-:-:S14]  /*13cb0*/  UMOV UR7, 0x14f00000 ;  /* 0x14f0000000077882 */ /* 0x000fdc0000000000 */
.L_x_2265:
        /* <DEDUP_REMOVED lines=14> */
.L_x_2266:
        /* <DEDUP_REMOVED lines=14> */
.L_x_2267:
        /* <DEDUP_REMOVED lines=11> */
.L_x_2325:
[----:B------:R-:W-:Y:S05]  /*13f30*/  BSYNC B1 ;  /* 0x0000000000017941 */ /* 0x000fea0003800000 */
.L_x_2268:
        /* <DEDUP_REMOVED lines=9> */
.L_x_2271:
[----:B------:R-:W-:Y:S05]  /*13fd0*/  BSYNC B1 ;  /* 0x0000000000017941 */ /* 0x000fea0003800000 */
.L_x_2270:
        /* <DEDUP_REMOVED lines=10> */
.L_x_2272:
        /* <DEDUP_REMOVED lines=13> */
.L_x_2273:
        /* <DEDUP_REMOVED lines=13> */
.L_x_2274:
        /* <DEDUP_REMOVED lines=13> */
.L_x_2275:
        /* <DEDUP_REMOVED lines=10> */
.L_x_2258:
[----:B------:R-:W-:Y:S05]  /*14390*/  BSYNC B0 ;  /* 0x0000000000007941 */ /* 0x000fea0003800000 */
.L_x_2217:
        /* <DEDUP_REMOVED lines=12> */
.L_x_2326:
[----:B------:R-:W-:Y:S05]  /*14460*/  BSYNC B1 ;  /* 0x0000000000017941 */ /* 0x000fea0003800000 */
.L_x_2278:
        /* <DEDUP_REMOVED lines=8> */
.L_x_2281:
[----:B------:R-:W-:Y:S05]  /*144f0*/  BSYNC B1 ;  /* 0x0000000000017941 */ /* 0x000fea0003800000 */
.L_x_2280:
        /* <DEDUP_REMOVED lines=13> */
.L_x_2282:
        /* <DEDUP_REMOVED lines=13> */
.L_x_2283:
        /* <DEDUP_REMOVED lines=13> */
.L_x_2284:
        /* <DEDUP_REMOVED lines=13> */
.L_x_2285:
        /* <DEDUP_REMOVED lines=8> */
.L_x_2277:
[----:B------:R-:W-:Y:S05]  /*148c0*/  BSYNC B0 ;  /* 0x0000000000007941 */ /* 0x000fea0003800000 */
.L_x_2276:
[----:B0-----:R-:W-:Y:S02]  /*148d0*/  VIADD R0, R8, 0x1 ;  /* 0x0000000108007836 */ /* 0x001fe40000000000 */
[----:B-1----:R-:W-:-:S03]  /*148e0*/  IMAD.MOV.U32 R3, RZ, RZ, RZ ;  /* 0x000000ffff037224 */ /* 0x002fc600078e00ff */
[----:B------:R-:W-:-:S04]  /*148f0*/  ISETP.NE.AND P0, PT, R0, 0x2, PT ;  /* 0x000000020000780c */ /* 0x000fc80003f05270 */
[----:B------:R-:W-:Y:S02]  /*14900*/  SEL R2, RZ, 0x1, P0 ;  /* 0x00000001ff027807 */ /* 0x000fe40000000000 */
[----:B------:R-:W-:Y:S02]  /*14910*/  SEL R0, R0, RZ, P0 ;  /* 0x000000ff00007207 */ /* 0x000fe40000000000 */
[----:B------:R-:W-:-:S07]  /*14920*/  LOP3.LUT R9, R9, R2, RZ, 0x3c, !PT ;  /* 0x0000000209097212 */ /* 0x000fce00078e3cff */
.L_x_2201:
[----:B------:R-:W0:Y:S01]  /*14930*/  S2R R5, SR_CgaCtaId ;  /* 0x0000000000057919 */ /* 0x000e220000008800 */
[----:B------:R-:W-:Y:S02]  /*14940*/  MOV R2, 0x400 ;  /* 0x0000040000027802 */ /* 0x000fe40000000f00 */
[----:B------:R-:W-:Y:S02]  /*14950*/  SHF.L.U32 R3, R3, 0x1f, RZ ;  /* 0x0000001f03037819 */ /* 0x000fe400000006ff */
[----:B0-----:R-:W-:-:S04]  /*14960*/  LEA R2, R5, R2, 0x18 ;  /* 0x0000000205027211 */ /* 0x001fc800078ec0ff */
[----:B------:R-:W0:Y:S02]  /*14970*/  SYNCS.PHASECHK.TRANS64.TRYWAIT P0, [R2+URZ+0x38820], R3 ;  /* 0x03882003020075a7 */ /* 0x000e24000800017f */
[----:B0-----:R-:W-:Y:S05]  /*14980*/  @!P0 BRA `(.L_x_2286) ;  /* 0x0000001400448947 */ /* 0x001fea0003800000 */
.L_x_2327:
[----:B------:R-:W-:-:S03]  /*14990*/  UMOV UR4, 0xffffffff ;  /* 0xffffffff00047882 */ /* 0x000fc60000000000 */
[----:B------:R-:W-:Y:S05]  /*149a0*/  BRA.DIV UR4, `(.L_x_2287) ;  /* 0x0000001604507947 */ /* 0x000fea000b800000 */
[----:B0-----:R-:W0:Y:S02]  /*149b0*/  S2R R3, SR_TID.X ;  /* 0x0000000000037919 */ /* 0x001e240000002100 */
[----:B0-----:R-:W-:-:S04]  /*149c0*/  SHF.R.U32.HI R3, RZ, 0x5, R3 ;  /* 0x00000005ff037819 */ /* 0x001fc80000011603 */
[----:B------:R-:W-:-:S05]  /*149d0*/  LOP3.LUT R3, R3, 0x3, RZ, 0xc0, !PT ;  /* 0x0000000303037812 */ /* 0x000fca00078ec0ff */
[----:B------:R0:W1:Y:S02]  /*149e0*/  SHFL.IDX PT, R14, R3, RZ, 0x1f ;  /* 0x00001fff030e7589 */ /* 0x00006400000e0000 */
.L_x_2330:
[----:B-1----:R-:W-:-:S13]  /*149f0*/  ISETP.NE.AND P0, PT, R14, RZ, PT ;  /* 0x000000ff0e00720c */ /* 0x002fda0003f05270 */
[----:B------:R-:W-:Y:S05]  /*14a00*/  @P0 BRA `(.L_x_2163) ;  /* 0x0000000000880947 */ /* 0x000fea0003800000 */
[----:B------:R-:W-:-:S03]  /*14a10*/  UMOV UR4, 0xffffffff ;  /* 0xffffffff00047882 */ /* 0x000fc60000000000 */
[----:B------:R-:W-:Y:S05]  /*14a20*/  BRA.DIV UR4, `(.L_x_2288) ;  /* 0x0000001604647947 */ /* 0x000fea000b800000 */
[----:B------:R-:W-:-:S13]  /*14a30*/  ELECT P6, URZ, PT ;  /* 0x00000000003f782f */ /* 0x000fda00038c0000 */
.L_x_2333:
[----:B------:R-:W-:Y:S05]  /*14a40*/  @!P6 BRA `(.L_x_2163) ;  /* 0x000000000078e947 */ /* 0x000fea0003800000 */
[----:B0-----:R-:W2:Y:S02]  /*14a50*/  LDL.LU R3, [R1+0x14] ;  /* 0x0000140001037983 */ /* 0x001ea40000300800 */
[----:B--2---:R-:W-:-:S04]  /*14a60*/  LOP3.LUT R3, R3, 0x2, RZ, 0xfc, !PT ;  /* 0x0000000203037812 */ /* 0x004fc800078efcff */
[----:B------:R-:W-:-:S13]  /*14a70*/  ISETP.NE.AND P2, PT, R3, 0x3, PT ;  /* 0x000000030300780c */ /* 0x000fda0003f45270 */
[----:B------:R-:W-:Y:S05]  /*14a80*/  @!P2 BRA `(.L_x_2289) ;  /* 0x000000000004a947 */ /* 0x000fea0003800000 */
[----:B------:R-:W-:Y:S01]  /*14a90*/  BPT.TRAP 0x1 ;  /* 0x000000040000795c */ /* 0x000fe20000300000 */
.L_x_2289:
        /* <DEDUP_REMOVED lines=12> */
.L_x_2334:
[----:B------:R-:W1:Y:S02]  /*14b60*/  SYNCS.PHASECHK.TRANS64.TRYWAIT P0, [R3+URZ], R4 ;  /* 0x00000004030075a7 */ /* 0x000e64000800017f */
[----:B-1----:R-:W-:Y:S05]  /*14b70*/  @!P0 BRA `(.L_x_2291) ;  /* 0x0000001400448947 */ /* 0x002fea0003800000 */
.L_x_2335:
[----:B------:R-:W-:Y:S05]  /*14b80*/  @!P2 BRA `(.L_x_2292) ;  /* 0x000000000004a947 */ /* 0x000fea0003800000 */
[----:B------:R-:W-:Y:S01]  /*14b90*/  BPT.TRAP 0x1 ;  /* 0x000000040000795c */ /* 0x000fe20000300000 */
.L_x_2292:
[----:B-1----:R-:W-:-:S05]  /*14ba0*/  VIADD R3, R2, 0x38860 ;  /* 0x0003886002037836 */ /* 0x002fca0000000000 */
[----:B------:R-:W-:-:S04]  /*14bb0*/  LEA R0, R0, R3, 0x3 ;  /* 0x0000000300007211 */ /* 0x000fc800078e18ff */
[----:B------:R-:W1:Y:S02]  /*14bc0*/  SYNCS.PHASECHK.TRANS64.TRYWAIT P0, [R0+URZ], R5 ;  /* 0x00000005000075a7 */ /* 0x000e64000800017f */
[----:B-1----:R-:W-:Y:S05]  /*14bd0*/  @!P0 BRA `(.L_x_2293) ;  /* 0x0000001400408947 */ /* 0x002fea0003800000 */
.L_x_2336:
[----:B------:R-:W-:-:S07]  /*14be0*/  IMAD R3, R8, 0x8, R3 ;  /* 0x0000000808037824 */ /* 0x000fce00078e0203 */
.L_x_2294:
[----:B--2---:R2:W3:Y:S02]  /*14bf0*/  SYNCS.PHASECHK.TRANS64.TRYWAIT P0, [R3+URZ], R4 ;  /* 0x00000004030075a7 */ /* 0x0044e4000800017f */
[----:B---3--:R-:W-:Y:S05]  /*14c00*/  @!P0 NANOSLEEP.SYNCS 0x989680 ;  /* 0x009896800000895d */ /* 0x008fea0003900000 */
[----:B------:R-:W3:Y:S02]  /*14c10*/  @!P0 SYNCS.PHASECHK.TRANS64 P0, [R3+URZ], R4 ;  /* 0x00000004030085a7 */ /* 0x000ee4000800007f */
[----:B---3--:R-:W-:Y:S05]  /*14c20*/  @!P0 BRA `(.L_x_2294) ;  /* 0xfffffffc00f08947 */ /* 0x008fea000383ffff */
.L_x_2163:
[----:B------:R-:W-:Y:S05]  /*14c30*/  BSYNC B6 ;  /* 0x0000000000067941 */ /* 0x000fea0003800000 */
.L_x_2160:
[----:B------:R-:W-:Y:S05]  /*14c40*/  EXIT ;  /* 0x000000000000794d */ /* 0x000fea0003800000 */
.L_x_2167:
[----:B------:R-:W-:-:S13]  /*14c50*/  R2UR UR4, R16 ;  /* 0x00000000100472ca */ /* 0x000fda00000e0000 */
[----:B0-----:R-:W-:-:S04]  /*14c60*/  IMAD.U32 R3, RZ, RZ, UR4 ;  /* 0x00000004ff037e24 */ /* 0x001fc8000f8e00ff */
[----:B------:R0:W1:Y:S03]  /*14c70*/  SYNCS.PHASECHK.TRANS64.TRYWAIT P1, [R3+URZ+0x38800], R2 ;  /* 0x03880002030075a7 */ /* 0x000066000802017f */
[----:B-1----:R-:W-:Y:S05]  /*14c80*/  @!P1 NANOSLEEP.SYNCS 0x989680 ;  /* 0x009896800000995d */ /* 0x002fea0003900000 */
[----:B------:R-:W1:Y:S02]  /*14c90*/  @!P1 SYNCS.PHASECHK.TRANS64 P1, [R3+URZ+0x38800], R2 ;  /* 0x03880002030095a7 */ /* 0x000e64000802007f */
[----:B-1----:R-:W-:Y:S05]  /*14ca0*/  @!P1 BRA `(.L_x_2167) ;  /* 0xfffffffc00e89947 */ /* 0x002fea000383ffff */
[----:B------:R-:W-:Y:S05]  /*14cb0*/  BRA `(.L_x_2295) ;  /* 0xfffffec800387947 */ /* 0x000fea000383ffff */
.L_x_2171:
[----:B------:R-:W-:-:S13]  /*14cc0*/  R2UR UR4, R16 ;  /* 0x00000000100472ca */ /* 0x000fda00000e0000 */
[----:B0-----:R-:W-:-:S04]  /*14cd0*/  IMAD.U32 R3, RZ, RZ, UR4 ;  /* 0x00000004ff037e24 */ /* 0x001fc8000f8e00ff */
[----:B------:R0:W2:Y:S03]  /*14ce0*/  SYNCS.PHASECHK.TRANS64.TRYWAIT P2, [R3+URZ+0x38830], R2 ;  /* 0x03883002030075a7 */ /* 0x0000a6000804017f */
[----:B--2---:R-:W-:Y:S05]  /*14cf0*/  @!P2 NANOSLEEP.SYNCS 0x989680 ;  /* 0x009896800000a95d */ /* 0x004fea0003900000 */
[----:B------:R-:W2:Y:S02]  /*14d00*/  @!P2 SYNCS.PHASECHK.TRANS64 P2, [R3+URZ+0x38830], R2 ;  /* 0x038830020300a5a7 */ /* 0x000ea4000804007f */
[----:B--2---:R-:W-:Y:S05]  /*14d10*/  @!P2 BRA `(.L_x_2171) ;  /* 0xfffffffc00e8a947 */ /* 0x004fea000383ffff */
[----:B------:R-:W-:Y:S05]  /*14d20*/  BRA `(.L_x_2170) ;  /* 0xfffffec800587947 */ /* 0x000fea000383ffff */
.L_x_2176:
[----:B------:R-:W-:-:S13]  /*14d30*/  R2UR UR6, R215 ;  /* 0x00000000d70672ca */ /* 0x000fda00000e0000 */
[----:B-1----:R-:W-:-:S04]  /*14d40*/  IMAD.U32 R6, RZ, RZ, UR6 ;  /* 0x00000006ff067e24 */ /* 0x002fc8000f8e00ff */
[----:B------:R1:W2:Y:S03]  /*14d50*/  SYNCS.PHASECHK.TRANS64.TRYWAIT P3, [R6+URZ+0x38830], R3 ;  /* 0x03883003060075a7 */ /* 0x0002a6000806017f */
[----:B--2---:R-:W-:Y:S05]  /*14d60*/  @!P3 NANOSLEEP.SYNCS 0x989680 ;  /* 0x009896800000b95d */ /* 0x004fea0003900000 */
[----:B------:R-:W2:Y:S02]  /*14d70*/  @!P3 SYNCS.PHASECHK.TRANS64 P3, [R6+URZ+0x38830], R3 ;  /* 0x038830030600b5a7 */ /* 0x000ea4000806007f */
[----:B--2---:R-:W-:Y:S05]  /*14d80*/  @!P3 BRA `(.L_x_2176) ;  /* 0xfffffffc00e8b947 */ /* 0x004fea000383ffff */
[----:B------:R-:W-:Y:S05]  /*14d90*/  BRA `(.L_x_2175) ;  /* 0xffffff0000d47947 */ /* 0x000fea000383ffff */
.L_x_2180:
[----:B-1----:R-:W-:-:S04]  /*14da0*/  IMAD.U32 R3, RZ, RZ, UR7 ;  /* 0x00000007ff037e24 */ /* 0x002fc8000f8e00ff */
[----:B------:R1:W2:Y:S03]  /*14db0*/  SYNCS.PHASECHK.TRANS64.TRYWAIT P3, [R3+URZ+0x38850], R0 ;  /* 0x03885000030075a7 */ /* 0x0002a6000806017f */
[----:B--2---:R-:W-:Y:S05]  /*14dc0*/  @!P3 NANOSLEEP.SYNCS 0x989680 ;  /* 0x009896800000b95d */ /* 0x004fea0003900000 */
[----:B------:R-:W2:Y:S02]  /*14dd0*/  @!P3 SYNCS.PHASECHK.TRANS64 P3, [R3+URZ+0x38850], R0 ;  /* 0x038850000300b5a7 */ /* 0x000ea4000806007f */
[----:B--2---:R-:W-:Y:S05]  /*14de0*/  @!P3 BRA `(.L_x_2180) ;  /* 0xfffffffc00ecb947 */ /* 0x004fea000383ffff */
[----:B------:R-:W-:Y:S05]  /*14df0*/  BRA `(.L_x_2179) ;  /* 0xffffff2c00087947 */ /* 0x000fea000383ffff */
.L_x_2186:
[----:B-1----:R-:W-:-:S04]  /*14e00*/  IMAD.U32 R6, RZ, RZ, UR60 ;  /* 0x0000003cff067e24 */ /* 0x002fc8000f8e00ff */
[----:B------:R1:W2:Y:S03]  /*14e10*/  SYNCS.PHASECHK.TRANS64.TRYWAIT P2, [R6+URZ+0x38830], R3 ;  /* 0x03883003060075a7 */ /* 0x0002a6000804017f */
[----:B--2---:R-:W-:Y:S05]  /*14e20*/  @!P2 NANOSLEEP.SYNCS 0x989680 ;  /* 0x009896800000a95d */ /* 0x004fea0003900000 */
[----:B------:R-:W2:Y:S02]  /*14e30*/  @!P2 SYNCS.PHASECHK.TRANS64 P2, [R6+URZ+0x38830], R3 ;  /* 0x038830030600a5a7 */ /* 0x000ea4000804007f */
[----:B--2---:R-:W-:Y:S05]  /*14e40*/  @!P2 BRA `(.L_x_2186) ;  /* 0xfffffffc00eca947 */ /* 0x004fea000383ffff */
[----:B------:R-:W-:Y:S05]  /*14e50*/  BRA `(.L_x_2185) ;  /* 0xffffff4000bc7947 */ /* 0x000fea000383ffff */
.L_x_2190:
[----:B-1----:R-:W-:-:S04]  /*14e60*/  IMAD.U32 R3, RZ, RZ, UR11 ;  /* 0x0000000bff037e24 */ /* 0x002fc8000f8e00ff */
[----:B------:R1:W2:Y:S03]  /*14e70*/  SYNCS.PHASECHK.TRANS64.TRYWAIT P2, [R3+URZ+0x38850], R0 ;  /* 0x03885000030075a7 */ /* 0x0002a6000804017f */
[----:B--2---:R-:W-:Y:S05]  /*14e80*/  @!P2 NANOSLEEP.SYNCS 0x989680 ;  /* 0x009896800000a95d */ /* 0x004fea0003900000 */
[----:B------:R-:W2:Y:S02]  /*14e90*/  @!P2 SYNCS.PHASECHK.TRANS64 P2, [R3+URZ+0x38850], R0 ;  /* 0x038850000300a5a7 */ /* 0x000ea4000804007f */
[----:B--2---:R-:W-:Y:S05]  /*14ea0*/  @!P2 BRA `(.L_x_2190) ;  /* 0xfffffffc00eca947 */ /* 0x004fea000383ffff */
[----:B------:R-:W-:Y:S05]  /*14eb0*/  BRA `(.L_x_2189) ;  /* 0xffffff6800f47947 */ /* 0x000fea000383ffff */
.L_x_2195:
[----:B-1----:R-:W-:-:S04]  /*14ec0*/  IMAD.U32 R5, RZ, RZ, UR5 ;  /* 0x00000005ff057e24 */ /* 0x002fc8000f8e00ff */
[----:B------:R1:W2:Y:S03]  /*14ed0*/  SYNCS.PHASECHK.TRANS64.TRYWAIT P0, [R5+URZ+0x38850], R8 ;  /* 0x03885008050075a7 */ /* 0x0002a6000800017f */
[----:B--2---:R-:W-:Y:S05]  /*14ee0*/  @!P0 NANOSLEEP.SYNCS 0x989680 ;  /* 0x009896800000895d */ /* 0x004fea0003900000 */
[----:B------:R-:W2:Y:S02]  /*14ef0*/  @!P0 SYNCS.PHASECHK.TRANS64 P0, [R5+URZ+0x38850], R8 ;  /* 0x03885008050085a7 */ /* 0x000ea4000800007f */
[----:B--2---:R-:W-:Y:S05]  /*14f00*/  @!P0 BRA `(.L_x_2195) ;  /* 0xfffffffc00ec8947 */ /* 0x004fea000383ffff */
[----:B------:R-:W-:Y:S05]  /*14f10*/  BRA `(.L_x_2194) ;  /* 0xffffff8000e07947 */ /* 0x000fea000383ffff */
.L_x_2206:
[----:B------:R-:W-:Y:S02]  /*14f20*/  IMAD.MOV.U32 R13, RZ, RZ, R0 ;  /* 0x000000ffff0d7224 */ /* 0x000fe400078e0000 */
[----:B------:R-:W-:Y:S02]  /*14f30*/  IMAD.MOV.U32 R12, RZ, RZ, RZ ;  /* 0x000000ffff0c7224 */ /* 0x000fe400078e00ff */
[----:B------:R-:W-:Y:S02]  /*14f40*/  IMAD.MOV.U32 R11, RZ, RZ, 0x1f ;  /* 0x0000001fff0b7424 */ /* 0x000fe400078e00ff */
[----:B------:R-:W-:-:S07]  /*14f50*/  IMAD.MOV.U32 R15, RZ, RZ, -0x1 ;  /* 0xffffffffff0f7424 */ /* 0x000fce00078e00ff */
[----:B------:R-:W-:Y:S05]  /*14f60*/  WARPSYNC.COLLECTIVE R15, `(.L_x_2296) ;  /* 0x000000000f087348 */ /* 0x000fea0003c00000 */
[----:B------:R0:W1:Y:S02]  /*14f70*/  SHFL.IDX P6, R14, R13, R12, R11 ;  /* 0x0000000c0d0e7389 */ /* 0x00006400000c000b */
[----:B01----:R-:W-:Y:S01]  /*14f80*/  ENDCOLLECTIVE ;  /* 0x000000000000791b */ /* 0x003fe20003800000 */
.L_x_2296:
[----:B------:R-:W-:Y:S05]  /*14f90*/  BRA `(.L_x_2297) ;  /* 0xffffffbc00d07947 */ /* 0x000fea000383ffff */
.L_x_2208:
[----:B------:R-:W-:Y:S01]  /*14fa0*/  BSSY B0, `(.L_x_2298) ;  /* 0x0000006000007945 */ /* 0x000fe20003800000 */
[----:B------:R-:W-:-:S07]  /*14fb0*/  IMAD.MOV.U32 R15, RZ, RZ, -0x1 ;  /* 0xffffffffff0f7424 */ /* 0x000fce00078e00ff */
[----:B0-----:R-:W-:Y:S05]  /*14fc0*/  WARPSYNC.COLLECTIVE R15, `(.L_x_2299) ;  /* 0x000000000f0c7348 */ /* 0x001fea0003c00000 */
[----:B------:R-:W-:Y:S02]  /*14fd0*/  ELECT P6, UR62, PT ;  /* 0x00000000003e782f */ /* 0x000fe400038c0000 */
[----:B------:R-:W-:Y:S01]  /*14fe0*/  MOV R14, UR62 ;  /* 0x0000003e000e7c02 */ /* 0x000fe20008000f00 */
[----:B0-----:R-:W-:Y:S10]  /*14ff0*/  ENDCOLLECTIVE ;  /* 0x000000000000791b */ /* 0x001ff40003800000 */
.L_x_2299:
[----:B------:R-:W-:Y:S05]  /*15000*/  BSYNC B0 ;  /* 0x0000000000007941 */ /* 0x000fea0003800000 */
.L_x_2298:
[----:B------:R-:W-:Y:S05]  /*15010*/  BRA `(.L_x_2300) ;  /* 0xffffffbc00d07947 */ /* 0x000fea000383ffff */
.L_x_2210:
[----:B0-----:R-:W-:-:S04]  /*15020*/  IMAD.U32 R3, RZ, RZ, UR38 ;  /* 0x00000026ff037e24 */ /* 0x001fc8000f8e00ff */
[----:B------:R0:W1:Y:S03]  /*15030*/  SYNCS.PHASECHK.TRANS64.TRYWAIT P0, [R3+URZ+0x38840], R0 ;  /* 0x03884000030075a7 */ /* 0x000066000800017f */
[----:B-1----:R-:W-:Y:S05]  /*15040*/  @!P0 NANOSLEEP.SYNCS 0x989680 ;  /* 0x009896800000895d */ /* 0x002fea0003900000 */
[----:B------:R-:W1:Y:S02]  /*15050*/  @!P0 SYNCS.PHASECHK.TRANS64 P0, [R3+URZ+0x38840], R0 ;  /* 0x03884000030085a7 */ /* 0x000e64000800007f */
[----:B-1----:R-:W-:Y:S05]  /*15060*/  @!P0 BRA `(.L_x_2210) ;  /* 0xfffffffc00ec8947 */ /* 0x002fea000383ffff */
[----:B------:R-:W-:Y:S05]  /*15070*/  BRA `(.L_x_2301) ;  /* 0xffffffc0002c7947 */ /* 0x000fea000383ffff */
.L_x_2213:
        /* <DEDUP_REMOVED lines=9> */
.L_x_2302:
[----:B------:R-:W-:Y:S02]  /*15110*/  IMAD.MOV.U32 R13, RZ, RZ, R7 ;  /* 0x000000ffff0d7224 */ /* 0x000fe400078e0007 */
[----:B------:R-:W-:-:S07]  /*15120*/  IMAD.MOV.U32 R2, RZ, RZ, R14 ;  /* 0x000000ffff027224 */ /* 0x000fce00078e000e */
[----:B------:R-:W-:Y:S05]  /*15130*/  WARPSYNC.COLLECTIVE R15, `(.L_x_2303) ;  /* 0x000000000f087348 */ /* 0x000fea0003c00000 */
[----:B------:R0:W1:Y:S02]  /*15140*/  SHFL.IDX P6, R14, R13, R12, R11 ;  /* 0x0000000c0d0e7389 */ /* 0x00006400000c000b */
[----:B01----:R-:W-:Y:S01]  /*15150*/  ENDCOLLECTIVE ;  /* 0x000000000000791b */ /* 0x003fe20003800000 */
.L_x_2303:
[----:B------:R-:W-:Y:S01]  /*15160*/  ULDC UR4, c[0x0][0x288] ;  /* 0x0000a20000047ab9 */ /* 0x000fe20000000800 */
[----:B------:R-:W-:Y:S01]  /*15170*/  ULDC.64 UR6, c[0x0][0x208] ;  /* 0x0000820000067ab9 */ /* 0x000fe20000000a00 */
[----:B------:R-:W-:-:S05]  /*15180*/  IMAD R0, R20, UR4, RZ ;  /* 0x0000000414007c24 */ /* 0x000fca000f8e02ff */
[----:B------:R-:W-:Y:S01]  /*15190*/  ISETP.GE.AND P3, PT, R8, R0, PT ;  /* 0x000000000800720c */ /* 0x000fe20003f66270 */
[----:B------:R-:W-:Y:S02]  /*151a0*/  IMAD.MOV.U32 R13, RZ, RZ, R6 ;  /* 0x000000ffff0d7224 */ /* 0x000fe400078e0006 */
[----:B------:R-:W-:-:S10]  /*151b0*/  IMAD.MOV.U32 R12, RZ, RZ, 0x1 ;  /* 0x00000001ff0c7424 */ /* 0x000fd400078e00ff */
[----:B------:R-:W-:Y:S01]  /*151c0*/  @!P3 LEA R21, R9, UR38, 0x1 ;  /* 0x000000260915bc11 */ /* 0x000fe2000f8e08ff */
[----:B------:R-:W-:-:S05]  /*151d0*/  IMAD.MOV.U32 R3, RZ, RZ, R14 ;  /* 0x000000ffff037224 */ /* 0x000fca00078e000e */
        /* <DEDUP_REMOVED lines=15> */
.L_x_2304:
[----:B------:R-:W-:Y:S01]  /*152d0*/  VIADD R3, R8, 0x20 ;  /* 0x0000002008037836 */ /* 0x000fe20000000000 */
[----:B------:R-:W-:Y:S01]  /*152e0*/  @!P3 LEA R20, R9, UR38, 0x1 ;  /* 0x000000260914bc11 */ /* 0x000fe2000f8e08ff */
[----:B------:R-:W-:Y:S02]  /*152f0*/  IMAD.MOV.U32 R13, RZ, RZ, R7 ;  /* 0x000000ffff0d7224 */ /* 0x000fe400078e0007 */
[----:B------:R-:W-:-:S07]  /*15300*/  IMAD.MOV.U32 R5, RZ, RZ, R14 ;  /* 0x000000ffff057224 */ /* 0x000fce00078e000e */
[----:B------:R-:W-:Y:S05]  /*15310*/  WARPSYNC.COLLECTIVE R15, `(.L_x_2305) ;  /* 0x000000000f087348 */ /* 0x000fea0003c00000 */
[----:B------:R0:W1:Y:S02]  /*15320*/  SHFL.IDX P6, R14, R13, R12, R11 ;  /* 0x0000000c0d0e7389 */ /* 0x00006400000c000b */
[----:B01----:R-:W-:Y:S01]  /*15330*/  ENDCOLLECTIVE ;  /* 0x000000000000791b */ /* 0x003fe20003800000 */
.L_x_2305:
[----:B------:R-:W-:Y:S01]  /*15340*/  ULDC.64 UR4, c[0x0][0x208] ;  /* 0x0000820000047ab9 */ /* 0x000fe20000000a00 */
[----:B------:R-:W-:Y:S01]  /*15350*/  IMAD.MOV.U32 R13, RZ, RZ, R6 ;  /* 0x000000ffff0d7224 */ /* 0x000fe200078e0006 */
[----:B------:R-:W-:Y:S01]  /*15360*/  MOV R12, 0x2 ;  /* 0x00000002000c7802 */ /* 0x000fe20000000f00 */
        /* <DEDUP_REMOVED lines=13> */
.L_x_2306:
[----:B------:R-:W-:Y:S01]  /*15440*/  VIADD R5, R8, 0x30 ;  /* 0x0000003008057836 */ /* 0x000fe20000000000 */
[----:B------:R-:W-:Y:S01]  /*15450*/  @!P3 LEA R21, R9, UR38, 0x1 ;  /* 0x000000260915bc11 */ /* 0x000fe2000f8e08ff */
[----:B------:R-:W-:Y:S02]  /*15460*/  IMAD.MOV.U32 R13, RZ, RZ, R7 ;  /* 0x000000ffff0d7224 */ /* 0x000fe400078e0007 */
[----:B------:R-:W-:-:S07]  /*15470*/  IMAD.MOV.U32 R3, RZ, RZ, R14 ;  /* 0x000000ffff037224 */ /* 0x000fce00078e000e */
[----:B------:R-:W-:Y:S05]  /*15480*/  WARPSYNC.COLLECTIVE R15, `(.L_x_2307) ;  /* 0x000000000f087348 */ /* 0x000fea0003c00000 */
[----:B------:R0:W1:Y:S02]  /*15490*/  SHFL.IDX P6, R14, R13, R12, R11 ;  /* 0x0000000c0d0e7389 */ /* 0x00006400000c000b */
[----:B01----:R-:W-:Y:S01]  /*154a0*/  ENDCOLLECTIVE ;  /* 0x000000000000791b */ /* 0x003fe20003800000 */
.L_x_2307:
        /* <DEDUP_REMOVED lines=16> */
.L_x_2308:
[----:B------:R-:W-:Y:S01]  /*155b0*/  VIADD R3, R8, 0x40 ;  /* 0x0000004008037836 */ /* 0x000fe20000000000 */
[----:B------:R-:W-:Y:S01]  /*155c0*/  @!P3 LEA R20, R9, UR38, 0x1 ;  /* 0x000000260914bc11 */ /* 0x000fe2000f8e08ff */
[----:B------:R-:W-:Y:S02]  /*155d0*/  IMAD.MOV.U32 R13, RZ, RZ, R7 ;  /* 0x000000ffff0d7224 */ /* 0x000fe400078e0007 */
[----:B------:R-:W-:-:S07]  /*155e0*/  IMAD.MOV.U32 R5, RZ, RZ, R14 ;  /* 0x000000ffff057224 */ /* 0x000fce00078e000e */
[----:B------:R-:W-:Y:S05]  /*155f0*/  WARPSYNC.COLLECTIVE R15, `(.L_x_2309) ;  /* 0x000000000f087348 */ /* 0x000fea0003c00000 */
[----:B------:R0:W1:Y:S02]  /*15600*/  SHFL.IDX P6, R14, R13, R12, R11 ;  /* 0x0000000c0d0e7389 */ /* 0x00006400000c000b */
[----:B01----:R-:W-:Y:S01]  /*15610*/  ENDCOLLECTIVE ;  /* 0x000000000000791b */ /* 0x003fe20003800000 */
.L_x_2309:
        /* <DEDUP_REMOVED lines=16> */
.L_x_2310:
[----:B------:R-:W-:Y:S01]  /*15720*/  VIADD R5, R8, 0x50 ;  /* 0x0000005008057836 */ /* 0x000fe20000000000 */
[----:B------:R-:W-:Y:S01]  /*15730*/  @!P3 LEA R21, R9, UR38, 0x1 ;  /* 0x000000260915bc11 */ /* 0x000fe2000f8e08ff */
[----:B------:R-:W-:Y:S02]  /*15740*/  IMAD.MOV.U32 R13, RZ, RZ, R7 ;  /* 0x000000ffff0d7224 */ /* 0x000fe400078e0007 */
[----:B------:R-:W-:-:S07]  /*15750*/  IMAD.MOV.U32 R3, RZ, RZ, R14 ;  /* 0x000000ffff037224 */ /* 0x000fce00078e000e */
[----:B------:R-:W-:Y:S05]  /*15760*/  WARPSYNC.COLLECTIVE R15, `(.L_x_2311) ;  /* 0x000000000f087348 */ /* 0x000fea0003c00000 */
[----:B------:R0:W1:Y:S02]  /*15770*/  SHFL.IDX P6, R14, R13, R12, R11 ;  /* 0x0000000c0d0e7389 */ /* 0x00006400000c000b */
[----:B01----:R-:W-:Y:S01]  /*15780*/  ENDCOLLECTIVE ;  /* 0x000000000000791b */ /* 0x003fe20003800000 */
.L_x_2311:
        /* <DEDUP_REMOVED lines=16> */
.L_x_2312:
[----:B------:R-:W-:Y:S01]  /*15890*/  VIADD R3, R8, 0x60 ;  /* 0x0000006008037836 */ /* 0x000fe20000000000 */
[----:B------:R-:W-:Y:S01]  /*158a0*/  @!P3 LEA R20, R9, UR38, 0x1 ;  /* 0x000000260914bc11 */ /* 0x000fe2000f8e08ff */
[----:B------:R-:W-:Y:S02]  /*158b0*/  IMAD.MOV.U32 R13, RZ, RZ, R7 ;  /* 0x000000ffff0d7224 */ /* 0x000fe400078e0007 */
[----:B------:R-:W-:-:S07]  /*158c0*/  IMAD.MOV.U32 R5, RZ, RZ, R14 ;  /* 0x000000ffff057224 */ /* 0x000fce00078e000e */
[----:B------:R-:W-:Y:S05]  /*158d0*/  WARPSYNC.COLLECTIVE R15, `(.L_x_2313) ;  /* 0x000000000f087348 */ /* 0x000fea0003c00000 */
[----:B------:R0:W1:Y:S02]  /*158e0*/  SHFL.IDX P6, R14, R13, R12, R11 ;  /* 0x0000000c0d0e7389 */ /* 0x00006400000c000b */
[----:B01----:R-:W-:Y:S01]  /*158f0*/  ENDCOLLECTIVE ;  /* 0x000000000000791b */ /* 0x003fe20003800000 */
.L_x_2313:
        /* <DEDUP_REMOVED lines=16> */
.L_x_2314:
[----:B------:R-:W-:Y:S01]  /*15a00*/  @!P3 LEA R21, R9, UR38, 0x1 ;  /* 0x000000260915bc11 */ /* 0x000fe2000f8e08ff */
[----:B------:R-:W-:Y:S02]  /*15a10*/  IMAD.MOV.U32 R13, RZ, RZ, R7 ;  /* 0x000000ffff0d7224 */ /* 0x000fe400078e0007 */
[----:B------:R-:W-:-:S07]  /*15a20*/  IMAD.MOV.U32 R3, RZ, RZ, R14 ;  /* 0x000000ffff037224 */ /* 0x000fce00078e000e */
[----:B------:R-:W-:Y:S05]  /*15a30*/  WARPSYNC.COLLECTIVE R15, `(.L_x_2315) ;  /* 0x000000000f087348 */ /* 0x000fea0003c00000 */
[----:B------:R0:W1:Y:S02]  /*15a40*/  SHFL.IDX P6, R14, R13, R12, R11 ;  /* 0x0000000c0d0e7389 */ /* 0x00006400000c000b */
[----:B01----:R-:W-:Y:S01]  /*15a50*/  ENDCOLLECTIVE ;  /* 0x000000000000791b */ /* 0x003fe20003800000 */
.L_x_2315:
        /* <DEDUP_REMOVED lines=15> */
.L_x_2316:
[----:B------:R-:W-:Y:S01]  /*15b50*/  IMAD.MOV.U32 R13, RZ, RZ, R7 ;  /* 0x000000ffff0d7224 */ /* 0x000fe200078e0007 */
[----:B------:R-:W-:-:S07]  /*15b60*/  MOV R4, R14 ;  /* 0x0000000e00047202 */ /* 0x000fce0000000f00 */
[----:B------:R-:W-:Y:S05]  /*15b70*/  WARPSYNC.COLLECTIVE R15, `(.L_x_2317) ;  /* 0x000000000f087348 */ /* 0x000fea0003c00000 */
[----:B------:R0:W1:Y:S02]  /*15b80*/  SHFL.IDX P6, R14, R13, R12, R11 ;  /* 0x0000000c0d0e7389 */ /* 0x00006400000c000b */
[----:B01----:R-:W-:Y:S01]  /*15b90*/  ENDCOLLECTIVE ;  /* 0x000000000000791b */ /* 0x003fe20003800000 */
.L_x_2317:
[----:B------:R-:W-:Y:S05]  /*15ba0*/  BRA `(.L_x_2318) ;  /* 0xffffffc000947947 */ /* 0x000fea000383ffff */
.L_x_2216:
[----:B-1----:R-:W-:-:S04]  /*15bb0*/  IMAD.U32 R3, RZ, RZ, UR38 ;  /* 0x00000026ff037e24 */ /* 0x002fc8000f8e00ff */
[----:B------:R1:W2:Y:S03]  /*15bc0*/  SYNCS.PHASECHK.TRANS64.TRYWAIT P0, [R3+URZ+0x38820], R2 ;  /* 0x03882002030075a7 */ /* 0x0002a6000800017f */
[----:B--2---:R-:W-:Y:S05]  /*15bd0*/  @!P0 NANOSLEEP.SYNCS 0x989680 ;  /* 0x009896800000895d */ /* 0x004fea0003900000 */
[----:B------:R-:W2:Y:S02]  /*15be0*/  @!P0 SYNCS.PHASECHK.TRANS64 P0, [R3+URZ+0x38820], R2 ;  /* 0x03882002030085a7 */ /* 0x000ea4000800007f */
[----:B--2---:R-:W-:Y:S05]  /*15bf0*/  @!P0 BRA `(.L_x_2216) ;  /* 0xfffffffc00ec8947 */ /* 0x004fea000383ffff */
[----:B------:R-:W-:Y:S05]  /*15c00*/  BRA `(.L_x_2319) ;  /* 0xffffffc000f47947 */ /* 0x000fea000383ffff */
.L_x_2223:
[----:B-1----:R-:W-:-:S04]  /*15c10*/  IMAD.U32 R3, RZ, RZ, UR38 ;  /* 0x00000026ff037e24 */ /* 0x002fc8000f8e00ff */
[----:B------:R1:W2:Y:S03]  /*15c20*/  SYNCS.PHASECHK.TRANS64.TRYWAIT P0, [R3+URZ+0x38848], R2 ;  /* 0x03884802030075a7 */ /* 0x0002a6000800017f */
[----:B--2---:R-:W-:Y:S05]  /*15c30*/  @!P0 NANOSLEEP.SYNCS 0x989680 ;  /* 0x009896800000895d */ /* 0x004fea0003900000 */
[----:B------:R-:W2:Y:S02]  /*15c40*/  @!P0 SYNCS.PHASECHK.TRANS64 P0, [R3+URZ+0x38848], R2 ;  /* 0x03884802030085a7 */ /* 0x000ea4000800007f */
[----:B--2---:R-:W-:Y:S05]  /*15c50*/  @!P0 BRA `(.L_x_2223) ;  /* 0xfffffffc00ec8947 */ /* 0x004fea000383ffff */
[----:B------:R-:W-:Y:S05]  /*15c60*/  BRA `(.L_x_2320) ;  /* 0xffffffc400d07947 */ /* 0x000fea000383ffff */
.L_x_2231:
[----:B0-----:R-:W-:-:S04]  /*15c70*/  IMAD.U32 R3, RZ, RZ, UR38 ;  /* 0x00000026ff037e24 */ /* 0x001fc8000f8e00ff */
[----:B------:R0:W1:Y:S03]  /*15c80*/  SYNCS.PHASECHK.TRANS64.TRYWAIT P0, [R3+URZ+0x38860], R2 ;  /* 0x03886002030075a7 */ /* 0x000066000800017f */
[----:B-1----:R-:W-:Y:S05]  /*15c90*/  @!P0 NANOSLEEP.SYNCS 0x989680 ;  /* 0x009896800000895d */ /* 0x002fea0003900000 */
[----:B------:R-:W1:Y:S02]  /*15ca0*/  @!P0 SYNCS.PHASECHK.TRANS64 P0, [R3+URZ+0x38860], R2 ;  /* 0x03886002030085a7 */ /* 0x000e64000800007f */
[----:B-1----:R-:W-:Y:S05]  /*15cb0*/  @!P0 BRA `(.L_x_2231) ;  /* 0xfffffffc00ec8947 */ /* 0x002fea000383ffff */
[----:B------:R-:W-:Y:S05]  /*15cc0*/  BRA `(.L_x_2321) ;  /* 0xffffffc800e47947 */ /* 0x000fea000383ffff */
.L_x_2242:
[----:B-1----:R-:W-:-:S04]  /*15cd0*/  IMAD.U32 R3, RZ, RZ, UR38 ;  /* 0x00000026ff037e24 */ /* 0x002fc8000f8e00ff */
[----:B------:R1:W2:Y:S03]  /*15ce0*/  SYNCS.PHASECHK.TRANS64.TRYWAIT P0, [R3+URZ+0x38840], R2 ;  /* 0x03884002030075a7 */ /* 0x0002a6000800017f */
[----:B--2---:R-:W-:Y:S05]  /*15cf0*/  @!P0 NANOSLEEP.SYNCS 0x989680 ;  /* 0x009896800000895d */ /* 0x004fea0003900000 */
[----:B------:R-:W2:Y:S02]  /*15d00*/  @!P0 SYNCS.PHASECHK.TRANS64 P0, [R3+URZ+0x38840], R2 ;  /* 0x03884002030085a7 */ /* 0x000ea4000800007f */
[----:B--2---:R-:W-:Y:S05]  /*15d10*/  @!P0 BRA `(.L_x_2242) ;  /* 0xfffffffc00ec8947 */ /* 0x004fea000383ffff */
[----:B------:R-:W-:Y:S05]  /*15d20*/  BRA `(.L_x_2322) ;  /* 0xffffffd000747947 */ /* 0x000fea000383ffff */
.L_x_2250:
[----:B0-----:R-:W-:-:S04]  /*15d30*/  IMAD.U32 R3, RZ, RZ, UR38 ;  /* 0x00000026ff037e24 */ /* 0x001fc8000f8e00ff */
[----:B------:R0:W1:Y:S03]  /*15d40*/  SYNCS.PHASECHK.TRANS64.TRYWAIT P0, [R3+URZ+0x38868], R2 ;  /* 0x03886802030075a7 */ /* 0x000066000800017f */
[----:B-1----:R-:W-:Y:S05]  /*15d50*/  @!P0 NANOSLEEP.SYNCS 0x989680 ;  /* 0x009896800000895d */ /* 0x002fea0003900000 */
[----:B------:R-:W1:Y:S02]  /*15d60*/  @!P0 SYNCS.PHASECHK.TRANS64 P0, [R3+URZ+0x38868], R2 ;  /* 0x03886802030085a7 */ /* 0x000e64000800007f */
[----:B-1----:R-:W-:Y:S05]  /*15d70*/  @!P0 BRA `(.L_x_2250) ;  /* 0xfffffffc00ec8947 */ /* 0x002fea000383ffff */
[----:B------:R-:W-:Y:S05]  /*15d80*/  BRA `(.L_x_2323) ;  /* 0xffffffd400847947 */ /* 0x000fea000383ffff */
.L_x_2261:
[----:B-1----:R-:W-:-:S04]  /*15d90*/  IMAD.U32 R3, RZ, RZ, UR38 ;  /* 0x00000026ff037e24 */ /* 0x002fc8000f8e00ff */
[----:B------:R1:W2:Y:S03]  /*15da0*/  SYNCS.PHASECHK.TRANS64.TRYWAIT P0, [R3+URZ+0x38848], R2 ;  /* 0x03884802030075a7 */ /* 0x0002a6000800017f */
[----:B--2---:R-:W-:Y:S05]  /*15db0*/  @!P0 NANOSLEEP.SYNCS 0x989680 ;  /* 0x009896800000895d */ /* 0x004fea0003900000 */
[----:B------:R-:W2:Y:S02]  /*15dc0*/  @!P0 SYNCS.PHASECHK.TRANS64 P0, [R3+URZ+0x38848], R2 ;  /* 0x03884802030085a7 */ /* 0x000ea4000800007f */
[----:B--2---:R-:W-:Y:S05]  /*15dd0*/  @!P0 BRA `(.L_x_2261) ;  /* 0xfffffffc00ec8947 */ /* 0x004fea000383ffff */
[----:B------:R-:W-:Y:S05]  /*15de0*/  BRA `(.L_x_2324) ;  /* 0xffffffdc002c7947 */ /* 0x000fea000383ffff */
.L_x_2269:
[----:B0-----:R-:W-:-:S04]  /*15df0*/  IMAD.U32 R3, RZ, RZ, UR38 ;  /* 0x00000026ff037e24 */ /* 0x001fc8000f8e00ff */
[----:B------:R0:W1:Y:S03]  /*15e00*/  SYNCS.PHASECHK.TRANS64.TRYWAIT P0, [R3+URZ+0x38860], R2 ;  /* 0x03886002030075a7 */ /* 0x000066000800017f */
[----:B-1----:R-:W-:Y:S05]  /*15e10*/  @!P0 NANOSLEEP.SYNCS 0x989680 ;  /* 0x009896800000895d */ /* 0x002fea0003900000 */
[----:B------:R-:W1:Y:S02]  /*15e20*/  @!P0 SYNCS.PHASECHK.TRANS64 P0, [R3+URZ+0x38860], R2 ;  /* 0x03886002030085a7 */ /* 0x000e64000800007f */
[----:B-1----:R-:W-:Y:S05]  /*15e30*/  @!P0 BRA `(.L_x_2269) ;  /* 0xfffffffc00ec8947 */ /* 0x002fea000383ffff */
[----:B------:R-:W-:Y:S05]  /*15e40*/  BRA `(.L_x_2325) ;  /* 0xffffffe000387947 */ /* 0x000fea000383ffff */
.L_x_2279:
[----:B0-----:R0:W1:Y:S02]  /*15e50*/  SYNCS.PHASECHK.TRANS64.TRYWAIT P0, [R3+URZ+0x38860], R0 ;  /* 0x03886000030075a7 */ /* 0x001064000800017f */
[----:B-1----:R-:W-:Y:S05]  /*15e60*/  @!P0 NANOSLEEP.SYNCS 0x989680 ;  /* 0x009896800000895d */ /* 0x002fea0003900000 */
[----:B------:R-:W1:Y:S02]  /*15e70*/  @!P0 SYNCS.PHASECHK.TRANS64 P0, [R3+URZ+0x38860], R0 ;  /* 0x03886000030085a7 */ /* 0x000e64000800007f */
[----:B-1----:R-:W-:Y:S05]  /*15e80*/  @!P0 BRA `(.L_x_2279) ;  /* 0xfffffffc00f08947 */ /* 0x002fea000383ffff */
[----:B------:R-:W-:Y:S05]  /*15e90*/  BRA `(.L_x_2326) ;  /* 0xffffffe400707947 */ /* 0x000fea000383ffff */
.L_x_2286:
[----:B0-----:R0:W1:Y:S02]  /*15ea0*/  SYNCS.PHASECHK.TRANS64.TRYWAIT P0, [R2+URZ+0x38820], R3 ;  /* 0x03882003020075a7 */ /* 0x001064000800017f */
[----:B-1----:R-:W-:Y:S05]  /*15eb0*/  @!P0 NANOSLEEP.SYNCS 0x989680 ;  /* 0x009896800000895d */ /* 0x002fea0003900000 */
[----:B------:R-:W1:Y:S02]  /*15ec0*/  @!P0 SYNCS.PHASECHK.TRANS64 P0, [R2+URZ+0x38820], R3 ;  /* 0x03882003020085a7 */ /* 0x000e64000800007f */
[----:B-1----:R-:W-:Y:S05]  /*15ed0*/  @!P0 BRA `(.L_x_2286) ;  /* 0xfffffffc00f08947 */ /* 0x002fea000383ffff */
[----:B------:R-:W-:Y:S05]  /*15ee0*/  BRA `(.L_x_2327) ;  /* 0xffffffe800a87947 */ /* 0x000fea000383ffff */
.L_x_2287:
        /* <DEDUP_REMOVED lines=11> */
.L_x_2329:
[----:B------:R-:W-:Y:S05]  /*15fa0*/  BSYNC B0 ;  /* 0x0000000000007941 */ /* 0x000fea0003800000 */
.L_x_2328:
[----:B------:R-:W-:Y:S05]  /*15fb0*/  BRA `(.L_x_2330) ;  /* 0xffffffe8008c7947 */ /* 0x000fea000383ffff */
.L_x_2288:
[----:B------:R-:W-:Y:S01]  /*15fc0*/  BSSY B0, `(.L_x_2331) ;  /* 0x0000006000007945 */ /* 0x000fe20003800000 */
[----:B------:R-:W-:-:S07]  /*15fd0*/  IMAD.MOV.U32 R15, RZ, RZ, -0x1 ;  /* 0xffffffffff0f7424 */ /* 0x000fce00078e00ff */
[----:B0-----:R-:W-:Y:S05]  /*15fe0*/  WARPSYNC.COLLECTIVE R15, `(.L_x_2332) ;  /* 0x000000000f0c7348 */ /* 0x001fea0003c00000 */
[----:B------:R-:W-:Y:S02]  /*15ff0*/  ELECT P6, UR62, PT ;  /* 0x00000000003e782f */ /* 0x000fe400038c0000 */
[----:B------:R-:W-:Y:S01]  /*16000*/  MOV R14, UR62 ;  /* 0x0000003e000e7c02 */ /* 0x000fe20008000f00 */
[----:B0-----:R-:W-:Y:S10]  /*16010*/  ENDCOLLECTIVE ;  /* 0x000000000000791b */ /* 0x001ff40003800000 */
.L_x_2332:
[----:B------:R-:W-:Y:S05]  /*16020*/  BSYNC B0 ;  /* 0x0000000000007941 */ /* 0x000fea0003800000 */
.L_x_2331:
[----:B------:R-:W-:Y:S05]  /*16030*/  BRA `(.L_x_2333) ;  /* 0xffffffe800807947 */ /* 0x000fea000383ffff */
.L_x_2290:
[----:B0-----:R0:W1:Y:S02]  /*16040*/  SYNCS.PHASECHK.TRANS64.TRYWAIT P0, [R6+URZ], R5 ;  /* 0x00000005060075a7 */ /* 0x001064000800017f */
[----:B-1----:R-:W-:Y:S05]  /*16050*/  @!P0 NANOSLEEP.SYNCS 0x989680 ;  /* 0x009896800000895d */ /* 0x002fea0003900000 */
[----:B------:R-:W1:Y:S02]  /*16060*/  @!P0 SYNCS.PHASECHK.TRANS64 P0, [R6+URZ], R5 ;  /* 0x00000005060085a7 */ /* 0x000e64000800007f */
[----:B-1----:R-:W-:Y:S05]  /*16070*/  @!P0 BRA `(.L_x_2290) ;  /* 0xfffffffc00f08947 */ /* 0x002fea000383ffff */
[----:B------:R-:W-:Y:S05]  /*16080*/  BRA `(.L_x_2334) ;  /* 0xffffffe800b47947 */ /* 0x000fea000383ffff */
.L_x_2291:
[----:B-1----:R1:W2:Y:S02]  /*16090*/  SYNCS.PHASECHK.TRANS64.TRYWAIT P0, [R3+URZ], R4 ;  /* 0x00000004030075a7 */ /* 0x0022a4000800017f */
[----:B--2---:R-:W-:Y:S05]  /*160a0*/  @!P0 NANOSLEEP.SYNCS 0x989680 ;  /* 0x009896800000895d */ /* 0x004fea0003900000 */
[----:B------:R-:W2:Y:S02]  /*160b0*/  @!P0 SYNCS.PHASECHK.TRANS64 P0, [R3+URZ], R4 ;  /* 0x00000004030085a7 */ /* 0x000ea4000800007f */
[----:B--2---:R-:W-:Y:S05]  /*160c0*/  @!P0 BRA `(.L_x_2291) ;  /* 0xfffffffc00f08947 */ /* 0x004fea000383ffff */
[----:B------:R-:W-:Y:S05]  /*160d0*/  BRA `(.L_x_2335) ;  /* 0xffffffe800a87947 */ /* 0x000fea000383ffff */
.L_x_2293:
[----:B-1----:R1:W2:Y:S02]  /*160e0*/  SYNCS.PHASECHK.TRANS64.TRYWAIT P0, [R0+URZ], R5 ;  /* 0x00000005000075a7 */ /* 0x0022a4000800017f */
[----:B--2---:R-:W-:Y:S05]  /*160f0*/  @!P0 NANOSLEEP.SYNCS 0x989680 ;  /* 0x009896800000895d */ /* 0x004fea0003900000 */
[----:B------:R-:W2:Y:S02]  /*16100*/  @!P0 SYNCS.PHASECHK.TRANS64 P0, [R0+URZ], R5 ;  /* 0x00000005000085a7 */ /* 0x000ea4000800007f */
[----:B--2---:R-:W-:Y:S05]  /*16110*/  @!P0 BRA `(.L_x_2293) ;  /* 0xfffffffc00f08947 */ /* 0x004fea000383ffff */
[----:B------:R-:W-:Y:S05]  /*16120*/  BRA `(.L_x_2336) ;  /* 0xffffffe800ac7947 */ /* 0x000fea000383ffff */
.L_x_2337:
        /* <DEDUP_REMOVED lines=13> */
.L_x_3206:


//--------------------- .text._ZN7cutlass13device_kernelIN5flash11enable_sm90INS1_16FlashAttnFwdSm90INS1_25CollectiveMainloopFwdSm90ILi2EN4cute5tupleIJNS5_1CILi1EEES8_S8_EEENS6_IJNS7_ILi128EEENS7_ILi80EEENS7_ILi256EEEEEELi256ENS_6half_tEfNS_4arch4Sm90ELb1ELb0ELb0ELb1ELb0ELb0ELb0ELb1ELb1ELb1ELb1ELb0EEENS1_21CollectiveEpilogueFwdINS6_IJSA_SC_SB_EEES9_SE_SG_Li256ELb1ELb1ELb1ELb0EEENS1_36VarlenDynamicPersistentTileSchedulerILi128ELi80ELi256ELi128ELb1ELb1ELb1ELb1ELb1ELb1EEEEEEEEEvNT_6ParamsE --------------------------
	.section	.text._ZN7cutlass13device_kernelIN5flash11enable_sm90INS1_16FlashAttnFwdSm90INS1_25CollectiveMainloopFwdSm90ILi2EN4cute5tupleIJNS5_1CILi1EEES8_S8_EEENS6_IJNS7_ILi128EEENS7_ILi80EEENS7_ILi256EEEEEELi256ENS_6half_tEfNS_4arch4Sm90ELb1ELb0ELb0ELb1ELb0ELb0ELb0ELb1ELb1ELb1ELb1ELb0EEENS1_21CollectiveEpilogueFwdINS6_IJSA_SC_SB_EEES9_SE_SG_Li256ELb1ELb1ELb1ELb0EEENS1_36VarlenDynamicPersistentTileSchedulerILi128ELi80ELi256ELi128ELb1ELb1ELb1ELb1ELb1ELb1EEEEEEEEEvNT_6ParamsE,"ax",@progbits
	.align	128
.text._ZN7cutlass13device_kernelIN5flash11enable_sm90INS1_16FlashAttnFwdSm90INS1_25CollectiveMainloopFwdSm90ILi2EN4cute5tupleIJNS5_1CILi1EEES8_S8_EEENS6_IJNS7_ILi128EEENS7_ILi80EEENS7_ILi256EEEEEELi256ENS_6half_tEfNS_4arch4Sm90ELb1ELb0ELb0ELb1ELb0ELb0ELb0ELb1ELb1ELb1ELb1ELb0EEENS1_21CollectiveEpilogueFwdINS6_IJSA_SC_SB_EEES9_SE_SG_Li256ELb1ELb1ELb1ELb0EEENS1_36VarlenDynamicPersistentTileSchedulerILi128ELi80ELi256ELi128ELb1ELb1ELb1ELb1ELb1ELb1EEEEEEEEEvNT_6ParamsE:
        .type           _ZN7cutlass13device_kernelIN5flash11enable_sm90INS1_16FlashAttnFwdSm90INS1_25CollectiveMainloopFwdSm90ILi2EN4cute5tupleIJNS5_1CILi1EEES8_S8_EEENS6_IJNS7_ILi128EEENS7_ILi80EEENS7_ILi256EEEEEELi256ENS_6half_tEfNS_4arch4Sm90ELb1ELb0ELb0ELb1ELb0ELb0ELb0ELb1ELb1ELb1ELb1ELb0EEENS1_21CollectiveEpilogueFwdINS6_IJSA_SC_SB_EEES9_SE_SG_Li256ELb1ELb1ELb1ELb0EEENS1_36VarlenDynamicPersistentTileSchedulerILi128ELi80ELi256ELi128ELb1ELb1ELb1ELb1ELb1ELb1EEEEEEEEEvNT_6ParamsE,@function
        .size           _ZN7cutlass13device_kernelIN5flash11enable_sm90INS1_16FlashAttnFwdSm90INS1_25CollectiveMainloopFwdSm90ILi2EN4cute5tupleIJNS5_1CILi1EEES8_S8_EEENS6_IJNS7_ILi128EEENS7_ILi80EEENS7_ILi256EEEEEELi256ENS_6half_tEfNS_4arch4Sm90ELb1ELb0ELb0ELb1ELb0ELb0ELb0ELb1ELb1ELb1ELb1ELb0EEENS1_21CollectiveEpilogueFwdINS6_IJSA_SC_SB_EEES9_SE_SG_Li256ELb1ELb1ELb1ELb0EEENS1_36VarlenDynamicPersistentTileSchedulerILi128ELi80ELi256ELi128ELb1ELb1ELb1ELb1ELb1ELb1EEEEEEEEEvNT_6ParamsE,(.L_x_3207 - _ZN7cutlass13device_kernelIN5flash11enable_sm90INS1_16FlashAttnFwdSm90INS1_25CollectiveMainloopFwdSm90ILi2EN4cute5tupleIJNS5_1CILi1EEES8_S8_EEENS6_IJNS7_ILi128EEENS7_ILi80EEENS7_ILi256EEEEEELi256ENS_6half_tEfNS_4arch4Sm90ELb1ELb0ELb0ELb1ELb0ELb0ELb0ELb1ELb1ELb1ELb1ELb0EEENS1_21CollectiveEpilogueFwdINS6_IJSA_SC_SB_EEES9_SE_SG_Li256ELb1ELb1ELb1ELb0EEENS1_36VarlenDynamicPersistentTileSchedulerILi128ELi80ELi256ELi128ELb1ELb1ELb1ELb1ELb1ELb1EEEEEEEEEvNT_6ParamsE)
        .other          _ZN7cutlass13device_kernelIN5flash11enable_sm90INS1_16FlashAttnFwdSm90INS1_25CollectiveMainloopFwdSm90ILi2EN4cute5tupleIJNS5_1CILi1EEES8_S8_EEENS6_IJNS7_ILi128EEENS7_ILi80EEENS7_ILi256EEEEEELi256ENS_6half_tEfNS_4arch4Sm90ELb1ELb0ELb0ELb1ELb0ELb0ELb0ELb1ELb1ELb1ELb1ELb0EEENS1_21CollectiveEpilogueFwdINS6_IJSA_SC_SB_EEES9_SE_SG_Li256ELb1ELb1ELb1ELb0EEENS1_36VarlenDynamicPersistentTileSchedulerILi128ELi80ELi256ELi128ELb1ELb1ELb1ELb1ELb1ELb1EEEEEEEEEvNT_6ParamsE,@"STO_CUDA_ENTRY STV_DEFAULT"
_ZN7cutlass13device_kernelIN5flash11enable_sm90INS1_16FlashAttnFwdSm90INS1_25CollectiveMainloopFwdSm90ILi2EN4cute5tupleIJNS5_1CILi1EEES8_S8_EEENS6_IJNS7_ILi128EEENS7_ILi80EEENS7_ILi256EEEEEELi256ENS_6half_tEfNS_4arch4Sm90ELb1ELb0ELb0ELb1ELb0ELb0ELb0ELb1ELb1ELb1ELb1ELb0EEENS1_21CollectiveEpilogueFwdINS6_IJSA_SC_SB_EEES9_SE_SG_Li256ELb1ELb1ELb1ELb0EEENS1_36VarlenDynamicPersistentTileSchedulerILi128ELi80ELi256ELi128ELb1ELb1ELb1ELb1ELb1ELb1EEEEEEEEEvNT_6ParamsE:
        /* <DEDUP_REMOVED lines=18> */
.L_x_2339:
[----:B------:R-:W-:Y:S05]  /*0120*/  BSYNC B0 ;  /* 0x0000000000007941 */ /* 0x000fea0003800000 */
.L_x_2338:
        /* <DEDUP_REMOVED lines=41> */
.L_x_2340:
        /* <DEDUP_REMOVED lines=22> */
.L_x_2341:
        /* <DEDUP_REMOVED lines=18> */
.L_x_2342:
        /* <DEDUP_REMOVED lines=22> */
.L_x_2343:
        /* <DEDUP_REMOVED lines=22> */
.L_x_2344:
        /* <DEDUP_REMOVED lines=8> */
.L_x_2346:
        /* <DEDUP_REMOVED lines=18> */
[----:B------:R-:W-:Y:S02]  /*0aa0*/  R2UR UR6, R10 ;  /* 0x000000000a0672ca */ /* 0x000fe400000e0000 */
        /* <DEDUP_REMOVED lines=11> */
[----:B------:R-:W-:-:S03]  /*0b60*/  SHF.R.S32.HI R2, RZ, 0x4, R3 ;  /* 0x00000004ff027819 */ /* 0x000fc60000011403 */
[C---:B------:R-:W-:Y:S01]  /*0b70*/  IMAD.IADD R12, R6.reuse, 0x1, -R5 ;  /* 0x00000001060c7824 */ /* 0x040fe200078e0a05 */
[C---:B------:R-:W-:Y:S01]  /*0b80*/  LOP3.LUT R5, R3.reuse, 0x3fffff0, RZ, 0xc0, !PT ;  /* 0x03fffff003057812 */ /* 0x040fe200078ec0ff */
[----:B------:R-:W-:Y:S01]  /*0b90*/  ULOP3.LUT UR8, UR4, 0x1, URZ, 0xfc, !UPT ;  /* 0x0000000104087892 */ /* 0x000fe2000f8efc3f */
[----:B------:R-:W-:Y:S02]  /*0ba0*/  LEA.HI R4, R3, R2, RZ, 0x1 ;  /* 0x0000000203047211 */ /* 0x000fe400078f08ff */
[----:B------:R-:W-:Y:S01]  /*0bb0*/  SHF.R.S32.HI R8, RZ, 0x1f, R12 ;  /* 0x0000001fff087819 */ /* 0x000fe2000001140c */
[----:B------:R-:W-:Y:S01]  /*0bc0*/  IMAD.IADD R5, R6, 0x1, -R5 ;  /* 0x0000000106057824 */ /* 0x000fe200078e0a05 */
[----:B------:R-:W-:Y:S01]  /*0bd0*/  SHF.R.S32.HI R3, RZ, 0x7, R0 ;  /* 0x00000007ff037819 */ /* 0x000fe20000011400 */
[----:B------:R0:W-:Y:S01]  /*0be0*/  STL [R1+0x34], R12 ;  /* 0x0000340c01007387 */ /* 0x0001e20000100800 */
[----:B------:R-:W-:Y:S01]  /*0bf0*/  LEA.HI R9, R8, R12, RZ, 0x2 ;  /* 0x0000000c08097211 */ /* 0x000fe200078f10ff */
[----:B------:R-:W-:Y:S01]  /*0c00*/  UMOV UR4, URZ ;  /* 0x0000003f00047c82 */ /* 0x000fe20008000000 */
[----:B------:R-:W-:Y:S01]  /*0c10*/  LOP3.LUT R6, R7, 0xfffffc00, RZ, 0xc0, !PT ;  /* 0xfffffc0007067812 */ /* 0x000fe200078ec0ff */
[----:B------:R-:W-:Y:S01]  /*0c20*/  IMAD.U32 R16, RZ, RZ, UR4 ;  /* 0x00000004ff107e24 */ /* 0x000fe2000f8e00ff */
[----:B------:R-:W-:-:S02]  /*0c30*/  SHF.R.S32.HI R10, RZ, 0x2, R9 ;  /* 0x00000002ff0a7819 */ /* 0x000fc40000011409 */
[----:B------:R-:W-:Y:S01]  /*0c40*/  SHF.R.S32.HI R11, RZ, 0x1f, R9 ;  /* 0x0000001fff0b7819 */ /* 0x000fe20000011409 */
[----:B------:R-:W-:Y:S01]  /*0c50*/  IMAD R6, R5, 0x40, R6 ;  /* 0x0000004005067824 */ /* 0x000fe200078e0206 */
[----:B------:R-:W-:Y:S02]  /*0c60*/  LEA.HI R0, R0, R3, RZ, 0x1 ;  /* 0x0000000300007211 */ /* 0x000fe400078f08ff */
[----:B------:R-:W-:Y:S02]  /*0c70*/  LEA.HI R11, R11, R10, RZ, 0x3 ;  /* 0x0000000a0b0b7211 */ /* 0x000fe400078f18ff */
[----:B------:R-:W-:Y:S02]  /*0c80*/  LOP3.LUT R7, R4, 0x1ffffffe, RZ, 0xc0, !PT ;  /* 0x1ffffffe04077812 */ /* 0x000fe400078ec0ff */
[----:B------:R-:W-:Y:S02]  /*0c90*/  LOP3.LUT R11, R11, 0xfffffff8, RZ, 0xc0, !PT ;  /* 0xfffffff80b0b7812 */ /* 0x000fe400078ec0ff */
[----:B------:R-:W-:Y:S01]  /*0ca0*/  LEA.HI R8, R8, R12, RZ, 0x5 ;  /* 0x0000000c08087211 */ /* 0x000fe200078f28ff */
[----:B------:R-:W-:Y:S01]  /*0cb0*/  IMAD.IADD R7, R2, 0x1, -R7 ;  /* 0x0000000102077824 */ /* 0x000fe200078e0a07 */
[----:B------:R-:W-:Y:S01]  /*0cc0*/  LOP3.LUT R0, R0, 0x3fffffe, RZ, 0xc0, !PT ;  /* 0x03fffffe00007812 */ /* 0x000fe200078ec0ff */
[----:B------:R-:W-:Y:S01]  /*0cd0*/  IMAD.IADD R11, R10, 0x1, -R11 ;  /* 0x000000010a0b7824 */ /* 0x000fe200078e0a0b */
[----:B------:R-:W-:-:S02]  /*0ce0*/  LOP3.LUT R9, R9, 0x7ffffffc, RZ, 0xc0, !PT ;  /* 0x7ffffffc09097812 */ /* 0x000fc400078ec0ff */
[----:B------:R-:W-:Y:S01]  /*0cf0*/  SHF.R.S32.HI R8, RZ, 0x5, R8 ;  /* 0x00000005ff087819 */ /* 0x000fe20000011408 */
[----:B------:R-:W-:Y:S01]  /*0d00*/  IMAD.IADD R0, R3, 0x1, -R0 ;  /* 0x0000000103007824 */ /* 0x000fe200078e0a00 */
[----:B------:R-:W-:Y:S01]  /*0d10*/  LEA.HI R2, R13, R13, RZ, 0x1 ;  /* 0x0000000d0d027211 */ /* 0x000fe200078f08ff */
[----:B------:R-:W-:Y:S02]  /*0d20*/  IMAD R3, R7, 0x8, R6 ;  /* 0x0000000807037824 */ /* 0x000fe400078e0206 */
[----:B------:R-:W-:Y:S01]  /*0d30*/  IMAD.IADD R9, R12, 0x1, -R9 ;  /* 0x000000010c097824 */ /* 0x000fe200078e0a09 */
[----:B------:R-:W-:Y:S01]  /*0d40*/  LOP3.LUT R2, R2, 0x1ffffffe, RZ, 0xc0, !PT ;  /* 0x1ffffffe02027812 */ /* 0x000fe200078ec0ff */
[----:B------:R-:W-:Y:S01]  /*0d50*/  IMAD R11, R8, 0x10, R11 ;  /* 0x00000010080b7824 */ /* 0x000fe200078e020b */
[----:B------:R1:W-:Y:S01]  /*0d60*/  STL [R1+0x64], R3 ;  /* 0x0000640301007387 */ /* 0x0003e20000100800 */
[----:B------:R-:W-:Y:S02]  /*0d70*/  IMAD.SHL.U32 R19, R9, 0x2, RZ ;  /* 0x0000000209137824 */ /* 0x000fe400078e00ff */
[----:B------:R-:W-:-:S02]  /*0d80*/  IMAD R0, R0, 0x40, R11 ;  /* 0x0000004000007824 */ /* 0x000fc400078e020b */
[C---:B0-----:R-:W-:Y:S02]  /*0d90*/  VIADD R12, R19.reuse, 0x10 ;  /* 0x00000010130c7836 */ /* 0x041fe40000000000 */
[C---:B------:R-:W-:Y:S01]  /*0da0*/  VIADD R11, R19.reuse, 0x18 ;  /* 0x00000018130b7836 */ /* 0x040fe20000000000 */
[----:B------:R-:W-:Y:S01]  /*0db0*/  STL [R1+0x60], R0 ;  /* 0x0000600001007387 */ /* 0x000fe20000100800 */
[C---:B------:R-:W-:Y:S02]  /*0dc0*/  VIADD R10, R19.reuse, 0x20 ;  /* 0x00000020130a7836 */ /* 0x040fe40000000000 */
[----:B-1----:R-:W-:Y:S02]  /*0dd0*/  IMAD.U32 R3, RZ, RZ, UR8 ;  /* 0x00000008ff037e24 */ /* 0x002fe4000f8e00ff */
[----:B------:R-:W-:Y:S02]  /*0de0*/  VIADD R9, R19, 0x28 ;  /* 0x0000002813097836 */ /* 0x000fe40000000000 */
[----:B------:R-:W-:Y:S01]  /*0df0*/  IMAD.IADD R2, R13, 0x1, -R2 ;  /* 0x000000010d027824 */ /* 0x000fe200078e0a02 */
[----:B------:R0:W-:Y:S01]  /*0e00*/  STL [R1+0x68], R3 ;  /* 0x0000680301007387 */ /* 0x0001e20000100800 */
        /* <DEDUP_REMOVED lines=10> */
[----:B0-----:R-:W-:Y:S01]  /*0eb0*/  IMAD.U32 R3, RZ, RZ, UR4 ;  /* 0x00000004ff037e24 */ /* 0x001fe2000f8e00ff */
[----:B------:R-:W-:Y:S01]  /*0ec0*/  SHF.R.S32.HI R8, RZ, 0x1f, R7 ;  /* 0x0000001fff087819 */ /* 0x000fe20000011407 */
[C---:B------:R-:W-:Y:S01]  /*0ed0*/  VIADD R234, R19.reuse, 0x60 ;  /* 0x0000006013ea7836 */ /* 0x040fe20000000000 */
[----:B------:R-:W-:Y:S01]  /*0ee0*/  SHF.R.S32.HI R7, RZ, 0x1f, R6 ;  /* 0x0000001fff077819 */ /* 0x000fe20000011406 */
[C---:B------:R-:W-:Y:S01]  /*0ef0*/  VIADD R233, R19.reuse, 0x68 ;  /* 0x0000006813e97836 */ /* 0x040fe20000000000 */
[----:B------:R0:W-:Y:S01]  /*0f00*/  STL [R1+0x30], R3 ;  /* 0x0000300301007387 */ /* 0x0001e20000100800 */
[C---:B------:R-:W-:Y:S01]  /*0f10*/  VIADD R232, R19.reuse, 0x70 ;  /* 0x0000007013e87836 */ /* 0x040fe20000000000 */
[----:B------:R-:W-:Y:S01]  /*0f20*/  SHF.R.S32.HI R6, RZ, 0x1f, R5 ;  /* 0x0000001fff067819 */ /* 0x000fe20000011405 */
[C---:B------:R-:W-:Y:S01]  /*0f30*/  VIADD R231, R19.reuse, 0x78 ;  /* 0x0000007813e77836 */ /* 0x040fe20000000000 */
[----:B------:R-:W-:Y:S01]  /*0f40*/  SHF.R.S32.HI R5, RZ, 0x1f, R4 ;  /* 0x0000001fff057819 */ /* 0x000fe20000011404 */
[C---:B------:R-:W-:Y:S01]  /*0f50*/  VIADD R230, R19.reuse, 0x80 ;  /* 0x0000008013e67836 */ /* 0x040fe20000000000 */
[----:B------:R-:W-:Y:S01]  /*0f60*/  SHF.R.S32.HI R5, RZ, 0x1f, R233 ;  /* 0x0000001fff057819 */ /* 0x000fe200000114e9 */
[----:B------:R-:W-:-:S02]  /*0f70*/  VIADD R229, R19, 0x88 ;  /* 0x0000008813e57836 */ /* 0x000fc40000000000 */
[C---:B------:R-:W-:Y:S01]  /*0f80*/  VIADD R228, R19.reuse, 0x90 ;  /* 0x0000009013e47836 */ /* 0x040fe20000000000 */
[----:B------:R-:W-:Y:S01]  /*0f90*/  SHF.R.S32.HI R5, RZ, 0x1f, R230 ;  /* 0x0000001fff057819 */ /* 0x000fe200000114e6 */
[C---:B0-----:R-:W-:Y:S02]  /*0fa0*/  VIADD R3, R19.reuse, 0x58 ;  /* 0x0000005813037836 */ /* 0x041fe40000000000 */
[C---:B------:R-:W-:Y:S02]  /*0fb0*/  VIADD R227, R19.reuse, 0x98 ;  /* 0x0000009813e37836 */ /* 0x040fe40000000000 */
        /* <DEDUP_REMOVED lines=20> */
[----:B------:R-:W-:Y:S01]  /*1100*/  IMAD R213, R2, 0x8, R0 ;  /* 0x0000000802d57824 */ /* 0x000fe200078e0200 */
[----:B------:R-:W-:-:S02]  /*1110*/  SHF.R.S32.HI R4, RZ, 0x1f, R223 ;  /* 0x0000001fff047819 */ /* 0x000fc400000114df */
[----:B------:R-:W-:Y:S02]  /*1120*/  SHF.R.S32.HI R3, RZ, 0x1f, R222 ;  /* 0x0000001fff037819 */ /* 0x000fe400000114de */
[----:B------:R-:W-:Y:S02]  /*1130*/  SHF.R.S32.HI R14, RZ, 0x1f, R14 ;  /* 0x0000001fff0e7819 */ /* 0x000fe4000001140e */
[----:B------:R-:W-:Y:S02]  /*1140*/  SHF.R.S32.HI R5, RZ, 0x1f, R221 ;  /* 0x0000001fff057819 */ /* 0x000fe400000114dd */
[----:B------:R-:W-:Y:S02]  /*1150*/  SHF.R.S32.HI R4, RZ, 0x1f, R220 ;  /* 0x0000001fff047819 */ /* 0x000fe400000114dc */
[----:B------:R-:W-:-:S07]  /*1160*/  SHF.R.S32.HI R3, RZ, 0x1f, R219 ;  /* 0x0000001fff037819 */ /* 0x000fce00000114db */
.L_x_2404:
[----:B------:R-:W-:Y:S01]  /*1170*/  ULDC.64 UR8, c[0x0][0xc88] ;  /* 0x0003220000087ab9 */ /* 0x000fe20000000a00 */
[----:B------:R-:W-:Y:S01]  /*1180*/  ULDC.64 UR12, c[0x0][0x208] ;  /* 0x00008200000c7ab9 */ /* 0x000fe20000000a00 */
[----:B------:R-:W-:Y:S01]  /*1190*/  UIMAD.WIDE UR8, UR7, 0x4, UR8 ;  /* 0x00000004070878a5 */ /* 0x000fe2000f8e0208 */
[----:B------:R-:W-:-:S05]  /*11a0*/  ULDC.64 UR10, c[0x0][0xa18] ;  /* 0x00028600000a7ab9 */ /* 0x000fca0000000a00 */
[----:B0123--:R-:W-:Y:S02]  /*11b0*/  IMAD.U32 R2, RZ, RZ, UR8 ;  /* 0x00000008ff027e24 */ /* 0x00ffe4000f8e00ff */
[----:B------:R-:W-:Y:S01]  /*11c0*/  IMAD.U32 R3, RZ, RZ, UR9 ;  /* 0x00000009ff037e24 */ /* 0x000fe2000f8e00ff */
        /* <DEDUP_REMOVED lines=10> */
[----:B------:R-:W-:Y:S01]  /*1270*/  IMAD.U32 R217, RZ, RZ, UR4 ;  /* 0x00000004ffd97e24 */ /* 0x000fe2000f8e00ff */
[----:B------:R-:W-:-:S04]  /*1280*/  @UP0 ULEA UR8, UP2, UR4, UR8, 0x2 ;  /* 0x0000000804080291 */ /* 0x000fc8000f84103f */
[----:B------:R-:W-:Y:S02]  /*1290*/  @UP0 ULEA.HI.X UR9, UR4, UR9, UR14, 0x2, UP2 ;  /* 0x0000000904090291 */ /* 0x000fe400090f140e */
[----:B------:R-:W-:Y:S01]  /*12a0*/  IMAD.U32 R6, RZ, RZ, UR14 ;  /* 0x0000000eff067e24 */ /* 0x000fe2000f8e00ff */
[----:B------:R-:W-:Y:S01]  /*12b0*/  @UP1 ULEA UR10, UP0, UR4, UR10, 0x2 ;  /* 0x0000000a040a1291 */ /* 0x000fe2000f80103f */
[----:B------:R-:W-:-:S03]  /*12c0*/  IMAD.U32 R2, RZ, RZ, UR8 ;  /* 0x00000008ff027e24 */ /* 0x000fc6000f8e00ff */
[----:B------:R-:W-:Y:S01]  /*12d0*/  @UP1 ULEA.HI.X UR11, UR4, UR11, UR14, 0x2, UP0 ;  /* 0x0000000b040b1291 */ /* 0x000fe200080f140e */
[----:B------:R-:W-:Y:S01]  /*12e0*/  IMAD.U32 R3, RZ, RZ, UR9 ;  /* 0x00000009ff037e24 */ /* 0x000fe2000f8e00ff */
[----:B------:R0:W-:Y:S01]  /*12f0*/  STL [R1+0x2c], R6 ;  /* 0x00002c0601007387 */ /* 0x0001e20000100800 */
[----:B------:R-:W-:Y:S01]  /*1300*/  IMAD.U32 R4, RZ, RZ, UR10 ;  /* 0x0000000aff047e24 */ /* 0x000fe2000f8e00ff */
[----:B------:R-:W-:Y:S01]  /*1310*/  ULDC.64 UR8, c[0x0][0x418] ;  /* 0x0001060000087ab9 */ /* 0x000fe20000000a00 */
[----:B------:R-:W-:Y:S01]  /*1320*/  ULOP3.LUT UR7, UR6, 0xff0000, URZ, 0xc0, !UPT ;  /* 0x00ff000006077892 */ /* 0x000fe2000f8ec03f */
[----:B------:R-:W-:Y:S01]  /*1330*/  IMAD.U32 R5, RZ, RZ, UR11 ;  /* 0x0000000bff057e24 */ /* 0x000fe2000f8e00ff */
[----:B------:R-:W2:Y:S01]  /*1340*/  @P0 LDG.E R2, desc[UR12][R2.64] ;  /* 0x0000000c02020981 */ /* 0x000ea2000c1e1900 */
[----:B------:R-:W-:-:S03]  /*1350*/  ULDC UR10, c[0x0][0x2f0] ;  /* 0x0000bc00000a7ab9 */ /* 0x000fc60000000800 */
[----:B------:R-:W3:Y:S01]  /*1360*/  @P2 LDG.E R4, desc[UR12][R4.64] ;  /* 0x0000000c04042981 */ /* 0x000ee2000c1e1900 */
[----:B------:R-:W-:Y:S01]  /*1370*/  ULDC UR11, c[0x0][0x288] ;  /* 0x0000a200000b7ab9 */ /* 0x000fe20000000800 */
        /* <DEDUP_REMOVED lines=11> */
[----:B------:R-:W-:Y:S01]  /*1430*/  ULEA.HI UR7, UR7, UR8, URZ, 0x10 ;  /* 0x0000000807077291 */ /* 0x000fe2000f8f803f */
[----:B------:R-:W-:Y:S01]  /*1440*/  IMAD.U32 R218, RZ, RZ, UR6 ;  /* 0x00000006ffda7e24 */ /* 0x000fe2000f8e00ff */
[----:B------:R-:W-:Y:S01]  /*1450*/  UIMAD UR10, UR9, UR10, URZ ;  /* 0x0000000a090a72a4 */ /* 0x000fe2000f8e023f */
[----:B--2---:R-:W-:Y:S02]  /*1460*/  @P0 R2UR UR4, R2 ;  /* 0x00000000020402ca */ /* 0x004fe400000e0000 */
[----:B---3--:R-:W-:-:S13]  /*1470*/  @P2 R2UR UR11, R4 ;  /* 0x00000000040b22ca */ /* 0x008fda00000e0000 */
[----:B------:R-:W-:Y:S01]  /*1480*/  IMAD.U32 R18, RZ, RZ, UR11 ;  /* 0x0000000bff127e24 */ /* 0x000fe2000f8e00ff */
[----:B0---45:R-:W-:Y:S06]  /*1490*/  @P2 BRA `(.L_x_2347) ;  /* 0x0000000000402947 */ /* 0x031fec0003800000 */
        /* <DEDUP_REMOVED lines=14> */
[----:B------:R-:W-:-:S06]  /*1580*/  UIADD3 UR6, -UR6, UR8, URZ ;  /* 0x0000000806067290 */ /* 0x000fcc000fffe13f */
[----:B------:R-:W-:-:S07]  /*1590*/  IMAD.U32 R18, RZ, RZ, UR6 ;  /* 0x00000006ff127e24 */ /* 0x000fce000f8e00ff */
.L_x_2347:
[----:B------:R-:W-:Y:S05]  /*15a0*/  @!P1 BRA `(.L_x_2348) ;  /* 0x0000000000289947 */ /* 0x000fea0003800000 */
[----:B------:R-:W-:Y:S01]  /*15b0*/  R2UR UR8, R217 ;  /* 0x00000000d90872ca */ /* 0x000fe200000e0000 */
[----:B------:R-:W-:Y:S01]  /*15c0*/  ULDC.64 UR10, c[0x0][0x208] ;  /* 0x00008200000a7ab9 */ /* 0x000fe20000000a00 */
[----:B------:R-:W-:-:S11]  /*15d0*/  R2UR UR9, R6 ;  /* 0x00000000060972ca */ /* 0x000fd600000e0000 */
[----:B------:R-:W-:-:S04]  /*15e0*/  ULEA UR6, UP0, UR8, UR12, 0x2 ;  /* 0x0000000c08067291 */ /* 0x000fc8000f80103f */
[----:B------:R-:W-:Y:S02]  /*15f0*/  ULEA.HI.X UR8, UR8, UR13, UR9, 0x2, UP0 ;  /* 0x0000000d08087291 */ /* 0x000fe400080f1409 */
[----:B------:R-:W-:-:S04]  /*1600*/  IMAD.U32 R2, RZ, RZ, UR6 ;  /* 0x00000006ff027e24 */ /* 0x000fc8000f8e00ff */
[----:B------:R-:W-:-:S05]  /*1610*/  IMAD.U32 R3, RZ, RZ, UR8 ;  /* 0x00000008ff037e24 */ /* 0x000fca000f8e00ff */
[----:B------:R-:W2:Y:S02]  /*1620*/  LDG.E R2, desc[UR10][R2.64] ;  /* 0x0000000a02027981 */ /* 0x000ea4000c1e1900 */
[----:B--2---:R-:W-:Y:S01]  /*1630*/  R2UR UR10, R2 ;  /* 0x00000000020a72ca */ /* 0x004fe200000e0000 */
[----:B------:R-:W-:-:S14]  /*1640*/  BRA `(.L_x_2349) ;  /* 0x00000000003c7947 */ /* 0x000fdc0003800000 */
.L_x_2348:
        /* <DEDUP_REMOVED lines=15> */
.L_x_2349:
[----:B------:R-:W-:Y:S01]  /*1740*/  ULDC UR6, c[0x0][0x448] ;  /* 0x0001120000067ab9 */ /* 0x000fe20000000800 */
[----:B------:R-:W-:Y:S01]  /*1750*/  R2UR UR8, R18 ;  /* 0x00000000120872ca */ /* 0x000fe200000e0000 */
[----:B------:R-:W-:Y:S02]  /*1760*/  UISETP.NE.AND UP0, UPT, UR6, 0x1, UPT ;  /* 0x000000010600788c */ /* 0x000fe4000bf05270 */
[----:B------:R-:W-:Y:S02]  /*1770*/  USHF.L.U32 UR5, UR5, 0x7, URZ ;  /* 0x0000000705057899 */ /* 0x000fe4000800063f */
[----:B------:R-:W-:Y:S02]  /*1780*/  UIADD3 UR10, -UR4, UR10, URZ ;  /* 0x0000000a040a7290 */ /* 0x000fe4000fffe13f */
[----:B------:R-:W-:Y:S02]  /*1790*/  UIADD3 UR6, UR5, 0x7f, URZ ;  /* 0x0000007f05067890 */ /* 0x000fe4000fffe03f */
[----:B------:R-:W-:-:S02]  /*17a0*/  IMAD.U32 R212, RZ, RZ, UR5 ;  /* 0x00000005ffd47e24 */ /* 0x000fc4000f8e00ff */
[----:B------:R-:W-:Y:S01]  /*17b0*/  IMAD.U32 R22, RZ, RZ, UR10 ;  /* 0x0000000aff167e24 */ /* 0x000fe2000f8e00ff */
[----:B------:R-:W-:Y:S01]  /*17c0*/  @UP0 ULDC UR4, c[0x0][0x44c] ;  /* 0x0001130000040ab9 */ /* 0x000fe20000000800 */
[----:B------:R-:W-:Y:S01]  /*17d0*/  @UP0 ULDC UR9, c[0x0][0x450] ;  /* 0x0001140000090ab9 */ /* 0x000fe20000000800 */
[----:B------:R-:W-:Y:S02]  /*17e0*/  UIMAD.WIDE.U32 UR4, UR6, UR4, URZ ;  /* 0x00000004060472a5 */ /* 0x000fe4000f8e003f */
[----:B------:R-:W-:Y:S02]  /*17f0*/  UIADD3 UR8, UR10, 0x50, -UR8 ;  /* 0x000000500a087890 */ /* 0x000fe4000fffe808 */
[----:B------:R-:W-:Y:S02]  /*1800*/  @UP0 USHF.R.U32.HI UR6, URZ, UR9, UR5 ;  /* 0x000000093f060299 */ /* 0x000fe40008011605 */
[----:B------:R-:W-:Y:S02]  /*1810*/  UIADD3 UR4, UR10, 0x4f, URZ ;  /* 0x0000004f0a047890 */ /* 0x000fe4000fffe03f */
[----:B------:R-:W-:-:S02]  /*1820*/  UIADD3 UR8, UR8, UR6, URZ ;  /* 0x0000000608087290 */ /* 0x000fc4000fffe03f */
[----:B------:R-:W-:Y:S02]  /*1830*/  UIMAD.WIDE UR4, UR4, 0x66666667, URZ ;  /* 0x66666667040478a5 */ /* 0x000fe4000f8e023f */
[----:B------:R-:W-:Y:S02]  /*1840*/  UIMAD.WIDE UR8, UR8, 0x66666667, URZ ;  /* 0x66666667080878a5 */ /* 0x000fe4000f8e023f */
[----:B------:R-:W-:Y:S02]  /*1850*/  USHF.R.U32.HI UR4, URZ, 0x1f, UR5 ;  /* 0x0000001f3f047899 */ /* 0x000fe40008011605 */
[----:B------:R-:W-:Y:S02]  /*1860*/  USHF.R.U32.HI UR6, URZ, 0x1f, UR9 ;  /* 0x0000001f3f067899 */ /* 0x000fe40008011609 */
[----:B------:R-:W-:Y:S02]  /*1870*/  ULEA.HI.SX32 UR4, UR5, UR4, 0x1b ;  /* 0x0000000405047291 */ /* 0x000fe4000f8fda3f */
[----:B------:R-:W-:-:S02]  /*1880*/  ULEA.HI.SX32 UR6, UR9, UR6, 0x1b ;  /* 0x0000000609067291 */ /* 0x000fc4000f8fda3f */
[----:B------:R-:W-:Y:S02]  /*1890*/  USHF.R.U32.HI UR5, URZ, 0x10, UR7 ;  /* 0x000000103f057899 */ /* 0x000fe40008011607 */
[----:B------:R-:W-:-:S04]  /*18a0*/  UISETP.LT.AND UP0, UPT, UR4, UR6, UPT ;  /* 0x000000060400728c */ /* 0x000fc8000bf01270 */
[----:B------:R-:W-:Y:S01]  /*18b0*/  USEL UR9, UR4, UR6, UP0 ;  /* 0x0000000604097287 */ /* 0x000fe20008000000 */
[----:B------:R-:W-:Y:S01]  /*18c0*/  IMAD.U32 R214, RZ, RZ, UR5 ;  /* 0x00000005ffd67e24 */ /* 0x000fe2000f8e00ff */
[----:B------:R-:W-:Y:S02]  /*18d0*/  ULOP3.LUT UR6, UR7, 0xff, URZ, 0xc0, !UPT ;  /* 0x000000ff07067892 */ /* 0x000fe4000f8ec03f */
[----:B------:R-:W-:Y:S01]  /*18e0*/  UISETP.GE.AND UP0, UPT, UR9, 0x1, UPT ;  /* 0x000000010900788c */ /* 0x000fe2000bf06270 */
[----:B------:R-:W-:-:S03]  /*18f0*/  UMOV UR4, URZ ;  /* 0x0000003f00047c82 */ /* 0x000fc60008000000 */
[----:B------:R-:W-:Y:S02]  /*1900*/  IMAD.U32 R216, RZ, RZ, UR6 ;  /* 0x00000006ffd87e24 */ /* 0x000fe4000f8e00ff */
[----:B------:R-:W-:-:S13]  /*1910*/  PLOP3.LUT P0, PT, PT, PT, UP0, 0x80, 0x0 ;  /* 0x000000000000781c */ /* 0x000fda0003f0f008 */
[----:B------:R-:W-:Y:S05]  /*1920*/  @!P0 BRA `(.L_x_2350) ;  /* 0x0000000000948947 */ /* 0x000fea0003800000 */
        /* <DEDUP_REMOVED lines=37> */
.L_x_2350:
        /* <DEDUP_REMOVED lines=81> */
[----:B------:R-:W-:Y:S02]  /*2090*/  UIADD3 UR6, UR8, 0x14400, URZ ;  /* 0x0001440008067890 */ /* 0x000fe4000fffe03f */
[----:B------:R-:W-:Y:S02]  /*20a0*/  IMAD.U32 R17, RZ, RZ, UR8 ;  /* 0x00000008ff117e24 */ /* 0x000fe4000f8e00ff */
[----:B0-----:R-:W-:Y:S01]  /*20b0*/  VIADD R0, R0, 0xffffff80 ;  /* 0xffffff8000007836 */ /* 0x001fe20000000000 */
[----:B------:R-:W-:-:S04]  /*20c0*/  ULOP3.LUT UP0, URZ, UR6, 0x9f, URZ, 0xc0, !UPT ;  /* 0x0000009f063f7892 */ /* 0x000fc8000f80c03f */
[----:B------:R-:W-:Y:S02]  /*20d0*/  SHF.R.S32.HI R3, RZ, 0x1f, R0 ;  /* 0x0000001fff037819 */ /* 0x000fe40000011400 */
        /* <DEDUP_REMOVED lines=28> */
.L_x_2352:
[----:B------:R-:W2:Y:S04]  /*22a0*/  LDL R20, [R1+0x30] ;  /* 0x0000300001147983 */ /* 0x000ea80000100800 */
[----:B------:R-:W3:Y:S01]  /*22b0*/  LDL R2, [R1+0x68] ;  /* 0x0000680001027983 */ /* 0x000ee20000100800 */
[----:B------:R-:W-:Y:S02]  /*22c0*/  R2UR UR6, R17 ;  /* 0x00000000110672ca */ /* 0x000fe400000e0000 */
[----:B--2---:R-:W-:Y:S02]  /*22d0*/  R2UR UR7, R20 ;  /* 0x00000000140772ca */ /* 0x004fe400000e0000 */
[----:B---3--:R-:W-:-:S11]  /*22e0*/  R2UR UR5, R2 ;  /* 0x00000000020572ca */ /* 0x008fd600000e0000 */
[----:B------:R-:W-:-:S04]  /*22f0*/  ULEA.HI UR4, UR7, UR7, URZ, 0x1 ;  /* 0x0000000707047291 */ /* 0x000fc8000f8f083f */
[----:B------:R-:W-:Y:S01]  /*2300*/  ULOP3.LUT UR4, UR4, 0xfffffffe, URZ, 0xc0, !UPT ;  /* 0xfffffffe04047892 */ /* 0x000fe2000f8ec03f */
[----:B------:R-:W-:-:S03]  /*2310*/  IMAD.U32 R2, RZ, RZ, UR5 ;  /* 0x00000005ff027e24 */ /* 0x000fc6000f8e00ff */
[----:B------:R-:W-:Y:S02]  /*2320*/  UIADD3 UR4, UR7, -UR4, URZ ;  /* 0x8000000407047290 */ /* 0x000fe4000fffe03f */
[----:B------:R-:W-:-:S04]  /*2330*/  ISETP.NE.AND P0, PT, R2, 0x3, PT ;  /* 0x000000030200780c */ /* 0x000fc80003f05270 */
[----:B------:R-:W-:-:S05]  /*2340*/  IMAD.U32 R0, RZ, RZ, UR4 ;  /* 0x00000004ff007e24 */ /* 0x000fca000f8e00ff */
[----:B------:R-:W-:-:S04]  /*2350*/  SHF.L.U32 R0, R0, 0x1f, RZ ;  /* 0x0000001f00007819 */ /* 0x000fc800000006ff */
[----:B------:R-:W0:Y:S02]  /*2360*/  SYNCS.PHASECHK.TRANS64.TRYWAIT P1, [UR6+0x38800], R0 ;  /* 0x03880000ff0075a7 */ /* 0x000e240008020146 */
[----:B0-----:R-:W-:Y:S05]  /*2370*/  @!P1 BRA `(.L_x_2353) ;  /* 0x0000018c00209947 */ /* 0x001fea0003800000 */
.L_x_2542:
[----:B------:R-:W-:Y:S05]  /*2380*/  @!P0 BRA `(.L_x_2354) ;  /* 0x0000000000048947 */ /* 0x000fea0003800000 */
[----:B------:R-:W-:Y:S01]  /*2390*/  BPT.TRAP 0x1 ;  /* 0x000000040000795c */ /* 0x000fe20000300000 */
.L_x_2354:
[----:B------:R-:W-:Y:S01]  /*23a0*/  R2UR UR5, R16 ;  /* 0x00000000100572ca */ /* 0x000fe200000e0000 */
[----:B0-----:R-:W-:Y:S01]  /*23b0*/  IMAD.U32 R0, RZ, RZ, UR60 ;  /* 0x0000003cff007e24 */ /* 0x001fe2000f8e00ff */
[----:B------:R-:W-:-:S11]  /*23c0*/  R2UR UR4, R17 ;  /* 0x00000000110472ca */ /* 0x000fd600000e0000 */
[----:B------:R-:W-:Y:S02]  /*23d0*/  IMAD.U32 R3, RZ, RZ, UR5 ;  /* 0x00000005ff037e24 */ /* 0x000fe4000f8e00ff */
[----:B------:R-:W-:-:S03]  /*23e0*/  LEA R0, R0, UR4, 0x3 ;  /* 0x0000000400007c11 */ /* 0x000fc6000f8e18ff */
[----:B------:R-:W-:-:S04]  /*23f0*/  SHF.L.U32 R3, R3, 0x1f, RZ ;  /* 0x0000001f03037819 */ /* 0x000fc800000006ff */
[----:B------:R0:W1:Y:S01]  /*2400*/  SYNCS.PHASECHK.TRANS64.TRYWAIT P2, [R0+URZ+0x38830], R3 ;  /* 0x03883003000075a7 */ /* 0x000062000804017f */
[----:B------:R-:W-:Y:S05]  /*2410*/  @!P0 BRA `(.L_x_2355) ;  /* 0x0000000000048947 */ /* 0x000fea0003800000 */
[----:B------:R-:W-:Y:S01]  /*2420*/  BPT.TRAP 0x1 ;  /* 0x000000040000795c */ /* 0x000fe20000300000 */
.L_x_2355:
[----:B------:R-:W2:Y:S02]  /*2430*/  S2R R2, SR_TID.X ;  /* 0x0000000000027919 */ /* 0x000ea40000002100 */
[----:B--2---:R-:W-:-:S04]  /*2440*/  LOP3.LUT R2, R2, 0x7f, RZ, 0xc0, !PT ;  /* 0x0000007f02027812 */ /* 0x004fc800078ec0ff */
[----:B------:R-:W-:Y:S01]  /*2450*/  ISETP.NE.AND P1, PT, R2, RZ, PT ;  /* 0x000000ff0200720c */ /* 0x000fe20003f25270 */
[----:B-1----:R-:W-:-:S12]  /*2460*/  @P2 BRA `(.L_x_2356) ;  /* 0x0000000000082947 */ /* 0x002fd80003800000 */
[----:B------:R-:W1:Y:S02]  /*2470*/  SYNCS.PHASECHK.TRANS64.TRYWAIT P2, [R0+URZ+0x38830], R3 ;  /* 0x03883003000075a7 */ /* 0x000e64000804017f */
[----:B-1----:R-:W-:Y:S05]  /*2480*/  @!P2 BRA `(.L_x_2357) ;  /* 0x0000018800f8a947 */ /* 0x002fea0003800000 */
.L_x_2356:
[----:B------:R-:W-:Y:S05]  /*2490*/  WARPSYNC.ALL ;  /* 0x0000000000007948 */ /* 0x000fea0003800000 */
[----:B------:R-:W-:Y:S01]  /*24a0*/  R2UR UR4, R17 ;  /* 0x00000000110472ca */ /* 0x000fe200000e0000 */
[----:B------:R-:W-:Y:S01]  /*24b0*/  ULOP3.LUT UR5, UR36, 0x10000, URZ, 0xfc, !UPT ;  /* 0x0001000024057892 */ /* 0x000fe2000f8efc3f */
[----:B------:R-:W-:Y:S01]  /*24c0*/  WARPGROUP.ARRIVE ;  /* 0x00000000000079c5 */ /* 0x000fe20000000000 */
[----:B------:R-:W-:Y:S01]  /*24d0*/  UMOV UR9, 0x40000040 ;  /* 0x4000004000097882 */ /* 0x000fe20000000000 */
[----:B------:R-:W-:Y:S01]  /*24e0*/  UMOV UR11, 0x40000040 ;  /* 0x40000040000b7882 */ /* 0x000fe20000000000 */
[----:B------:R-:W-:Y:S01]  /*24f0*/  UMOV UR15, UR9 ;  /* 0x00000009000f7c82 */ /* 0x000fe20008000000 */
[----:B------:R-:W-:Y:S01]  /*2500*/  IMAD.U32 R13, RZ, RZ, UR9 ;  /* 0x00000009ff0d7e24 */ /* 0x000fe2000f8e00ff */
[----:B------:R-:W-:Y:S01]  /*2510*/  UIADD3 UR7, UR5, 0x2, URZ ;  /* 0x0000000205077890 */ /* 0x000fe2000fffe03f */
[----:B01----:R-:W-:Y:S01]  /*2520*/  @!P1 VIADD R0, R0, 0x38840 ;  /* 0x0003884000009836 */ /* 0x003fe20000000000 */
[----:B------:R-:W-:Y:S01]  /*2530*/  UMOV UR8, UR5 ;  /* 0x0000000500087c82 */ /* 0x000fe20008000000 */
[----:B------:R-:W-:Y:S01]  /*2540*/  UMOV UR17, 0x40000040 ;  /* 0x4000004000117882 */ /* 0x000fe20000000000 */
[----:B------:R-:W-:Y:S01]  /*2550*/  UMOV UR14, UR8 ;  /* 0x00000008000e7c82 */ /* 0x000fe20008000000 */
[----:B------:R-:W-:Y:S01]  /*2560*/  IMAD.U32 R12, RZ, RZ, UR8 ;  /* 0x00000008ff0c7e24 */ /* 0x000fe2000f8e00ff */
[----:B------:R-:W-:Y:S01]  /*2570*/  UIADD3 UR4, UR4, 0x24400, URZ ;  /* 0x0002440004047890 */ /* 0x000fe2000fffe03f */
[----:B------:R-:W-:Y:S01]  /*2580*/  IMAD.U32 R11, RZ, RZ, UR17 ;  /* 0x00000011ff0b7e24 */ /* 0x000fe2000f8e00ff */
[----:B------:R-:W-:Y:S01]  /*2590*/  UMOV UR16, UR7 ;  /* 0x0000000700107c82 */ /* 0x000fe20008000000 */
[----:B------:R-:W-:Y:S01]  /*25a0*/  UMOV UR19, 0x40000040 ;  /* 0x4000004000137882 */ /* 0x000fe20000000000 */
[----:B------:R-:W-:Y:S01]  /*25b0*/  USHF.R.U32.HI UR4, URZ, 0x4, UR4 ;  /* 0x000000043f047899 */ /* 0x000fe20008011604 */
[----:B------:R-:W-:Y:S01]  /*25c0*/  IMAD.U32 R10, RZ, RZ, UR16 ;  /* 0x00000010ff0a7e24 */ /* 0x000fe2000f8e00ff */
[----:B------:R-:W-:Y:S01]  /*25d0*/  UIADD3 UR7, UR5, 0x4, URZ ;  /* 0x0000000405077890 */ /* 0x000fe2000fffe03f */
[----:B------:R-:W-:Y:S01]  /*25e0*/  @!P1 PRMT R0, RZ, 0x654, R0 ;  /* 0x00000654ff009816 */ /* 0x000fe20000000000 */
[----:B------:R-:W-:Y:S01]  /*25f0*/  ULOP3.LUT UR4, UR4, 0x3fff, URZ, 0xc0, !UPT ;  /* 0x00003fff04047892 */ /* 0x000fe2000f8ec03f */
[----:B------:R-:W-:Y:S01]  /*2600*/  CS2R R150, SRZ ;  /* 0x0000000000967805 */ /* 0x000fe2000001ff00 */
[----:B------:R-:W-:Y:S01]  /*2610*/  UMOV UR13, 0x40000040 ;  /* 0x40000040000d7882 */ /* 0x000fe20000000000 */
[----:B------:R-:W-:Y:S01]  /*2620*/  UIADD3 UR20, UR5, 0x404, URZ ;  /* 0x0000040405147890 */ /* 0x000fe2000fffe03f */
[----:B------:R-:W-:Y:S01]  /*2630*/  CS2R R148, SRZ ;  /* 0x0000000000947805 */ /* 0x000fe2000001ff00 */
[----:B------:R-:W-:Y:S01]  /*2640*/  ULOP3.LUT UR6, UR4, 0x10000, URZ, 0xfc, !UPT ;  /* 0x0001000004067892 */ /* 0x000fe2000f8efc3f */
[----:B------:R-:W-:Y:S01]  /*2650*/  CS2R R146, SRZ ;  /* 0x0000000000927805 */ /* 0x000fe2000001ff00 */
[----:B------:R-:W-:Y:S01]  /*2660*/  UMOV UR21, 0x40000040 ;  /* 0x4000004000157882 */ /* 0x000fe20000000000 */
[----:B------:R-:W-:Y:S01]  /*2670*/  UMOV UR23, 0x40000040 ;  /* 0x4000004000177882 */ /* 0x000fe20000000000 */
[----:B------:R-:W-:Y:S01]  /*2680*/  UIMAD UR4, UR60, 0xa00, UR6 ;  /* 0x00000a003c0478a4 */ /* 0x000fe2000f8e0206 */
[----:B------:R-:W-:Y:S01]  /*2690*/  CS2R R144, SRZ ;  /* 0x0000000000907805 */ /* 0x000fe2000001ff00 */
[----:B------:R-:W-:Y:S01]  /*26a0*/  IMAD.U32 R15, RZ, RZ, UR6 ;  /* 0x00000006ff0f7e24 */ /* 0x000fe2000f8e00ff */
[----:B------:R-:W-:Y:S01]  /*26b0*/  UIADD3 UR24, UR5, 0x406, URZ ;  /* 0x0000040605187890 */ /* 0x000fe2000fffe03f */
[----:B------:R-:W-:Y:S01]  /*26c0*/  CS2R R142, SRZ ;  /* 0x00000000008e7805 */ /* 0x000fe2000001ff00 */
[----:B------:R-:W-:Y:S01]  /*26d0*/  UIADD3 UR6, UR4, 0x200, URZ ;  /* 0x0000020004067890 */ /* 0x000fe2000fffe03f */
[----:B------:R-:W-:Y:S01]  /*26e0*/  CS2R R140, SRZ ;  /* 0x00000000008c7805 */ /* 0x000fe2000001ff00 */
[----:B------:R-:W-:Y:S01]  /*26f0*/  UMOV UR10, UR4 ;  /* 0x00000004000a7c82 */ /* 0x000fe20008000000 */
[----:B------:R-:W-:Y:S01]  /*2700*/  UIADD3 UR12, UR4, 0x2, URZ ;  /* 0x00000002040c7890 */ /* 0x000fe2000fffe03f */
[----:B------:R-:W-:Y:S01]  /*2710*/  HGMMA.64x16x16.F32 R56, gdesc[UR8], RZ, !UPT, gsb0 ;  /* 0x00200000083879f0 */ /* 0x000fe2000c0008ff */
[----:B------:R-:W-:Y:S01]  /*2720*/  UIADD3 UR10, UR4, 0x80, URZ ;  /* 0x00000080040a7890 */ /* 0x000fe2000fffe03f */
[----:B------:R-:W-:Y:S01]  /*2730*/  CS2R R138, SRZ ;  /* 0x00000000008a7805 */ /* 0x000fe2000001ff00 */
[----:B------:R-:W-:Y:S01]  /*2740*/  UMOV UR8, UR14 ;  /* 0x0000000e00087c82 */ /* 0x000fe20008000000 */
[----:B------:R-:W-:Y:S01]  /*2750*/  UMOV UR9, UR15 ;  /* 0x0000000f00097c82 */ /* 0x000fe20008000000 */
[----:B------:R-:W-:Y:S01]  /*2760*/  UMOV UR11, 0x40000040 ;  /* 0x40000040000b7882 */ /* 0x000fe20000000000 */
[----:B------:R-:W-:Y:S01]  /*2770*/  UMOV UR18, UR12 ;  /* 0x0000000c00127c82 */ /* 0x000fe20008000000 */
[----:B------:R-:W-:Y:S01]  /*2780*/  UIADD3 UR12, UR4, 0x4, URZ ;  /* 0x00000004040c7890 */ /* 0x000fe2000fffe03f */
[----:B------:R-:W-:Y:S01]  /*2790*/  CS2R R136, SRZ ;  /* 0x0000000000887805 */ /* 0x000fe2000001ff00 */
[----:B------:R-:W-:Y:S01]  /*27a0*/  UIADD3 UR22, UR4, 0x284, URZ ;  /* 0x0000028404167890 */ /* 0x000fe2000fffe03f */
[----:B------:R-:W-:Y:S01]  /*27b0*/  CS2R R134, SRZ ;  /* 0x0000000000867805 */ /* 0x000fe2000001ff00 */
[----:B------:R-:W-:Y:S01]  /*27c0*/  UIADD3 UR26, UR4, 0x286, URZ ;  /* 0x00000286041a7890 */ /* 0x000fe2000fffe03f */
[----:B------:R-:W-:Y:S01]  /*27d0*/  CS2R R132, SRZ ;  /* 0x0000000000847805 */ /* 0x000fe2000001ff00 */
[----:B------:R-:W-:Y:S01]  /*27e0*/  UMOV UR25, 0x40000040 ;  /* 0x4000004000197882 */ /* 0x000fe20000000000 */
[----:B------:R-:W-:Y:S01]  /*27f0*/  UMOV UR27, 0x40000040 ;  /* 0x40000040001b7882 */ /* 0x000fe20000000000 */
        /* <DEDUP_REMOVED lines=37> */
[----:B------:R-:W-:-:S02]  /*2a50*/  WARPGROUP.DEPBAR.LE gsb0, 0x0 ;  /* 0x00008000000079c5 */ /* 0x000fc40000010000 */
[----:B------:R-:W-:Y:S01]  /*2a60*/  WARPGROUP.ARRIVE ;  /* 0x00000000000079c5 */ /* 0x000fe20000000000 */
[----:B------:R-:W-:Y:S01]  /*2a70*/  UIADD3 UR54, UR4, 0x784, URZ ;  /* 0x0000078404367890 */ /* 0x000fe2000fffe03f */
[----:B------:R-:W-:Y:S01]  /*2a80*/  CS2R R106, SRZ ;  /* 0x00000000006a7805 */ /* 0x000fe2000001ff00 */
[----:B------:R-:W-:Y:S01]  /*2a90*/  UMOV UR53, 0x40000040 ;  /* 0x4000004000357882 */ /* 0x000fe20000000000 */
[----:B------:R-:W-:Y:S01]  /*2aa0*/  UMOV UR55, 0x40000040 ;  /* 0x4000004000377882 */ /* 0x000fe20000000000 */
[----:B------:R-:W-:Y:S01]  /*2ab0*/  UMOV UR57, 0x40000040 ;  /* 0x4000004000397882 */ /* 0x000fe20000000000 */
[----:B------:R-:W-:Y:S01]  /*2ac0*/  HGMMA.64x16x16.F32 R48, gdesc[UR8], RZ, !UPT, gsb0 ;  /* 0x00200000083079f0 */ /* 0x000fe2000c0008ff */
[----:B------:R-:W-:Y:S01]  /*2ad0*/  UIADD3 UR10, UR4, 0x100, URZ ;  /* 0x00000100040a7890 */ /* 0x000fe2000fffe03f */
[----:B------:R-:W-:Y:S01]  /*2ae0*/  IMAD.U32 R7, RZ, RZ, UR57 ;  /* 0x00000039ff077e24 */ /* 0x000fe2000f8e00ff */
[----:B------:R-:W-:Y:S01]  /*2af0*/  UMOV UR8, UR14 ;  /* 0x0000000e00087c82 */ /* 0x000fe20008000000 */
[----:B------:R-:W-:Y:S01]  /*2b00*/  UMOV UR9, UR15 ;  /* 0x0000000f00097c82 */ /* 0x000fe20008000000 */
[----:B------:R-:W-:Y:S01]  /*2b10*/  UMOV UR11, 0x40000040 ;  /* 0x40000040000b7882 */ /* 0x000fe20000000000 */
[----:B------:R-:W-:Y:S01]  /*2b20*/  UMOV UR59, 0x40000040 ;  /* 0x40000040003b7882 */ /* 0x000fe20000000000 */
        /* <DEDUP_REMOVED lines=31> */
[----:B------:R-:W-:Y:S01]  /*2d20*/  UMOV UR8, UR14 ;  /* 0x0000000e00087c82 */ /* 0x000fe20008000000 */
[----:B------:R-:W-:Y:S01]  /*2d30*/  UMOV UR9, UR15 ;  /* 0x0000000f00097c82 */ /* 0x000fe20008000000 */
[----:B------:R-:W-:Y:S01]  /*2d40*/  UMOV UR10, UR6 ;  /* 0x00000006000a7c82 */ /* 0x000fe20008000000 */
[----:B------:R-:W-:Y:S01]  /*2d50*/  UMOV UR11, 0x40000040 ;  /* 0x40000040000b7882 */ /* 0x000fe20000000000 */
[----:B------:R-:W-:Y:S01]  /*2d60*/  UMOV UR14, UR16 ;  /* 0x00000010000e7c82 */ /* 0x000fe20008000000 */
[----:B------:R-:W-:Y:S01]  /*2d70*/  UMOV UR15, UR17 ;  /* 0x00000011000f7c82 */ /* 0x000fe20008000000 */
[----:B------:R-:W-:Y:S01]  /*2d80*/  UIADD3 UR6, UR4, 0x202, URZ ;  /* 0x0000020204067890 */ /* 0x000fe2000fffe03f */
        /* <DEDUP_REMOVED lines=87> */
[----:B------:R-:W-:Y:S02]  /*3300*/  UIADD3 UR12, UR5, 0x400, URZ ;  /* 0x00000400050c7890 */ /* 0x000fe4000fffe03f */
[----:B------:R-:W-:Y:S02]  /*3310*/  UIADD3 UR5, UR5, 0xc06, URZ ;  /* 0x00000c0605057890 */ /* 0x000fe4000fffe03f */
[----:B------:R-:W-:-:S05]  /*3320*/  UIADD3 UR7, UR4, 0x786, URZ ;  /* 0x0000078604077890 */ /* 0x000fca000fffe03f */
[----:B------:R-:W-:Y:S02]  /*3330*/  UMOV UR56, UR5 ;  /* 0x0000000500387c82 */ /* 0x000fe40008000000 */
[----:B------:R-:W-:Y:S01]  /*3340*/  UMOV UR58, UR7 ;  /* 0x00000007003a7c82 */ /* 0x000fe20008000000 */
[----:B------:R-:W-:Y:S01]  /*3350*/  IMAD.U32 R6, RZ, RZ, UR56 ;  /* 0x00000038ff067e24 */ /* 0x000fe2000f8e00ff */
        /* <DEDUP_REMOVED lines=26> */
[----:B------:R-:W-:-:S06]  /*3500*/  UIADD3 UR11, UR61, -0x2, URZ ;  /* 0xfffffffe3d0b7890 */ /* 0x000fcc000fffe03f */
[----:B------:R-:W-:-:S06]  /*3510*/  IMAD.U32 R236, RZ, RZ, UR11 ;  /* 0x0000000bffec7e24 */ /* 0x000fcc000f8e00ff */
[----:B------:R-:W-:Y:S01]  /*3520*/  VIADD R2, R213, UR10 ;  /* 0x0000000ad5027c36 */ /* 0x000fe20008000000 */
        /* <DEDUP_REMOVED lines=25> */
[----:B------:R-:W-:Y:S01]  /*36c0*/  R2UR UR14, R23 ;  /* 0x00000000170e72ca */ /* 0x000fe200000e0000 */
        /* <DEDUP_REMOVED lines=24> */
[----:B------:R-:W-:-:S13]  /*3850*/  R2UR UR19, R18 ;  /* 0x00000000121372ca */ /* 0x000fda00000e0000 */
        /* <DEDUP_REMOVED lines=192> */
[----:B------:R-:W-:Y:S02]  /*4460*/  UISETP.NE.AND UP0, UPT, UR6, 0x1, UPT ;  /* 0x000000010600788c */ /* 0x000fe4000bf05270 */
[----:B------:R-:W-:-:S04]  /*4470*/  UIADD3 UR6, UR4, 0x984, URZ ;  /* 0x0000098404067890 */ /* 0x000fc8000fffe03f */
[----:B------:R-:W-:-:S05]  /*4480*/  PLOP3.LUT P2, PT, PT, PT, UP0, 0x80, 0x0 ;  /* 0x000000000000781c */ /* 0x000fca0003f4f008 */
[----:B------:R-:W-:-:S08]  /*4490*/  @UP0 ULDC UR5, c[0x0][0x44c] ;  /* 0x0001130000050ab9 */ /* 0x000fd00000000800 */
[----:B------:R-:W-:Y:S01]  /*44a0*/  @P2 IMAD.HI.U32 R3, R2, UR5, RZ ;  /* 0x0000000502032c27 */ /* 0x000fe2000f8e00ff */
[----:B------:R-:W-:-:S04]  /*44b0*/  @UP0 ULDC UR5, c[0x0][0x450] ;  /* 0x0001140000050ab9 */ /* 0x000fc80000000800 */
[----:B------:R-:W-:Y:S01]  /*44c0*/  @P2 SHF.R.U32.HI R2, RZ, UR5, R3 ;  /* 0x00000005ff022c19 */ /* 0x000fe20008011603 */
[----:B------:R-:W-:-:S04]  /*44d0*/  UIMAD UR5, UR61, -0x50, UR15 ;  /* 0xffffffb03d0578a4 */ /* 0x000fc8000f8e020f */
[----:B------:R-:W0:Y:S02]  /*44e0*/  SHFL.IDX PT, R5, R2, 0x1, 0x1c1f ;  /* 0x003c1f0002057f89 */ /* 0x000e2400000e0000 */
[----:B------:R-:W-:Y:S01]  /*44f0*/  IMAD.U32 R14, RZ, RZ, UR5 ;  /* 0x00000005ff0e7e24 */ /* 0x000fe2000f8e00ff */
[----:B------:R-:W-:Y:S01]  /*4500*/  UMOV UR5, UR23 ;  /* 0x0000001700057c82 */ /* 0x000fe20008000000 */
[----:B------:R-:W1:Y:S01]  /*4510*/  SHFL.IDX PT, R2, R2, RZ, 0x1c1f ;  /* 0x001c1fff02027589 */ /* 0x000e6200000e0000 */
        /* <DEDUP_REMOVED lines=23> */
[----:B------:R-:W-:-:S06]  /*4690*/  UIMAD UR6, UR61, -0x50, URZ ;  /* 0xffffffb03d0678a4 */ /* 0x000fcc000f8e023f */
[----:B------:R-:W-:Y:S01]  /*46a0*/  IMAD.U32 R4, RZ, RZ, UR6 ;  /* 0x00000006ff047e24 */ /* 0x000fe2000f8e00ff */
[----:B------:R-:W-:-:S04]  /*46b0*/  UIADD3 UR6, UR4, 0x986, URZ ;  /* 0x0000098604067890 */ /* 0x000fc8000fffe03f */
[----:B------:R-:W-:-:S04]  /*46c0*/  IADD3 R3, -R19, 0x51, R4 ;  /* 0x0000005113037810 */ /* 0x000fc80007ffe104 */
[----:B------:R-:W-:Y:S02]  /*46d0*/  IADD3 R4, -R20, UR15, R3 ;  /* 0x0000000f14047c10 */ /* 0x000fe4000fffe103 */
[----:B------:R-:W-:-:S04]  /*46e0*/  IADD3 R3, -R19, 0x50, R14 ;  /* 0x0000005013037810 */ /* 0x000fc80007ffe10e */
[-CC-:B0-----:R-:W-:Y:S02]  /*46f0*/  VIADDMNMX R5, R5, R4.reuse, R3.reuse, PT ;  /* 0x0000000405057246 */ /* 0x181fe40003800103 */
[----:B-1----:R-:W-:Y:S02]  /*4700*/  VIADDMNMX R3, R2, R4, R3, PT ;  /* 0x0000000402037246 */ /* 0x002fe40003800103 */
[C---:B------:R-:W-:Y:S02]  /*4710*/  ISETP.GT.AND P3, PT, R5.reuse, RZ, PT ;  /* 0x000000ff0500720c */ /* 0x040fe40003f64270 */
[C---:B------:R-:W-:Y:S02]  /*4720*/  ISETP.GT.AND P4, PT, R5.reuse, 0x1, PT ;  /* 0x000000010500780c */ /* 0x040fe40003f84270 */
[----:B------:R-:W-:Y:S01]  /*4730*/  ISETP.GT.AND P5, PT, R5, 0x8, PT ;  /* 0x000000080500780c */ /* 0x000fe20003fa4270 */
        /* <DEDUP_REMOVED lines=14> */
[C---:B------:R-:W-:Y:S01]  /*4820*/  ISETP.GT.AND P3, PT, R5.reuse, 0x9, PT ;  /* 0x000000090500780c */ /* 0x040fe20003f64270 */
        /* <DEDUP_REMOVED lines=26> */
[----:B------:R-:W-:Y:S01]  /*49d0*/  UMOV UR4, UR22 ;  /* 0x0000001600047c82 */ /* 0x000fe20008000000 */
        /* <DEDUP_REMOVED lines=15> */
[----:B------:R-:W-:-:S02]  /*4ad0*/  FMNMX.FTZ R14, R42, R21, !PT ;  /* 0x000000152a0e7209 */ /* 0x000fc40007810000 */
[----:B------:R-:W-:Y:S02]  /*4ae0*/  ISETP.GT.AND P3, PT, R5, 0x29, PT ;  /* 0x000000290500780c */ /* 0x000fe40003f64270 */
[----:B------:R-:W-:Y:S02]  /*4af0*/  FSEL R46, R46, -INF , P4 ;  /* 0xff8000002e2e7808 */ /* 0x000fe40002000000 */
[----:B------:R-:W-:Y:S02]  /*4b00*/  FMNMX.FTZ R21, R43, R14, !PT ;  /* 0x0000000e2b157209 */ /* 0x000fe40007810000 */
[----:B------:R-:W-:Y:S02]  /*4b10*/  ISETP.GT.AND P4, PT, R5, 0x30, PT ;  /* 0x000000300500780c */ /* 0x000fe40003f84270 */
[----:B------:R-:W-:Y:S02]  /*4b20*/  FSEL R47, R47, -INF , P3 ;  /* 0xff8000002f2f7808 */ /* 0x000fe40001800000 */
[----:B------:R-:W-:-:S02]  /*4b30*/  FMNMX.FTZ R14, R46, R21, !PT ;  /* 0x000000152e0e7209 */ /* 0x000fc40007810000 */
[----:B------:R-:W-:Y:S02]  /*4b40*/  ISETP.GT.AND P3, PT, R5, 0x31, PT ;  /* 0x000000310500780c */ /* 0x000fe40003f64270 */
[----:B------:R-:W-:Y:S01]  /*4b50*/  FMNMX.FTZ R21, R47, R14, !PT ;  /* 0x0000000e2f157209 */ /* 0x000fe20007810000 */
[----:B------:R-:W-:Y:S02]  /*4b60*/  WARPGROUP.DEPBAR.LE gsb0, 0x0 ;  /* 0x00008000000079c5 */ /* 0x000fe40000010000 */
[----:B------:R-:W-:Y:S01]  /*4b70*/  WARPGROUP.ARRIVE ;  /* 0x00000000000079c5 */ /* 0x000fe20000000000 */
[----:B------:R-:W-:Y:S02]  /*4b80*/  FSEL R34, R34, -INF , P4 ;  /* 0xff80000022227808 */ /* 0x000fe40002000000 */
[----:B------:R-:W-:Y:S02]  /*4b90*/  ISETP.GT.AND P4, PT, R5, 0x38, PT ;  /* 0x000000380500780c */ /* 0x000fe40003f84270 */
[----:B------:R-:W-:Y:S01]  /*4ba0*/  FSEL R35, R35, -INF , P3 ;  /* 0xff80000023237808 */ /* 0x000fe20001800000 */
[----:B------:R-:W-:Y:S01]  /*4bb0*/  HGMMA.64x16x16.F32 R24, gdesc[UR4], R24, gsb0 ;  /* 0x00200000041879f0 */ /* 0x000fe20008000818 */
[----:B------:R-:W-:Y:S01]  /*4bc0*/  FMNMX.FTZ R14, R34, R21, !PT ;  /* 0x00000015220e7209 */ /* 0x000fe20007810000 */
[----:B------:R-:W-:Y:S01]  /*4bd0*/  ULDC UR5, c[0x0][0x988] ;  /* 0x0002620000057ab9 */ /* 0x000fe20000000800 */
[----:B------:R-:W-:Y:S01]  /*4be0*/  ISETP.GT.AND P3, PT, R5, 0x39, PT ;  /* 0x000000390500780c */ /* 0x000fe20003f64270 */
[----:B------:R-:W-:Y:S01]  /*4bf0*/  @UP0 ULDC UR6, c[0x0][0x44c] ;  /* 0x0001130000060ab9 */ /* 0x000fe20000000800 */
[----:B------:R-:W-:Y:S01]  /*4c00*/  FSEL R38, R38, -INF , P4 ;  /* 0xff80000026267808 */ /* 0x000fe20002000000 */
[----:B------:R-:W-:Y:S01]  /*4c10*/  UIMAD.WIDE.U32 UR6, UR10, UR6, URZ ;  /* 0x000000060a0672a5 */ /* 0x000fe2000f8e003f */
[----:B------:R-:W-:Y:S01]  /*4c20*/  FMNMX.FTZ R21, R35, R14, !PT ;  /* 0x0000000e23157209 */ /* 0x000fe20007810000 */
[----:B------:R-:W-:Y:S01]  /*4c30*/  UMOV UR4, UR10 ;  /* 0x0000000a00047c82 */ /* 0x000fe20008000000 */
[----:B------:R-:W-:Y:S01]  /*4c40*/  ISETP.GT.AND P4, PT, R5, 0x40, PT ;  /* 0x000000400500780c */ /* 0x000fe20003f84270 */
[----:B------:R-:W-:Y:S01]  /*4c50*/  @UP0 ULDC UR10, c[0x0][0x450] ;  /* 0x00011400000a0ab9 */ /* 0x000fe20000000800 */
[----:B------:R-:W-:Y:S01]  /*4c60*/  FSEL R39, R39, -INF , P3 ;  /* 0xff80000027277808 */ /* 0x000fe20001800000 */
[----:B------:R-:W-:Y:S01]  /*4c70*/  @UP0 USHF.R.U32.HI UR4, URZ, UR10, UR7 ;  /* 0x0000000a3f040299 */ /* 0x000fe20008011607 */
[----:B------:R-:W-:-:S02]  /*4c80*/  FMNMX.FTZ R14, R38, R21, !PT ;  /* 0x00000015260e7209 */ /* 0x000fc40007810000 */
[----:B------:R-:W-:Y:S01]  /*4c90*/  ISETP.GT.AND P3, PT, R5, 0x41, PT ;  /* 0x000000410500780c */ /* 0x000fe20003f64270 */
[----:B------:R-:W-:Y:S01]  /*4ca0*/  UIADD3 UR6, UR4, UR15, -UR19 ;  /* 0x0000000f04067290 */ /* 0x000fe2000fffe813 */
[----:B------:R-:W-:-:S03]  /*4cb0*/  FMNMX.FTZ R21, R39, R14, !PT ;  /* 0x0000000e27157209 */ /* 0x000fc60007810000 */
[----:B------:R-:W-:-:S04]  /*4cc0*/  UIMAD.WIDE UR6, UR6, 0x66666667, URZ ;  /* 0x66666667060678a5 */ /* 0x000fc8000f8e023f */
[----:B------:R-:W-:-:S04]  /*4cd0*/  USHF.R.U32.HI UR4, URZ, 0x1f, UR7 ;  /* 0x0000001f3f047899 */ /* 0x000fc80008011607 */
[----:B------:R-:W-:-:S04]  /*4ce0*/  ULEA.HI.SX32 UR4, UR7, UR4, 0x1b ;  /* 0x0000000407047291 */ /* 0x000fc8000f8fda3f */
[----:B------:R-:W-:-:S04]  /*4cf0*/  UISETP.LT.AND UP1, UPT, UR14, UR4, UPT ;  /* 0x000000040e00728c */ /* 0x000fc8000bf21270 */
[----:B------:R-:W-:-:S04]  /*4d00*/  USEL UR6, UR14, UR4, !UP1 ;  /* 0x000000040e067287 */ /* 0x000fc8000c800000 */
[----:B------:R-:W-:Y:S01]  /*4d10*/  UISETP.GE.AND UP1, UPT, UR11, UR6, UPT ;  /* 0x000000060b00728c */ /* 0x000fe2000bf26270 */
[----:B------:R-:W-:Y:S02]  /*4d20*/  WARPGROUP.DEPBAR.LE gsb0, 0x0 ;  /* 0x00008000000079c5 */ /* 0x000fe40000010000 */
[----:B------:R-:W-:Y:S01]  /*4d30*/  FSEL R26, R26, -INF , P4 ;  /* 0xff8000001a1a7808 */ /* 0x000fe20002000000 */
[----:B------:R0:W-:Y:S01]  /*4d40*/  @!P1 SYNCS.ARRIVE.TRANS64.RED.A1T0 RZ, [R0+URZ], RZ ;  /* 0x000000ff00ff99a7 */ /* 0x0001e2000810043f */
        /* <DEDUP_REMOVED lines=8> */
[----:B------:R-:W-:Y:S02]  /*4dd0*/  ISETP.GT.AND P3, PT, R3, RZ, PT ;  /* 0x000000ff0300720c */ /* 0x000fe40003f64270 */
[----:B------:R-:W-:-:S02]  /*4de0*/  FMNMX.FTZ R14, R31, R14, !PT ;  /* 0x0000000e1f0e7209 */ /* 0x000fc40007810000 */
[----:B------:R-:W-:Y:S02]  /*4df0*/  ISETP.GT.AND P4, PT, R3, 0x1, PT ;  /* 0x000000010300780c */ /* 0x000fe40003f84270 */
[----:B------:R-:W-:Y:S01]  /*4e00*/  FSEL R56, R56, -INF , P3 ;  /* 0xff80000038387808 */ /* 0x000fe20001800000 */
[----:B------:R-:W1:Y:S01]  /*4e10*/  SHFL.BFLY PT, R5, R14, 0x2, 0x1f ;  /* 0x0c401f000e057f89 */ /* 0x000e6200000e0000 */
[----:B------:R-:W-:Y:S02]  /*4e20*/  FSEL R57, R57, -INF , P4 ;  /* 0xff80000039397808 */ /* 0x000fe40002000000 */
[C---:B------:R-:W-:Y:S02]  /*4e30*/  ISETP.GT.AND P3, PT, R3.reuse, 0x9, PT ;  /* 0x000000090300780c */ /* 0x040fe40003f64270 */
[----:B------:R-:W-:Y:S02]  /*4e40*/  ISETP.GT.AND P4, PT, R3, 0x11, PT ;  /* 0x000000110300780c */ /* 0x000fe40003f84270 */
[----:B------:R-:W-:-:S02]  /*4e50*/  FSEL R61, R61, -INF , P3 ;  /* 0xff8000003d3d7808 */ /* 0x000fc40001800000 */
[----:B------:R-:W-:Y:S02]  /*4e60*/  ISETP.GT.AND P3, PT, R3, 0x10, PT ;  /* 0x000000100300780c */ /* 0x000fe40003f64270 */
[----:B------:R-:W-:Y:S02]  /*4e70*/  FSEL R49, R49, -INF , P4 ;  /* 0xff80000031317808 */ /* 0x000fe40002000000 */
[----:B------:R-:W-:Y:S02]  /*4e80*/  FSEL R48, R48, -INF , P3 ;  /* 0xff80000030307808 */ /* 0x000fe40001800000 */
[C---:B------:R-:W-:Y:S02]  /*4e90*/  ISETP.GT.AND P3, PT, R3.reuse, 0x19, PT ;  /* 0x000000190300780c */ /* 0x040fe40003f64270 */
[----:B------:R-:W-:Y:S02]  /*4ea0*/  ISETP.GT.AND P4, PT, R3, 0x20, PT ;  /* 0x000000200300780c */ /* 0x000fe40003f84270 */
[----:B------:R-:W-:-:S02]  /*4eb0*/  FSEL R53, R53, -INF , P3 ;  /* 0xff80000035357808 */ /* 0x000fc40001800000 */
[C---:B------:R-:W-:Y:S02]  /*4ec0*/  ISETP.GT.AND P3, PT, R3.reuse, 0x21, PT ;  /* 0x000000210300780c */ /* 0x040fe40003f64270 */
[----:B------:R-:W-:Y:S02]  /*4ed0*/  FSEL R40, R40, -INF , P4 ;  /* 0xff80000028287808 */ /* 0x000fe40002000000 */
[----:B-1----:R-:W-:Y:S02]  /*4ee0*/  FMNMX.FTZ R20, R14, R5, !PT ;  /* 0x000000050e147209 */ /* 0x002fe40007810000 */
[----:B------:R-:W-:Y:S02]  /*4ef0*/  FMNMX.FTZ R5, R56, R57, !PT ;  /* 0x0000003938057209 */ /* 0x000fe40007810000 */
[----:B------:R-:W-:Y:S01]  /*4f00*/  ISETP.GT.AND P4, PT, R3, 0x28, PT ;  /* 0x000000280300780c */ /* 0x000fe20003f84270 */
[----:B------:R-:W1:Y:S01]  /*4f10*/  SHFL.BFLY PT, R21, R20, 0x1, 0x1f ;  /* 0x0c201f0014157f89 */ /* 0x000e6200000e0000 */
[----:B------:R-:W-:-:S02]  /*4f20*/  FMNMX.FTZ R2, R60, R5, !PT ;  /* 0x000000053c027209 */ /* 0x000fc40007810000 */
[----:B------:R-:W-:Y:S02]  /*4f30*/  FSEL R41, R41, -INF , P3 ;  /* 0xff80000029297808 */ /* 0x000fe40001800000 */
[----:B------:R-:W-:Y:S02]  /*4f40*/  FMNMX.FTZ R5, R61, R2, !PT ;  /* 0x000000023d057209 */ /* 0x000fe40007810000 */
[----:B------:R-:W-:Y:S02]  /*4f50*/  ISETP.GT.AND P3, PT, R3, 0x29, PT ;  /* 0x000000290300780c */ /* 0x000fe40003f64270 */
[----:B------:R-:W-:Y:S02]  /*4f60*/  FMNMX.FTZ R2, R48, R5, !PT ;  /* 0x0000000530027209 */ /* 0x000fe40007810000 */
[----:B------:R-:W-:Y:S02]  /*4f70*/  FSEL R44, R44, -INF , P4 ;  /* 0xff8000002c2c7808 */ /* 0x000fe40002000000 */
[----:B------:R-:W-:-:S02]  /*4f80*/  FMNMX.FTZ R5, R49, R2, !PT ;  /* 0x0000000231057209 */ /* 0x000fc40007810000 */
[----:B------:R-:W-:Y:S02]  /*4f90*/  FSEL R45, R45, -INF , P3 ;  /* 0xff8000002d2d7808 */ /* 0x000fe40001800000 */
[----:B------:R-:W-:Y:S02]  /*4fa0*/  FMNMX.FTZ R2, R52, R5, !PT ;  /* 0x0000000534027209 */ /* 0x000fe40007810000 */
[----:B------:R-:W-:Y:S02]  /*4fb0*/  ISETP.GT.AND P3, PT, R3, 0x30, PT ;  /* 0x000000300300780c */ /* 0x000fe40003f64270 */
[----:B------:R-:W-:Y:S02]  /*4fc0*/  FMNMX.FTZ R5, R53, R2, !PT ;  /* 0x0000000235057209 */ /* 0x000fe40007810000 */
[----:B------:R-:W-:Y:S02]  /*4fd0*/  ISETP.GT.AND P4, PT, R3, 0x31, PT ;  /* 0x000000310300780c */ /* 0x000fe40003f84270 */
[----:B-1----:R-:W-:-:S02]  /*4fe0*/  FMNMX.FTZ R4, R20, R21, !PT ;  /* 0x0000001514047209 */ /* 0x002fc40007810000 */
[----:B------:R-:W-:Y:S02]  /*4ff0*/  FMNMX.FTZ R2, R40, R5, !PT ;  /* 0x0000000528027209 */ /* 0x000fe40007810000 */
[C---:B------:R-:W-:Y:S01]  /*5000*/  FSETP.NEU.FTZ.AND P6, PT, R4.reuse, -INF , PT ;  /* 0xff8000000400780b */ /* 0x040fe20003fdd000 */
[----:B------:R-:W-:Y:S01]  /*5010*/  FMUL.FTZ R14, R4, UR5 ;  /* 0x00000005040e7c20 */ /* 0x000fe20008410000 */
[----:B------:R-:W-:Y:S02]  /*5020*/  FMNMX.FTZ R5, R41, R2, !PT ;  /* 0x0000000229057209 */ /* 0x000fe40007810000 */
[----:B------:R-:W-:Y:S02]  /*5030*/  FSEL R32, R32, -INF , P3 ;  /* 0xff80000020207808 */ /* 0x000fe40001800000 */
[----:B------:R-:W-:Y:S02]  /*5040*/  FSEL R21, R14, RZ, P6 ;  /* 0x000000ff0e157208 */ /* 0x000fe40003000000 */
[----:B------:R-:W-:-:S02]  /*5050*/  FMNMX.FTZ R14, R44, R5, !PT ;  /* 0x000000052c0e7209 */ /* 0x000fc40007810000 */
[----:B------:R-:W-:Y:S01]  /*5060*/  ISETP.GT.AND P3, PT, R3, 0x38, PT ;  /* 0x000000380300780c */ /* 0x000fe20003f64270 */
[--C-:B------:R-:W-:Y:S01]  /*5070*/  FFMA.FTZ R209, R58, UR5, -R21.reuse ;  /* 0x000000053ad17c23 */ /* 0x100fe20008010815 */
[----:B------:R-:W-:Y:S01]  /*5080*/  FMNMX.FTZ R5, R45, R14, !PT ;  /* 0x0000000e2d057209 */ /* 0x000fe20007810000 */
[--C-:B------:R-:W-:Y:S01]  /*5090*/  FFMA.FTZ R59, R59, UR5, -R21.reuse ;  /* 0x000000053b3b7c23 */ /* 0x100fe20008010815 */
[----:B------:R-:W-:Y:S01]  /*50a0*/  FSEL R33, R33, -INF , P4 ;  /* 0xff80000021217808 */ /* 0x000fe20002000000 */
[--C-:B------:R-:W-:Y:S01]  /*50b0*/  FFMA.FTZ R211, R62, UR5, -R21.reuse ;  /* 0x000000053ed37c23 */ /* 0x100fe20008010815 */
[----:B------:R-:W-:Y:S01]  /*50c0*/  FMNMX.FTZ R14, R32, R5, !PT ;  /* 0x00000005200e7209 */ /* 0x000fe20007810000 */
[----:B------:R-:W-:Y:S01]  /*50d0*/  MUFU.EX2 R209, R209 ;  /* 0x000000d100d17308 */ /* 0x000fe20000000800 */
[----:B------:R-:W-:Y:S01]  /*50e0*/  ISETP.GT.AND P4, PT, R3, 0x39, PT ;  /* 0x000000390300780c */ /* 0x000fe20003f84270 */
[--C-:B------:R-:W-:Y:S01]  /*50f0*/  FFMA.FTZ R63, R63, UR5, -R21.reuse ;  /* 0x000000053f3f7c23 */ /* 0x100fe20008010815 */
[----:B------:R-:W-:Y:S01]  /*5100*/  FSEL R36, R36, -INF , P3 ;  /* 0xff80000024247808 */ /* 0x000fe20001800000 */
[--C-:B------:R-:W-:Y:S01]  /*5110*/  FFMA.FTZ R205, R50, UR5, -R21.reuse ;  /* 0x0000000532cd7c23 */ /* 0x100fe20008010815 */
[----:B------:R-:W-:Y:S01]  /*5120*/  FMNMX.FTZ R5, R33, R14, !PT ;  /* 0x0000000e21057209 */ /* 0x000fe20007810000 */
[--C-:B------:R-:W-:Y:S01]  /*5130*/  FFMA.FTZ R51, R51, UR5, -R21.reuse ;  /* 0x0000000533337c23 */ /* 0x100fe20008010815 */
[----:B------:R-:W-:Y:S01]  /*5140*/  FSEL R37, R37, -INF , P4 ;  /* 0xff80000025257808 */ /* 0x000fe20002000000 */
[----:B------:R-:W-:Y:S01]  /*5150*/  MUFU.EX2 R2, R59 ;  /* 0x0000003b00027308 */ /* 0x000fe20000000800 */
[----:B------:R-:W-:Y:S01]  /*5160*/  ISETP.GT.AND P3, PT, R3, 0x40, PT ;  /* 0x000000400300780c */ /* 0x000fe20003f64270 */
[--C-:B------:R-:W-:Y:S01]  /*5170*/  FFMA.FTZ R54, R54, UR5, -R21.reuse ;  /* 0x0000000536367c23 */ /* 0x100fe20008010815 */
[----:B------:R-:W-:Y:S01]  /*5180*/  FMNMX.FTZ R20, R36, R5, !PT ;  /* 0x0000000524147209 */ /* 0x000fe20007810000 */
[--C-:B------:R-:W-:Y:S01]  /*5190*/  FFMA.FTZ R55, R55, UR5, -R21.reuse ;  /* 0x0000000537377c23 */ /* 0x100fe20008010815 */
[----:B------:R-:W-:Y:S01]  /*51a0*/  ISETP.GT.AND P4, PT, R3, 0x41, PT ;  /* 0x000000410300780c */ /* 0x000fe20003f84270 */
[--C-:B------:R-:W-:Y:S01]  /*51b0*/  FFMA.FTZ R42, R42, UR5, -R21.reuse ;  /* 0x000000052a2a7c23 */ /* 0x100fe20008010815 */
[----:B------:R-:W-:Y:S01]  /*51c0*/  FSEL R24, R24, -INF , P3 ;  /* 0xff80000018187808 */ /* 0x000fe20001800000 */
[----:B------:R-:W-:Y:S01]  /*51d0*/  MUFU.EX2 R211, R211 ;  /* 0x000000d300d37308 */ /* 0x000fe20000000800 */
[----:B------:R-:W-:Y:S01]  /*51e0*/  FMNMX.FTZ R5, R37, R20, !PT ;  /* 0x0000001425057209 */ /* 0x000fe20007810000 */
[--C-:B------:R-:W-:Y:S01]  /*51f0*/  FFMA.FTZ R43, R43, UR5, -R21.reuse ;  /* 0x000000052b2b7c23 */ /* 0x100fe20008010815 */
[----:B------:R-:W-:Y:S01]  /*5200*/  ISETP.GT.AND P3, PT, R3, 0x48, PT ;  /* 0x000000480300780c */ /* 0x000fe20003f64270 */
[--C-:B------:R-:W-:Y:S01]  /*5210*/  FFMA.FTZ R46, R46, UR5, -R21.reuse ;  /* 0x000000052e2e7c23 */ /* 0x100fe20008010815 */
[----:B------:R-:W-:Y:S01]  /*5220*/  FSEL R25, R25, -INF , P4 ;  /* 0xff80000019197808 */ /* 0x000fe20002000000 */
[--C-:B------:R-:W-:Y:S01]  /*5230*/  FFMA.FTZ R47, R47, UR5, -R21.reuse ;  /* 0x000000052f2f7c23 */ /* 0x100fe20008010815 */
[----:B------:R-:W-:Y:S01]  /*5240*/  FMNMX.FTZ R20, R24, R5, !PT ;  /* 0x0000000518147209 */ /* 0x000fe20007810000 */
[----:B------:R1:W-:Y:S01]  /*5250*/  MUFU.EX2 R14, R63 ;  /* 0x0000003f000e7308 */ /* 0x0003e20000000800 */
        /* <DEDUP_REMOVED lines=8> */
[----:B------:R-:W-:Y:S01]  /*52e0*/  FMNMX.FTZ R20, R28, R3, !PT ;  /* 0x000000031c147209 */ /* 0x000fe20007810000 */
[--C-:B------:R-:W-:Y:S01]  /*52f0*/  FFMA.FTZ R39, R39, UR5, -R21.reuse ;  /* 0x0000000527277c23 */ /* 0x100fe20008010815 */
[--C-:B------:R-:W-:Y:S01]  /*5300*/  FFMA.FTZ R26, R26, UR5, -R21.reuse ;  /* 0x000000051a1a7c23 */ /* 0x100fe20008010815 */
[--C-:B------:R-:W-:Y:S01]  /*5310*/  FFMA.FTZ R27, R27, UR5, -R21.reuse ;  /* 0x000000051b1b7c23 */ /* 0x100fe20008010815 */
[----:B------:R-:W-:Y:S01]  /*5320*/  FMNMX.FTZ R20, R29, R20, !PT ;  /* 0x000000141d147209 */ /* 0x000fe20007810000 */
[--C-:B------:R-:W-:Y:S01]  /*5330*/  FFMA.FTZ R30, R30, UR5, -R21.reuse ;  /* 0x000000051e1e7c23 */ /* 0x100fe20008010815 */
[----:B------:R-:W-:Y:S01]  /*5340*/  FFMA.FTZ R21, R31, UR5, -R21 ;  /* 0x000000051f157c23 */ /* 0x000fe20008010815 */
[----:B------:R-:W-:Y:S01]  /*5350*/  MUFU.EX2 R50, R51 ;  /* 0x0000003300327308 */ /* 0x000fe20000000800 */
[----:B-1----:R-:W-:Y:S01]  /*5360*/  CS2R R62, SRZ ;  /* 0x00000000003e7805 */ /* 0x002fe2000001ff00 */
[----:B------:R-:W1:Y:S06]  /*5370*/  SHFL.BFLY PT, R3, R20, 0x2, 0x1f ;  /* 0x0c401f0014037f89 */ /* 0x000e6c00000e0000 */
[----:B------:R-:W-:Y:S08]  /*5380*/  MUFU.EX2 R54, R54 ;  /* 0x0000003600367308 */ /* 0x000ff00000000800 */
[----:B------:R-:W2:Y:S08]  /*5390*/  MUFU.EX2 R55, R55 ;  /* 0x0000003700377308 */ /* 0x000eb00000000800 */
[----:B------:R-:W-:Y:S01]  /*53a0*/  MUFU.EX2 R42, R42 ;  /* 0x0000002a002a7308 */ /* 0x000fe20000000800 */
[----:B-1----:R-:W-:-:S05]  /*53b0*/  FMNMX.FTZ R5, R20, R3, !PT ;  /* 0x0000000314057209 */ /* 0x002fca0007810000 */
[----:B------:R-:W1:Y:S02]  /*53c0*/  SHFL.BFLY PT, R20, R5, 0x1, 0x1f ;  /* 0x0c201f0005147f89 */ /* 0x000e6400000e0000 */
[----:B------:R-:W3:Y:S01]  /*53d0*/  MUFU.EX2 R43, R43 ;  /* 0x0000002b002b7308 */ /* 0x000ee20000000800 */
[----:B--2---:R-:W-:-:S07]  /*53e0*/  F2FP.F16.F32.PACK_AB R207, R55, R54 ;  /* 0x0000003637cf723e */ /* 0x004fce00000000ff */
[----:B------:R-:W-:Y:S08]  /*53f0*/  MUFU.EX2 R46, R46 ;  /* 0x0000002e002e7308 */ /* 0x000ff00000000800 */
[----:B------:R-:W-:Y:S01]  /*5400*/  MUFU.EX2 R47, R47 ;  /* 0x0000002f002f7308 */ /* 0x000fe20000000800 */
[----:B---3--:R-:W-:Y:S02]  /*5410*/  F2FP.F16.F32.PACK_AB R201, R43, R42 ;  /* 0x0000002a2bc9723e */ /* 0x008fe400000000ff */
[----:B-1----:R-:W-:Y:S01]  /*5420*/  FMNMX.FTZ R3, R5, R20, !PT ;  /* 0x0000001405037209 */ /* 0x002fe20007810000 */
[----:B------:R-:W-:-:S04]  /*5430*/  FADD.FTZ R20, R209, R2 ;  /* 0x00000002d1147221 */ /* 0x000fc80000010000 */
[----:B------:R-:W-:Y:S01]  /*5440*/  MUFU.EX2 R34, R34 ;  /* 0x0000002200227308 */ /* 0x000fe20000000800 */
[----:B------:R-:W-:Y:S01]  /*5450*/  F2FP.F16.F32.PACK_AB R209, R2, R209 ;  /* 0x000000d102d1723e */ /* 0x000fe200000000ff */
[C---:B------:R-:W-:Y:S01]  /*5460*/  FMUL.FTZ R5, R3.reuse, UR5 ;  /* 0x0000000503057c20 */ /* 0x040fe20008410000 */
[----:B------:R-:W-:Y:S01]  /*5470*/  FSETP.NEU.FTZ.AND P3, PT, R3, -INF , PT ;  /* 0xff8000000300780b */ /* 0x000fe20003f7d000 */
[----:B------:R-:W-:Y:S01]  /*5480*/  FADD.FTZ R31, R211, R20 ;  /* 0x00000014d31f7221 */ /* 0x000fe20000010000 */
[C---:B------:R-:W-:Y:S02]  /*5490*/  F2FP.F16.F32.PACK_AB R211, R14.reuse, R211 ;  /* 0x000000d30ed3723e */ /* 0x040fe400000000ff */
[----:B------:R-:W-:Y:S01]  /*54a0*/  FSEL R5, R5, RZ, P3 ;  /* 0x000000ff05057208 */ /* 0x000fe20001800000 */
[----:B------:R-:W-:Y:S01]  /*54b0*/  FADD.FTZ R20, R14, R31 ;  /* 0x0000001f0e147221 */ /* 0x000fe20000010000 */
[----:B------:R-:W-:Y:S01]  /*54c0*/  MUFU.EX2 R35, R35 ;  /* 0x0000002300237308 */ /* 0x000fe20000000800 */
[----:B------:R-:W-:-:S02]  /*54d0*/  PLOP3.LUT P3, PT, PT, PT, UP1, 0x80, 0x0 ;  /* 0x000000000000781c */ /* 0x000fc40003f6f018 */
        /* <DEDUP_REMOVED lines=17> */
[--C-:B------:R-:W-:Y:S01]  /*55f0*/  FFMA.FTZ R32, R32, UR5, -R5.reuse ;  /* 0x0000000520207c23 */ /* 0x100fe20008010805 */
[--C-:B------:R-:W-:Y:S01]  /*5600*/  FFMA.FTZ R33, R33, UR5, -R5.reuse ;  /* 0x0000000521217c23 */ /* 0x100fe20008010805 */
[--C-:B------:R-:W-:Y:S01]  /*5610*/  FFMA.FTZ R36, R36, UR5, -R5.reuse ;  /* 0x0000000524247c23 */ /* 0x100fe20008010805 */
[----:B------:R-:W-:Y:S01]  /*5620*/  FADD.FTZ R51, R55, R58 ;  /* 0x0000003a37337221 */ /* 0x000fe20000010000 */
[--C-:B------:R-:W-:Y:S01]  /*5630*/  FFMA.FTZ R37, R37, UR5, -R5.reuse ;  /* 0x0000000525257c23 */ /* 0x100fe20008010805 */
[----:B------:R-:W2:Y:S01]  /*5640*/  MUFU.EX2 R60, R60 ;  /* 0x0000003c003c7308 */ /* 0x000ea20000000800 */
[----:B------:R-:W-:Y:S01]  /*5650*/  FFMA.FTZ R24, R24, UR5, -R5 ;  /* 0x0000000518187c23 */ /* 0x000fe20008010805 */
[----:B------:R-:W-:Y:S01]  /*5660*/  FADD.FTZ R58, R42, R51 ;  /* 0x000000332a3a7221 */ /* 0x000fe20000010000 */
[--C-:B------:R-:W-:Y:S01]  /*5670*/  FFMA.FTZ R25, R25, UR5, -R5.reuse ;  /* 0x0000000519197c23 */ /* 0x100fe20008010805 */
[--C-:B------:R-:W-:Y:S01]  /*5680*/  FFMA.FTZ R28, R28, UR5, -R5.reuse ;  /* 0x000000051c1c7c23 */ /* 0x100fe20008010805 */
[----:B------:R-:W-:Y:S01]  /*5690*/  FFMA.FTZ R29, R29, UR5, -R5 ;  /* 0x000000051d1d7c23 */ /* 0x000fe20008010805 */
[----:B------:R-:W-:Y:S01]  /*56a0*/  FADD.FTZ R51, R43, R58 ;  /* 0x0000003a2b337221 */ /* 0x000fe20000010000 */
[----:B------:R-:W-:Y:S01]  /*56b0*/  F2FP.F16.F32.PACK_AB R205, R50, R205 ;  /* 0x000000cd32cd723e */ /* 0x000fe200000000ff */
[----:B------:R-:W3:Y:S01]  /*56c0*/  MUFU.EX2 R61, R61 ;  /* 0x0000003d003d7308 */ /* 0x000ee20000000800 */
[----:B-1----:R-:W-:Y:S01]  /*56d0*/  FADD.FTZ R31, R56, R57 ;  /* 0x00000039381f7221 */ /* 0x002fe20000010000 */
[----:B0-----:R-:W-:Y:S01]  /*56e0*/  FADD.FTZ R0, R46, R51 ;  /* 0x000000332e007221 */ /* 0x001fe20000010000 */
[----:B------:R-:W-:-:S02]  /*56f0*/  F2FP.F16.F32.PACK_AB R203, R47, R46 ;  /* 0x0000002e2fcb723e */ /* 0x000fc400000000ff */
[----:B------:R-:W-:Y:S02]  /*5700*/  CS2R R58, SRZ ;  /* 0x00000000003a7805 */ /* 0x000fe4000001ff00 */
[----:B------:R-:W-:Y:S01]  /*5710*/  F2FP.F16.F32.PACK_AB R197, R35, R34 ;  /* 0x0000002223c5723e */ /* 0x000fe200000000ff */
[----:B------:R-:W-:Y:S01]  /*5720*/  FADD.FTZ R51, R47, R0 ;  /* 0x000000002f337221 */ /* 0x000fe20000010000 */
[----:B------:R-:W-:Y:S01]  /*5730*/  F2FP.F16.F32.PACK_AB R208, R57, R56 ;  /* 0x0000003839d0723e */ /* 0x000fe200000000ff */
[----:B------:R-:W0:Y:S01]  /*5740*/  MUFU.EX2 R48, R48 ;  /* 0x0000003000307308 */ /* 0x000e220000000800 */
[----:B--2---:R-:W-:Y:S01]  /*5750*/  FADD.FTZ R20, R60, R31 ;  /* 0x0000001f3c147221 */ /* 0x004fe20000010000 */
[----:B------:R-:W-:Y:S02]  /*5760*/  CS2R R56, SRZ ;  /* 0x0000000000387805 */ /* 0x000fe4000001ff00 */
[----:B------:R-:W-:Y:S02]  /*5770*/  CS2R R54, SRZ ;  /* 0x0000000000367805 */ /* 0x000fe4000001ff00 */
[----:B------:R-:W-:-:S02]  /*5780*/  CS2R R46, SRZ ;  /* 0x00000000002e7805 */ /* 0x000fc4000001ff00 */
[----:B------:R-:W-:Y:S01]  /*5790*/  CS2R R42, SRZ ;  /* 0x00000000002a7805 */ /* 0x000fe2000001ff00 */
[----:B------:R-:W1:Y:S01]  /*57a0*/  MUFU.EX2 R49, R49 ;  /* 0x0000003100317308 */ /* 0x000e620000000800 */
[C---:B---3--:R-:W-:Y:S01]  /*57b0*/  FADD.FTZ R31, R61.reuse, R20 ;  /* 0x000000143d1f7221 */ /* 0x048fe20000010000 */
[----:B------:R-:W-:Y:S02]  /*57c0*/  F2FP.F16.F32.PACK_AB R210, R61, R60 ;  /* 0x0000003c3dd2723e */ /* 0x000fe400000000ff */
[----:B------:R-:W-:-:S04]  /*57d0*/  CS2R R60, SRZ ;  /* 0x00000000003c7805 */ /* 0x000fc8000001ff00 */
[----:B------:R-:W2:Y:S01]  /*57e0*/  MUFU.EX2 R52, R52 ;  /* 0x0000003400347308 */ /* 0x000ea20000000800 */
[----:B0-----:R-:W-:-:S07]  /*57f0*/  FADD.FTZ R20, R48, R31 ;  /* 0x0000001f30147221 */ /* 0x001fce0000010000 */
[----:B------:R-:W0:Y:S01]  /*5800*/  MUFU.EX2 R53, R53 ;  /* 0x0000003500357308 */ /* 0x000e220000000800 */
[C---:B-1----:R-:W-:Y:S01]  /*5810*/  FADD.FTZ R31, R49.reuse, R20 ;  /* 0x00000014311f7221 */ /* 0x042fe20000010000 */
[----:B------:R-:W-:Y:S02]  /*5820*/  F2FP.F16.F32.PACK_AB R204, R49, R48 ;  /* 0x0000003031cc723e */ /* 0x000fe400000000ff */
[----:B------:R-:W-:-:S04]  /*5830*/  CS2R R48, SRZ ;  /* 0x0000000000307805 */ /* 0x000fc8000001ff00 */
[----:B------:R-:W1:Y:S01]  /*5840*/  MUFU.EX2 R40, R40 ;  /* 0x0000002800287308 */ /* 0x000e620000000800 */
[----:B--2---:R-:W-:-:S07]  /*5850*/  FADD.FTZ R20, R52, R31 ;  /* 0x0000001f34147221 */ /* 0x004fce0000010000 */
[----:B------:R-:W2:Y:S01]  /*5860*/  MUFU.EX2 R41, R41 ;  /* 0x0000002900297308 */ /* 0x000ea20000000800 */
[C---:B0-----:R-:W-:Y:S01]  /*5870*/  FADD.FTZ R31, R53.reuse, R20 ;  /* 0x00000014351f7221 */ /* 0x041fe20000010000 */
[----:B------:R-:W-:Y:S01]  /*5880*/  FADD.FTZ R20, R34, R51 ;  /* 0x0000003322147221 */ /* 0x000fe20000010000 */
[----:B------:R-:W-:Y:S02]  /*5890*/  F2FP.F16.F32.PACK_AB R206, R53, R52 ;  /* 0x0000003435ce723e */ /* 0x000fe400000000ff */
[----:B------:R-:W-:Y:S02]  /*58a0*/  CS2R R52, SRZ ;  /* 0x0000000000347805 */ /* 0x000fe4000001ff00 */
[----:B------:R-:W-:Y:S01]  /*58b0*/  CS2R R50, SRZ ;  /* 0x0000000000327805 */ /* 0x000fe2000001ff00 */
[----:B------:R-:W-:Y:S01]  /*58c0*/  FADD.FTZ R5, R35, R20 ;  /* 0x0000001423057221 */ /* 0x000fe20000010000 */
[----:B------:R-:W-:Y:S01]  /*58d0*/  IMAD.U32 R20, RZ, RZ, UR6 ;  /* 0x00000006ff147e24 */ /* 0x000fe2000f8e00ff */
[----:B------:R-:W0:Y:S01]  /*58e0*/  MUFU.EX2 R44, R44 ;  /* 0x0000002c002c7308 */ /* 0x000e220000000800 */
[----:B-1----:R-:W-:Y:S01]  /*58f0*/  FADD.FTZ R0, R40, R31 ;  /* 0x0000001f28007221 */ /* 0x002fe20000010000 */
[----:B------:R-:W-:-:S06]  /*5900*/  CS2R R34, SRZ ;  /* 0x0000000000227805 */ /* 0x000fcc000001ff00 */
[----:B------:R-:W1:Y:S01]  /*5910*/  MUFU.EX2 R38, R38 ;  /* 0x0000002600267308 */ /* 0x000e620000000800 */
[C---:B--2---:R-:W-:Y:S01]  /*5920*/  FADD.FTZ R31, R41.reuse, R0 ;  /* 0x00000000291f7221 */ /* 0x044fe20000010000 */
[----:B------:R-:W-:Y:S02]  /*5930*/  F2FP.F16.F32.PACK_AB R200, R41, R40 ;  /* 0x0000002829c8723e */ /* 0x000fe400000000ff */
        /* <DEDUP_REMOVED lines=10> */
[C---:B0-----:R-:W-:Y:S01]  /*59e0*/  FADD.FTZ R31, R39.reuse, R2 ;  /* 0x00000002271f7221 */ /* 0x041fe20000010000 */
[----:B------:R-:W-:Y:S02]  /*59f0*/  F2FP.F16.F32.PACK_AB R199, R39, R38 ;  /* 0x0000002627c7723e */ /* 0x000fe400000000ff */
[----:B------:R-:W-:-:S04]  /*5a00*/  CS2R R38, SRZ ;  /* 0x0000000000267805 */ /* 0x000fc8000001ff00 */
[----:B------:R-:W0:Y:S01]  /*5a10*/  MUFU.EX2 R33, R33 ;  /* 0x0000002100217308 */ /* 0x000e220000000800 */
[----:B-1----:R-:W-:-:S07]  /*5a20*/  FADD.FTZ R0, R32, R5 ;  /* 0x0000000520007221 */ /* 0x002fce0000010000 */
[----:B------:R-:W1:Y:S01]  /*5a30*/  MUFU.EX2 R27, R27 ;  /* 0x0000001b001b7308 */ /* 0x000e620000000800 */
[----:B--2---:R-:W-:-:S07]  /*5a40*/  FADD.FTZ R2, R26, R31 ;  /* 0x0000001f1a027221 */ /* 0x004fce0000010000 */
[----:B------:R-:W2:Y:S01]  /*5a50*/  MUFU.EX2 R36, R36 ;  /* 0x0000002400247308 */ /* 0x000ea20000000800 */
[C---:B0-----:R-:W-:Y:S01]  /*5a60*/  FADD.FTZ R5, R33.reuse, R0 ;  /* 0x0000000021057221 */ /* 0x041fe20000010000 */
[----:B------:R-:W-:Y:S02]  /*5a70*/  F2FP.F16.F32.PACK_AB R196, R33, R32 ;  /* 0x0000002021c4723e */ /* 0x000fe400000000ff */
[----:B------:R-:W-:-:S04]  /*5a80*/  CS2R R32, SRZ ;  /* 0x0000000000207805 */ /* 0x000fc8000001ff00 */
[----:B------:R-:W0:Y:S01]  /*5a90*/  MUFU.EX2 R30, R30 ;  /* 0x0000001e001e7308 */ /* 0x000e220000000800 */
[C---:B-1----:R-:W-:Y:S01]  /*5aa0*/  FADD.FTZ R31, R27.reuse, R2 ;  /* 0x000000021b1f7221 */ /* 0x042fe20000010000 */
[----:B------:R-:W-:Y:S02]  /*5ab0*/  F2FP.F16.F32.PACK_AB R193, R27, R26 ;  /* 0x0000001a1bc1723e */ /* 0x000fe400000000ff */
[----:B------:R-:W-:-:S04]  /*5ac0*/  CS2R R26, SRZ ;  /* 0x00000000001a7805 */ /* 0x000fc8000001ff00 */
[----:B------:R-:W1:Y:S01]  /*5ad0*/  MUFU.EX2 R37, R37 ;  /* 0x0000002500257308 */ /* 0x000e620000000800 */
[----:B--2---:R-:W-:-:S07]  /*5ae0*/  FADD.FTZ R0, R36, R5 ;  /* 0x0000000524007221 */ /* 0x004fce0000010000 */
        /* <DEDUP_REMOVED lines=10> */
[----:B------:R-:W-:Y:S01]  /*5b90*/  F2FP.F16.F32.PACK_AB R195, R21, R30 ;  /* 0x0000001e15c3723e */ /* 0x000fe200000000ff */
[----:B------:R-:W-:Y:S01]  /*5ba0*/  IMAD.MOV.U32 R2, RZ, RZ, 0x3f800000 ;  /* 0x3f800000ff027424 */ /* 0x000fe200078e00ff */
[----:B------:R-:W-:-:S04]  /*5bb0*/  CS2R R30, SRZ ;  /* 0x00000000001e7805 */ /* 0x000fc8000001ff00 */
[----:B------:R-:W0:Y:S01]  /*5bc0*/  MUFU.EX2 R29, R29 ;  /* 0x0000001d001d7308 */ /* 0x000e220000000800 */
[C---:B-1----:R-:W-:Y:S01]  /*5bd0*/  FADD.FTZ R21, R25.reuse, R0 ;  /* 0x0000000019157221 */ /* 0x042fe20000010000 */
[----:B------:R-:W-:Y:S01]  /*5be0*/  F2FP.F16.F32.PACK_AB R192, R25, R24 ;  /* 0x0000001819c0723e */ /* 0x000fe200000000ff */
[----:B------:R-:W-:Y:S01]  /*5bf0*/  IMAD.MOV.U32 R0, RZ, RZ, 0x3f800000 ;  /* 0x3f800000ff007424 */ /* 0x000fe200078e00ff */
[----:B------:R-:W-:Y:S01]  /*5c00*/  CS2R R24, SRZ ;  /* 0x0000000000187805 */ /* 0x000fe2000001ff00 */
[----:B--2---:R-:W-:-:S04]  /*5c10*/  FADD.FTZ R14, R28, R21 ;  /* 0x000000151c0e7221 */ /* 0x004fc80000010000 */
[C---:B0-----:R-:W-:Y:S01]  /*5c20*/  FADD.FTZ R14, R29.reuse, R14 ;  /* 0x0000000e1d0e7221 */ /* 0x041fe20000010000 */
[----:B------:R-:W-:Y:S02]  /*5c30*/  F2FP.F16.F32.PACK_AB R194, R29, R28 ;  /* 0x0000001c1dc2723e */ /* 0x000fe400000000ff */
[----:B------:R-:W-:Y:S01]  /*5c40*/  CS2R R28, SRZ ;  /* 0x00000000001c7805 */ /* 0x000fe2000001ff00 */
[----:B------:R-:W-:Y:S06]  /*5c50*/  @!P3 BRA `(.L_x_2358) ;  /* 0x0000003c0048b947 */ /* 0x000fec0003800000 */
[----:B------:R-:W-:Y:S01]  /*5c60*/  R2UR UR4, R236 ;  /* 0x00000000ec0472ca */ /* 0x000fe200000e0000 */
[----:B------:R-:W-:Y:S01]  /*5c70*/  IMAD.MOV.U32 R21, RZ, RZ, R4 ;  /* 0x000000ffff157224 */ /* 0x000fe200078e0004 */
[----:B------:R-:W-:Y:S01]  /*5c80*/  UMOV UR61, UR60 ;  /* 0x0000003c003d7c82 */ /* 0x000fe20008000000 */
[----:B------:R-:W-:Y:S02]  /*5c90*/  IMAD.MOV.U32 R235, RZ, RZ, R3 ;  /* 0x000000ffffeb7224 */ /* 0x000fe400078e0003 */
[----:B------:R-:W-:Y:S02]  /*5ca0*/  IMAD.MOV.U32 R2, RZ, RZ, 0x3f800000 ;  /* 0x3f800000ff027424 */ /* 0x000fe400078e00ff */
[----:B------:R-:W-:-:S06]  /*5cb0*/  IMAD.MOV.U32 R151, RZ, RZ, RZ ;  /* 0x000000ffff977224 */ /* 0x000fcc00078e00ff */
[----:B------:R-:W-:Y:S01]  /*5cc0*/  IMAD.U32 R236, RZ, RZ, UR4 ;  /* 0x00000004ffec7e24 */ /* 0x000fe2000f8e00ff */
[----:B------:R-:W-:-:S13]  /*5cd0*/  R2UR UR4, R16 ;  /* 0x00000000100472ca */ /* 0x000fda00000e0000 */
[----:B------:R-:W-:-:S07]  /*5ce0*/  IMAD.U32 R237, RZ, RZ, UR4 ;  /* 0x00000004ffed7e24 */ /* 0x000fce000f8e00ff */
.L_x_2367:
[----:B------:R-:W-:Y:S01]  /*5cf0*/  R2UR UR6, R237 ;  /* 0x00000000ed0672ca */ /* 0x000fe200000e0000 */
[----:B------:R-:W-:-:S04]  /*5d00*/  UIADD3 UR4, UR61, 0x1, URZ ;  /* 0x000000013d047890 */ /* 0x000fc8000fffe03f */
[----:B------:R-:W-:-:S04]  /*5d10*/  UISETP.NE.AND UP1, UPT, UR4, 0x2, UPT ;  /* 0x000000020400788c */ /* 0x000fc8000bf25270 */
[----:B------:R-:W-:Y:S02]  /*5d20*/  USEL UR5, URZ, 0x1, UP1 ;  /* 0x000000013f057887 */ /* 0x000fe40008800000 */
[----:B------:R-:W-:Y:S02]  /*5d30*/  USEL UR60, UR4, URZ, UP1 ;  /* 0x0000003f043c7287 */ /* 0x000fe40008800000 */
[----:B------:R-:W-:-:S06]  /*5d40*/  ULOP3.LUT UR4, UR6, UR5, URZ, 0x3c, !UPT ;  /* 0x0000000506047292 */ /* 0x000fcc000f8e3c3f */
[----:B------:R-:W-:Y:S01]  /*5d50*/  IMAD.U32 R16, RZ, RZ, UR4 ;  /* 0x00000004ff107e24 */ /* 0x000fe2000f8e00ff */
[----:B------:R-:W-:Y:S06]  /*5d60*/  @!P0 BRA `(.L_x_2359) ;  /* 0x0000000000048947 */ /* 0x000fec0003800000 */
[----:B------:R-:W-:Y:S01]  /*5d70*/  BPT.TRAP 0x1 ;  /* 0x000000040000795c */ /* 0x000fe20000300000 */
.L_x_2359:
[----:B------:R-:W-:Y:S02]  /*5d80*/  R2UR UR4, R17 ;  /* 0x00000000110472ca */ /* 0x000fe400000e0000 */
[----:B------:R-:W-:-:S11]  /*5d90*/  R2UR UR5, R16 ;  /* 0x00000000100572ca */ /* 0x000fd600000e0000 */
[----:B------:R-:W-:Y:S02]  /*5da0*/  ULEA UR4, UR60, UR4, 0x3 ;  /* 0x000000043c047291 */ /* 0x000fe4000f8e183f */
[----:B------:R-:W-:-:S04]  /*5db0*/  IMAD.U32 R4, RZ, RZ, UR5 ;  /* 0x00000005ff047e24 */ /* 0x000fc8000f8e00ff */
[----:B------:R-:W-:Y:S01]  /*5dc0*/  IMAD.U32 R3, RZ, RZ, UR4 ;  /* 0x00000004ff037e24 */ /* 0x000fe2000f8e00ff */
[----:B------:R-:W-:-:S04]  /*5dd0*/  SHF.L.U32 R4, R4, 0x1f, RZ ;  /* 0x0000001f04047819 */ /* 0x000fc800000006ff */
[----:B------:R0:W1:Y:S01]  /*5de0*/  SYNCS.PHASECHK.TRANS64.TRYWAIT P3, [UR4+0x38830], R4 ;  /* 0x03883004ff0075a7 */ /* 0x0000620008060144 */
[----:B------:R-:W-:Y:S05]  /*5df0*/  @!P0 BRA `(.L_x_2360) ;  /* 0x0000000000048947 */ /* 0x000fea0003800000 */
[----:B------:R-:W-:Y:S01]  /*5e00*/  BPT.TRAP 0x1 ;  /* 0x000000040000795c */ /* 0x000fe20000300000 */
.L_x_2360:
[----:B-1----:R-:W-:Y:S05]  /*5e10*/  @P3 BRA `(.L_x_2361) ;  /* 0x00000000000c3947 */ /* 0x002fea0003800000 */
[----:B------:R-:W-:-:S13]  /*5e20*/  R2UR UR4, R3 ;  /* 0x00000000030472ca */ /* 0x000fda00000e0000 */
[----:B------:R-:W1:Y:S02]  /*5e30*/  SYNCS.PHASECHK.TRANS64.TRYWAIT P3, [UR4+0x38830], R4 ;  /* 0x03883004ff0075a7 */ /* 0x000e640008060144 */
[----:B-1----:R-:W-:Y:S05]  /*5e40*/  @!P3 BRA `(.L_x_2362) ;  /* 0x00000150009cb947 */ /* 0x002fea0003800000 */
.L_x_2361:
[----:B------:R-:W-:Y:S01]  /*5e50*/  R2UR UR4, R15 ;  /* 0x000000000f0472ca */ /* 0x000fe200000e0000 */
[----:B------:R-:W-:Y:S01]  /*5e60*/  WARPGROUP.ARRIVE ;  /* 0x00000000000079c5 */ /* 0x000fe20000000000 */
[----:B------:R-:W-:Y:S01]  /*5e70*/  R2UR UR14, R12 ;  /* 0x000000000c0e72ca */ /* 0x000fe200000e0000 */
[----:B------:R-:W-:Y:S01]  /*5e80*/  UMOV UR59, 0x40000040 ;  /* 0x40000040003b7882 */ /* 0x000fe20000000000 */
        /* <DEDUP_REMOVED lines=9> */
[----:B------:R-:W-:Y:S01]  /*5f20*/  UIMAD UR4, UR60, 0xa00, UR4 ;  /* 0x00000a003c0478a4 */ /* 0x000fe2000f8e0204 */
[-C--:B------:R-:W-:Y:S01]  /*5f30*/  FMUL.FTZ R24, R24, R0.reuse ;  /* 0x0000000018187220 */ /* 0x080fe20000410000 */
[----:B------:R-:W-:Y:S01]  /*5f40*/  UMOV UR56, UR14 ;  /* 0x0000000e00387c82 */ /* 0x000fe20008000000 */
[----:B------:R-:W-:Y:S01]  /*5f50*/  UMOV UR35, 0x40000040 ;  /* 0x4000004000237882 */ /* 0x000fe20000000000 */
[----:B------:R-:W-:Y:S01]  /*5f60*/  UMOV UR57, UR15 ;  /* 0x0000000f00397c82 */ /* 0x000fe20008000000 */
[----:B------:R-:W-:Y:S01]  /*5f70*/  UIADD3 UR18, UR4, 0x282, URZ ;  /* 0x0000028204127890 */ /* 0x000fe2000fffe03f */
[-C--:B------:R-:W-:Y:S01]  /*5f80*/  FMUL.FTZ R25, R25, R0.reuse ;  /* 0x0000000019197220 */ /* 0x080fe20000410000 */
[----:B------:R-:W-:Y:S01]  /*5f90*/  UMOV UR58, UR4 ;  /* 0x00000004003a7c82 */ /* 0x000fe20008000000 */
[----:B------:R-:W-:Y:S01]  /*5fa0*/  UIADD3 UR22, UR4, 0x284, URZ ;  /* 0x0000028404167890 */ /* 0x000fe2000fffe03f */
[----:B------:R-:W-:Y:S01]  /*5fb0*/  HGMMA.64x16x16.F32 R184, gdesc[UR56], RZ, !UPT, gsb0 ;  /* 0x0020000038b879f0 */ /* 0x000fe2000c0008ff */
[----:B------:R-:W-:Y:S01]  /*5fc0*/  UIADD3 UR58, UR4, 0x80, URZ ;  /* 0x00000080043a7890 */ /* 0x000fe2000fffe03f */
[-C--:B------:R-:W-:Y:S01]  /*5fd0*/  FMUL.FTZ R28, R28, R0.reuse ;  /* 0x000000001c1c7220 */ /* 0x080fe20000410000 */
[----:B------:R-:W-:Y:S01]  /*5fe0*/  UMOV UR59, 0x40000040 ;  /* 0x40000040003b7882 */ /* 0x000fe20000000000 */
[----:B------:R-:W-:Y:S01]  /*5ff0*/  UMOV UR56, UR14 ;  /* 0x0000000e00387c82 */ /* 0x000fe20008000000 */
[----:B------:R-:W-:Y:S01]  /*6000*/  UMOV UR57, UR15 ;  /* 0x0000000f00397c82 */ /* 0x000fe20008000000 */
        /* <DEDUP_REMOVED lines=54> */
[----:B------:R-:W-:Y:S01]  /*6370*/  UIADD3 UR58, UR4, 0x100, URZ ;  /* 0x00000100043a7890 */ /* 0x000fe2000fffe03f */
[-C--:B------:R-:W-:Y:S01]  /*6380*/  FMUL.FTZ R105, R105, R0.reuse ;  /* 0x0000000069697220 */ /* 0x080fe20000410000 */
[----:B------:R-:W-:Y:S01]  /*6390*/  UMOV UR59, 0x40000040 ;  /* 0x40000040003b7882 */ /* 0x000fe20000000000 */
[----:B------:R-:W-:Y:S01]  /*63a0*/  UMOV UR56, UR14 ;  /* 0x0000000e00387c82 */ /* 0x000fe20008000000 */
[----:B------:R-:W-:Y:S01]  /*63b0*/  UMOV UR57, UR15 ;  /* 0x0000000f00397c82 */ /* 0x000fe20008000000 */
        /* <DEDUP_REMOVED lines=97> */
[----:B------:R-:W-:Y:S01]  /*69d0*/  UMOV UR59, 0x40000040 ;  /* 0x40000040003b7882 */ /* 0x000fe20000000000 */
[----:B------:R-:W-:Y:S01]  /*69e0*/  UMOV UR56, UR14 ;  /* 0x0000000e00387c82 */ /* 0x000fe20008000000 */
[----:B------:R-:W-:Y:S01]  /*69f0*/  UMOV UR57, UR15 ;  /* 0x0000000f00397c82 */ /* 0x000fe20008000000 */
[----:B------:R-:W-:Y:S01]  /*6a00*/  UIADD3 UR14, UR4, 0x280, URZ ;  /* 0x00000280040e7890 */ /* 0x000fe2000fffe03f */
[----:B------:R-:W-:Y:S01]  /*6a10*/  UMOV UR15, 0x40000040 ;  /* 0x40000040000f7882 */ /* 0x000fe20000000000 */
[----:B------:R-:W-:Y:S02]  /*6a20*/  WARPGROUP.DEPBAR.LE gsb0, 0x0 ;  /* 0x00008000000079c5 */ /* 0x000fe40000010000 */
[----:B-1----:R-:W-:-:S06]  /*6a30*/  WARPGROUP.ARRIVE ;  /* 0x00000000000079c5 */ /* 0x002fcc0000000000 */
[----:B------:R-:W-:Y:S01]  /*6a40*/  HGMMA.64x16x16.F32 R152, gdesc[UR56], RZ, !UPT, gsb0 ;  /* 0x00200000389879f0 */ /* 0x000fe2000c0008ff */
[----:B------:R-:W-:Y:S01]  /*6a50*/  UIADD3 UR58, UR4, 0x2, URZ ;  /* 0x00000002043a7890 */ /* 0x000fe2000fffe03f */
[----:B------:R-:W-:Y:S01]  /*6a60*/  UMOV UR59, 0x40000040 ;  /* 0x40000040003b7882 */ /* 0x000fe20000000000 */
[----:B------:R-:W-:Y:S01]  /*6a70*/  UMOV UR56, UR10 ;  /* 0x0000000a00387c82 */ /* 0x000fe20008000000 */
[----:B------:R-:W-:Y:S01]  /*6a80*/  UMOV UR57, UR11 ;  /* 0x0000000b00397c82 */ /* 0x000fe20008000000 */
[----:B------:R-:W-:Y:S02]  /*6a90*/  WARPGROUP.DEPBAR.LE gsb0, 0x0 ;  /* 0x00008000000079c5 */ /* 0x000fe40000010000 */
[----:B------:R-:W-:-:S06]  /*6aa0*/  WARPGROUP.ARRIVE ;  /* 0x00000000000079c5 */ /* 0x000fcc0000000000 */
[----:B------:R-:W-:Y:S01]  /*6ab0*/  HGMMA.64x16x16.F32 R184, gdesc[UR56], R184, gsb0 ;  /* 0x0020000038b879f0 */ /* 0x000fe200080008b8 */
        /* <DEDUP_REMOVED lines=25> */
[----:B------:R-:W-:Y:S01]  /*6c50*/  UIADD3 UR10, UR4, 0x6, URZ ;  /* 0x00000006040a7890 */ /* 0x000fe2000fffe03f */
[----:B------:R-:W-:Y:S01]  /*6c60*/  UMOV UR11, 0x40000040 ;  /* 0x40000040000b7882 */ /* 0x000fe20000000000 */
        /* <DEDUP_REMOVED lines=65> */
[----:B------:R-:W-:Y:S02]  /*7080*/  R2UR UR10, R6 ;  /* 0x00000000060a72ca */ /* 0x000fe400000e0000 */
[----:B------:R-:W-:-:S11]  /*7090*/  R2UR UR11, R7 ;  /* 0x00000000070b72ca */ /* 0x000fd600000e0000 */
[----:B------:R-:W-:Y:S02]  /*70a0*/  UMOV UR56, UR10 ;  /* 0x0000000a00387c82 */ /* 0x000fe40008000000 */
        /* <DEDUP_REMOVED lines=276> */
[----:B------:R-:W-:Y:S01]  /*81f0*/  UMOV UR4, UR10 ;  /* 0x0000000a00047c82 */ /* 0x000fe20008000000 */
[----:B------:R-:W-:Y:S02]  /*8200*/  WARPGROUP.DEPBAR.LE gsb0, 0x0 ;  /* 0x00008000000079c5 */ /* 0x000fe40000010000 */
[----:B------:R-:W-:-:S06]  /*8210*/  WARPGROUP.ARRIVE ;  /* 0x00000000000079c5 */ /* 0x000fcc0000000000 */
[----:B------:R-:W-:Y:S03]  /*8220*/  HGMMA.64x16x16.F32 R160, gdesc[UR56], R160, gsb0 ;  /* 0x0020000038a079f0 */ /* 0x000fe600080008a0 */
[----:B------:R-:W-:Y:S02]  /*8230*/  WARPGROUP.DEPBAR.LE gsb0, 0x0 ;  /* 0x00008000000079c5 */ /* 0x000fe40000010000 */
[----:B------:R-:W-:-:S06]  /*8240*/  WARPGROUP.ARRIVE ;  /* 0x00000000000079c5 */ /* 0x000fcc0000000000 */
[----:B------:R-:W-:Y:S03]  /*8250*/  HGMMA.64x16x16.F32 R152, gdesc[UR4], R152, gsb0 ;  /* 0x00200000049879f0 */ /* 0x000fe60008000898 */
[----:B------:R-:W-:Y:S02]  /*8260*/  WARPGROUP.DEPBAR.LE gsb0, 0x0 ;  /* 0x00008000000079c5 */ /* 0x000fe40000010000 */
[----:B------:R-:W-:Y:S05]  /*8270*/  @!P0 BRA `(.L_x_2363) ;  /* 0x0000000000048947 */ /* 0x000fea0003800000 */
[----:B------:R-:W-:Y:S01]  /*8280*/  BPT.TRAP 0x1 ;  /* 0x000000040000795c */ /* 0x000fe20000300000 */
.L_x_2363:
[----:B------:R-:W-:Y:S02]  /*8290*/  R2UR UR4, R17 ;  /* 0x00000000110472ca */ /* 0x000fe400000e0000 */
[----:B------:R-:W-:-:S11]  /*82a0*/  R2UR UR5, R237 ;  /* 0x00000000ed0572ca */ /* 0x000fd600000e0000 */
[----:B------:R-:W-:Y:S02]  /*82b0*/  ULEA UR4, UR61, UR4, 0x3 ;  /* 0x000000043d047291 */ /* 0x000fe4000f8e183f */
[----:B------:R-:W-:-:S05]  /*82c0*/  IMAD.U32 R0, RZ, RZ, UR5 ;  /* 0x00000005ff007e24 */ /* 0x000fca000f8e00ff */
[----:B------:R-:W-:-:S04]  /*82d0*/  SHF.L.U32 R0, R0, 0x1f, RZ ;  /* 0x0000001f00007819 */ /* 0x000fc800000006ff */
[----:B------:R1:W2:Y:S01]  /*82e0*/  SYNCS.PHASECHK.TRANS64.TRYWAIT P3, [UR4+0x38850], R0 ;  /* 0x03885000ff0075a7 */ /* 0x0002a20008060144 */
[----:B------:R-:W-:Y:S05]  /*82f0*/  @!P0 BRA `(.L_x_2364) ;  /* 0x0000000000048947 */ /* 0x000fea0003800000 */
[----:B------:R-:W-:Y:S01]  /*8300*/  BPT.TRAP 0x1 ;  /* 0x000000040000795c */ /* 0x000fe20000300000 */
.L_x_2364:
[----:B--2---:R-:W-:Y:S05]  /*8310*/  @P3 BRA `(.L_x_2365) ;  /* 0x0000000000083947 */ /* 0x004fea0003800000 */
[----:B------:R-:W2:Y:S02]  /*8320*/  SYNCS.PHASECHK.TRANS64.TRYWAIT P3, [UR4+0x38850], R0 ;  /* 0x03885000ff0075a7 */ /* 0x000ea40008060144 */
[----:B--2---:R-:W-:Y:S05]  /*8330*/  @!P3 BRA `(.L_x_2366) ;  /* 0x0000012c007cb947 */ /* 0x004fea0003800000 */
.L_x_2365:
[----:B------:R-:W-:Y:S01]  /*8340*/  R2UR UR5, R17 ;  /* 0x00000000110572ca */ /* 0x000fe200000e0000 */
[----:B------:R-:W-:Y:S01]  /*8350*/  WARPGROUP.ARRIVE ;  /* 0x00000000000079c5 */ /* 0x000fe20000000000 */
[----:B------:R-:W-:Y:S01]  /*8360*/  UMOV UR7, 0x40000040 ;  /* 0x4000004000077882 */ /* 0x000fe20000000000 */
[----:B------:R-:W-:Y:S02]  /*8370*/  R2UR UR15, R212 ;  /* 0x00000000d40f72ca */ /* 0x000fe400000e0000 */
[----:B------:R-:W-:Y:S02]  /*8380*/  R2UR UR10, R236 ;  /* 0x00000000ec0a72ca */ /* 0x000fe400000e0000 */
[----:B------:R-:W-:Y:S02]  /*8390*/  R2UR UR14, R18 ;  /* 0x00000000120e72ca */ /* 0x000fe400000e0000 */
[----:B------:R-:W-:-:S04]  /*83a0*/  R2UR UR11, R22 ;  /* 0x00000000160b72ca */ /* 0x000fc800000e0000 */
[----:B------:R-:W-:-:S03]  /*83b0*/  UIADD3 UR5, UR5, 0x400, URZ ;  /* 0x0000040005057890 */ /* 0x000fc6000fffe03f */
[----:B-12---:R-:W-:Y:S01]  /*83c0*/  VIADD R0, R213, UR15 ;  /* 0x0000000fd5007c36 */ /* 0x006fe20008000000 */
[----:B------:R-:W-:-:S04]  /*83d0*/  USHF.R.U32.HI UR5, URZ, 0x4, UR5 ;  /* 0x000000043f057899 */ /* 0x000fc80008011605 */
[----:B------:R-:W-:-:S04]  /*83e0*/  ULOP3.LUT UR5, UR5, 0x3fff, URZ, 0xc0, !UPT ;  /* 0x00003fff05057892 */ /* 0x000fc8000f8ec03f */
[----:B------:R-:W-:-:S04]  /*83f0*/  ULOP3.LUT UR5, UR5, 0x2800000, URZ, 0xfc, !UPT ;  /* 0x0280000005057892 */ /* 0x000fc8000f8efc3f */
[----:B------:R-:W-:-:S03]  /*8400*/  UIMAD UR5, UR61, 0xa00, UR5 ;  /* 0x00000a003d0578a4 */ /* 0x000fc6000f8e0205 */
[----:B------:R-:W-:-:S04]  /*8410*/  UMOV UR61, UR60 ;  /* 0x0000003c003d7c82 */ /* 0x000fc80008000000 */
        /* <DEDUP_REMOVED lines=20> */
[----:B------:R-:W-:Y:S01]  /*8560*/  @UP0 ULDC UR6, c[0x0][0x44c] ;  /* 0x0001130000060ab9 */ /* 0x000fe20000000800 */
[----:B------:R-:W-:Y:S01]  /*8570*/  UMOV UR7, 0x40000040 ;  /* 0x4000004000077882 */ /* 0x000fe20000000000 */
[----:B------:R-:W-:Y:S01]  /*8580*/  @P2 IMAD.HI.U32 R2, R0, UR6, RZ ;  /* 0x0000000600022c27 */ /* 0x000fe2000f8e00ff */
[----:B------:R-:W-:-:S04]  /*8590*/  @UP0 ULDC UR6, c[0x0][0x450] ;  /* 0x0001140000060ab9 */ /* 0x000fc80000000800 */
[----:B------:R-:W-:Y:S01]  /*85a0*/  @P2 SHF.R.U32.HI R0, RZ, UR6, R2 ;  /* 0x00000006ff002c19 */ /* 0x000fe20008011602 */
[----:B------:R-:W-:-:S04]  /*85b0*/  UIMAD UR6, UR10, -0x50, URZ ;  /* 0xffffffb00a0678a4 */ /* 0x000fc8000f8e023f */
[----:B0-----:R-:W0:Y:S02]  /*85c0*/  SHFL.IDX PT, R4, R0, 0x1, 0x1c1f ;  /* 0x003c1f0000047f89 */ /* 0x001e2400000e0000 */
[----:B------:R-:W-:Y:S01]  /*85d0*/  IMAD.U32 R2, RZ, RZ, UR6 ;  /* 0x00000006ff027e24 */ /* 0x000fe2000f8e00ff */
[----:B------:R-:W-:-:S03]  /*85e0*/  UIADD3 UR6, UR5, 0x200, URZ ;  /* 0x0000020005067890 */ /* 0x000fc6000fffe03f */
[----:B------:R-:W-:Y:S01]  /*85f0*/  ULDC UR5, c[0x0][0x988] ;  /* 0x0002620000057ab9 */ /* 0x000fe20000000800 */
[----:B------:R-:W-:Y:S01]  /*8600*/  IADD3 R2, -R19, 0x1, R2 ;  /* 0x0000000113027810 */ /* 0x000fe20007ffe102 */
[----:B------:R-:W-:Y:S02]  /*8610*/  WARPGROUP.DEPBAR.LE gsb0, 0x0 ;  /* 0x00008000000079c5 */ /* 0x000fe40000010000 */
[----:B------:R-:W-:Y:S01]  /*8620*/  IMAD.U32 R196, RZ, RZ, UR14 ;  /* 0x0000000effc47e24 */ /* 0x000fe2000f8e00ff */
[----:B------:R-:W-:-:S04]  /*8630*/  WARPGROUP.ARRIVE ;  /* 0x00000000000079c5 */ /* 0x000fc80000000000 */
[----:B------:R-:W-:Y:S02]  /*8640*/  IADD3 R2, -R196, UR11, R2 ;  /* 0x0000000bc4027c10 */ /* 0x000fe4000fffe102 */
[----:B------:R-:W-:Y:S01]  /*8650*/  R2UR UR11, R3 ;  /* 0x00000000030b72ca */ /* 0x000fe200000e0000 */
[----:B------:R-:W-:Y:S01]  /*8660*/  HGMMA.64x256x16.F32 R24, R192, gdesc[UR4].tnspB, R24, gsb0 ;  /* 0x43e00004c0187df0 */ /* 0x000fe20008000818 */
[----:B------:R-:W-:Y:S01]  /*8670*/  R2UR UR6, R20 ;  /* 0x00000000140672ca */ /* 0x000fe200000e0000 */
[----:B0-----:R-:W-:-:S05]  /*8680*/  IMAD.IADD R3, R2, 0x1, R4 ;  /* 0x0000000102037824 */ /* 0x001fca00078e0204 */
[C---:B------:R-:W-:Y:S02]  /*8690*/  ISETP.GT.AND P3, PT, R3.reuse, RZ, PT ;  /* 0x000000ff0300720c */ /* 0x040fe40003f64270 */
[C---:B------:R-:W-:Y:S02]  /*86a0*/  ISETP.GT.AND P4, PT, R3.reuse, 0x1, PT ;  /* 0x000000010300780c */ /* 0x040fe40003f84270 */
[----:B------:R-:W-:Y:S02]  /*86b0*/  FSEL R186, R186, -INF , P3 ;  /* 0xff800000baba7808 */ /* 0x000fe40001800000 */
[----:B------:R-:W-:Y:S01]  /*86c0*/  ISETP.GT.AND P3, PT, R3, 0x8, PT ;  /* 0x000000080300780c */ /* 0x000fe20003f64270 */
[----:B------:R-:W-:Y:S01]  /*86d0*/  UISETP.GT.AND UP1, UPT, UR10, UR6, UPT ;  /* 0x000000060a00728c */ /* 0x000fe2000bf24270 */
[----:B------:R-:W-:Y:S02]  /*86e0*/  FSEL R187, R187, -INF , P4 ;  /* 0xff800000bbbb7808 */ /* 0x000fe40002000000 */
        /* <DEDUP_REMOVED lines=50> */
[----:B------:R-:W-:Y:S01]  /*8a10*/  FSEL R158, R158, -INF , P6 ;  /* 0xff8000009e9e7808 */ /* 0x000fe20003000000 */
[----:B------:R-:W0:Y:S01]  /*8a20*/  SHFL.IDX PT, R3, R0, RZ, 0x1c1f ;  /* 0x001c1fff00037589 */ /* 0x000e2200000e0000 */
[----:B------:R-:W-:Y:S02]  /*8a30*/  FMNMX.FTZ R4, R155, R4, !PT ;  /* 0x000000049b047209 */ /* 0x000fe40007810000 */
[----:B------:R-:W-:Y:S02]  /*8a40*/  FSEL R159, R159, -INF , P5 ;  /* 0xff8000009f9f7808 */ /* 0x000fe40002800000 */
[----:B------:R-:W-:Y:S02]  /*8a50*/  FMNMX.FTZ R4, R158, R4, !PT ;  /* 0x000000049e047209 */ /* 0x000fe40007810000 */
[----:B------:R-:W-:-:S02]  /*8a60*/  R2UR UR6, R16 ;  /* 0x00000000100672ca */ /* 0x000fc400000e0000 */
[----:B------:R-:W-:-:S05]  /*8a70*/  FMNMX.FTZ R4, R159, R4, !PT ;  /* 0x000000049f047209 */ /* 0x000fca0007810000 */
[----:B------:R-:W1:Y:S06]  /*8a80*/  SHFL.BFLY PT, R0, R4, 0x2, 0x1f ;  /* 0x0c401f0004007f89 */ /* 0x000e6c00000e0000 */
[----:B------:R-:W-:Y:S02]  /*8a90*/  IMAD.U32 R237, RZ, RZ, UR6 ;  /* 0x00000006ffed7e24 */ /* 0x000fe4000f8e00ff */
[----:B0-----:R-:W-:-:S05]  /*8aa0*/  IMAD.IADD R2, R2, 0x1, R3 ;  /* 0x0000000102027824 */ /* 0x001fca00078e0203 */
[C---:B------:R-:W-:Y:S02]  /*8ab0*/  ISETP.GT.AND P3, PT, R2.reuse, RZ, PT ;  /* 0x000000ff0200720c */ /* 0x040fe40003f64270 */
[----:B------:R-:W-:Y:S02]  /*8ac0*/  ISETP.GT.AND P4, PT, R2, 0x1, PT ;  /* 0x000000010200780c */ /* 0x000fe40003f84270 */
[----:B------:R-:W-:Y:S02]  /*8ad0*/  FSEL R184, R184, -INF , P3 ;  /* 0xff800000b8b87808 */ /* 0x000fe40001800000 */
[----:B------:R-:W-:Y:S02]  /*8ae0*/  ISETP.GT.AND P5, PT, R2, 0x8, PT ;  /* 0x000000080200780c */ /* 0x000fe40003fa4270 */
[----:B------:R-:W-:Y:S02]  /*8af0*/  FSEL R185, R185, -INF , P4 ;  /* 0xff800000b9b97808 */ /* 0x000fe40002000000 */
[----:B-1----:R-:W-:-:S02]  /*8b00*/  FMNMX.FTZ R4, R4, R0, !PT ;  /* 0x0000000004047209 */ /* 0x002fc40007810000 */
[----:B------:R-:W-:Y:S02]  /*8b10*/  FMNMX.FTZ R3, R184, R235, !PT ;  /* 0x000000ebb8037209 */ /* 0x000fe40007810000 */
[----:B------:R-:W-:Y:S01]  /*8b20*/  ISETP.GT.AND P6, PT, R2, 0x9, PT ;  /* 0x000000090200780c */ /* 0x000fe20003fc4270 */
[----:B------:R-:W0:Y:S01]  /*8b30*/  SHFL.BFLY PT, R0, R4, 0x1, 0x1f ;  /* 0x0c201f0004007f89 */ /* 0x000e2200000e0000 */
[----:B------:R-:W-:Y:S02]  /*8b40*/  FSEL R188, R188, -INF , P5 ;  /* 0xff800000bcbc7808 */ /* 0x000fe40002800000 */
[----:B------:R-:W-:Y:S02]  /*8b50*/  FMNMX.FTZ R3, R185, R3, !PT ;  /* 0x00000003b9037209 */ /* 0x000fe40007810000 */
[----:B------:R-:W-:Y:S02]  /*8b60*/  FSEL R189, R189, -INF , P6 ;  /* 0xff800000bdbd7808 */ /* 0x000fe40003000000 */
[----:B------:R-:W-:-:S02]  /*8b70*/  ISETP.GT.AND P3, PT, R2, 0x10, PT ;  /* 0x000000100200780c */ /* 0x000fc40003f64270 */
[----:B------:R-:W-:Y:S02]  /*8b80*/  FMNMX.FTZ R3, R188, R3, !PT ;  /* 0x00000003bc037209 */ /* 0x000fe40007810000 */
[----:B------:R-:W-:Y:S02]  /*8b90*/  ISETP.GT.AND P4, PT, R2, 0x11, PT ;  /* 0x000000110200780c */ /* 0x000fe40003f84270 */
[----:B------:R-:W-:Y:S02]  /*8ba0*/  FSEL R176, R176, -INF , P3 ;  /* 0xff800000b0b07808 */ /* 0x000fe40001800000 */
[----:B------:R-:W-:Y:S02]  /*8bb0*/  FMNMX.FTZ R3, R189, R3, !PT ;  /* 0x00000003bd037209 */ /* 0x000fe40007810000 */
[----:B------:R-:W-:Y:S02]  /*8bc0*/  ISETP.GT.AND P5, PT, R2, 0x18, PT ;  /* 0x000000180200780c */ /* 0x000fe40003fa4270 */
[----:B------:R-:W-:-:S02]  /*8bd0*/  FSEL R177, R177, -INF , P4 ;  /* 0xff800000b1b17808 */ /* 0x000fc40002000000 */
[----:B------:R-:W-:Y:S02]  /*8be0*/  FMNMX.FTZ R3, R176, R3, !PT ;  /* 0x00000003b0037209 */ /* 0x000fe40007810000 */
[----:B------:R-:W-:Y:S02]  /*8bf0*/  ISETP.GT.AND P6, PT, R2, 0x19, PT ;  /* 0x000000190200780c */ /* 0x000fe40003fc4270 */
[----:B0-----:R-:W-:Y:S02]  /*8c00*/  FMNMX.FTZ R4, R4, R0, !PT ;  /* 0x0000000004047209 */ /* 0x001fe40007810000 */
[----:B------:R-:W-:Y:S02]  /*8c10*/  FSEL R180, R180, -INF , P5 ;  /* 0xff800000b4b47808 */ /* 0x000fe40002800000 */
[----:B------:R-:W-:Y:S02]  /*8c20*/  FMNMX.FTZ R0, R177, R3, !PT ;  /* 0x00000003b1007209 */ /* 0x000fe40007810000 */
[----:B------:R-:W-:-:S02]  /*8c30*/  FSEL R181, R181, -INF , P6 ;  /* 0xff800000b5b57808 */ /* 0x000fc40003000000 */
[----:B------:R-:W-:Y:S02]  /*8c40*/  ISETP.GT.AND P3, PT, R2, 0x20, PT ;  /* 0x000000200200780c */ /* 0x000fe40003f64270 */
        /* <DEDUP_REMOVED lines=10> */
[----:B------:R-:W-:-:S02]  /*8cf0*/  FSEL R173, R173, -INF , P6 ;  /* 0xff800000adad7808 */ /* 0x000fc40003000000 */
[----:B------:R-:W-:Y:S02]  /*8d00*/  ISETP.GT.AND P3, PT, R2, 0x30, PT ;  /* 0x000000300200780c */ /* 0x000fe40003f64270 */
[----:B------:R-:W-:Y:S02]  /*8d10*/  FMNMX.FTZ R0, R172, R0, !PT ;  /* 0x00000000ac007209 */ /* 0x000fe40007810000 */
[C---:B------:R-:W-:Y:S02]  /*8d20*/  ISETP.GT.AND P4, PT, R2.reuse, 0x31, PT ;  /* 0x000000310200780c */ /* 0x040fe40003f84270 */
[----:B------:R-:W-:Y:S02]  /*8d30*/  ISETP.GT.AND P6, PT, R2, 0x39, PT ;  /* 0x000000390200780c */ /* 0x000fe40003fc4270 */
[----:B------:R-:W-:Y:S02]  /*8d40*/  FSEL R160, R160, -INF , P3 ;  /* 0xff800000a0a07808 */ /* 0x000fe40001800000 */
[----:B------:R-:W-:-:S02]  /*8d50*/  FMNMX.FTZ R0, R173, R0, !PT ;  /* 0x00000000ad007209 */ /* 0x000fc40007810000 */
[----:B------:R-:W-:Y:S02]  /*8d60*/  ISETP.GT.AND P5, PT, R2, 0x38, PT ;  /* 0x000000380200780c */ /* 0x000fe40003fa4270 */
[----:B------:R-:W-:Y:S02]  /*8d70*/  FSEL R161, R161, -INF , P4 ;  /* 0xff800000a1a17808 */ /* 0x000fe40002000000 */
[----:B------:R-:W-:Y:S02]  /*8d80*/  FSEL R165, R165, -INF , P6 ;  /* 0xff800000a5a57808 */ /* 0x000fe40003000000 */
[----:B------:R-:W-:Y:S02]  /*8d90*/  FMNMX.FTZ R0, R160, R0, !PT ;  /* 0x00000000a0007209 */ /* 0x000fe40007810000 */
[----:B------:R-:W-:Y:S02]  /*8da0*/  ISETP.GT.AND P6, PT, R2, 0x40, PT ;  /* 0x000000400200780c */ /* 0x000fe40003fc4270 */
[----:B------:R-:W-:-:S02]  /*8db0*/  FSEL R164, R164, -INF , P5 ;  /* 0xff800000a4a47808 */ /* 0x000fc40002800000 */
[----:B------:R-:W-:Y:S02]  /*8dc0*/  FMNMX.FTZ R0, R161, R0, !PT ;  /* 0x00000000a1007209 */ /* 0x000fe40007810000 */
[----:B------:R-:W-:Y:S02]  /*8dd0*/  FSEL R152, R152, -INF , P6 ;  /* 0xff80000098987808 */ /* 0x000fe40003000000 */
[----:B------:R-:W-:Y:S02]  /*8de0*/  FSETP.NEU.FTZ.AND P6, PT, R4, -INF , PT ;  /* 0xff8000000400780b */ /* 0x000fe40003fdd000 */
[----:B------:R-:W-:Y:S02]  /*8df0*/  FMNMX.FTZ R0, R164, R0, !PT ;  /* 0x00000000a4007209 */ /* 0x000fe40007810000 */
[----:B------:R-:W-:Y:S02]  /*8e00*/  ISETP.GT.AND P3, PT, R2, 0x41, PT ;  /* 0x000000410200780c */ /* 0x000fe40003f64270 */
[----:B------:R-:W-:-:S02]  /*8e10*/  FMNMX.FTZ R0, R165, R0, !PT ;  /* 0x00000000a5007209 */ /* 0x000fc40007810000 */
[----:B------:R-:W-:Y:S02]  /*8e20*/  ISETP.GT.AND P4, PT, R2, 0x48, PT ;  /* 0x000000480200780c */ /* 0x000fe40003f84270 */
[----:B------:R-:W-:Y:S02]  /*8e30*/  FMNMX.FTZ R0, R152, R0, !PT ;  /* 0x0000000098007209 */ /* 0x000fe40007810000 */
[----:B------:R-:W-:Y:S01]  /*8e40*/  ISETP.GT.AND P5, PT, R2, 0x49, PT ;  /* 0x000000490200780c */ /* 0x000fe20003fa4270 */
[----:B------:R-:W-:Y:S02]  /*8e50*/  WARPGROUP.DEPBAR.LE gsb0, 0x0 ;  /* 0x00008000000079c5 */ /* 0x000fe40000010000 */
[----:B------:R-:W-:-:S05]  /*8e60*/  FMUL.FTZ R192, R4, UR5 ;  /* 0x0000000504c07c20 */ /* 0x000fca0008410000 */
[----:B------:R-:W-:-:S05]  /*8e70*/  FSEL R192, R192, RZ, P6 ;  /* 0x000000ffc0c07208 */ /* 0x000fca0003000000 */
[--C-:B------:R-:W-:Y:S01]  /*8e80*/  FFMA.FTZ R211, R190, UR5, -R192.reuse ;  /* 0x00000005bed37c23 */ /* 0x100fe200080108c0 */
[----:B------:R-:W-:Y:S01]  /*8e90*/  FSEL R190, R153, -INF , P3 ;  /* 0xff80000099be7808 */ /* 0x000fe20001800000 */
[--C-:B------:R-:W-:Y:S01]  /*8ea0*/  FFMA.FTZ R205, R178, UR5, -R192.reuse ;  /* 0x00000005b2cd7c23 */ /* 0x100fe200080108c0 */
[----:B------:R-:W-:Y:S01]  /*8eb0*/  FSEL R178, R156, -INF , P4 ;  /* 0xff8000009cb27808 */ /* 0x000fe20002000000 */
[--C-:B------:R-:W-:Y:S01]  /*8ec0*/  FFMA.FTZ R209, R186, UR5, -R192.reuse ;  /* 0x00000005bad17c23 */ /* 0x100fe200080108c0 */
[----:B------:R-:W-:Y:S01]  /*8ed0*/  FMNMX.FTZ R0, R190, R0, !PT ;  /* 0x00000000be007209 */ /* 0x000fe20007810000 */
[--C-:B------:R-:W-:Y:S01]  /*8ee0*/  FFMA.FTZ R186, R187, UR5, -R192.reuse ;  /* 0x00000005bbba7c23 */ /* 0x100fe200080108c0 */
[--C-:B------:R-:W-:Y:S01]  /*8ef0*/  FFMA.FTZ R187, R191, UR5, -R192.reuse ;  /* 0x00000005bfbb7c23 */ /* 0x100fe200080108c0 */
[----:B------:R-:W-:Y:S01]  /*8f00*/  FSEL R191, R157, -INF , P5 ;  /* 0xff8000009dbf7808 */ /* 0x000fe20002800000 */
[--C-:B------:R-:W-:Y:S01]  /*8f10*/  FFMA.FTZ R193, R154, UR5, -R192.reuse ;  /* 0x000000059ac17c23 */ /* 0x100fe200080108c0 */
[----:B------:R-:W-:Y:S01]  /*8f20*/  FMNMX.FTZ R0, R178, R0, !PT ;  /* 0x00000000b2007209 */ /* 0x000fe20007810000 */
[--C-:B------:R-:W-:Y:S01]  /*8f30*/  FFMA.FTZ R154, R155, UR5, -R192.reuse ;  /* 0x000000059b9a7c23 */ /* 0x100fe200080108c0 */
[--C-:B------:R-:W-:Y:S01]  /*8f40*/  FFMA.FTZ R195, R158, UR5, -R192.reuse ;  /* 0x000000059ec37c23 */ /* 0x100fe200080108c0 */
[----:B------:R-:W-:Y:S01]  /*8f50*/  MUFU.EX2 R209, R209 ;  /* 0x000000d100d17308 */ /* 0x000fe20000000800 */
[----:B------:R-:W-:Y:S01]  /*8f60*/  FMNMX.FTZ R0, R191, R0, !PT ;  /* 0x00000000bf007209 */ /* 0x000fe20007810000 */
[--C-:B------:R-:W-:Y:S01]  /*8f70*/  FFMA.FTZ R199, R166, UR5, -R192.reuse ;  /* 0x00000005a6c77c23 */ /* 0x100fe200080108c0 */
[--C-:B------:R-:W-:Y:S01]  /*8f80*/  FFMA.FTZ R197, R162, UR5, -R192.reuse ;  /* 0x00000005a2c57c23 */ /* 0x100fe200080108c0 */
[--C-:B------:R-:W-:Y:S01]  /*8f90*/  FFMA.FTZ R201, R170, UR5, -R192.reuse ;  /* 0x00000005aac97c23 */ /* 0x100fe200080108c0 */
[--C-:B------:R-:W-:Y:S01]  /*8fa0*/  FFMA.FTZ R157, R171, UR5, -R192.reuse ;  /* 0x00000005ab9d7c23 */ /* 0x100fe200080108c0 */
[----:B------:R-:W0:Y:S01]  /*8fb0*/  SHFL.BFLY PT, R2, R0, 0x2, 0x1f ;  /* 0x0c401f0000027f89 */ /* 0x000e2200000e0000 */
[--C-:B------:R-:W-:Y:S01]  /*8fc0*/  FFMA.FTZ R162, R163, UR5, -R192.reuse ;  /* 0x00000005a3a27c23 */ /* 0x100fe200080108c0 */
[----:B------:R-:W-:Y:S01]  /*8fd0*/  MUFU.EX2 R186, R186 ;  /* 0x000000ba00ba7308 */ /* 0x000fe20000000800 */
[--C-:B------:R-:W-:Y:S01]  /*8fe0*/  FFMA.FTZ R153, R179, UR5, -R192.reuse ;  /* 0x00000005b3997c23 */ /* 0x100fe200080108c0 */
[--C-:B------:R-:W-:Y:S01]  /*8ff0*/  FFMA.FTZ R207, R182, UR5, -R192.reuse ;  /* 0x00000005b6cf7c23 */ /* 0x100fe200080108c0 */
[--C-:B------:R-:W-:Y:S01]  /*9000*/  FFMA.FTZ R156, R183, UR5, -R192.reuse ;  /* 0x00000005b79c7c23 */ /* 0x100fe200080108c0 */
[--C-:B------:R-:W-:Y:S01]  /*9010*/  FFMA.FTZ R203, R174, UR5, -R192.reuse ;  /* 0x00000005aecb7c23 */ /* 0x100fe200080108c0 */
[--C-:B------:R-:W-:Y:S01]  /*9020*/  FFMA.FTZ R170, R175, UR5, -R192.reuse ;  /* 0x00000005afaa7c23 */ /* 0x100fe200080108c0 */
[--C-:B------:R-:W-:Y:S01]  /*9030*/  FFMA.FTZ R163, R167, UR5, -R192.reuse ;  /* 0x00000005a7a37c23 */ /* 0x100fe200080108c0 */
[----:B------:R-:W-:Y:S01]  /*9040*/  FFMA.FTZ R159, R159, UR5, -R192 ;  /* 0x000000059f9f7c23 */ /* 0x000fe200080108c0 */
[----:B------:R-:W-:Y:S08]  /*9050*/  MUFU.EX2 R211, R211 ;  /* 0x000000d300d37308 */ /* 0x000ff00000000800 */
[----:B------:R-:W-:Y:S01]  /*9060*/  MUFU.EX2 R187, R187 ;  /* 0x000000bb00bb7308 */ /* 0x000fe20000000800 */
[----:B0-----:R-:W-:-:S02]  /*9070*/  FMNMX.FTZ R0, R0, R2, !PT ;  /* 0x0000000200007209 */ /* 0x001fc40007810000 */
[----:B------:R-:W-:-:S05]  /*9080*/  FSEL R2, R4, RZ, P6 ;  /* 0x000000ff04027208 */ /* 0x000fca0003000000 */
[----:B------:R-:W-:Y:S01]  /*9090*/  MUFU.EX2 R205, R205 ;  /* 0x000000cd00cd7308 */ /* 0x000fe20000000800 */
[----:B------:R-:W0:Y:S01]  /*90a0*/  SHFL.BFLY PT, R3, R0, 0x1, 0x1f ;  /* 0x0c201f0000037f89 */ /* 0x000e2200000e0000 */
[----:B------:R-:W-:Y:S01]  /*90b0*/  FADD.FTZ R2, -R2, R21 ;  /* 0x0000001502027221 */ /* 0x000fe20000010100 */
[----:B------:R-:W-:Y:S01]  /*90c0*/  IMAD.U32 R21, RZ, RZ, UR4 ;  /* 0x00000004ff157e24 */ /* 0x000fe2000f8e00ff */
[----:B------:R-:W-:Y:S02]  /*90d0*/  UIADD3 UR4, UR10, -0x1, URZ ;  /* 0xffffffff0a047890 */ /* 0x000fe4000fffe03f */
[----:B------:R-:W-:Y:S02]  /*90e0*/  FMUL.FTZ R2, R2, UR5 ;  /* 0x0000000502027c20 */ /* 0x000fe40008410000 */
[----:B------:R-:W-:Y:S01]  /*90f0*/  MUFU.EX2 R153, R153 ;  /* 0x0000009900997308 */ /* 0x000fe20000000800 */
[----:B------:R-:W-:Y:S02]  /*9100*/  @!P1 VIADD R21, R21, 0x38860 ;  /* 0x0003886015159836 */ /* 0x000fe40000000000 */
[----:B------:R-:W-:-:S03]  /*9110*/  IMAD.U32 R236, RZ, RZ, UR4 ;  /* 0x00000004ffec7e24 */ /* 0x000fc6000f8e00ff */
[----:B------:R-:W-:Y:S02]  /*9120*/  @!P1 PRMT R21, RZ, 0x654, R21 ;  /* 0x00000654ff159816 */ /* 0x000fe40000000015 */
[----:B------:R-:W1:Y:S08]  /*9130*/  MUFU.EX2 R2, R2 ;  /* 0x0000000200027308 */ /* 0x000e700000000800 */
[----:B------:R-:W-:Y:S01]  /*9140*/  MUFU.EX2 R207, R207 ;  /* 0x000000cf00cf7308 */ /* 0x000fe20000000800 */
[----:B0-----:R-:W-:Y:S01]  /*9150*/  FMNMX.FTZ R3, R0, R3, !PT ;  /* 0x0000000300037209 */ /* 0x001fe20007810000 */
[----:B------:R-:W-:-:S03]  /*9160*/  IMAD.U32 R0, RZ, RZ, UR11 ;  /* 0x0000000bff007e24 */ /* 0x000fc6000f8e00ff */
[C---:B------:R-:W-:Y:S01]  /*9170*/  FSETP.NEU.FTZ.AND P3, PT, R3.reuse, -INF , PT ;  /* 0xff8000000300780b */ /* 0x040fe20003f7d000 */
[----:B------:R-:W-:Y:S02]  /*9180*/  @!P1 VIADD R0, R0, 0x38840 ;  /* 0x0003884000009836 */ /* 0x000fe40000000000 */
[----:B------:R-:W-:Y:S01]  /*9190*/  FMUL.FTZ R155, R3, UR5 ;  /* 0x00000005039b7c20 */ /* 0x000fe20008410000 */
[----:B------:R-:W-:Y:S01]  /*91a0*/  MUFU.EX2 R156, R156 ;  /* 0x0000009c009c7308 */ /* 0x000fe20000000800 */
[----:B-1----:R-:W-:Y:S01]  /*91b0*/  FFMA.FTZ R5, R2, R5, R209 ;  /* 0x0000000502057223 */ /* 0x002fe200000100d1 */
[C---:B------:R-:W-:Y:S02]  /*91c0*/  F2FP.F16.F32.PACK_AB R209, R186.reuse, R209 ;  /* 0x000000d1bad1723e */ /* 0x040fe400000000ff */
[----:B------:R-:W-:Y:S01]  /*91d0*/  @!P1 PRMT R0, RZ, 0x654, R0 ;  /* 0x00000654ff009816 */ /* 0x000fe20000000000 */
[----:B------:R-:W-:Y:S01]  /*91e0*/  FADD.FTZ R5, R186, R5 ;  /* 0x00000005ba057221 */ /* 0x000fe20000010000 */
[----:B------:R-:W-:-:S02]  /*91f0*/  FSEL R155, R155, RZ, P3 ;  /* 0x000000ff9b9b7208 */ /* 0x000fc40001800000 */
[----:B------:R0:W-:Y:S01]  /*9200*/  @!P1 SYNCS.ARRIVE.TRANS64.RED.A1T0 RZ, [R0+URZ], RZ ;  /* 0x000000ff00ff99a7 */ /* 0x0001e2000810043f */
[----:B------:R-:W-:Y:S01]  /*9210*/  FADD.FTZ R5, R211, R5 ;  /* 0x00000005d3057221 */ /* 0x000fe20000010000 */
[----:B------:R-:W-:Y:S01]  /*9220*/  MUFU.EX2 R201, R201 ;  /* 0x000000c900c97308 */ /* 0x000fe20000000800 */
[--C-:B------:R-:W-:Y:S01]  /*9230*/  FFMA.FTZ R208, R184, UR5, -R155.reuse ;  /* 0x00000005b8d07c23 */ /* 0x100fe2000801089b */
[--C-:B------:R-:W-:Y:S01]  /*9240*/  FFMA.FTZ R158, R185, UR5, -R155.reuse ;  /* 0x00000005b99e7c23 */ /* 0x100fe2000801089b */
[--C-:B------:R-:W-:Y:S01]  /*9250*/  FFMA.FTZ R210, R188, UR5, -R155.reuse ;  /* 0x00000005bcd27c23 */ /* 0x100fe2000801089b */
[--C-:B------:R-:W-:Y:S01]  /*9260*/  FFMA.FTZ R166, R189, UR5, -R155.reuse ;  /* 0x00000005bda67c23 */ /* 0x100fe2000801089b */
[--C-:B------:R-:W-:Y:S01]  /*9270*/  FFMA.FTZ R204, R176, UR5, -R155.reuse ;  /* 0x00000005b0cc7c23 */ /* 0x100fe2000801089b */
[----:B0-----:R-:W-:Y:S01]  /*9280*/  FSEL R0, R3, RZ, P3 ;  /* 0x000000ff03007208 */ /* 0x001fe20001800000 */
[--C-:B------:R-:W-:Y:S01]  /*9290*/  FFMA.FTZ R171, R177, UR5, -R155.reuse ;  /* 0x00000005b1ab7c23 */ /* 0x100fe2000801089b */
[----:B------:R-:W-:Y:S01]  /*92a0*/  MUFU.EX2 R208, R208 ;  /* 0x000000d000d07308 */ /* 0x000fe20000000800 */
[--C-:B------:R-:W-:Y:S01]  /*92b0*/  FFMA.FTZ R192, R152, UR5, -R155.reuse ;  /* 0x0000000598c07c23 */ /* 0x100fe2000801089b */
[----:B------:R-:W-:Y:S01]  /*92c0*/  FFMA.FTZ R206, R180, UR5, -R155 ;  /* 0x00000005b4ce7c23 */ /* 0x000fe2000801089b */
[----:B------:R-:W-:Y:S01]  /*92d0*/  FADD.FTZ R0, -R0, R235 ;  /* 0x000000eb00007221 */ /* 0x000fe20000010100 */
[--C-:B------:R-:W-:Y:S01]  /*92e0*/  FFMA.FTZ R167, R181, UR5, -R155.reuse ;  /* 0x00000005b5a77c23 */ /* 0x100fe2000801089b */
[----:B------:R-:W-:Y:S01]  /*92f0*/  FFMA.FTZ R200, R168, UR5, -R155 ;  /* 0x00000005a8c87c23 */ /* 0x000fe2000801089b */
[----:B------:R-:W-:Y:S01]  /*9300*/  FADD.FTZ R5, R187, R5 ;  /* 0x00000005bb057221 */ /* 0x000fe20000010000 */
[----:B------:R-:W-:Y:S01]  /*9310*/  FMUL.FTZ R0, R0, UR5 ;  /* 0x0000000500007c20 */ /* 0x000fe20008410000 */
[----:B------:R-:W-:Y:S01]  /*9320*/  MUFU.EX2 R158, R158 ;  /* 0x0000009e009e7308 */ /* 0x000fe20000000800 */
[--C-:B------:R-:W-:Y:S01]  /*9330*/  FFMA.FTZ R168, R169, UR5, -R155.reuse ;  /* 0x00000005a9a87c23 */ /* 0x100fe2000801089b */
[--C-:B------:R-:W-:Y:S01]  /*9340*/  FFMA.FTZ R196, R160, UR5, -R155.reuse ;  /* 0x00000005a0c47c23 */ /* 0x100fe2000801089b */
[--C-:B------:R-:W-:Y:S01]  /*9350*/  FFMA.FTZ R202, R172, UR5, -R155.reuse ;  /* 0x00000005acca7c23 */ /* 0x100fe2000801089b */
[----:B------:R0:W-:Y:S01]  /*9360*/  @!P1 SYNCS.ARRIVE.TRANS64.RED.A1T0 RZ, [R21+URZ], RZ ;  /* 0x000000ff15ff99a7 */ /* 0x0001e2000810043f */
[--C-:B------:R-:W-:Y:S01]  /*9370*/  FFMA.FTZ R161, R161, UR5, -R155.reuse ;  /* 0x00000005a1a17c23 */ /* 0x100fe2000801089b */
[--C-:B------:R-:W-:Y:S01]  /*9380*/  FFMA.FTZ R198, R164, UR5, -R155.reuse ;  /* 0x00000005a4c67c23 */ /* 0x100fe2000801089b */
[--C-:B------:R-:W-:Y:S01]  /*9390*/  FFMA.FTZ R165, R165, UR5, -R155.reuse ;  /* 0x00000005a5a57c23 */ /* 0x100fe2000801089b */
[----:B------:R-:W1:Y:S01]  /*93a0*/  MUFU.EX2 R0, R0 ;  /* 0x0000000000007308 */ /* 0x000e620000000800 */
[--C-:B------:R-:W-:Y:S01]  /*93b0*/  FFMA.FTZ R190, R190, UR5, -R155.reuse ;  /* 0x00000005bebe7c23 */ /* 0x100fe2000801089b */
[--C-:B------:R-:W-:Y:S01]  /*93c0*/  FFMA.FTZ R178, R178, UR5, -R155.reuse ;  /* 0x00000005b2b27c23 */ /* 0x100fe2000801089b */
[----:B------:R-:W-:Y:S01]  /*93d0*/  PLOP3.LUT P3, PT, PT, PT, UP1, 0x80, 0x0 ;  /* 0x000000000000781c */ /* 0x000fe20003f6f018 */
[--C-:B0-----:R-:W-:Y:S01]  /*93e0*/  FFMA.FTZ R21, R173, UR5, -R155.reuse ;  /* 0x00000005ad157c23 */ /* 0x101fe2000801089b */
[----:B------:R-:W-:Y:S01]  /*93f0*/  FFMA.FTZ R155, R191, UR5, -R155 ;  /* 0x00000005bf9b7c23 */ /* 0x000fe2000801089b */
[----:B------:R-:W-:Y:S01]  /*9400*/  F2FP.F16.F32.PACK_AB R211, R187, R211 ;  /* 0x000000d3bbd3723e */ /* 0x000fe200000000ff */
[----:B------:R-:W-:Y:S01]  /*9410*/  IMAD.MOV.U32 R235, RZ, RZ, R3 ;  /* 0x000000ffffeb7224 */ /* 0x000fe200078e0003 */
[----:B------:R-:W0:Y:S08]  /*9420*/  MUFU.EX2 R210, R210 ;  /* 0x000000d200d27308 */ /* 0x000e300000000800 */
[----:B------:R-:W2:Y:S01]  /*9430*/  MUFU.EX2 R166, R166 ;  /* 0x000000a600a67308 */ /* 0x000ea20000000800 */
[----:B-1----:R-:W-:Y:S01]  /*9440*/  FFMA.FTZ R152, R0, R14, R208 ;  /* 0x0000000e00987223 */ /* 0x002fe200000100d0 */
[----:B------:R-:W-:-:S03]  /*9450*/  F2FP.F16.F32.PACK_AB R208, R158, R208 ;  /* 0x000000d09ed0723e */ /* 0x000fc600000000ff */
[----:B------:R-:W-:-:S03]  /*9460*/  FADD.FTZ R152, R158, R152 ;  /* 0x000000989e987221 */ /* 0x000fc60000010000 */
[----:B------:R-:W1:Y:S01]  /*9470*/  MUFU.EX2 R204, R204 ;  /* 0x000000cc00cc7308 */ /* 0x000e620000000800 */
[----:B0-----:R-:W-:-:S07]  /*9480*/  FADD.FTZ R152, R210, R152 ;  /* 0x00000098d2987221 */ /* 0x001fce0000010000 */
[----:B------:R-:W0:Y:S01]  /*9490*/  MUFU.EX2 R171, R171 ;  /* 0x000000ab00ab7308 */ /* 0x000e220000000800 */
[C---:B--2---:R-:W-:Y:S01]  /*94a0*/  FADD.FTZ R152, R166.reuse, R152 ;  /* 0x00000098a6987221 */ /* 0x044fe20000010000 */
[----:B------:R-:W-:-:S06]  /*94b0*/  F2FP.F16.F32.PACK_AB R210, R166, R210 ;  /* 0x000000d2a6d2723e */ /* 0x000fcc00000000ff */
[----:B------:R-:W2:Y:S01]  /*94c0*/  MUFU.EX2 R206, R206 ;  /* 0x000000ce00ce7308 */ /* 0x000ea20000000800 */
[----:B-1----:R-:W-:Y:S01]  /*94d0*/  FADD.FTZ R160, R204, R152 ;  /* 0x00000098cca07221 */ /* 0x002fe20000010000 */
[----:B------:R-:W-:Y:S01]  /*94e0*/  FADD.FTZ R152, R205, R5 ;  /* 0x00000005cd987221 */ /* 0x000fe20000010000 */
[----:B------:R-:W-:-:S03]  /*94f0*/  F2FP.F16.F32.PACK_AB R205, R153, R205 ;  /* 0x000000cd99cd723e */ /* 0x000fc600000000ff */
[----:B------:R-:W-:Y:S02]  /*9500*/  FADD.FTZ R152, R153, R152 ;  /* 0x0000009899987221 */ /* 0x000fe40000010000 */
[----:B------:R-:W1:Y:S01]  /*9510*/  MUFU.EX2 R167, R167 ;  /* 0x000000a700a77308 */ /* 0x000e620000000800 */
[----:B0-----:R-:W-:Y:S01]  /*9520*/  FADD.FTZ R160, R171, R160 ;  /* 0x000000a0aba07221 */ /* 0x001fe20000010000 */
[----:B------:R-:W-:Y:S01]  /*9530*/  FADD.FTZ R152, R207, R152 ;  /* 0x00000098cf987221 */ /* 0x000fe20000010000 */
[----:B------:R-:W-:Y:S02]  /*9540*/  F2FP.F16.F32.PACK_AB R204, R171, R204 ;  /* 0x000000ccabcc723e */ /* 0x000fe400000000ff */
[C---:B------:R-:W-:Y:S01]  /*9550*/  F2FP.F16.F32.PACK_AB R207, R156.reuse, R207 ;  /* 0x000000cf9ccf723e */ /* 0x040fe200000000ff */
[----:B------:R-:W-:Y:S02]  /*9560*/  FADD.FTZ R152, R156, R152 ;  /* 0x000000989c987221 */ /* 0x000fe40000010000 */
[----:B------:R-:W0:Y:S01]  /*9570*/  MUFU.EX2 R200, R200 ;  /* 0x000000c800c87308 */ /* 0x000e220000000800 */
[----:B--2---:R-:W-:Y:S01]  /*9580*/  FADD.FTZ R160, R206, R160 ;  /* 0x000000a0cea07221 */ /* 0x004fe20000010000 */
[----:B------:R-:W-:-:S06]  /*9590*/  FADD.FTZ R152, R201, R152 ;  /* 0x00000098c9987221 */ /* 0x000fcc0000010000 */
        /* <DEDUP_REMOVED lines=55> */
[----:B-1----:R-:W-:-:S04]  /*9910*/  FADD.FTZ R160, R178, R160 ;  /* 0x000000a0b2a07221 */ /* 0x002fc80000010000 */
[C---:B0-----:R-:W-:Y:S01]  /*9920*/  FADD.FTZ R14, R155.reuse, R160 ;  /* 0x000000a09b0e7221 */ /* 0x041fe20000010000 */
[----:B------:R-:W-:Y:S01]  /*9930*/  F2FP.F16.F32.PACK_AB R194, R155, R178 ;  /* 0x000000b29bc2723e */ /* 0x000fe200000000ff */
[C---:B--2---:R-:W-:Y:S01]  /*9940*/  FADD.FTZ R5, R159.reuse, R152 ;  /* 0x000000989f057221 */ /* 0x044fe20000010000 */
[----:B------:R-:W-:Y:S01]  /*9950*/  F2FP.F16.F32.PACK_AB R195, R159, R195 ;  /* 0x000000c39fc3723e */ /* 0x000fe200000000ff */
[----:B------:R-:W-:Y:S06]  /*9960*/  @P3 BRA `(.L_x_2367) ;  /* 0xffffffc000e03947 */ /* 0x000fec000383ffff */
[----:B------:R-:W-:-:S07]  /*9970*/  IMAD.U32 R236, RZ, RZ, UR4 ;  /* 0x00000004ffec7e24 */ /* 0x000fce000f8e00ff */
.L_x_2358:
[----:B------:R-:W-:Y:S02]  /*9980*/  R2UR UR6, R23 ;  /* 0x00000000170672ca */ /* 0x000fe400000e0000 */
[----:B------:R-:W-:-:S13]  /*9990*/  R2UR UR4, R236 ;  /* 0x00000000ec0472ca */ /* 0x000fda00000e0000 */
[----:B------:R-:W-:-:S06]  /*99a0*/  UISETP.GE.AND UP0, UPT, UR4, UR6, UPT ;  /* 0x000000060400728c */ /* 0x000fcc000bf06270 */
[----:B------:R-:W-:-:S13]  /*99b0*/  PLOP3.LUT P2, PT, PT, PT, UP0, 0x80, 0x0 ;  /* 0x000000000000781c */ /* 0x000fda0003f4f008 */
[----:B------:R-:W-:Y:S05]  /*99c0*/  @!P2 BRA `(.L_x_2368) ;  /* 0x000000340094a947 */ /* 0x000fea0003800000 */
[----:B------:R-:W-:Y:S01]  /*99d0*/  R2UR UR4, R16 ;  /* 0x00000000100472ca */ /* 0x000fe200000e0000 */
[----:B------:R-:W-:Y:S01]  /*99e0*/  IMAD.MOV.U32 R18, RZ, RZ, R4 ;  /* 0x000000ffff127224 */ /* 0x000fe200078e0004 */
[----:B------:R-:W-:Y:S01]  /*99f0*/  UMOV UR61, UR60 ;  /* 0x0000003c003d7c82 */ /* 0x000fe20008000000 */
[----:B------:R-:W-:-:S10]  /*9a00*/  IMAD.MOV.U32 R20, RZ, RZ, R3 ;  /* 0x000000ffff147224 */ /* 0x000fd400078e0003 */
[----:B------:R-:W-:-:S07]  /*9a10*/  IMAD.U32 R21, RZ, RZ, UR4 ;  /* 0x00000004ff157e24 */ /* 0x000fce000f8e00ff */
.L_x_2377:
        /* <DEDUP_REMOVED lines=9> */
.L_x_2369:
        /* <DEDUP_REMOVED lines=8> */
.L_x_2370:
[----:B-1----:R-:W-:Y:S05]  /*9b30*/  @P2 BRA `(.L_x_2371) ;  /* 0x0000000000082947 */ /* 0x002fea0003800000 */
[----:B------:R-:W1:Y:S02]  /*9b40*/  SYNCS.PHASECHK.TRANS64.TRYWAIT P2, [UR4+0x38830], R3 ;  /* 0x03883003ff0075a7 */ /* 0x000e640008040144 */
[----:B-1----:R-:W-:Y:S05]  /*9b50*/  @!P2 BRA `(.L_x_2372) ;  /* 0x00000114008ca947 */ /* 0x002fea0003800000 */
.L_x_2371:
        /* <DEDUP_REMOVED lines=25> */
[----:B------:R-:W-:Y:S01]  /*9cf0*/  UMOV UR56, UR14 ;  /* 0x0000000e00387c82 */ /* 0x000fe20008000000 */
[----:B------:R-:W-:Y:S01]  /*9d00*/  UMOV UR57, UR15 ;  /* 0x0000000f00397c82 */ /* 0x000fe20008000000 */
        /* <DEDUP_REMOVED lines=57> */
[----:B------:R-:W-:Y:S01]  /*a0a0*/  UMOV UR56, UR14 ;  /* 0x0000000e00387c82 */ /* 0x000fe20008000000 */
[----:B------:R-:W-:Y:S01]  /*a0b0*/  UMOV UR57, UR15 ;  /* 0x0000000f00397c82 */ /* 0x000fe20008000000 */
        /* <DEDUP_REMOVED lines=101> */
[----:B------:R-:W-:Y:S01]  /*a710*/  UIADD3 UR14, UR4, 0x280, URZ ;  /* 0x00000280040e7890 */ /* 0x000fe2000fffe03f */
        /* <DEDUP_REMOVED lines=103> */
[----:B------:R-:W-:Y:S02]  /*ad90*/  UIADD3 UR10, UR4, 0x986, URZ ;  /* 0x00000986040a7890 */ /* 0x000fe4000fffe03f */
        /* <DEDUP_REMOVED lines=272> */
[----:B------:R-:W-:Y:S01]  /*bea0*/  UMOV UR4, UR14 ;  /* 0x0000000e00047c82 */ /* 0x000fe20008000000 */
        /* <DEDUP_REMOVED lines=16> */
.L_x_2373:
        /* <DEDUP_REMOVED lines=8> */
.L_x_2374:
[----:B---3--:R-:W-:Y:S05]  /*c030*/  @P2 BRA `(.L_x_2375) ;  /* 0x0000000000082947 */ /* 0x008fea0003800000 */
[----:B------:R-:W3:Y:S02]  /*c040*/  SYNCS.PHASECHK.TRANS64.TRYWAIT P2, [UR4+0x38850], R0 ;  /* 0x03885000ff0075a7 */ /* 0x000ee40008040144 */
[----:B---3--:R-:W-:Y:S05]  /*c050*/  @!P2 BRA `(.L_x_2376) ;  /* 0x000000f00064a947 */ /* 0x008fea0003800000 */
.L_x_2375:
[----:B------:R-:W-:Y:S01]  /*c060*/  R2UR UR10, R17 ;  /* 0x00000000110a72ca */ /* 0x000fe200000e0000 */
[----:B------:R-:W-:Y:S01]  /*c070*/  WARPGROUP.ARRIVE ;  /* 0x00000000000079c5 */ /* 0x000fe20000000000 */
[----:B------:R-:W-:Y:S01]  /*c080*/  UMOV UR7, 0x40000040 ;  /* 0x4000004000077882 */ /* 0x000fe20000000000 */
[----:B--23--:R-:W-:Y:S01]  /*c090*/  FMNMX.FTZ R0, R184, R20, !PT ;  /* 0x00000014b8007209 */ /* 0x00cfe20007810000 */
[----:B------:R-:W-:-:S03]  /*c0a0*/  ULDC UR11, c[0x0][0x988] ;  /* 0x00026200000b7ab9 */ /* 0x000fc60000000800 */
        /* <DEDUP_REMOVED lines=12> */
[----:B------:R-:W-:-:S03]  /*c170*/  UMOV UR61, UR60 ;  /* 0x0000003c003d7c82 */ /* 0x000fc60008000000 */
[----:B------:R-:W-:Y:S01]  /*c180*/  FMNMX.FTZ R0, R168, R0, !PT ;  /* 0x00000000a8007209 */ /* 0x000fe20007810000 */
        /* <DEDUP_REMOVED lines=18> */
[----:B01----:R-:W0:Y:S01]  /*c2b0*/  SHFL.BFLY PT, R3, R2, 0x1, 0x1f ;  /* 0x0c201f0002037f89 */ /* 0x003e2200000e0000 */
        /* <DEDUP_REMOVED lines=38> */
[----:B------:R-:W-:Y:S02]  /*c520*/  UMOV UR5, UR11 ;  /* 0x0000000b00057c82 */ /* 0x000fe40008000000 */
[----:B------:R-:W-:-:S04]  /*c530*/  FMUL.FTZ R2, R2, UR5 ;  /* 0x0000000502027c20 */ /* 0x000fc80008410000 */
[----:B------:R0:W-:Y:S02]  /*c540*/  MUFU.EX2 R0, R2 ;  /* 0x0000000200007308 */ /* 0x0001e40000000800 */
[----:B0-----:R-:W-:-:S04]  /*c550*/  FMUL.FTZ R2, R3, UR5 ;  /* 0x0000000503027c20 */ /* 0x001fc80008410000 */
        /* <DEDUP_REMOVED lines=13> */
[----:B------:R-:W1:Y:S08]  /*c630*/  MUFU.EX2 R208, R208 ;  /* 0x000000d000d07308 */ /* 0x000e700000000800 */
[----:B------:R-:W2:Y:S01]  /*c640*/  MUFU.EX2 R20, R20 ;  /* 0x0000001400147308 */ /* 0x000ea20000000800 */
[----:B0-----:R-:W-:-:S07]  /*c650*/  FMNMX.FTZ R4, R4, R176, !PT ;  /* 0x000000b004047209 */ /* 0x001fce0007810000 */
[----:B------:R-:W-:Y:S01]  /*c660*/  MUFU.EX2 R210, R210 ;  /* 0x000000d200d27308 */ /* 0x000fe20000000800 */
[----:B-1----:R-:W-:Y:S01]  /*c670*/  FFMA.FTZ R14, R0, R14, R208 ;  /* 0x0000000e000e7223 */ /* 0x002fe200000100d0 */
[----:B------:R-:W0:Y:S06]  /*c680*/  SHFL.BFLY PT, R172, R4, 0x1, 0x1f ;  /* 0x0c201f0004ac7f89 */ /* 0x000e2c00000e0000 */
[----:B------:R-:W-:Y:S01]  /*c690*/  MUFU.EX2 R184, R184 ;  /* 0x000000b800b87308 */ /* 0x000fe20000000800 */
[C---:B--2---:R-:W-:Y:S01]  /*c6a0*/  FADD.FTZ R14, R20.reuse, R14 ;  /* 0x0000000e140e7221 */ /* 0x044fe20000010000 */
[----:B------:R-:W-:Y:S01]  /*c6b0*/  F2FP.F16.F32.PACK_AB R208, R20, R208 ;  /* 0x000000d014d0723e */ /* 0x000fe200000000ff */
[----:B------:R-:W-:-:S05]  /*c6c0*/  IMAD.MOV.U32 R20, RZ, RZ, R3 ;  /* 0x000000ffff147224 */ /* 0x000fca00078e0003 */
[----:B------:R-:W-:Y:S08]  /*c6d0*/  MUFU.EX2 R204, R204 ;  /* 0x000000cc00cc7308 */ /* 0x000ff00000000800 */
[----:B------:R-:W-:Y:S01]  /*c6e0*/  MUFU.EX2 R21, R21 ;  /* 0x0000001500157308 */ /* 0x000fe20000000800 */
[----:B0-----:R-:W-:-:S07]  /*c6f0*/  FMNMX.FTZ R4, R4, R172, !PT ;  /* 0x000000ac04047209 */ /* 0x001fce0007810000 */
        /* <DEDUP_REMOVED lines=8> */
[--C-:B------:R-:W-:Y:S01]  /*c780*/  FFMA.FTZ R196, R160, UR5, -R2.reuse ;  /* 0x00000005a0c47c23 */ /* 0x100fe20008010802 */
[--C-:B------:R-:W-:Y:S01]  /*c790*/  FFMA.FTZ R160, R161, UR5, -R2.reuse ;  /* 0x00000005a1a07c23 */ /* 0x100fe20008010802 */
[--C-:B------:R-:W-:Y:S01]  /*c7a0*/  FFMA.FTZ R198, R164, UR5, -R2.reuse ;  /* 0x00000005a4c67c23 */ /* 0x100fe20008010802 */
[----:B------:R-:W-:Y:S01]  /*c7b0*/  FFMA.FTZ R161, R165, UR5, -R2 ;  /* 0x00000005a5a17c23 */ /* 0x000fe20008010802 */
[----:B------:R-:W-:Y:S01]  /*c7c0*/  IMAD.U32 R165, RZ, RZ, UR60 ;  /* 0x0000003cffa57e24 */ /* 0x000fe2000f8e00ff */
[----:B------:R-:W-:Y:S01]  /*c7d0*/  HGMMA.64x256x16.F32 R24, R192, gdesc[UR4].tnspB, R24, gsb0 ;  /* 0x43e00004c0187df0 */ /* 0x000fe20008000818 */
[----:B------:R-:W-:Y:S01]  /*c7e0*/  MUFU.EX2 R196, R196 ;  /* 0x000000c400c47308 */ /* 0x000fe20000000800 */
[----:B------:R-:W-:Y:S02]  /*c7f0*/  R2UR UR7, R23 ;  /* 0x00000000170772ca */ /* 0x000fe400000e0000 */
[----:B------:R-:W-:-:S02]  /*c800*/  @!P1 LEA R165, R165, UR10, 0x3 ;  /* 0x0000000aa5a59c11 */ /* 0x000fc4000f8e18ff */
[----:B------:R-:W-:-:S03]  /*c810*/  R2UR UR6, R236 ;  /* 0x00000000ec0672ca */ /* 0x000fc600000e0000 */
[----:B------:R-:W-:Y:S01]  /*c820*/  @!P1 VIADD R165, R165, 0x38840 ;  /* 0x00038840a5a59836 */ /* 0x000fe20000000000 */
[----:B------:R-:W-:Y:S04]  /*c830*/  MUFU.EX2 R160, R160 ;  /* 0x000000a000a07308 */ /* 0x000fe80000000800 */
[----:B------:R-:W-:-:S04]  /*c840*/  @!P1 PRMT R172, RZ, 0x654, R165 ;  /* 0x00000654ffac9816 */ /* 0x000fc800000000a5 */
[----:B------:R-:W-:Y:S01]  /*c850*/  MUFU.EX2 R198, R198 ;  /* 0x000000c600c67308 */ /* 0x000fe20000000800 */
[----:B------:R-:W-:-:S06]  /*c860*/  UISETP.GT.AND UP0, UPT, UR6, UR7, UPT ;  /* 0x000000070600728c */ /* 0x000fcc000bf04270 */
[----:B------:R-:W-:Y:S01]  /*c870*/  PLOP3.LUT P2, PT, PT, PT, UP0, 0x80, 0x0 ;  /* 0x000000000000781c */ /* 0x000fe20003f4f008 */
[----:B------:R-:W-:Y:S01]  /*c880*/  MUFU.EX2 R161, R161 ;  /* 0x000000a100a17308 */ /* 0x000fe20000000800 */
[----:B------:R-:W-:Y:S02]  /*c890*/  WARPGROUP.DEPBAR.LE gsb0, 0x0 ;  /* 0x00008000000079c5 */ /* 0x000fe40000010000 */
[--C-:B------:R-:W-:Y:S01]  /*c8a0*/  FFMA.FTZ R192, R152, UR5, -R2.reuse ;  /* 0x0000000598c07c23 */ /* 0x100fe20008010802 */
[----:B------:R-:W-:Y:S01]  /*c8b0*/  FFMA.FTZ R152, R153, UR5, -R2 ;  /* 0x0000000599987c23 */ /* 0x000fe20008010802 */
[----:B------:R-:W-:Y:S01]  /*c8c0*/  FADD.FTZ R153, -R4, R18 ;  /* 0x0000001204997221 */ /* 0x000fe20000010100 */
[--C-:B------:R-:W-:Y:S01]  /*c8d0*/  FFMA.FTZ R194, R156, UR5, -R2.reuse ;  /* 0x000000059cc27c23 */ /* 0x100fe20008010802 */
[----:B------:R-:W-:Y:S01]  /*c8e0*/  FFMA.FTZ R2, R157, UR5, -R2 ;  /* 0x000000059d027c23 */ /* 0x000fe20008010802 */
[----:B------:R0:W-:Y:S01]  /*c8f0*/  @!P1 SYNCS.ARRIVE.TRANS64.RED.A1T0 RZ, [R172+URZ], RZ ;  /* 0x000000ffacff99a7 */ /* 0x0001e2000810043f */
[----:B------:R-:W-:Y:S01]  /*c900*/  FMUL.FTZ R153, R153, UR5 ;  /* 0x0000000599997c20 */ /* 0x000fe20008410000 */
[----:B------:R-:W-:Y:S08]  /*c910*/  MUFU.EX2 R192, R192 ;  /* 0x000000c000c07308 */ /* 0x000ff00000000800 */
[----:B------:R-:W-:Y:S08]  /*c920*/  MUFU.EX2 R18, R2 ;  /* 0x0000000200127308 */ /* 0x000ff00000000800 */
[----:B------:R1:W-:Y:S08]  /*c930*/  MUFU.EX2 R2, R153 ;  /* 0x0000009900027308 */ /* 0x0003f00000000800 */
[----:B------:R-:W-:Y:S01]  /*c940*/  MUFU.EX2 R152, R152 ;  /* 0x0000009800987308 */ /* 0x000fe20000000800 */
[----:B-1----:R-:W-:-:S04]  /*c950*/  FMUL.FTZ R153, R4, UR5 ;  /* 0x0000000504997c20 */ /* 0x002fc80008410000 */
        /* <DEDUP_REMOVED lines=13> */
[--C-:B------:R-:W-:Y:S01]  /*ca30*/  FFMA.FTZ R175, R175, UR5, -R153.reuse ;  /* 0x00000005afaf7c23 */ /* 0x100fe20008010899 */
[----:B------:R-:W2:Y:S01]  /*ca40*/  MUFU.EX2 R156, R156 ;  /* 0x0000009c009c7308 */ /* 0x000ea20000000800 */
[--C-:B------:R-:W-:Y:S01]  /*ca50*/  FFMA.FTZ R163, R163, UR5, -R153.reuse ;  /* 0x00000005a3a37c23 */ /* 0x100fe20008010899 */
[--C-:B------:R-:W-:Y:S01]  /*ca60*/  FFMA.FTZ R199, R166, UR5, -R153.reuse ;  /* 0x00000005a6c77c23 */ /* 0x100fe20008010899 */
[--C-:B------:R-:W-:Y:S01]  /*ca70*/  FFMA.FTZ R167, R167, UR5, -R153.reuse ;  /* 0x00000005a7a77c23 */ /* 0x100fe20008010899 */
[--C-:B------:R-:W-:Y:S01]  /*ca80*/  FFMA.FTZ R162, R154, UR5, -R153.reuse ;  /* 0x000000059aa27c23 */ /* 0x100fe20008010899 */
[--C-:B------:R-:W-:Y:S01]  /*ca90*/  FFMA.FTZ R155, R155, UR5, -R153.reuse ;  /* 0x000000059b9b7c23 */ /* 0x100fe20008010899 */
[--C-:B------:R-:W-:Y:S01]  /*caa0*/  FFMA.FTZ R158, R158, UR5, -R153.reuse ;  /* 0x000000059e9e7c23 */ /* 0x100fe20008010899 */
[----:B------:R-:W-:Y:S01]  /*cab0*/  FFMA.FTZ R153, R159, UR5, -R153 ;  /* 0x000000059f997c23 */ /* 0x000fe20008010899 */
[----:B------:R-:W3:Y:S01]  /*cac0*/  MUFU.EX2 R211, R211 ;  /* 0x000000d300d37308 */ /* 0x000ee20000000800 */
[----:B-1----:R-:W-:Y:S01]  /*cad0*/  FFMA.FTZ R5, R2, R5, R209 ;  /* 0x0000000502057223 */ /* 0x002fe200000100d1 */
[----:B------:R-:W-:Y:S01]  /*cae0*/  FADD.FTZ R159, R210, R14 ;  /* 0x0000000ed29f7221 */ /* 0x000fe20000010000 */
[----:B------:R-:W-:Y:S01]  /*caf0*/  IMAD.U32 R170, RZ, RZ, UR4 ;  /* 0x00000004ffaa7e24 */ /* 0x000fe2000f8e00ff */
[----:B------:R-:W-:Y:S01]  /*cb00*/  UIADD3 UR4, UR6, -0x1, URZ ;  /* 0xffffffff06047890 */ /* 0x000fe2000fffe03f */
[----:B------:R-:W-:Y:S01]  /*cb10*/  R2UR UR6, R16 ;  /* 0x00000000100672ca */ /* 0x000fe200000e0000 */
[----:B------:R-:W-:Y:S01]  /*cb20*/  FADD.FTZ R159, R184, R159 ;  /* 0x0000009fb89f7221 */ /* 0x000fe20000010000 */
[----:B------:R-:W-:Y:S01]  /*cb30*/  @!P1 VIADD R170, R170, 0x38860 ;  /* 0x00038860aaaa9836 */ /* 0x000fe20000000000 */
[----:B------:R-:W1:Y:S01]  /*cb40*/  MUFU.EX2 R157, R157 ;  /* 0x0000009d009d7308 */ /* 0x000e620000000800 */
[----:B--2---:R-:W-:Y:S01]  /*cb50*/  FADD.FTZ R5, R156, R5 ;  /* 0x000000059c057221 */ /* 0x004fe20000010000 */
[----:B------:R-:W-:Y:S01]  /*cb60*/  FADD.FTZ R159, R204, R159 ;  /* 0x0000009fcc9f7221 */ /* 0x000fe20000010000 */
[C---:B------:R-:W-:Y:S01]  /*cb70*/  F2FP.F16.F32.PACK_AB R204, R21.reuse, R204 ;  /* 0x000000cc15cc723e */ /* 0x040fe200000000ff */
[----:B------:R-:W-:Y:S01]  /*cb80*/  IMAD.U32 R236, RZ, RZ, UR4 ;  /* 0x00000004ffec7e24 */ /* 0x000fe2000f8e00ff */
[----:B0-----:R-:W-:Y:S01]  /*cb90*/  @!P1 PRMT R172, RZ, 0x654, R170 ;  /* 0x00000654ffac9816 */ /* 0x001fe200000000aa */
[----:B------:R-:W-:Y:S01]  /*cba0*/  FADD.FTZ R159, R21, R159 ;  /* 0x0000009f159f7221 */ /* 0x000fe20000010000 */
[----:B------:R-:W-:Y:S01]  /*cbb0*/  F2FP.F16.F32.PACK_AB R210, R184, R210 ;  /* 0x000000d2b8d2723e */ /* 0x000fe200000000ff */
[----:B------:R-:W0:Y:S01]  /*cbc0*/  MUFU.EX2 R205, R205 ;  /* 0x000000cd00cd7308 */ /* 0x000e220000000800 */
[----:B---3--:R-:W-:Y:S01]  /*cbd0*/  FADD.FTZ R14, R211, R5 ;  /* 0x00000005d30e7221 */ /* 0x008fe20000010000 */
[----:B------:R-:W-:Y:S01]  /*cbe0*/  FADD.FTZ R159, R206, R159 ;  /* 0x0000009fce9f7221 */ /* 0x000fe20000010000 */
[----:B------:R2:W-:Y:S01]  /*cbf0*/  @!P1 SYNCS.ARRIVE.TRANS64.RED.A1T0 RZ, [R172+URZ], RZ ;  /* 0x000000ffacff99a7 */ /* 0x0005e2000810043f */
[----:B------:R-:W-:Y:S01]  /*cc00*/  IMAD.U32 R21, RZ, RZ, UR6 ;  /* 0x00000006ff157e24 */ /* 0x000fe2000f8e00ff */
[----:B------:R-:W-:Y:S01]  /*cc10*/  F2FP.F16.F32.PACK_AB R209, R156, R209 ;  /* 0x000000d19cd1723e */ /* 0x000fe200000000ff */
[C---:B------:R-:W-:Y:S01]  /*cc20*/  FADD.FTZ R159, R22.reuse, R159 ;  /* 0x0000009f169f7221 */ /* 0x040fe20000010000 */
[----:B------:R-:W-:Y:S01]  /*cc30*/  F2FP.F16.F32.PACK_AB R206, R22, R206 ;  /* 0x000000ce16ce723e */ /* 0x000fe200000000ff */
[----:B------:R-:W3:Y:S01]  /*cc40*/  MUFU.EX2 R164, R164 ;  /* 0x000000a400a47308 */ /* 0x000ee20000000800 */
[C---:B-1----:R-:W-:Y:S01]  /*cc50*/  FADD.FTZ R14, R157.reuse, R14 ;  /* 0x0000000e9d0e7221 */ /* 0x042fe20000010000 */
[----:B------:R-:W-:Y:S01]  /*cc60*/  FADD.FTZ R159, R200, R159 ;  /* 0x0000009fc89f7221 */ /* 0x000fe20000010000 */
[----:B------:R-:W-:-:S02]  /*cc70*/  F2FP.F16.F32.PACK_AB R211, R157, R211 ;  /* 0x000000d39dd3723e */ /* 0x000fc400000000ff */
[C---:B------:R-:W-:Y:S01]  /*cc80*/  F2FP.F16.F32.PACK_AB R200, R168.reuse, R200 ;  /* 0x000000c8a8c8723e */ /* 0x040fe200000000ff */
[----:B------:R-:W-:Y:S02]  /*cc90*/  FADD.FTZ R159, R168, R159 ;  /* 0x0000009fa89f7221 */ /* 0x000fe40000010000 */
[----:B------:R-:W1:Y:S01]  /*cca0*/  MUFU.EX2 R207, R207 ;  /* 0x000000cf00cf7308 */ /* 0x000e620000000800 */
[----:B0-----:R-:W-:Y:S01]  /*ccb0*/  FADD.FTZ R14, R205, R14 ;  /* 0x0000000ecd0e7221 */ /* 0x001fe20000010000 */
[----:B------:R-:W-:Y:S01]  /*ccc0*/  FADD.FTZ R159, R202, R159 ;  /* 0x0000009fca9f7221 */ /* 0x000fe20000010000 */
[----:B------:R-:W-:-:S03]  /*ccd0*/  F2FP.F16.F32.PACK_AB R202, R169, R202 ;  /* 0x000000caa9ca723e */ /* 0x000fc600000000ff */
[----:B------:R-:W-:Y:S02]  /*cce0*/  FADD.FTZ R159, R169, R159 ;  /* 0x0000009fa99f7221 */ /* 0x000fe40000010000 */
[----:B------:R-:W0:Y:S01]  /*ccf0*/  MUFU.EX2 R165, R183 ;  /* 0x000000b700a57308 */ /* 0x000e220000000800 */
        /* <DEDUP_REMOVED lines=11> */
[C---:B0-----:R-:W-:Y:S01]  /*cdb0*/  FADD.FTZ R14, R165.reuse, R14 ;  /* 0x0000000ea50e7221 */ /* 0x041fe20000010000 */
[----:B------:R-:W-:Y:S01]  /*cdc0*/  FADD.FTZ R159, R192, R159 ;  /* 0x0000009fc09f7221 */ /* 0x000fe20000010000 */
[----:B------:R-:W-:Y:S02]  /*cdd0*/  F2FP.F16.F32.PACK_AB R207, R165, R207 ;  /* 0x000000cfa5cf723e */ /* 0x000fe400000000ff */
[C---:B------:R-:W-:Y:S01]  /*cde0*/  F2FP.F16.F32.PACK_AB R192, R152.reuse, R192 ;  /* 0x000000c098c0723e */ /* 0x040fe200000000ff */
[----:B------:R-:W-:Y:S02]  /*cdf0*/  FADD.FTZ R159, R152, R159 ;  /* 0x0000009f989f7221 */ /* 0x000fe40000010000 */
[----:B------:R-:W0:Y:S01]  /*ce00*/  MUFU.EX2 R203, R203 ;  /* 0x000000cb00cb7308 */ /* 0x000e220000000800 */
[----:B---3--:R-:W-:-:S07]  /*ce10*/  FADD.FTZ R14, R201, R14 ;  /* 0x0000000ec90e7221 */ /* 0x008fce0000010000 */
[----:B------:R-:W3:Y:S01]  /*ce20*/  MUFU.EX2 R154, R175 ;  /* 0x000000af009a7308 */ /* 0x000ee20000000800 */
[C---:B-1----:R-:W-:Y:S01]  /*ce30*/  FADD.FTZ R14, R170.reuse, R14 ;  /* 0x0000000eaa0e7221 */ /* 0x042fe20000010000 */
[----:B------:R-:W-:-:S06]  /*ce40*/  F2FP.F16.F32.PACK_AB R201, R170, R201 ;  /* 0x000000c9aac9723e */ /* 0x000fcc00000000ff */
[----:B------:R-:W1:Y:S01]  /*ce50*/  MUFU.EX2 R197, R197 ;  /* 0x000000c500c57308 */ /* 0x000e620000000800 */
[----:B0-----:R-:W-:-:S07]  /*ce60*/  FADD.FTZ R14, R203, R14 ;  /* 0x0000000ecb0e7221 */ /* 0x001fce0000010000 */
[----:B------:R-:W0:Y:S01]  /*ce70*/  MUFU.EX2 R5, R163 ;  /* 0x000000a300057308 */ /* 0x000e220000000800 */
[C---:B---3--:R-:W-:Y:S01]  /*ce80*/  FADD.FTZ R14, R154.reuse, R14 ;  /* 0x0000000e9a0e7221 */ /* 0x048fe20000010000 */
[----:B------:R-:W-:-:S06]  /*ce90*/  F2FP.F16.F32.PACK_AB R203, R154, R203 ;  /* 0x000000cb9acb723e */ /* 0x000fcc00000000ff */
[----:B------:R-:W3:Y:S01]  /*cea0*/  MUFU.EX2 R199, R199 ;  /* 0x000000c700c77308 */ /* 0x000ee20000000800 */
[----:B-1----:R-:W-:-:S07]  /*ceb0*/  FADD.FTZ R14, R197, R14 ;  /* 0x0000000ec50e7221 */ /* 0x002fce0000010000 */
[----:B------:R-:W1:Y:S01]  /*cec0*/  MUFU.EX2 R167, R167 ;  /* 0x000000a700a77308 */ /* 0x000e620000000800 */
[C---:B0-----:R-:W-:Y:S01]  /*ced0*/  FADD.FTZ R14, R5.reuse, R14 ;  /* 0x0000000e050e7221 */ /* 0x041fe20000010000 */
[----:B------:R-:W-:-:S06]  /*cee0*/  F2FP.F16.F32.PACK_AB R197, R5, R197 ;  /* 0x000000c505c5723e */ /* 0x000fcc00000000ff */
        /* <DEDUP_REMOVED lines=11> */
[----:B-1----:R-:W-:Y:S01]  /*cfa0*/  FADD.FTZ R159, R194, R159 ;  /* 0x0000009fc29f7221 */ /* 0x002fe20000010000 */
[----:B------:R-:W-:Y:S01]  /*cfb0*/  F2FP.F16.F32.PACK_AB R194, R18, R194 ;  /* 0x000000c212c2723e */ /* 0x000fe200000000ff */
[----:B0-----:R-:W-:Y:S02]  /*cfc0*/  FADD.FTZ R5, R158, R14 ;  /* 0x0000000e9e057221 */ /* 0x001fe40000010000 */
[----:B------:R-:W-:Y:S01]  /*cfd0*/  FADD.FTZ R14, R18, R159 ;  /* 0x0000009f120e7221 */ /* 0x000fe20000010000 */
[----:B------:R-:W-:Y:S02]  /*cfe0*/  IMAD.MOV.U32 R18, RZ, RZ, R4 ;  /* 0x000000ffff127224 */ /* 0x000fe400078e0004 */
[C---:B---3--:R-:W-:Y:S01]  /*cff0*/  FADD.FTZ R5, R153.reuse, R5 ;  /* 0x0000000599057221 */ /* 0x048fe20000010000 */
[----:B------:R-:W-:Y:S01]  /*d000*/  F2FP.F16.F32.PACK_AB R195, R153, R158 ;  /* 0x0000009e99c3723e */ /* 0x000fe200000000ff */
[----:B--2---:R-:W-:Y:S06]  /*d010*/  @P2 BRA `(.L_x_2377) ;  /* 0xffffffc800802947 */ /* 0x004fec000383ffff */
.L_x_2368:
        /* <DEDUP_REMOVED lines=131> */
.L_x_2378:
        /* <DEDUP_REMOVED lines=8> */
.L_x_2379:
[----:B-1----:R-:W-:Y:S05]  /*d8d0*/  @P2 BRA `(.L_x_2380) ;  /* 0x0000000000082947 */ /* 0x002fea0003800000 */
[----:B------:R-:W1:Y:S02]  /*d8e0*/  SYNCS.PHASECHK.TRANS64.TRYWAIT P0, [UR8+0x38850], R0 ;  /* 0x03885000ff0075a7 */ /* 0x000e640008000148 */
[----:B-1----:R-:W-:Y:S05]  /*d8f0*/  @!P0 BRA `(.L_x_2381) ;  /* 0x000000d800548947 */ /* 0x002fea0003800000 */
.L_x_2380:
[----:B------:R-:W-:Y:S01]  /*d900*/  R2UR UR4, R17 ;  /* 0x00000000110472ca */ /* 0x000fe200000e0000 */
[----:B------:R-:W2:Y:S01]  /*d910*/  LDL.LU R2, [R1+0x30] ;  /* 0x0000300001027983 */ /* 0x000ea20000300800 */
[----:B------:R-:W-:Y:S01]  /*d920*/  WARPGROUP.ARRIVE ;  /* 0x00000000000079c5 */ /* 0x000fe20000000000 */
[----:B------:R-:W-:Y:S01]  /*d930*/  UMOV UR7, 0x40000040 ;  /* 0x4000004000077882 */ /* 0x000fe20000000000 */
[----:B------:R-:W-:Y:S01]  /*d940*/  IMAD.U32 R8, RZ, RZ, UR5 ;  /* 0x00000005ff087e24 */ /* 0x000fe2000f8e00ff */
[----:B-1----:R-:W1:Y:S01]  /*d950*/  SHFL.BFLY PT, R7, R14, 0x2, 0x1f ;  /* 0x0c401f000e077f89 */ /* 0x002e6200000e0000 */
[----:B------:R-:W-:Y:S02]  /*d960*/  IMAD.U32 R11, RZ, RZ, UR8 ;  /* 0x00000008ff0b7e24 */ /* 0x000fe4000f8e00ff */
[----:B------:R-:W-:Y:S01]  /*d970*/  IMAD.MOV.U32 R6, RZ, RZ, RZ ;  /* 0x000000ffff067224 */ /* 0x000fe200078e00ff */
[----:B0-----:R-:W0:Y:S01]  /*d980*/  SHFL.BFLY PT, R0, R5, 0x2, 0x1f ;  /* 0x0c401f0005007f89 */ /* 0x001e2200000e0000 */
[----:B------:R-:W-:-:S03]  /*d990*/  @!P1 VIADD R11, R11, 0x38860 ;  /* 0x000388600b0b9836 */ /* 0x000fc60000000000 */
[----:B------:R-:W-:Y:S02]  /*d9a0*/  UIADD3 UR4, UR4, 0x400, URZ ;  /* 0x0000040004047890 */ /* 0x000fe4000fffe03f */
[----:B------:R-:W-:Y:S02]  /*d9b0*/  @!P1 PRMT R11, RZ, 0x654, R11 ;  /* 0x00000654ff0b9816 */ /* 0x000fe4000000000b */
[----:B------:R-:W-:-:S04]  /*d9c0*/  USHF.R.U32.HI UR4, URZ, 0x4, UR4 ;  /* 0x000000043f047899 */ /* 0x000fc80008011604 */
[----:B------:R-:W-:-:S04]  /*d9d0*/  ULOP3.LUT UR4, UR4, 0x3fff, URZ, 0xc0, !UPT ;  /* 0x00003fff04047892 */ /* 0x000fc8000f8ec03f */
[----:B------:R-:W-:-:S04]  /*d9e0*/  ULOP3.LUT UR4, UR4, 0x2800000, URZ, 0xfc, !UPT ;  /* 0x0280000004047892 */ /* 0x000fc8000f8efc3f */
[----:B------:R-:W-:Y:S01]  /*d9f0*/  UIMAD UR4, UR60, 0xa00, UR4 ;  /* 0x00000a003c0478a4 */ /* 0x000fe2000f8e0204 */
[----:B-1----:R-:W-:Y:S01]  /*da00*/  FADD.FTZ R7, R7, R14 ;  /* 0x0000000e07077221 */ /* 0x002fe20000010000 */
[----:B------:R-:W-:-:S04]  /*da10*/  UIADD3 UR60, UR60, 0x1, URZ ;  /* 0x000000013c3c7890 */ /* 0x000fc8000fffe03f */
[----:B------:R-:W-:Y:S01]  /*da20*/  UISETP.NE.AND UP0, UPT, UR60, 0x2, UPT ;  /* 0x000000023c00788c */ /* 0x000fe2000bf05270 */
[----:B------:R-:W-:Y:S02]  /*da30*/  UMOV UR6, UR4 ;  /* 0x0000000400067c82 */ /* 0x000fe40008000000 */
[----:B------:R-:W-:Y:S01]  /*da40*/  HGMMA.64x256x16.F32 R24, R208, gdesc[UR4].tnspB, R24, gsb0 ;  /* 0x43e00004d0187df0 */ /* 0x000fe20008000818 */
[----:B------:R-:W-:Y:S01]  /*da50*/  UIADD3 UR6, UR4, 0x80, URZ ;  /* 0x0000008004067890 */ /* 0x000fe2000fffe03f */
[----:B------:R-:W-:Y:S01]  /*da60*/  UMOV UR7, 0x40000040 ;  /* 0x4000004000077882 */ /* 0x000fe20000000000 */
[----:B------:R-:W-:Y:S01]  /*da70*/  USEL UR60, UR60, URZ, UP0 ;  /* 0x0000003f3c3c7287 */ /* 0x000fe20008000000 */
[----:B--2---:R-:W-:Y:S01]  /*da80*/  R2UR UR9, R2 ;  /* 0x00000000020972ca */ /* 0x004fe200000e0000 */
[----:B0-----:R-:W-:Y:S01]  /*da90*/  FADD.FTZ R2, R0, R5 ;  /* 0x0000000500027221 */ /* 0x001fe20000010000 */
[----:B------:R-:W-:Y:S01]  /*daa0*/  IMAD.MOV.U32 R5, RZ, RZ, RZ ;  /* 0x000000ffff057224 */ /* 0x000fe200078e00ff */
[----:B------:R-:W0:Y:S04]  /*dab0*/  SHFL.BFLY PT, R0, R7, 0x1, 0x1f ;  /* 0x0c201f0007007f89 */ /* 0x000e2800000e0000 */
[----:B------:R-:W1:Y:S01]  /*dac0*/  SHFL.BFLY PT, R9, R2, 0x1, 0x1f ;  /* 0x0c201f0002097f89 */ /* 0x000e6200000e0000 */
[----:B------:R-:W-:-:S02]  /*dad0*/  WARPGROUP.DEPBAR.LE gsb0, 0x0 ;  /* 0x00008000000079c5 */ /* 0x000fc40000010000 */
[----:B------:R-:W-:-:S03]  /*dae0*/  WARPGROUP.ARRIVE ;  /* 0x00000000000079c5 */ /* 0x000fc60000000000 */
[----:B------:R-:W-:-:S11]  /*daf0*/  UIADD3 UR9, UR9, 0x1, URZ ;  /* 0x0000000109097890 */ /* 0x000fd6000fffe03f */
[----:B------:R-:W-:Y:S01]  /*db00*/  HGMMA.64x256x16.F32 R24, R204, gdesc[UR4].tnspB, R24, gsb0 ;  /* 0x43e00004cc187df0 */ /* 0x000fe20008000818 */
[----:B------:R-:W-:Y:S01]  /*db10*/  UIADD3 UR6, UR4, 0x100, URZ ;  /* 0x0000010004067890 */ /* 0x000fe2000fffe03f */
[----:B------:R-:W-:Y:S01]  /*db20*/  UMOV UR7, 0x40000040 ;  /* 0x4000004000077882 */ /* 0x000fe20000000000 */
[----:B0-----:R-:W-:Y:S01]  /*db30*/  FADD.FTZ R12, R7, R0 ;  /* 0x00000000070c7221 */ /* 0x001fe20000010000 */
[----:B------:R-:W-:Y:S01]  /*db40*/  IMAD.U32 R7, RZ, RZ, UR5 ;  /* 0x00000005ff077e24 */ /* 0x000fe2000f8e00ff */
[----:B------:R-:W-:Y:S01]  /*db50*/  R2UR UR5, R16 ;  /* 0x00000000100572ca */ /* 0x000fe200000e0000 */
[----:B------:R-:W-:Y:S02]  /*db60*/  IMAD.MOV.U32 R0, RZ, RZ, -0x800000 ;  /* 0xff800000ff007424 */ /* 0x000fe400078e00ff */
[----:B-1----:R-:W-:Y:S01]  /*db70*/  FADD.FTZ R13, R2, R9 ;  /* 0x00000009020d7221 */ /* 0x002fe20000010000 */
[----:B------:R-:W-:Y:S01]  /*db80*/  FSETP.NE.FTZ.AND P0, PT, R12, RZ, PT ;  /* 0x000000ff0c00720b */ /* 0x000fe20003f15000 */
[----:B------:R-:W-:-:S03]  /*db90*/  IMAD.MOV.U32 R2, RZ, RZ, -0x800000 ;  /* 0xff800000ff027424 */ /* 0x000fc600078e00ff */
[----:B------:R-:W-:-:S09]  /*dba0*/  FSETP.NE.FTZ.AND P2, PT, R13, RZ, PT ;  /* 0x000000ff0d00720b */ /* 0x000fd20003f55000 */
[----:B------:R-:W0:Y:S01]  /*dbb0*/  @P0 MUFU.LG2 R9, R12 ;  /* 0x0000000c00090308 */ /* 0x000e220000000c00 */
[----:B------:R-:W-:-:S07]  /*dbc0*/  @P0 FMUL.FTZ R8, R8, 0.69314718246459960938 ;  /* 0x3f31721808080820 */ /* 0x000fce0000410000 */
[----:B------:R-:W1:Y:S08]  /*dbd0*/  @P2 MUFU.LG2 R10, R13 ;  /* 0x0000000d000a2308 */ /* 0x000e700000000c00 */
[----:B------:R2:W3:Y:S01]  /*dbe0*/  @P0 MUFU.RCP R6, R12 ;  /* 0x0000000c00060308 */ /* 0x0004e20000001000 */
[----:B0-----:R-:W-:-:S04]  /*dbf0*/  @P0 FMUL.FTZ R9, R9, 0.69314718246459960938 ;  /* 0x3f31721809090820 */ /* 0x001fc80000410000 */
[----:B------:R-:W-:Y:S01]  /*dc00*/  @P0 FFMA.FTZ R2, R8, R3, R9 ;  /* 0x0000000308020223 */ /* 0x000fe20000010009 */
[----:B------:R-:W-:Y:S01]  /*dc10*/  IMAD.U32 R3, RZ, RZ, UR9 ;  /* 0x00000009ff037e24 */ /* 0x000fe2000f8e00ff */
[----:B------:R-:W-:Y:S01]  /*dc20*/  PLOP3.LUT P0, PT, PT, PT, PT, 0x8, 0x0 ;  /* 0x000000000000781c */ /* 0x000fe20003f0e170 */
[----:B------:R-:W0:Y:S01]  /*dc30*/  @P2 MUFU.RCP R5, R13 ;  /* 0x0000000d00052308 */ /* 0x000e220000001000 */
[----:B--2---:R-:W-:Y:S01]  /*dc40*/  @P2 FMUL.FTZ R12, R7, 0.69314718246459960938 ;  /* 0x3f317218070c2820 */ /* 0x004fe20000410000 */
[----:B-1----:R-:W-:Y:S01]  /*dc50*/  @P2 FMUL.FTZ R7, R10, 0.69314718246459960938 ;  /* 0x3f3172180a072820 */ /* 0x002fe20000410000 */
[----:B------:R1:W-:Y:S03]  /*dc60*/  STL [R1+0x30], R3 ;  /* 0x0000300301007387 */ /* 0x0003e60000100800 */
[----:B------:R-:W-:Y:S01]  /*dc70*/  @P2 FFMA.FTZ R0, R12, R4, R7 ;  /* 0x000000040c002223 */ /* 0x000fe20000010007 */
[----:B------:R-:W-:-:S02]  /*dc80*/  WARPGROUP.DEPBAR.LE gsb0, 0x0 ;  /* 0x00008000000079c5 */ /* 0x000fc40000010000 */
        /* <DEDUP_REMOVED lines=12> */
[----:B------:R-:W-:-:S06]  /*dd50*/  ULOP3.LUT UR5, UR5, UR4, URZ, 0x3c, !UPT ;  /* 0x0000000405057292 */ /* 0x000fcc000f8e3c3f */
[----:B------:R-:W-:Y:S01]  /*dd60*/  IMAD.U32 R16, RZ, RZ, UR5 ;  /* 0x00000005ff107e24 */ /* 0x000fe2000f8e00ff */
[----:B------:R-:W-:Y:S02]  /*dd70*/  WARPGROUP.DEPBAR.LE gsb0, 0x0 ;  /* 0x00008000000079c5 */ /* 0x000fe40000010000 */
[----:B------:R-:W-:-:S12]  /*dd80*/  WARPGROUP.ARRIVE ;  /* 0x00000000000079c5 */ /* 0x000fd80000000000 */
[----:B------:R-:W-:Y:S03]  /*dd90*/  HGMMA.64x256x16.F32 R24, R192, gdesc[UR4].tnspB, R24, gsb0 ;  /* 0x43e00004c0187df0 */ /* 0x000fe60008000818 */
[----:B------:R-:W-:Y:S02]  /*dda0*/  WARPGROUP.DEPBAR.LE gsb0, 0x0 ;  /* 0x00008000000079c5 */ /* 0x000fe40000010000 */
[----:B------:R1:W-:Y:S01]  /*ddb0*/  @!P1 SYNCS.ARRIVE.TRANS64.RED.A1T0 RZ, [R11+URZ], RZ ;  /* 0x000000ff0bff99a7 */ /* 0x0003e2000810043f */
[-C--:B---3--:R-:W-:Y:S01]  /*ddc0*/  FMUL.FTZ R24, R24, R6.reuse ;  /* 0x0000000618187220 */ /* 0x088fe20000410000 */
        /* <DEDUP_REMOVED lines=127> */
.L_x_2351:
        /* <DEDUP_REMOVED lines=15> */
[----:B------:R-:W3:Y:S01]  /*e6b0*/  LDL R3, [R1+0x64] ;  /* 0x0000640001037983 */ /* 0x000ee20000100800 */
[----:B------:R-:W-:Y:S01]  /*e6c0*/  F2FP.F16.F32.PACK_AB R7, R31, R30 ;  /* 0x0000001e1f07723e */ /* 0x000fe200000000ff */
[----:B------:R-:W-:Y:S01]  /*e6d0*/  ULDC.64 UR14, c[0x0][0xc00] ;  /* 0x00030000000e7ab9 */ /* 0x000fe20000000a00 */
[----:B------:R-:W-:Y:S01]  /*e6e0*/  R2UR UR18, R217 ;  /* 0x00000000d91272ca */ /* 0x000fe200000e0000 */
[----:B------:R-:W-:Y:S01]  /*e6f0*/  ULDC.64 UR22, c[0x0][0x208] ;  /* 0x0000820000167ab9 */ /* 0x000fe20000000a00 */
[----:B------:R-:W-:Y:S01]  /*e700*/  R2UR UR21, R214 ;  /* 0x00000000d61572ca */ /* 0x000fe200000e0000 */
[----:B------:R-:W-:Y:S01]  /*e710*/  ULDC UR20, c[0x0][0xbe8] ;  /* 0x0002fa0000147ab9 */ /* 0x000fe20000000800 */
[----:B------:R-:W-:-:S02]  /*e720*/  R2UR UR26, R212 ;  /* 0x00000000d41a72ca */ /* 0x000fc400000e0000 */
[----:B------:R-:W-:Y:S02]  /*e730*/  R2UR UR19, R216 ;  /* 0x00000000d81372ca */ /* 0x000fe400000e0000 */
[----:B------:R-:W-:Y:S01]  /*e740*/  R2UR UR24, R218 ;  /* 0x00000000da1872ca */ /* 0x000fe200000e0000 */
[----:B------:R-:W-:Y:S01]  /*e750*/  UMOV UR10, UR8 ;  /* 0x00000008000a7c82 */ /* 0x000fe20008000000 */
[----:B0-----:R-:W-:-:S03]  /*e760*/  UMOV UR11, UR4 ;  /* 0x00000004000b7c82 */ /* 0x001fc60008000000 */
[----:B------:R-:W-:-:S04]  /*e770*/  USHF.L.U32 UR4, UR18, 0x2, URZ ;  /* 0x0000000212047899 */ /* 0x000fc8000800063f */
[----:B------:R-:W-:Y:S01]  /*e780*/  UIADD3 UR9, UP0, UR4, UR14, URZ ;  /* 0x0000000e04097290 */ /* 0x000fe2000ff1e03f */
[----:B------:R-:W-:Y:S01]  /*e790*/  BAR.SYNC.DEFER_BLOCKING 0x1, 0x100 ;  /* 0x0044000000007b1d */ /* 0x000fe20000010000 */
[----:B--2---:R-:W-:Y:S01]  /*e7a0*/  R2UR UR17, R8 ;  /* 0x00000000081172ca */ /* 0x004fe200000e0000 */
[----:B---3--:R-:W-:-:S03]  /*e7b0*/  IMAD.WIDE R162, R3, R162, UR10 ;  /* 0x0000000a03a27e25 */ /* 0x008fc6000f8e02a2 */
[C---:B------:R-:W-:Y:S02]  /*e7c0*/  IADD3 R159, P1, R162.reuse, 0x20, RZ ;  /* 0x00000020a29f7810 */ /* 0x040fe40007f3e0ff */
[C---:B------:R-:W-:Y:S02]  /*e7d0*/  IADD3 R155, P3, R162.reuse, 0x4000, RZ ;  /* 0x00004000a29b7810 */ /* 0x040fe40007f7e0ff */
[----:B------:R-:W-:-:S05]  /*e7e0*/  IADD3 R157, P4, R162, 0x60, RZ ;  /* 0x00000060a29d7810 */ /* 0x000fca0007f9e0ff */
[----:B------:R-:W-:Y:S01]  /*e7f0*/  USHF.L.U64.HI UR16, UR18, 0x2, UR17 ;  /* 0x0000000212107899 */ /* 0x000fe20008010211 */
[----:B------:R-:W-:Y:S02]  /*e800*/  LOP3.LUT R158, R159, 0x380, RZ, 0xc0, !PT ;  /* 0x000003809f9e7812 */ /* 0x000fe400078ec0ff */
[----:B------:R-:W-:Y:S01]  /*e810*/  LOP3.LUT R154, R155, 0x380, RZ, 0xc0, !PT ;  /* 0x000003809b9a7812 */ /* 0x000fe200078ec0ff */
[----:B------:R-:W-:Y:S01]  /*e820*/  UIADD3.X UR12, UR16, UR15, URZ, UP0, !UPT ;  /* 0x0000000f100c7290 */ /* 0x000fe200087fe43f */
[----:B------:R-:W-:Y:S02]  /*e830*/  IADD3 R161, P0, R162, 0x40, RZ ;  /* 0x00000040a2a17810 */ /* 0x000fe40007f1e0ff */
[----:B------:R-:W-:Y:S02]  /*e840*/  LOP3.LUT R156, R157, 0x380, RZ, 0xc0, !PT ;  /* 0x000003809d9c7812 */ /* 0x000fe400078ec0ff */
[----:B------:R-:W-:Y:S02]  /*e850*/  SHF.R.U64 R158, R158, 0x3, RZ ;  /* 0x000000039e9e7819 */ /* 0x000fe400000012ff */
[----:B------:R-:W-:-:S02]  /*e860*/  SHF.R.U64 R154, R154, 0x3, RZ ;  /* 0x000000039a9a7819 */ /* 0x000fc400000012ff */
[----:B------:R-:W-:Y:S02]  /*e870*/  LOP3.LUT R5, R162, 0x380, RZ, 0xc0, !PT ;  /* 0x00000380a2057812 */ /* 0x000fe400078ec0ff */
[----:B------:R-:W-:Y:S02]  /*e880*/  LOP3.LUT R160, R161, 0x380, RZ, 0xc0, !PT ;  /* 0x00000380a1a07812 */ /* 0x000fe400078ec0ff */
[----:B------:R-:W-:Y:S02]  /*e890*/  SHF.R.U64 R156, R156, 0x3, RZ ;  /* 0x000000039c9c7819 */ /* 0x000fe400000012ff */
[----:B------:R-:W-:Y:S01]  /*e8a0*/  LOP3.LUT R158, R158, R159, RZ, 0x3c, !PT ;  /* 0x0000009f9e9e7212 */ /* 0x000fe200078e3cff */
[--C-:B------:R-:W-:Y:S01]  /*e8b0*/  IMAD.X R159, RZ, RZ, R163.reuse, P1 ;  /* 0x000000ffff9f7224 */ /* 0x100fe200008e06a3 */
[----:B------:R-:W-:Y:S02]  /*e8c0*/  IADD3 R153, P6, R162, 0x4020, RZ ;  /* 0x00004020a2997810 */ /* 0x000fe40007fde0ff */
[----:B------:R-:W-:Y:S01]  /*e8d0*/  LOP3.LUT R154, R154, R155, RZ, 0x3c, !PT ;  /* 0x0000009b9a9a7212 */ /* 0x000fe200078e3cff */
[----:B------:R-:W-:Y:S01]  /*e8e0*/  IMAD.X R155, RZ, RZ, R163, P3 ;  /* 0x000000ffff9b7224 */ /* 0x000fe200018e06a3 */
[----:B------:R-:W-:-:S02]  /*e8f0*/  IADD3 R23, P5, R162, 0x4040, RZ ;  /* 0x00004040a2177810 */ /* 0x000fc40007fbe0ff */
[C---:B------:R-:W-:Y:S02]  /*e900*/  IADD3 R21, P2, R162.reuse, 0x4060, RZ ;  /* 0x00004060a2157810 */ /* 0x040fe40007f5e0ff */
[C---:B------:R-:W-:Y:S02]  /*e910*/  IADD3 R15, P1, R162.reuse, 0x8000, RZ ;  /* 0x00008000a20f7810 */ /* 0x040fe40007f3e0ff */
[----:B------:R-:W-:Y:S02]  /*e920*/  SHF.R.U64 R5, R5, 0x3, RZ ;  /* 0x0000000305057819 */ /* 0x000fe400000012ff */
[----:B------:R-:W-:Y:S02]  /*e930*/  IADD3 R3, P3, R162, 0x8060, RZ ;  /* 0x00008060a2037810 */ /* 0x000fe40007f7e0ff */
[----:B------:R-:W-:Y:S02]  /*e940*/  SHF.R.U64 R160, R160, 0x3, RZ ;  /* 0x00000003a0a07819 */ /* 0x000fe400000012ff */
[----:B------:R-:W-:Y:S01]  /*e950*/  LOP3.LUT R156, R156, R157, RZ, 0x3c, !PT ;  /* 0x0000009d9c9c7212 */ /* 0x000fe200078e3cff */
[----:B------:R-:W-:Y:S01]  /*e960*/  IMAD.X R157, RZ, RZ, R163, P4 ;  /* 0x000000ffff9d7224 */ /* 0x000fe200020e06a3 */
[----:B------:R-:W-:-:S02]  /*e970*/  LOP3.LUT R152, R153, 0x380, RZ, 0xc0, !PT ;  /* 0x0000038099987812 */ /* 0x000fc400078ec0ff */
[----:B------:R-:W-:Y:S02]  /*e980*/  LOP3.LUT R22, R23, 0x380, RZ, 0xc0, !PT ;  /* 0x0000038017167812 */ /* 0x000fe400078ec0ff */
[----:B------:R-:W-:Y:S02]  /*e990*/  LOP3.LUT R20, R21, 0x380, RZ, 0xc0, !PT ;  /* 0x0000038015147812 */ /* 0x000fe400078ec0ff */
[----:B------:R-:W-:Y:S02]  /*e9a0*/  LOP3.LUT R14, R15, 0x380, RZ, 0xc0, !PT ;  /* 0x000003800f0e7812 */ /* 0x000fe400078ec0ff */
[----:B------:R-:W-:Y:S02]  /*e9b0*/  IADD3 R11, P4, R162, 0x8040, RZ ;  /* 0x00008040a20b7810 */ /* 0x000fe40007f9e0ff */
[----:B------:R-:W-:Y:S01]  /*e9c0*/  LOP3.LUT R4, R5, R162, RZ, 0x3c, !PT ;  /* 0x000000a205047212 */ /* 0x000fe200078e3cff */
[----:B------:R-:W-:Y:S01]  /*e9d0*/  IMAD.MOV.U32 R5, RZ, RZ, R163 ;  /* 0x000000ffff057224 */ /* 0x000fe200078e00a3 */
[----:B------:R-:W-:-:S02]  /*e9e0*/  LOP3.LUT R8, R3, 0x380, RZ, 0xc0, !PT ;  /* 0x0000038003087812 */ /* 0x000fc400078ec0ff */
[----:B------:R-:W-:Y:S01]  /*e9f0*/  LOP3.LUT R160, R160, R161, RZ, 0x3c, !PT ;  /* 0x000000a1a0a07212 */ /* 0x000fe200078e3cff */
[----:B------:R-:W-:Y:S01]  /*ea00*/  IMAD.X R161, RZ, RZ, R163, P0 ;  /* 0x000000ffffa17224 */ /* 0x000fe200000e06a3 */
[----:B------:R-:W-:Y:S02]  /*ea10*/  SHF.R.U64 R152, R152, 0x3, RZ ;  /* 0x0000000398987819 */ /* 0x000fe400000012ff */
[----:B------:R-:W-:Y:S02]  /*ea20*/  SHF.R.U64 R22, R22, 0x3, RZ ;  /* 0x0000000316167819 */ /* 0x000fe400000012ff */
[----:B------:R-:W-:Y:S02]  /*ea30*/  SHF.R.U64 R20, R20, 0x3, RZ ;  /* 0x0000000314147819 */ /* 0x000fe400000012ff */
[----:B------:R-:W-:Y:S02]  /*ea40*/  IADD3 R13, P0, R162, 0x8020, RZ ;  /* 0x00008020a20d7810 */ /* 0x000fe40007f1e0ff */
[----:B------:R-:W-:-:S02]  /*ea50*/  SHF.R.U64 R14, R14, 0x3, RZ ;  /* 0x000000030e0e7819 */ /* 0x000fc400000012ff */
[----:B------:R-:W-:Y:S02]  /*ea60*/  LOP3.LUT R10, R11, 0x380, RZ, 0xc0, !PT ;  /* 0x000003800b0a7812 */ /* 0x000fe400078ec0ff */
[----:B------:R-:W-:Y:S02]  /*ea70*/  SHF.R.U64 R8, R8, 0x3, RZ ;  /* 0x0000000308087819 */ /* 0x000fe400000012ff */
[----:B------:R-:W-:Y:S01]  /*ea80*/  LOP3.LUT R152, R152, R153, RZ, 0x3c, !PT ;  /* 0x0000009998987212 */ /* 0x000fe200078e3cff */
[--C-:B------:R-:W-:Y:S01]  /*ea90*/  IMAD.X R153, RZ, RZ, R163.reuse, P6 ;  /* 0x000000ffff997224 */ /* 0x100fe200030e06a3 */
[----:B------:R-:W-:Y:S02]  /*eaa0*/  MOV R9, R4 ;  /* 0x0000000400097202 */ /* 0x000fe40000000f00 */
[----:B------:R-:W-:Y:S01]  /*eab0*/  LOP3.LUT R22, R22, R23, RZ, 0x3c, !PT ;  /* 0x0000001716167212 */ /* 0x000fe200078e3cff */
[--C-:B------:R-:W-:Y:S01]  /*eac0*/  IMAD.X R23, RZ, RZ, R163.reuse, P5 ;  /* 0x000000ffff177224 */ /* 0x100fe200028e06a3 */
[----:B------:R-:W-:Y:S01]  /*ead0*/  LOP3.LUT R20, R20, R21, RZ, 0x3c, !PT ;  /* 0x0000001514147212 */ /* 0x000fe200078e3cff */
[----:B------:R-:W-:Y:S01]  /*eae0*/  IMAD.X R21, RZ, RZ, R163, P2 ;  /* 0x000000ffff157224 */ /* 0x000fe200010e06a3 */
[----:B------:R-:W-:-:S02]  /*eaf0*/  LOP3.LUT R12, R13, 0x380, RZ, 0xc0, !PT ;  /* 0x000003800d0c7812 */ /* 0x000fc400078ec0ff */
[----:B------:R-:W-:Y:S01]  /*eb00*/  LOP3.LUT R14, R14, R15, RZ, 0x3c, !PT ;  /* 0x0000000f0e0e7212 */ /* 0x000fe200078e3cff */
[----:B------:R-:W-:Y:S01]  /*eb10*/  IMAD.X R15, RZ, RZ, R163, P1 ;  /* 0x000000ffff0f7224 */ /* 0x000fe200008e06a3 */
[----:B------:R-:W-:Y:S02]  /*eb20*/  SHF.R.U64 R10, R10, 0x3, RZ ;  /* 0x000000030a0a7819 */ /* 0x000fe400000012ff */
[----:B------:R-:W-:Y:S02]  /*eb30*/  F2FP.F16.F32.PACK_AB R4, R25, R24 ;  /* 0x000000181904723e */ /* 0x000fe400000000ff */
[----:B------:R-:W-:Y:S02]  /*eb40*/  F2FP.F16.F32.PACK_AB R5, R27, R26 ;  /* 0x0000001a1b05723e */ /* 0x000fe400000000ff */
[----:B------:R-:W-:Y:S02]  /*eb50*/  IADD3 R18, P6, R162, 0xc000, RZ ;  /* 0x0000c000a2127810 */ /* 0x000fe40007fde0ff */
[----:B------:R-:W-:Y:S01]  /*eb60*/  LOP3.LUT R8, R8, R3, RZ, 0x3c, !PT ;  /* 0x0000000308087212 */ /* 0x000fe200078e3cff */
[----:B------:R0:W-:Y:S01]  /*eb70*/  STSM.16.M88.4 [R9], R4 ;  /* 0x0000000409007844 */ /* 0x0001e20000000200 */
[----:B------:R-:W-:-:S02]  /*eb80*/  IADD3 R165, P5, R162, 0xc020, RZ ;  /* 0x0000c020a2a57810 */ /* 0x000fc40007fbe0ff */
[C---:B------:R-:W-:Y:S02]  /*eb90*/  IADD3 R167, P2, R162.reuse, 0xc040, RZ ;  /* 0x0000c040a2a77810 */ /* 0x040fe40007f5e0ff */
[----:B------:R-:W-:Y:S02]  /*eba0*/  IADD3 R3, P1, R162, 0xc060, RZ ;  /* 0x0000c060a2037810 */ /* 0x000fe40007f3e0ff */
[----:B------:R-:W-:Y:S02]  /*ebb0*/  SHF.R.U64 R12, R12, 0x3, RZ ;  /* 0x000000030c0c7819 */ /* 0x000fe400000012ff */
[----:B------:R-:W-:Y:S02]  /*ebc0*/  LOP3.LUT R10, R10, R11, RZ, 0x3c, !PT ;  /* 0x0000000b0a0a7212 */ /* 0x000fe400078e3cff */
[----:B------:R-:W-:Y:S02]  /*ebd0*/  LOP3.LUT R11, R18, 0x380, RZ, 0xc0, !PT ;  /* 0x00000380120b7812 */ /* 0x000fe400078ec0ff */
[----:B------:R-:W-:-:S02]  /*ebe0*/  LOP3.LUT R164, R165, 0x380, RZ, 0xc0, !PT ;  /* 0x00000380a5a47812 */ /* 0x000fc400078ec0ff */
[----:B------:R-:W-:Y:S01]  /*ebf0*/  LOP3.LUT R166, R167, 0x380, RZ, 0xc0, !PT ;  /* 0x00000380a7a67812 */ /* 0x000fe200078ec0ff */
[--C-:B0-----:R-:W-:Y:S01]  /*ec00*/  IMAD.X R7, RZ, RZ, R163.reuse, P6 ;  /* 0x000000ffff077224 */ /* 0x101fe200030e06a3 */
[----:B------:R-:W-:Y:S01]  /*ec10*/  LOP3.LUT R4, R3, 0x380, RZ, 0xc0, !PT ;  /* 0x0000038003047812 */ /* 0x000fe200078ec0ff */
[--C-:B------:R-:W-:Y:S01]  /*ec20*/  IMAD.X R5, RZ, RZ, R163.reuse, P1 ;  /* 0x000000ffff057224 */ /* 0x100fe200008e06a3 */
[----:B------:R-:W-:Y:S01]  /*ec30*/  LOP3.LUT R12, R12, R13, RZ, 0x3c, !PT ;  /* 0x0000000d0c0c7212 */ /* 0x000fe200078e3cff */
[--C-:B------:R-:W-:Y:S01]  /*ec40*/  IMAD.X R13, RZ, RZ, R163.reuse, P0 ;  /* 0x000000ffff0d7224 */ /* 0x100fe200000e06a3 */
[----:B------:R-:W-:Y:S01]  /*ec50*/  SHF.R.U64 R11, R11, 0x3, RZ ;  /* 0x000000030b0b7819 */ /* 0x000fe200000012ff */
[----:B------:R-:W-:Y:S01]  /*ec60*/  IMAD.X R9, RZ, RZ, R163, P3 ;  /* 0x000000ffff097224 */ /* 0x000fe200018e06a3 */
[----:B------:R-:W-:Y:S02]  /*ec70*/  SHF.R.U64 R164, R164, 0x3, RZ ;  /* 0x00000003a4a47819 */ /* 0x000fe400000012ff */
[----:B------:R-:W-:-:S02]  /*ec80*/  SHF.R.U64 R166, R166, 0x3, RZ ;  /* 0x00000003a6a67819 */ /* 0x000fc400000012ff */
        /* <DEDUP_REMOVED lines=8> */
[----:B------:R-:W-:-:S02]  /*ed10*/  LOP3.LUT R4, R4, R3, RZ, 0x3c, !PT ;  /* 0x0000000304047212 */ /* 0x000fc400078e3cff */
[----:B------:R-:W-:Y:S02]  /*ed20*/  MOV R168, R158 ;  /* 0x0000009e00a87202 */ /* 0x000fe40000000f00 */
[----:B------:R-:W-:Y:S02]  /*ed30*/  MOV R18, R14 ;  /* 0x0000000e00127202 */ /* 0x000fe40000000f00 */
        /* <DEDUP_REMOVED lines=14> */
[----:B------:R-:W-:Y:S01]  /*ee20*/  MOV R157, R152 ;  /* 0x00000098009d7202 */ /* 0x000fe20000000f00 */
[----:B------:R1:W-:Y:S01]  /*ee30*/  STSM.16.M88.4 [R169], R20 ;  /* 0x00000014a9007844 */ /* 0x0003e20000000200 */
[----:B------:R-:W-:Y:S02]  /*ee40*/  MOV R3, R6 ;  /* 0x0000000600037202 */ /* 0x000fe40000000f00 */
[----:B------:R-:W-:-:S02]  /*ee50*/  F2FP.F16.F32.PACK_AB R152, R49, R48 ;  /* 0x000000303198723e */ /* 0x000fc400000000ff */
[----:B------:R-:W-:Y:S02]  /*ee60*/  F2FP.F16.F32.PACK_AB R153, R51, R50 ;  /* 0x000000323399723e */ /* 0x000fe400000000ff */
[----:B------:R-:W-:Y:S02]  /*ee70*/  F2FP.F16.F32.PACK_AB R154, R53, R52 ;  /* 0x00000034359a723e */ /* 0x000fe400000000ff */
[----:B------:R-:W-:Y:S02]  /*ee80*/  F2FP.F16.F32.PACK_AB R155, R55, R54 ;  /* 0x00000036379b723e */ /* 0x000fe400000000ff */
[----:B------:R-:W-:Y:S02]  /*ee90*/  MOV R17, R4 ;  /* 0x0000000400117202 */ /* 0x000fe40000000f00 */
[----:B------:R-:W-:Y:S01]  /*eea0*/  MOV R161, R10 ;  /* 0x0000000a00a17202 */ /* 0x000fe20000000f00 */
[----:B------:R2:W-:Y:S01]  /*eeb0*/  STSM.16.M88.4 [R163], R152 ;  /* 0x00000098a3007844 */ /* 0x0005e20000000200 */
[----:B------:R-:W-:-:S02]  /*eec0*/  MOV R162, R8 ;  /* 0x0000000800a27202 */ /* 0x000fc40000000f00 */
[----:B------:R-:W-:Y:S02]  /*eed0*/  F2FP.F16.F32.PACK_AB R4, R57, R56 ;  /* 0x000000383904723e */ /* 0x000fe400000000ff */
[----:B------:R-:W-:Y:S02]  /*eee0*/  F2FP.F16.F32.PACK_AB R5, R59, R58 ;  /* 0x0000003a3b05723e */ /* 0x000fe400000000ff */
[----:B------:R-:W-:Y:S02]  /*eef0*/  F2FP.F16.F32.PACK_AB R6, R61, R60 ;  /* 0x0000003c3d06723e */ /* 0x000fe400000000ff */
[----:B------:R-:W-:Y:S02]  /*ef00*/  F2FP.F16.F32.PACK_AB R7, R63, R62 ;  /* 0x0000003e3f07723e */ /* 0x000fe400000000ff */
[----:B------:R-:W-:Y:S02]  /*ef10*/  F2FP.F16.F32.PACK_AB R8, R65, R64 ;  /* 0x000000404108723e */ /* 0x000fe400000000ff */
[----:B------:R-:W-:Y:S01]  /*ef20*/  F2FP.F16.F32.PACK_AB R9, R67, R66 ;  /* 0x000000424309723e */ /* 0x000fe200000000ff */
[----:B------:R3:W-:Y:S01]  /*ef30*/  STSM.16.M88.4 [R156], R4 ;  /* 0x000000049c007844 */ /* 0x0007e20000000200 */
[----:B------:R-:W-:-:S02]  /*ef40*/  F2FP.F16.F32.PACK_AB R10, R69, R68 ;  /* 0x00000044450a723e */ /* 0x000fc400000000ff */
[----:B------:R-:W-:Y:S02]  /*ef50*/  F2FP.F16.F32.PACK_AB R11, R71, R70 ;  /* 0x00000046470b723e */ /* 0x000fe400000000ff */
[----:B0-----:R-:W-:Y:S02]  /*ef60*/  F2FP.F16.F32.PACK_AB R12, R73, R72 ;  /* 0x00000048490c723e */ /* 0x001fe400000000ff */
[----:B------:R-:W-:Y:S01]  /*ef70*/  F2FP.F16.F32.PACK_AB R13, R75, R74 ;  /* 0x0000004a4b0d723e */ /* 0x000fe200000000ff */
[----:B------:R0:W-:Y:S01]  /*ef80*/  STSM.16.M88.4 [R157], R8 ;  /* 0x000000089d007844 */ /* 0x0001e20000000200 */
[----:B------:R-:W-:Y:S02]  /*ef90*/  F2FP.F16.F32.PACK_AB R14, R77, R76 ;  /* 0x0000004c4d0e723e */ /* 0x000fe400000000ff */
[----:B------:R-:W-:Y:S02]  /*efa0*/  F2FP.F16.F32.PACK_AB R15, R79, R78 ;  /* 0x0000004e4f0f723e */ /* 0x000fe400000000ff */
[----:B-1----:R-:W-:-:S02]  /*efb0*/  F2FP.F16.F32.PACK_AB R20, R81, R80 ;  /* 0x000000505114723e */ /* 0x002fc400000000ff */
[----:B------:R-:W-:Y:S01]  /*efc0*/  F2FP.F16.F32.PACK_AB R21, R83, R82 ;  /* 0x000000525315723e */ /* 0x000fe200000000ff */
[----:B------:R1:W-:Y:S01]  /*efd0*/  STSM.16.M88.4 [R158], R12 ;  /* 0x0000000c9e007844 */ /* 0x0003e20000000200 */
[----:B------:R-:W-:Y:S02]  /*efe0*/  F2FP.F16.F32.PACK_AB R22, R85, R84 ;  /* 0x000000545516723e */ /* 0x000fe400000000ff */
[----:B------:R-:W-:Y:S02]  /*eff0*/  F2FP.F16.F32.PACK_AB R23, R87, R86 ;  /* 0x000000565717723e */ /* 0x000fe400000000ff */
[----:B--2---:R-:W-:Y:S02]  /*f000*/  F2FP.F16.F32.PACK_AB R152, R89, R88 ;  /* 0x000000585998723e */ /* 0x004fe400000000ff */
[----:B------:R-:W-:Y:S01]  /*f010*/  F2FP.F16.F32.PACK_AB R153, R91, R90 ;  /* 0x0000005a5b99723e */ /* 0x000fe200000000ff */
[----:B------:R2:W-:Y:S01]  /*f020*/  STSM.16.M88.4 [R159], R20 ;  /* 0x000000149f007844 */ /* 0x0005e20000000200 */
[----:B------:R-:W-:-:S02]  /*f030*/  F2FP.F16.F32.PACK_AB R154, R93, R92 ;  /* 0x0000005c5d9a723e */ /* 0x000fc400000000ff */
[----:B------:R-:W-:Y:S02]  /*f040*/  F2FP.F16.F32.PACK_AB R155, R95, R94 ;  /* 0x0000005e5f9b723e */ /* 0x000fe400000000ff */
[----:B---3--:R-:W-:Y:S02]  /*f050*/  F2FP.F16.F32.PACK_AB R156, R97, R96 ;  /* 0x00000060619c723e */ /* 0x008fe400000000ff */
[----:B0-----:R-:W-:Y:S01]  /*f060*/  F2FP.F16.F32.PACK_AB R157, R99, R98 ;  /* 0x00000062639d723e */ /* 0x001fe200000000ff */
[----:B------:R0:W-:Y:S01]  /*f070*/  STSM.16.M88.4 [R18], R152 ;  /* 0x0000009812007844 */ /* 0x0001e20000000200 */
[----:B-1----:R-:W-:Y:S02]  /*f080*/  F2FP.F16.F32.PACK_AB R158, R101, R100 ;  /* 0x00000064659e723e */ /* 0x002fe400000000ff */
[----:B------:R-:W-:Y:S02]  /*f090*/  F2FP.F16.F32.PACK_AB R4, R105, R104 ;  /* 0x000000686904723e */ /* 0x000fe400000000ff */
[----:B------:R-:W-:-:S02]  /*f0a0*/  F2FP.F16.F32.PACK_AB R5, R107, R106 ;  /* 0x0000006a6b05723e */ /* 0x000fc400000000ff */
[----:B------:R-:W-:Y:S02]  /*f0b0*/  F2FP.F16.F32.PACK_AB R6, R109, R108 ;  /* 0x0000006c6d06723e */ /* 0x000fe400000000ff */
[----:B--2---:R-:W-:Y:S02]  /*f0c0*/  F2FP.F16.F32.PACK_AB R159, R103, R102 ;  /* 0x00000066679f723e */ /* 0x004fe400000000ff */
[----:B------:R-:W-:Y:S02]  /*f0d0*/  F2FP.F16.F32.PACK_AB R7, R111, R110 ;  /* 0x0000006e6f07723e */ /* 0x000fe400000000ff */
[----:B------:R-:W-:Y:S01]  /*f0e0*/  F2FP.F16.F32.PACK_AB R8, R113, R112 ;  /* 0x000000707108723e */ /* 0x000fe200000000ff */
[----:B------:R-:W-:Y:S01]  /*f0f0*/  STSM.16.M88.4 [R160], R156 ;  /* 0x0000009ca0007844 */ /* 0x000fe20000000200 */
[----:B------:R-:W-:Y:S01]  /*f100*/  F2FP.F16.F32.PACK_AB R9, R115, R114 ;  /* 0x000000727309723e */ /* 0x000fe200000000ff */
[----:B0-----:R-:W-:Y:S01]  /*f110*/  IMAD.U32 R152, RZ, RZ, UR9 ;  /* 0x00000009ff987e24 */ /* 0x001fe2000f8e00ff */
[----:B------:R-:W-:Y:S01]  /*f120*/  F2FP.F16.F32.PACK_AB R10, R117, R116 ;  /* 0x00000074750a723e */ /* 0x000fe200000000ff */
[----:B------:R0:W-:Y:S01]  /*f130*/  STSM.16.M88.4 [R161], R4 ;  /* 0x00000004a1007844 */ /* 0x0001e20000000200 */
[----:B------:R-:W-:Y:S01]  /*f140*/  F2FP.F16.F32.PACK_AB R11, R119, R118 ;  /* 0x00000076770b723e */ /* 0x000fe200000000ff */
[----:B------:R-:W-:Y:S01]  /*f150*/  IMAD.U32 R153, RZ, RZ, UR12 ;  /* 0x0000000cff997e24 */ /* 0x000fe2000f8e00ff */
[----:B------:R-:W-:Y:S01]  /*f160*/  F2FP.F16.F32.PACK_AB R12, R121, R120 ;  /* 0x00000078790c723e */ /* 0x000fe200000000ff */
[----:B------:R-:W-:Y:S01]  /*f170*/  ULDC.64 UR12, c[0x0][0xc08] ;  /* 0x00030200000c7ab9 */ /* 0x000fe20000000a00 */
[----:B------:R-:W-:Y:S01]  /*f180*/  F2FP.F16.F32.PACK_AB R13, R123, R122 ;  /* 0x0000007a7b0d723e */ /* 0x000fe200000000ff */
[----:B------:R1:W-:Y:S01]  /*f190*/  STSM.16.M88.4 [R162], R8 ;  /* 0x00000008a2007844 */ /* 0x0003e20000000200 */
[----:B------:R-:W-:-:S02]  /*f1a0*/  F2FP.F16.F32.PACK_AB R14, R125, R124 ;  /* 0x0000007c7d0e723e */ /* 0x000fc400000000ff */
[----:B------:R-:W-:Y:S02]  /*f1b0*/  F2FP.F16.F32.PACK_AB R15, R127, R126 ;  /* 0x0000007e7f0f723e */ /* 0x000fe400000000ff */
[----:B------:R-:W-:Y:S02]  /*f1c0*/  MOV R164, R164 ;  /* 0x000000a400a47202 */ /* 0x000fe40000000f00 */
[----:B------:R-:W-:Y:S01]  /*f1d0*/  F2FP.F16.F32.PACK_AB R20, R129, R128 ;  /* 0x000000808114723e */ /* 0x000fe200000000ff */
[----:B------:R-:W-:Y:S01]  /*f1e0*/  STSM.16.M88.4 [R3], R12 ;  /* 0x0000000c03007844 */ /* 0x000fe20000000200 */
[----:B------:R-:W-:Y:S02]  /*f1f0*/  F2FP.F16.F32.PACK_AB R21, R131, R130 ;  /* 0x000000828315723e */ /* 0x000fe400000000ff */
[----:B------:R-:W-:Y:S02]  /*f200*/  F2FP.F16.F32.PACK_AB R22, R133, R132 ;  /* 0x000000848516723e */ /* 0x000fe400000000ff */
[----:B------:R-:W-:-:S02]  /*f210*/  F2FP.F16.F32.PACK_AB R23, R135, R134 ;  /* 0x000000868717723e */ /* 0x000fc400000000ff */
[----:B------:R-:W-:Y:S02]  /*f220*/  MOV R166, R166 ;  /* 0x000000a600a67202 */ /* 0x000fe40000000f00 */
[----:B0-----:R-:W-:Y:S01]  /*f230*/  F2FP.F16.F32.PACK_AB R4, R137, R136 ;  /* 0x000000888904723e */ /* 0x001fe200000000ff */
[----:B------:R-:W-:Y:S01]  /*f240*/  STSM.16.M88.4 [R164], R20 ;  /* 0x00000014a4007844 */ /* 0x000fe20000000200 */
[----:B------:R-:W-:Y:S02]  /*f250*/  F2FP.F16.F32.PACK_AB R5, R139, R138 ;  /* 0x0000008a8b05723e */ /* 0x000fe400000000ff */
[----:B------:R-:W-:Y:S02]  /*f260*/  F2FP.F16.F32.PACK_AB R6, R141, R140 ;  /* 0x0000008c8d06723e */ /* 0x000fe400000000ff */
[----:B------:R-:W-:Y:S02]  /*f270*/  F2FP.F16.F32.PACK_AB R7, R143, R142 ;  /* 0x0000008e8f07723e */ /* 0x000fe400000000ff */
[----:B-1----:R-:W-:-:S02]  /*f280*/  F2FP.F16.F32.PACK_AB R8, R145, R144 ;  /* 0x000000909108723e */ /* 0x002fc400000000ff */
[----:B------:R-:W-:Y:S01]  /*f290*/  F2FP.F16.F32.PACK_AB R9, R147, R146 ;  /* 0x000000929309723e */ /* 0x000fe200000000ff */
[----:B------:R0:W-:Y:S01]  /*f2a0*/  STSM.16.M88.4 [R166], R4 ;  /* 0x00000004a6007844 */ /* 0x0001e20000000200 */
[----:B------:R-:W-:Y:S02]  /*f2b0*/  F2FP.F16.F32.PACK_AB R10, R149, R148 ;  /* 0x00000094950a723e */ /* 0x000fe400000000ff */
[----:B------:R-:W-:Y:S02]  /*f2c0*/  F2FP.F16.F32.PACK_AB R11, R151, R150 ;  /* 0x00000096970b723e */ /* 0x000fe400000000ff */
[----:B------:R-:W-:-:S03]  /*f2d0*/  ISETP.NE.U32.AND P0, PT, RZ, UR14, PT ;  /* 0x0000000eff007c0c */ /* 0x000fc6000bf05070 */
[----:B------:R1:W-:Y:S01]  /*f2e0*/  STSM.16.M88.4 [R17], R8 ;  /* 0x0000000811007844 */ /* 0x0003e20000000200 */
[----:B------:R-:W-:Y:S01]  /*f2f0*/  BAR.SYNC.DEFER_BLOCKING 0x1, 0x100 ;  /* 0x0044000000007b1d */ /* 0x000fe20000010000 */
[----:B------:R-:W-:Y:S01]  /*f300*/  ISETP.NE.AND.EX P0, PT, RZ, UR15, PT, P0 ;  /* 0x0000000fff007c0c */ /* 0x000fe2000bf05300 */
[----:B------:R-:W-:-:S04]  /*f310*/  UISETP.NE.U32.AND UP0, UPT, UR12, URZ, UPT ;  /* 0x0000003f0c00728c */ /* 0x000fc8000bf05070 */
[----:B------:R-:W-:-:S08]  /*f320*/  UISETP.NE.AND.EX UP0, UPT, UR13, URZ, UPT, UP0 ;  /* 0x0000003f0d00728c */ /* 0x000fd0000bf05300 */
[----:B------:R-:W2:Y:S03]  /*f330*/  @P0 LDG.E R18, desc[UR22][R152.64] ;  /* 0x0000001698120981 */ /* 0x000ea6000c1e1900 */
[----:B------:R-:W-:Y:S01]  /*f340*/  @UP0 UIADD3 UR12, UP1, UR4, UR12, URZ ;  /* 0x0000000c040c0290 */ /* 0x000fe2000ff3e03f */
[----:B------:R-:W-:Y:S02]  /*f350*/  PLOP3.LUT P4, PT, PT, PT, UP0, 0x80, 0x0 ;  /* 0x000000000000781c */ /* 0x000fe40003f8f008 */
[----:B------:R-:W-:Y:S01]  /*f360*/  ULDC UR4, c[0x0][0xad4] ;  /* 0x0002b50000047ab9 */ /* 0x000fe20000000800 */
[----:B------:R-:W-:Y:S02]  /*f370*/  @UP0 UIADD3.X UR13, UR16, UR13, URZ, UP1, !UPT ;  /* 0x0000000d100d0290 */ /* 0x000fe40008ffe43f */
[----:B0-----:R-:W-:-:S04]  /*f380*/  IMAD.U32 R4, RZ, RZ, UR12 ;  /* 0x0000000cff047e24 */ /* 0x001fc8000f8e00ff */
[----:B------:R-:W-:-:S05]  /*f390*/  IMAD.U32 R5, RZ, RZ, UR13 ;  /* 0x0000000dff057e24 */ /* 0x000fca000f8e00ff */
        /* <DEDUP_REMOVED lines=13> */
[----:B------:R-:W-:Y:S01]  /*f470*/  USEL UR9, UR18, URZ, !UP0 ;  /* 0x0000003f12097287 */ /* 0x000fe2000c000000 */
[----:B------:R-:W-:Y:S01]  /*f480*/  @UP1 ULDC UR25, c[0x0][0xbec] ;  /* 0x0002fb0000191ab9 */ /* 0x000fe20000000800 */
[----:B------:R-:W-:Y:S02]  /*f490*/  USEL UR22, UR17, URZ, !UP0 ;  /* 0x0000003f11167287 */ /* 0x000fe4000c000000 */
[----:B------:R-:W-:Y:S02]  /*f4a0*/  USEL UR21, UR19, URZ, UP2 ;  /* 0x0000003f13157287 */ /* 0x000fe40009000000 */
[----:B------:R-:W-:Y:S01]  /*f4b0*/  @P1 IMAD.HI.U32 R4, R14, UR25, RZ ;  /* 0x000000190e041c27 */ /* 0x000fe2000f8e00ff */
[----:B------:R-:W-:-:S03]  /*f4c0*/  @UP1 ULDC UR28, c[0x0][0xbf0] ;  /* 0x0002fc00001c1ab9 */ /* 0x000fc60000000800 */
[----:B------:R-:W-:Y:S01]  /*f4d0*/  ULDC.64 UR16, c[0x0][UR23+0x220] ;  /* 0x0000880017107abb */ /* 0x000fe20008000a00 */
[----:B------:R-:W-:Y:S01]  /*f4e0*/  ULDC.64 UR14, c[0x0][UR23+0x218] ;  /* 0x00008600170e7abb */ /* 0x000fe20008000a00 */
[----:B------:R-:W-:Y:S01]  /*f4f0*/  ULDC.64 UR18, c[0x0][UR23+0x228] ;  /* 0x00008a0017127abb */ /* 0x000fe20008000a00 */
[----:B------:R-:W-:Y:S01]  /*f500*/  UIMAD UR17, UR17, UR9, URZ ;  /* 0x00000009111172a4 */ /* 0x000fe2000f8e023f */
[----:B------:R-:W-:Y:S01]  /*f510*/  @P1 SHF.R.U32.HI R5, RZ, UR28, R4 ;  /* 0x0000001cff051c19 */ /* 0x000fe20008011604 */
[----:B------:R-:W-:Y:S02]  /*f520*/  UIMAD.WIDE.U32 UR12, UR14, UR24, URZ ;  /* 0x000000180e0c72a5 */ /* 0x000fe4000f8e003f */
[----:B------:R-:W-:Y:S02]  /*f530*/  UIMAD UR24, UR15, UR24, URZ ;  /* 0x000000180f1872a4 */ /* 0x000fe4000f8e023f */
[----:B------:R-:W-:Y:S01]  /*f540*/  UIMAD.WIDE.U32 UR26, UR18, UR21, URZ ;  /* 0x00000015121a72a5 */ /* 0x000fe2000f8e003f */
[----:B------:R-:W-:Y:S01]  /*f550*/  IMAD.MOV R7, RZ, RZ, -R5 ;  /* 0x000000ffff077224 */ /* 0x000fe200078e0a05 */
[----:B------:R-:W-:-:S02]  /*f560*/  UIMAD.WIDE.U32 UR14, UR16, UR9, URZ ;  /* 0x00000009100e72a5 */ /* 0x000fc4000f8e003f */
[----:B------:R-:W-:Y:S01]  /*f570*/  UIMAD UR18, UR19, UR21, URZ ;  /* 0x00000015131272a4 */ /* 0x000fe2000f8e023f */
[----:B------:R-:W-:Y:S01]  /*f580*/  IMAD R7, R7, UR20, R14 ;  /* 0x0000001407077c24 */ /* 0x000fe2000f8e020e */
[----:B------:R-:W-:Y:S01]  /*f590*/  UIMAD UR17, UR16, UR22, UR17 ;  /* 0x00000016101172a4 */ /* 0x000fe2000f8e0211 */
[----:B------:R-:W-:Y:S01]  /*f5a0*/  IMAD.U32 R4, RZ, RZ, UR26 ;  /* 0x0000001aff047e24 */ /* 0x000fe2000f8e00ff */
[----:B------:R-:W-:Y:S02]  /*f5b0*/  UIADD3 UR18, UR27, UR18, URZ ;  /* 0x000000121b127290 */ /* 0x000fe4000fffe03f */
[----:B------:R-:W-:Y:S01]  /*f5c0*/  UIADD3 UR24, UR13, UR24, URZ ;  /* 0x000000180d187290 */ /* 0x000fe2000fffe03f */
[----:B------:R-:W-:Y:S01]  /*f5d0*/  SHF.R.S32.HI R6, RZ, 0x1f, R7 ;  /* 0x0000001fff067819 */ /* 0x000fe20000011407 */
[----:B------:R-:W-:Y:S02]  /*f5e0*/  UIADD3 UR17, UR15, UR17, URZ ;  /* 0x000000110f117290 */ /* 0x000fe4000fffe03f */
[----:B-1----:R-:W-:Y:S01]  /*f5f0*/  IMAD.U32 R8, RZ, RZ, UR18 ;  /* 0x00000012ff087e24 */ /* 0x002fe2000f8e00ff */
[----:B--2---:R-:W-:-:S13]  /*f600*/  @P0 R2UR UR4, R18 ;  /* 0x00000000120402ca */ /* 0x004fda00000e0000 */
[----:B------:R-:W-:Y:S02]  /*f610*/  UIADD3 UR12, UP0, UP3, UR14, UR12, UR4 ;  /* 0x0000000c0e0c7290 */ /* 0x000fe4000fb1e004 */
[----:B------:R-:W-:-:S04]  /*f620*/  USHF.R.S32.HI UR16, URZ, 0x1f, UR4 ;  /* 0x0000001f3f107899 */ /* 0x000fc80008011404 */
[----:B------:R-:W-:Y:S01]  /*f630*/  UIADD3.X UR14, UR17, UR24, UR16, UP0, UP3 ;  /* 0x00000018110e7290 */ /* 0x000fe200087e6410 */
[----:B------:R-:W-:Y:S01]  /*f640*/  IADD3 R4, P2, P3, R5, UR12, R4 ;  /* 0x0000000c05047c10 */ /* 0x000fe2000fb5e004 */
[----:B------:R-:W-:Y:S01]  /*f650*/  ULDC.64 UR12, c[0x0][UR23+0x210] ;  /* 0x00008400170c7abb */ /* 0x000fe20008000a00 */
[----:B------:R-:W-:Y:S01]  /*f660*/  SHF.R.S32.HI R5, RZ, 0x1f, R5 ;  /* 0x0000001fff057819 */ /* 0x000fe20000011405 */
[----:B------:R-:W-:-:S03]  /*f670*/  IMAD R9, R7, UR13, RZ ;  /* 0x0000000d07097c24 */ /* 0x000fc6000f8e02ff */
[----:B------:R-:W-:Y:S01]  /*f680*/  IADD3.X R5, R5, UR14, R8, P2, P3 ;  /* 0x0000000e05057c10 */ /* 0x000fe200097e6408 */
[----:B------:R-:W-:Y:S01]  /*f690*/  IMAD R9, R6, UR12, R9 ;  /* 0x0000000c06097c24 */ /* 0x000fe2000f8e0209 */
[----:B------:R-:W-:Y:S01]  /*f6a0*/  ULDC.64 UR14, c[0x0][0xba8] ;  /* 0x0002ea00000e7ab9 */ /* 0x000fe20000000a00 */
[----:B------:R-:W-:Y:S01]  /*f6b0*/  @!UP2 ULDC UR14, c[0x0][0xb50] ;  /* 0x0002d400000eaab9 */ /* 0x000fe20000000800 */
[----:B------:R-:W-:Y:S01]  /*f6c0*/  @!UP2 ULDC UR15, c[0x0][0xb54] ;  /* 0x0002d500000faab9 */ /* 0x000fe20000000800 */
[----:B------:R-:W-:Y:S01]  /*f6d0*/  IMAD.WIDE.U32 R4, R7, UR12, R4 ;  /* 0x0000000c07047c25 */ /* 0x000fe2000f8e0004 */
[----:B------:R-:W-:Y:S01]  /*f6e0*/  ULDC UR12, c[0x0][0xa88] ;  /* 0x0002a200000c7ab9 */ /* 0x000fe20000000800 */
[----:B---3--:R-:W-:Y:S02]  /*f6f0*/  @P4 R2UR UR12, R3 ;  /* 0x00000000030c42ca */ /* 0x008fe400000e0000 */
[----:B------:R-:W-:Y:S01]  /*f700*/  IMAD.IADD R5, R5, 0x1, R9 ;  /* 0x0000000105057824 */ /* 0x000fe200078e0209 */
[----:B------:R-:W-:-:S04]  /*f710*/  LEA R8, P2, R4, UR14, 0x2 ;  /* 0x0000000e04087c11 */ /* 0x000fc8000f8410ff */
[----:B------:R-:W-:Y:S01]  /*f720*/  LEA.HI.X R9, R4, UR15, R5, 0x2, P2 ;  /* 0x0000000f04097c11 */ /* 0x000fe200090f1405 */
[----:B------:R-:W-:Y:S08]  /*f730*/  @P4 BRA `(.L_x_2384) ;  /* 0x00000000001c4947 */ /* 0x000ff00003800000 */
[----:B------:R-:W-:Y:S05]  /*f740*/  @!P0 BRA `(.L_x_2384) ;  /* 0x0000000000188947 */ /* 0x000fea0003800000 */
[----:B------:R-:W-:Y:S02]  /*f750*/  ULDC.64 UR12, c[0x0][0x208] ;  /* 0x00008200000c7ab9 */ /* 0x000fe40000000a00 */
[----:B------:R-:W2:Y:S04]  /*f760*/  LDG.E R4, desc[UR12][R152.64] ;  /* 0x0000000c98047981 */ /* 0x000ea8000c1e1900 */
[----:B------:R-:W3:Y:S01]  /*f770*/  LDG.E R3, desc[UR12][R152.64+0x4] ;  /* 0x0000040c98037981 */ /* 0x000ee2000c1e1900 */
[----:B--2---:R-:W-:Y:S02]  /*f780*/  R2UR UR13, R4 ;  /* 0x00000000040d72ca */ /* 0x004fe400000e0000 */
[----:B---3--:R-:W-:-:S13]  /*f790*/  R2UR UR12, R3 ;  /* 0x00000000030c72ca */ /* 0x008fda00000e0000 */
[----:B------:R-:W-:-:S12]  /*f7a0*/  UIADD3 UR12, -UR13, UR12, URZ ;  /* 0x0000000c0d0c7290 */ /* 0x000fd8000fffe13f */
.L_x_2384:
[----:B------:R-:W2:Y:S04]  /*f7b0*/  LDL R10, [R1+0x60] ;  /* 0x00006000010a7983 */ /* 0x000ea80000100800 */
[----:B------:R-:W3:Y:S01]  /*f7c0*/  LDL R3, [R1+0x34] ;  /* 0x0000340001037983 */ /* 0x000ee20000100800 */
[----:B------:R-:W-:Y:S01]  /*f7d0*/  R2UR UR13, R212 ;  /* 0x00000000d40d72ca */ /* 0x000fe200000e0000 */
[----:B------:R-:W-:Y:S02]  /*f7e0*/  UIMAD UR12, UR12, UR20, URZ ;  /* 0x000000140c0c72a4 */ /* 0x000fe4000f8e023f */
[----:B------:R-:W-:Y:S01]  /*f7f0*/  SHFL.IDX PT, R4, R8, RZ, 0x1c1f ;  /* 0x001c1fff08047589 */ /* 0x000fe200000e0000 */
[----:B------:R-:W-:-:S03]  /*f800*/  ULDC.64 UR14, c[0x0][0x208] ;  /* 0x00008200000e7ab9 */ /* 0x000fc60000000a00 */
[----:B------:R-:W0:Y:S04]  /*f810*/  SHFL.IDX PT, R5, R9, RZ, 0x1c1f ;  /* 0x001c1fff09057589 */ /* 0x000e2800000e0000 */
[----:B------:R-:W-:Y:S04]  /*f820*/  SHFL.IDX PT, R6, R8, 0x1, 0x1c1f ;  /* 0x003c1f0008067f89 */ /* 0x000fe800000e0000 */
[----:B------:R-:W1:Y:S01]  /*f830*/  SHFL.IDX PT, R7, R9, 0x1, 0x1c1f ;  /* 0x003c1f0009077f89 */ /* 0x000e6200000e0000 */
[----:B--2---:R-:W-:Y:S01]  /*f840*/  VIADD R12, R10, UR13 ;  /* 0x0000000d0a0c7c36 */ /* 0x004fe20008000000 */
        /* <DEDUP_REMOVED lines=201> */
.L_x_2387:
[----:B------:R-:W-:Y:S05]  /*104e0*/  BSYNC B1 ;  /* 0x0000000000017941 */ /* 0x000fea0003800000 */
.L_x_2386:
        /* <DEDUP_REMOVED lines=22> */
.L_x_2389:
[----:B------:R-:W-:Y:S05]  /*10650*/  BSYNC B1 ;  /* 0x0000000000017941 */ /* 0x000fea0003800000 */
.L_x_2388:
        /* <DEDUP_REMOVED lines=22> */
.L_x_2391:
[----:B------:R-:W-:Y:S05]  /*107c0*/  BSYNC B1 ;  /* 0x0000000000017941 */ /* 0x000fea0003800000 */
.L_x_2390:
        /* <DEDUP_REMOVED lines=26> */
.L_x_2385:
        /* <DEDUP_REMOVED lines=15> */
[C---:B------:R-:W-:Y:S01]  /*10a60*/  VIADD R171, R19.reuse, 0x48 ;  /* 0x0000004813ab7836 */ /* 0x040fe20000000000 */
[----:B------:R-:W-:Y:S01]  /*10a70*/  UIMAD UR4, UR4, UR16, URZ ;  /* 0x00000010040472a4 */ /* 0x000fe2000f8e023f */
[C---:B------:R-:W-:Y:S01]  /*10a80*/  VIADD R173, R19.reuse, 0x40 ;  /* 0x0000004013ad7836 */ /* 0x040fe20000000000 */
[----:B------:R-:W-:Y:S01]  /*10a90*/  UIMAD UR11, UR19, UR15, UR11 ;  /* 0x0000000f130b72a4 */ /* 0x000fe2000f8e020b */
[C---:B------:R-:W-:Y:S01]  /*10aa0*/  VIADD R175, R19.reuse, 0x38 ;  /* 0x0000003813af7836 */ /* 0x040fe20000000000 */
[----:B------:R-:W-:Y:S01]  /*10ab0*/  UIMAD UR4, UR9, UR17, UR4 ;  /* 0x00000011090472a4 */ /* 0x000fe2000f8e0204 */
[C---:B------:R-:W-:Y:S01]  /*10ac0*/  VIADD R177, R19.reuse, 0x30 ;  /* 0x0000003013b17836 */ /* 0x040fe20000000000 */
[----:B------:R-:W-:Y:S01]  /*10ad0*/  UIMAD.WIDE.U32 UR10, UR9, UR16, UR10 ;  /* 0x00000010090a72a5 */ /* 0x000fe2000f8e000a */
[C---:B------:R-:W-:Y:S01]  /*10ae0*/  VIADD R179, R19.reuse, 0x28 ;  /* 0x0000002813b37836 */ /* 0x040fe20000000000 */
[----:B------:R-:W-:Y:S01]  /*10af0*/  ULDC.64 UR14, c[0x0][0xb48] ;  /* 0x0002d200000e7ab9 */ /* 0x000fe20000000a00 */
[----:B------:R-:W-:Y:S01]  /*10b00*/  @UP1 ULDC UR9, c[0x0][0xbec] ;  /* 0x0002fb0000091ab9 */ /* 0x000fe20000000800 */
[----:B------:R-:W-:Y:S01]  /*10b10*/  UIADD3 UR11, UR11, UR4, URZ ;  /* 0x000000040b0b7290 */ /* 0x000fe2000fffe03f */
[----:B------:R-:W-:Y:S01]  /*10b20*/  @P1 IMAD.HI.U32 R0, R14, UR9, RZ ;  /* 0x000000090e001c27 */ /* 0x000fe2000f8e00ff */
[----:B------:R-:W-:Y:S01]  /*10b30*/  UIADD3 UR8, UR8, 0x38820, URZ ;  /* 0x0003882008087890 */ /* 0x000fe2000fffe03f */
[----:B------:R-:W-:Y:S01]  /*10b40*/  BSSY B1, `(.L_x_2393) ;  /* 0x00000d0000017945 */ /* 0x000fe20003800000 */
[----:B------:R-:W-:Y:S01]  /*10b50*/  @UP1 ULDC UR4, c[0x0][0xbf0] ;  /* 0x0002fc0000041ab9 */ /* 0x000fe20000000800 */
[----:B------:R-:W-:Y:S01]  /*10b60*/  UIMAD.WIDE.U32 UR10, UR18, UR14, UR10 ;  /* 0x0000000e120a72a5 */ /* 0x000fe2000f8e000a */
[----:B------:R-:W-:Y:S01]  /*10b70*/  @P1 SHF.R.U32.HI R5, RZ, UR4, R0 ;  /* 0x00000004ff051c19 */ /* 0x000fe20008011600 */
[----:B------:R-:W-:Y:S01]  /*10b80*/  UPRMT UR8, URZ, 0x654, UR8 ;  /* 0x000006543f087896 */ /* 0x000fe20008000008 */
[----:B------:R-:W-:Y:S01]  /*10b90*/  VIADD R181, R19, 0x20 ;  /* 0x0000002013b57836 */ /* 0x000fe20000000000 */
        /* <DEDUP_REMOVED lines=34> */
[C---:B------:R-:W-:Y:S01]  /*10dc0*/  VIADD R187, R19.reuse, 0x8 ;  /* 0x0000000813bb7836 */ /* 0x040fe20000000000 */
[----:B------:R0:W1:Y:S01]  /*10dd0*/  SHFL.IDX PT, R2, R0, RZ, 0x1c1f ;  /* 0x001c1fff00027589 */ /* 0x00006200000e0000 */
[----:B------:R-:W-:Y:S01]  /*10de0*/  SHF.R.S32.HI R160, RZ, 0x1f, R229 ;  /* 0x0000001fffa07819 */ /* 0x000fe200000114e5 */
[C---:B------:R-:W-:Y:S01]  /*10df0*/  VIADD R166, R19.reuse, 0x58 ;  /* 0x0000005813a67836 */ /* 0x040fe20000000000 */
[----:B------:R-:W-:Y:S01]  /*10e00*/  SHF.R.S32.HI R161, RZ, 0x1f, R230 ;  /* 0x0000001fffa17819 */ /* 0x000fe200000114e6 */
[----:B------:R0:W2:Y:S01]  /*10e10*/  SHFL.IDX PT, R3, R11, RZ, 0x1c1f ;  /* 0x001c1fff0b037589 */ /* 0x0000a200000e0000 */
        /* <DEDUP_REMOVED lines=22> */
[----:B------:R-:W-:Y:S02]  /*10f80*/  SHF.R.S32.HI R183, RZ, 0x1f, R183 ;  /* 0x0000001fffb77819 */ /* 0x000fe400000114b7 */
[----:B------:R-:W-:Y:S02]  /*10f90*/  SHF.R.S32.HI R185, RZ, 0x1f, R185 ;  /* 0x0000001fffb97819 */ /* 0x000fe400000114b9 */
[----:B------:R-:W-:Y:S01]  /*10fa0*/  SHF.R.S32.HI R187, RZ, 0x1f, R187 ;  /* 0x0000001fffbb7819 */ /* 0x000fe200000114bb */
[----:B012---:R-:W-:Y:S06]  /*10fb0*/  @P0 BRA `(.L_x_2394) ;  /* 0x0000000800200947 */ /* 0x007fec0003800000 */
[----:B------:R-:W-:Y:S01]  /*10fc0*/  ULDC UR4, c[0x0][0xac8] ;  /* 0x0002b20000047ab9 */ /* 0x000fe20000000800 */
[----:B------:R-:W-:Y:S01]  /*10fd0*/  ULDC.64 UR8, c[0x0][0x208] ;  /* 0x0000820000087ab9 */ /* 0x000fe20000000a00 */
[----:B------:R-:W-:Y:S01]  /*10fe0*/  ISETP.GE.AND P4, PT, R186, UR4, PT ;  /* 0x00000004ba007c0c */ /* 0x000fe2000bf86270 */
[C---:B------:R-:W-:Y:S01]  /*10ff0*/  VIADD R23, R19.reuse, 0xf8 ;  /* 0x000000f813177836 */ /* 0x040fe20000000000 */
[----:B------:R-:W-:Y:S02]  /*11000*/  ISETP.GE.AND P3, PT, R184, UR4, PT ;  /* 0x00000004b8007c0c */ /* 0x000fe4000bf66270 */
[----:B------:R-:W-:Y:S02]  /*11010*/  ISETP.GE.AND P5, PT, R19, UR4, PT ;  /* 0x0000000413007c0c */ /* 0x000fe4000bfa6270 */
[----:B------:R-:W-:Y:S02]  /*11020*/  ISETP.GE.AND P1, PT, R180, UR4, PT ;  /* 0x00000004b4007c0c */ /* 0x000fe4000bf26270 */
[----:B------:R-:W-:-:S02]  /*11030*/  ISETP.GE.AND P0, PT, R182, UR4, PT ;  /* 0x00000004b6007c0c */ /* 0x000fc4000bf06270 */
[----:B------:R-:W-:-:S03]  /*11040*/  SHF.R.S32.HI R17, RZ, 0x1f, R215 ;  /* 0x0000001fff117819 */ /* 0x000fc600000114d7 */
[-C--:B------:R-:W-:Y:S02]  /*11050*/  @!P4 LEA R4, P2, R186, R2.reuse, 0x2 ;  /* 0x00000002ba04c211 */ /* 0x080fe400078410ff */
[----:B------:R-:W-:Y:S02]  /*11060*/  @!P3 LEA R6, P6, R184, R2, 0x2 ;  /* 0x00000002b806b211 */ /* 0x000fe400078c10ff */
[----:B------:R-:W-:Y:S01]  /*11070*/  @!P5 IMAD.WIDE R8, R19, 0x4, R2 ;  /* 0x000000041308d825 */ /* 0x000fe200078e0202 */
[-C--:B------:R-:W-:Y:S02]  /*11080*/  @!P4 LEA.HI.X R5, R186, R3.reuse, R187, 0x2, P2 ;  /* 0x00000003ba05c211 */ /* 0x080fe400010f14bb */
[----:B------:R-:W-:Y:S02]  /*11090*/  ISETP.GE.AND P2, PT, R178, UR4, PT ;  /* 0x00000004b2007c0c */ /* 0x000fe4000bf46270 */
[----:B------:R-:W-:Y:S01]  /*110a0*/  @!P3 LEA.HI.X R7, R184, R3, R185, 0x2, P6 ;  /* 0x00000003b807b211 */ /* 0x000fe200030f14b9 */
[----:B------:R0:W-:Y:S04]  /*110b0*/  @!P5 ST.E.64 desc[UR8][R8.64], R24 ;  /* 0x000000180800d985 */ /* 0x0001e8000c101b08 */
[----:B------:R1:W-:Y:S01]  /*110c0*/  @!P4 ST.E.64 desc[UR8][R4.64], R28 ;  /* 0x0000001c0400c985 */ /* 0x0003e2000c101b08 */
[----:B------:R-:W-:-:S03]  /*110d0*/  ISETP.GE.AND P4, PT, R174, UR4, PT ;  /* 0x00000004ae007c0c */ /* 0x000fc6000bf86270 */
[----:B------:R2:W-:Y:S01]  /*110e0*/  @!P3 ST.E.64 desc[UR8][R6.64], R32 ;  /* 0x000000200600b985 */ /* 0x0005e2000c101b08 */
[----:B------:R-:W-:Y:S01]  /*110f0*/  ISETP.GE.AND P3, PT, R176, UR4, PT ;  /* 0x00000004b0007c0c */ /* 0x000fe2000bf66270 */
[----:B0-----:R-:W-:Y:S01]  /*11100*/  VIADD R25, R19, 0xe8 ;  /* 0x000000e813197836 */ /* 0x001fe20000000000 */
[-C--:B-1----:R-:W-:Y:S02]  /*11110*/  @!P0 LEA R4, P6, R182, R2.reuse, 0x2 ;  /* 0x00000002b6048211 */ /* 0x082fe400078c10ff */
[-C--:B--2---:R-:W-:Y:S02]  /*11120*/  @!P1 LEA R6, P5, R180, R2.reuse, 0x2 ;  /* 0x00000002b4069211 */ /* 0x084fe400078a10ff */
        /* <DEDUP_REMOVED lines=21> */
[-C--:B0-----:R-:W-:Y:S02]  /*11280*/  @!P0 LEA R4, P4, R170, R2.reuse, 0x2 ;  /* 0x00000002aa048211 */ /* 0x081fe400078810ff */
[----:B-1----:R-:W-:Y:S02]  /*11290*/  @!P1 LEA R6, P5, R168, R2, 0x2 ;  /* 0x00000002a8069211 */ /* 0x002fe400078a10ff */
[-C--:B------:R-:W-:Y:S02]  /*112a0*/  @!P0 LEA.HI.X R5, R170, R3.reuse, R171, 0x2, P4 ;  /* 0x00000003aa058211 */ /* 0x080fe400020f14ab */
[----:B------:R-:W-:Y:S02]  /*112b0*/  ISETP.GE.AND P4, PT, R233, UR4, PT ;  /* 0x00000004e9007c0c */ /* 0x000fe4000bf86270 */
[----:B------:R-:W-:Y:S01]  /*112c0*/  @!P1 LEA.HI.X R7, R168, R3, R169, 0x2, P5 ;  /* 0x00000003a8079211 */ /* 0x000fe200028f14a9 */
[----:B------:R0:W-:Y:S01]  /*112d0*/  @!P0 ST.E.64 desc[UR8][R4.64], R60 ;  /* 0x0000003c04008985 */ /* 0x0001e2000c101b08 */
[----:B------:R-:W-:-:S02]  /*112e0*/  ISETP.GE.AND P5, PT, R232, UR4, PT ;  /* 0x00000004e8007c0c */ /* 0x000fc4000bfa6270 */
[----:B--2---:R-:W-:Y:S01]  /*112f0*/  @!P2 LEA R8, P6, R166, R2, 0x2 ;  /* 0x00000002a608a211 */ /* 0x004fe200078c10ff */
        /* <DEDUP_REMOVED lines=23> */
[----:B--2---:R-:W-:-:S02]  /*11470*/  @!P2 LEA R8, P6, R229, R2, 0x2 ;  /* 0x00000002e508a211 */ /* 0x004fc400078c10ff */
[-C--:B------:R-:W-:Y:S01]  /*11480*/  @!P4 LEA R14, P0, R227, R2.reuse, 0x2 ;  /* 0x00000002e30ec211 */ /* 0x080fe200078010ff */
[----:B------:R1:W-:Y:S01]  /*11490*/  @!P1 ST.E.64 desc[UR8][R6.64], R88 ;  /* 0x0000005806009985 */ /* 0x0003e2000c101b08 */
[-C--:B------:R-:W-:Y:S02]  /*114a0*/  @!P2 LEA.HI.X R9, R229, R3.reuse, R160, 0x2, P6 ;  /* 0x00000003e509a211 */ /* 0x080fe400030f14a0 */
[C---:B------:R-:W-:Y:S02]  /*114b0*/  @!P5 LEA R12, P1, R228.reuse, R2, 0x2 ;  /* 0x00000002e40cd211 */ /* 0x040fe400078210ff */
[-C--:B------:R-:W-:Y:S01]  /*114c0*/  @!P4 LEA.HI.X R15, R227, R3.reuse, R158, 0x2, P0 ;  /* 0x00000003e30fc211 */ /* 0x080fe200000f149e */
[----:B------:R2:W-:Y:S01]  /*114d0*/  @!P2 ST.E.64 desc[UR8][R8.64], R92 ;  /* 0x0000005c0800a985 */ /* 0x0005e2000c101b08 */
[----:B------:R-:W-:Y:S02]  /*114e0*/  ISETP.GE.AND P2, PT, R225, UR4, PT ;  /* 0x00000004e1007c0c */ /* 0x000fe4000bf46270 */
[----:B------:R-:W-:-:S02]  /*114f0*/  @!P5 LEA.HI.X R13, R228, R3, R159, 0x2, P1 ;  /* 0x00000003e40dd211 */ /* 0x000fc400008f149f */
[-C--:B------:R-:W-:Y:S02]  /*11500*/  @!P3 LEA R20, P6, R226, R2.reuse, 0x2 ;  /* 0x00000002e214b211 */ /* 0x080fe400078c10ff */
[----:B------:R-:W-:Y:S01]  /*11510*/  ISETP.GE.AND P1, PT, R224, UR4, PT ;  /* 0x00000004e0007c0c */ /* 0x000fe2000bf26270 */
[----:B------:R-:W-:Y:S01]  /*11520*/  @!P5 ST.E.64 desc[UR8][R12.64], R96 ;  /* 0x000000600c00d985 */ /* 0x000fe2000c101b08 */
[----:B------:R-:W-:Y:S02]  /*11530*/  @!P3 LEA.HI.X R21, R226, R3, R157, 0x2, P6 ;  /* 0x00000003e215b211 */ /* 0x000fe400030f149d */
[----:B------:R-:W-:Y:S01]  /*11540*/  ISETP.GE.AND P0, PT, R223, UR4, PT ;  /* 0x00000004df007c0c */ /* 0x000fe2000bf06270 */
[----:B------:R3:W-:Y:S01]  /*11550*/  @!P4 ST.E.64 desc[UR8][R14.64], R100 ;  /* 0x000000640e00c985 */ /* 0x0007e2000c101b08 */
[----:B------:R-:W-:Y:S02]  /*11560*/  ISETP.GE.AND P4, PT, R221, UR4, PT ;  /* 0x00000004dd007c0c */ /* 0x000fe4000bf86270 */
[----:B0-----:R-:W-:Y:S01]  /*11570*/  @!P2 LEA R4, P6, R225, R2, 0x2 ;  /* 0x00000002e104a211 */ /* 0x001fe200078c10ff */
[----:B------:R0:W-:Y:S01]  /*11580*/  @!P3 ST.E.64 desc[UR8][R20.64], R104 ;  /* 0x000000681400b985 */ /* 0x0001e2000c101b08 */
[----:B------:R-:W-:-:S02]  /*11590*/  ISETP.GE.AND P3, PT, R222, UR4, PT ;  /* 0x00000004de007c0c */ /* 0x000fc4000bf66270 */
[----:B------:R-:W-:Y:S02]  /*115a0*/  @!P2 LEA.HI.X R5, R225, R3, R156, 0x2, P6 ;  /* 0x00000003e105a211 */ /* 0x000fe400030f149c */
[----:B-1----:R-:W-:-:S03]  /*115b0*/  @!P1 LEA R6, P5, R224, R2, 0x2 ;  /* 0x00000002e0069211 */ /* 0x002fc600078a10ff */
[CC--:B--2---:R-:W-:Y:S01]  /*115c0*/  @!P0 LEA R8, P6, R223.reuse, R2.reuse, 0x2 ;  /* 0x00000002df088211 */ /* 0x0c4fe200078c10ff */
[----:B------:R1:W-:Y:S01]  /*115d0*/  @!P2 ST.E.64 desc[UR8][R4.64], R108 ;  /* 0x0000006c0400a985 */ /* 0x0003e2000c101b08 */
[-C--:B------:R-:W-:Y:S02]  /*115e0*/  @!P1 LEA.HI.X R7, R224, R3.reuse, R155, 0x2, P5 ;  /* 0x00000003e0079211 */ /* 0x080fe400028f149b */
[-C--:B------:R-:W-:Y:S02]  /*115f0*/  @!P0 LEA.HI.X R9, R223, R3.reuse, R154, 0x2, P6 ;  /* 0x00000003df098211 */ /* 0x080fe400030f149a */
[-C--:B---3--:R-:W-:Y:S01]  /*11600*/  @!P4 LEA R14, P5, R221, R2.reuse, 0x2 ;  /* 0x00000002dd0ec211 */ /* 0x088fe200078a10ff */
[----:B------:R2:W-:Y:S01]  /*11610*/  @!P1 ST.E.64 desc[UR8][R6.64], R112 ;  /* 0x0000007006009985 */ /* 0x0005e2000c101b08 */
[----:B------:R-:W-:Y:S01]  /*11620*/  @!P3 LEA R12, P1, R222, R2, 0x2 ;  /* 0x00000002de0cb211 */ /* 0x000fe200078210ff */
[----:B0-----:R-:W-:Y:S01]  /*11630*/  VIADD R21, R19, 0xf0 ;  /* 0x000000f013157836 */ /* 0x001fe20000000000 */
[----:B------:R-:W-:Y:S01]  /*11640*/  ISETP.GE.AND P2, PT, R220, UR4, PT ;  /* 0x00000004dc007c0c */ /* 0x000fe2000bf46270 */
[----:B------:R0:W-:Y:S01]  /*11650*/  @!P0 ST.E.64 desc[UR8][R8.64], R116 ;  /* 0x0000007408008985 */ /* 0x0001e2000c101b08 */
[----:B------:R-:W-:-:S02]  /*11660*/  @!P3 LEA.HI.X R13, R222, R3, R153, 0x2, P1 ;  /* 0x00000003de0db211 */ /* 0x000fc400008f1499 */
[----:B------:R-:W-:Y:S02]  /*11670*/  ISETP.GE.AND P1, PT, R219, UR4, PT ;  /* 0x00000004db007c0c */ /* 0x000fe4000bf26270 */
[----:B------:R-:W-:Y:S01]  /*11680*/  @!P4 LEA.HI.X R15, R221, R3, R152, 0x2, P5 ;  /* 0x00000003dd0fc211 */ /* 0x000fe200028f1498 */
[----:B------:R3:W-:Y:S01]  /*11690*/  @!P3 ST.E.64 desc[UR8][R12.64], R120 ;  /* 0x000000780c00b985 */ /* 0x0007e2000c101b08 */
[----:B------:R-:W-:Y:S02]  /*116a0*/  ISETP.GE.AND P0, PT, R215, UR4, PT ;  /* 0x00000004d7007c0c */ /* 0x000fe4000bf06270 */
[----:B------:R-:W-:Y:S01]  /*116b0*/  ISETP.GE.AND P3, PT, R21, UR4, PT ;  /* 0x0000000415007c0c */ /* 0x000fe2000bf66270 */
[----:B------:R4:W-:Y:S01]  /*116c0*/  @!P4 ST.E.64 desc[UR8][R14.64], R124 ;  /* 0x0000007c0e00c985 */ /* 0x0009e2000c101b08 */
[----:B------:R-:W-:Y:S02]  /*116d0*/  ISETP.GE.AND P4, PT, R25, UR4, PT ;  /* 0x0000000419007c0c */ /* 0x000fe4000bf86270 */
[----:B-1----:R-:W-:-:S03]  /*116e0*/  @!P2 LEA R4, P5, R220, R2, 0x2 ;  /* 0x00000002dc04a211 */ /* 0x002fc600078a10ff */
[-C--:B--2---:R-:W-:Y:S02]  /*116f0*/  @!P1 LEA R6, P6, R219, R2.reuse, 0x2 ;  /* 0x00000002db069211 */ /* 0x084fe400078c10ff */
[-C--:B------:R-:W-:Y:S02]  /*11700*/  @!P2 LEA.HI.X R5, R220, R3.reuse, R22, 0x2, P5 ;  /* 0x00000003dc05a211 */ /* 0x080fe400028f1416 */
[----:B0-----:R-:W-:Y:S02]  /*11710*/  @!P0 LEA R8, P5, R215, R2, 0x2 ;  /* 0x00000002d7088211 */ /* 0x001fe400078a10ff */
[-C--:B------:R-:W-:Y:S01]  /*11720*/  @!P1 LEA.HI.X R7, R219, R3.reuse, R18, 0x2, P6 ;  /* 0x00000003db079211 */ /* 0x080fe200030f1412 */
[----:B------:R0:W-:Y:S01]  /*11730*/  @!P2 ST.E.64 desc[UR8][R4.64], R128 ;  /* 0x000000800400a985 */ /* 0x0001e2000c101b08 */
[----:B------:R-:W-:Y:S02]  /*11740*/  ISETP.GE.AND P6, PT, R23, UR4, PT ;  /* 0x0000000417007c0c */ /* 0x000fe4000bfc6270 */
[----:B------:R-:W-:Y:S01]  /*11750*/  @!P0 LEA.HI.X R9, R215, R3, R17, 0x2, P5 ;  /* 0x00000003d7098211 */ /* 0x000fe200028f1411 */
[----:B------:R0:W-:Y:S01]  /*11760*/  @!P1 ST.E.64 desc[UR8][R6.64], R132 ;  /* 0x0000008406009985 */ /* 0x0001e2000c101b08 */
[----:B---3--:R-:W-:-:S02]  /*11770*/  SHF.R.S32.HI R13, RZ, 0x1f, R25 ;  /* 0x0000001fff0d7819 */ /* 0x008fc40000011419 */
[CC--:B------:R-:W-:Y:S01]  /*11780*/  @!P4 LEA R12, P5, R25.reuse, R2.reuse, 0x2 ;  /* 0x00000002190cc211 */ /* 0x0c0fe200078a10ff */
[----:B------:R0:W-:Y:S01]  /*11790*/  @!P0 ST.E.64 desc[UR8][R8.64], R136 ;  /* 0x0000008808008985 */ /* 0x0001e2000c101b08 */
[----:B----4-:R-:W-:Y:S02]  /*117a0*/  SHF.R.S32.HI R15, RZ, 0x1f, R21 ;  /* 0x0000001fff0f7819 */ /* 0x010fe40000011415 */
        /* <DEDUP_REMOVED lines=9> */
.L_x_2394:
[----:B------:R-:W-:Y:S05]  /*11840*/  BSYNC B1 ;  /* 0x0000000000017941 */ /* 0x000fea0003800000 */
.L_x_2393:
[----:B------:R-:W-:Y:S01]  /*11850*/  ISETP.GE.AND P0, PT, R10, UR12, PT ;  /* 0x0000000c0a007c0c */ /* 0x000fe2000bf06270 */
[----:B0-----:R0:W1:Y:S04]  /*11860*/  SHFL.IDX PT, R3, R11, 0x1, 0x1c1f ;  /* 0x003c1f000b037f89 */ /* 0x00106800000e0000 */
        /* <DEDUP_REMOVED lines=11> */
[----:B------:R-:W-:-:S03]  /*11920*/  SHF.R.S32.HI R0, RZ, 0x1f, R21 ;  /* 0x0000001fff007819 */ /* 0x000fc60000011415 */
[CC--:B--2---:R-:W-:Y:S02]  /*11930*/  @!P5 LEA R6, P3, R186.reuse, R2.reuse, 0x2 ;  /* 0x00000002ba06d211 */ /* 0x0c4fe400078610ff */
[----:B-1----:R-:W-:Y:S02]  /*11940*/  @!P4 IMAD.WIDE R4, R19, 0x4, R2 ;  /* 0x000000041304c825 */ /* 0x002fe400078e0202 */
[-C--:B------:R-:W-:Y:S02]  /*11950*/  @!P5 LEA.HI.X R7, R186, R3.reuse, R187, 0x2, P3 ;  /* 0x00000003ba07d211 */ /* 0x080fe400018f14bb */
[-C--:B------:R-:W-:Y:S01]  /*11960*/  @!P2 LEA R8, P6, R184, R2.reuse, 0x2 ;  /* 0x00000002b808a211 */ /* 0x080fe200078c10ff */
[----:B------:R0:W-:Y:S01]  /*11970*/  @!P4 ST.E.64 desc[UR8][R4.64], R26 ;  /* 0x0000001a0400c985 */ /* 0x0001e2000c101b08 */
[----:B------:R-:W-:Y:S02]  /*11980*/  ISETP.GE.AND P3, PT, R178, UR4, PT ;  /* 0x00000004b2007c0c */ /* 0x000fe4000bf66270 */
[----:B------:R-:W-:Y:S01]  /*11990*/  @!P2 LEA.HI.X R9, R184, R3, R185, 0x2, P6 ;  /* 0x00000003b809a211 */ /* 0x000fe200030f14b9 */
[----:B------:R1:W-:Y:S01]  /*119a0*/  @!P5 ST.E.64 desc[UR8][R6.64], R30 ;  /* 0x0000001e0600d985 */ /* 0x0003e2000c101b08 */
[----:B------:R-:W-:-:S02]  /*119b0*/  @!P1 LEA R10, P5, R182, R2, 0x2 ;  /* 0x00000002b60a9211 */ /* 0x000fc400078a10ff */
[----:B------:R-:W-:Y:S01]  /*119c0*/  ISETP.GE.AND P4, PT, R176, UR4, PT ;  /* 0x00000004b0007c0c */ /* 0x000fe2000bf86270 */
[----:B------:R2:W-:Y:S01]  /*119d0*/  @!P2 ST.E.64 desc[UR8][R8.64], R34 ;  /* 0x000000220800a985 */ /* 0x0005e2000c101b08 */
[-C--:B------:R-:W-:Y:S02]  /*119e0*/  @!P0 LEA R12, P6, R180, R2.reuse, 0x2 ;  /* 0x00000002b40c8211 */ /* 0x080fe400078c10ff */
[-C--:B------:R-:W-:Y:S02]  /*119f0*/  @!P1 LEA.HI.X R11, R182, R3.reuse, R183, 0x2, P5 ;  /* 0x00000003b60b9211 */ /* 0x080fe400028f14b7 */
[----:B------:R-:W-:Y:S02]  /*11a00*/  ISETP.GE.AND P5, PT, R174, UR4, PT ;  /* 0x00000004ae007c0c */ /* 0x000fe4000bfa6270 */
[----:B------:R-:W-:Y:S01]  /*11a10*/  @!P0 LEA.HI.X R13, R180, R3, R181, 0x2, P6 ;  /* 0x00000003b40d8211 */ /* 0x000fe200030f14b5 */
[----:B------:R3:W-:Y:S01]  /*11a20*/  @!P1 ST.E.64 desc[UR8][R10.64], R38 ;  /* 0x000000260a009985 */ /* 0x0007e2000c101b08 */
[----:B0-----:R-:W-:-:S02]  /*11a30*/  @!P3 LEA R4, P6, R178, R2, 0x2 ;  /* 0x00000002b204b211 */ /* 0x001fc400078c10ff */
[----:B------:R-:W-:Y:S01]  /*11a40*/  ISETP.GE.AND P1, PT, R170, UR4, PT ;  /* 0x00000004aa007c0c */ /* 0x000fe2000bf26270 */
[----:B------:R0:W-:Y:S01]  /*11a50*/  @!P0 ST.E.64 desc[UR8][R12.64], R42 ;  /* 0x0000002a0c008985 */ /* 0x0001e2000c101b08 */
[----:B------:R-:W-:Y:S02]  /*11a60*/  ISETP.GE.AND P0, PT, R172, UR4, PT ;  /* 0x00000004ac007c0c */ /* 0x000fe4000bf06270 */
[-C--:B-1----:R-:W-:Y:S02]  /*11a70*/  @!P4 LEA R6, P2, R176, R2.reuse, 0x2 ;  /* 0x00000002b006c211 */ /* 0x082fe400078410ff */
[-C--:B------:R-:W-:Y:S02]  /*11a80*/  @!P3 LEA.HI.X R5, R178, R3.reuse, R179, 0x2, P6 ;  /* 0x00000003b205b211 */ /* 0x080fe400030f14b3 */
[----:B------:R-:W-:Y:S02]  /*11a90*/  @!P5 LEA R14, P6, R174, R2, 0x2 ;  /* 0x00000002ae0ed211 */ /* 0x000fe400078c10ff */
[----:B------:R-:W-:Y:S01]  /*11aa0*/  @!P4 LEA.HI.X R7, R176, R3, R177, 0x2, P2 ;  /* 0x00000003b007c211 */ /* 0x000fe200010f14b1 */
[----:B------:R1:W-:Y:S01]  /*11ab0*/  @!P3 ST.E.64 desc[UR8][R4.64], R46 ;  /* 0x0000002e0400b985 */ /* 0x0003e2000c101b08 */
[----:B------:R-:W-:-:S02]  /*11ac0*/  ISETP.GE.AND P2, PT, R168, UR4, PT ;  /* 0x00000004a8007c0c */ /* 0x000fc4000bf46270 */
[-C--:B------:R-:W-:Y:S01]  /*11ad0*/  @!P5 LEA.HI.X R15, R174, R3.reuse, R175, 0x2, P6 ;  /* 0x00000003ae0fd211 */ /* 0x080fe200030f14af */
[----:B------:R4:W-:Y:S01]  /*11ae0*/  @!P4 ST.E.64 desc[UR8][R6.64], R50 ;  /* 0x000000320600c985 */ /* 0x0009e2000c101b08 */
[-C--:B--2---:R-:W-:Y:S02]  /*11af0*/  @!P0 LEA R8, P4, R172, R2.reuse, 0x2 ;  /* 0x00000002ac088211 */ /* 0x084fe400078810ff */
[----:B------:R-:W-:Y:S01]  /*11b00*/  ISETP.GE.AND P3, PT, R166, UR4, PT ;  /* 0x00000004a6007c0c */ /* 0x000fe2000bf66270 */
[----:B------:R2:W-:Y:S01]  /*11b10*/  @!P5 ST.E.64 desc[UR8][R14.64], R54 ;  /* 0x000000360e00d985 */ /* 0x0005e2000c101b08 */
[----:B---3--:R-:W-:Y:S02]  /*11b20*/  @!P1 LEA R10, P5, R170, R2, 0x2 ;  /* 0x00000002aa0a9211 */ /* 0x008fe400078a10ff */
[----:B------:R-:W-:Y:S02]  /*11b30*/  @!P0 LEA.HI.X R9, R172, R3, R173, 0x2, P4 ;  /* 0x00000003ac098211 */ /* 0x000fe400020f14ad */
[----:B------:R-:W-:-:S02]  /*11b40*/  ISETP.GE.AND P4, PT, R234, UR4, PT ;  /* 0x00000004ea007c0c */ /* 0x000fc4000bf86270 */
[-C--:B------:R-:W-:Y:S01]  /*11b50*/  @!P1 LEA.HI.X R11, R170, R3.reuse, R171, 0x2, P5 ;  /* 0x00000003aa0b9211 */ /* 0x080fe200028f14ab */
[----:B------:R-:W-:Y:S01]  /*11b60*/  @!P0 ST.E.64 desc[UR8][R8.64], R58 ;  /* 0x0000003a08008985 */ /* 0x000fe2000c101b08 */
[----:B------:R-:W-:Y:S02]  /*11b70*/  ISETP.GE.AND P5, PT, R233, UR4, PT ;  /* 0x00000004e9007c0c */ /* 0x000fe4000bfa6270 */
[CC--:B0-----:R-:W-:Y:S01]  /*11b80*/  @!P2 LEA R12, P6, R168.reuse, R2.reuse, 0x2 ;  /* 0x00000002a80ca211 */ /* 0x0c1fe200078c10ff */
[----:B------:R0:W-:Y:S01]  /*11b90*/  @!P1 ST.E.64 desc[UR8][R10.64], R62 ;  /* 0x0000003e0a009985 */ /* 0x0001e2000c101b08 */
[----:B------:R-:W-:Y:S02]  /*11ba0*/  ISETP.GE.AND P1, PT, R231, UR4, PT ;  /* 0x00000004e7007c0c */ /* 0x000fe4000bf26270 */
[----:B------:R-:W-:Y:S02]  /*11bb0*/  @!P2 LEA.HI.X R13, R168, R3, R169, 0x2, P6 ;  /* 0x00000003a80da211 */ /* 0x000fe400030f14a9 */
[----:B-1----:R-:W-:-:S02]  /*11bc0*/  @!P3 LEA R4, P6, R166, R2, 0x2 ;  /* 0x00000002a604b211 */ /* 0x002fc400078c10ff */
[-C--:B----4-:R-:W-:Y:S01]  /*11bd0*/  @!P4 LEA R6, P0, R234, R2.reuse, 0x2 ;  /* 0x00000002ea06c211 */ /* 0x090fe200078010ff */
[----:B------:R1:W-:Y:S01]  /*11be0*/  @!P2 ST.E.64 desc[UR8][R12.64], R66 ;  /* 0x000000420c00a985 */ /* 0x0003e2000c101b08 */
[----:B------:R-:W-:Y:S02]  /*11bf0*/  ISETP.GE.AND P2, PT, R232, UR4, PT ;  /* 0x00000004e8007c0c */ /* 0x000fe4000bf46270 */
        /* <DEDUP_REMOVED lines=8> */
[----:B------:R-:W-:Y:S01]  /*11c80*/  @!P2 LEA R8, P6, R232, R2, 0x2 ;  /* 0x00000002e808a211 */ /* 0x000fe200078c10ff */
[----:B------:R0:W-:Y:S01]  /*11c90*/  @!P5 ST.E.64 desc[UR8][R14.64], R78 ;  /* 0x0000004e0e00d985 */ /* 0x0001e2000c101b08 */
[----:B------:R-:W-:Y:S02]  /*11ca0*/  ISETP.GE.AND P5, PT, R229, UR4, PT ;  /* 0x00000004e5007c0c */ /* 0x000fe4000bfa6270 */
[----:B------:R-:W-:Y:S02]  /*11cb0*/  ISETP.GE.AND P4, PT, R228, UR4, PT ;  /* 0x00000004e4007c0c */ /* 0x000fe4000bf86270 */
[----:B------:R-:W-:-:S02]  /*11cc0*/  @!P2 LEA.HI.X R9, R232, R3, R163, 0x2, P6 ;  /* 0x00000003e809a211 */ /* 0x000fc400030f14a3 */
[CC--:B-1----:R-:W-:Y:S02]  /*11cd0*/  @!P0 LEA R12, P6, R230.reuse, R2.reuse, 0x2 ;  /* 0x00000002e60c8211 */ /* 0x0c2fe400078c10ff */
[-C--:B------:R-:W-:Y:S01]  /*11ce0*/  @!P1 LEA.HI.X R11, R231, R3.reuse, R162, 0x2, P3 ;  /* 0x00000003e70b9211 */ /* 0x080fe200018f14a2 */
[----:B------:R1:W-:Y:S01]  /*11cf0*/  @!P2 ST.E.64 desc[UR8][R8.64], R82 ;  /* 0x000000520800a985 */ /* 0x0003e2000c101b08 */
[----:B------:R-:W-:Y:S02]  /*11d00*/  ISETP.GE.AND P3, PT, R227, UR4, PT ;  /* 0x00000004e3007c0c */ /* 0x000fe4000bf66270 */
[----:B------:R-:W-:Y:S01]  /*11d10*/  @!P0 LEA.HI.X R13, R230, R3, R161, 0x2, P6 ;  /* 0x00000003e60d8211 */ /* 0x000fe200030f14a1 */
[----:B------:R4:W-:Y:S01]  /*11d20*/  @!P1 ST.E.64 desc[UR8][R10.64], R86 ;  /* 0x000000560a009985 */ /* 0x0009e2000c101b08 */
[-C--:B--2---:R-:W-:Y:S02]  /*11d30*/  @!P5 LEA R4, P2, R229, R2.reuse, 0x2 ;  /* 0x00000002e504d211 */ /* 0x084fe400078410ff */
[----:B---3--:R-:W-:Y:S01]  /*11d40*/  @!P4 LEA R6, P1, R228, R2, 0x2 ;  /* 0x00000002e406c211 */ /* 0x008fe200078210ff */
[----:B------:R2:W-:Y:S01]  /*11d50*/  @!P0 ST.E.64 desc[UR8][R12.64], R90 ;  /* 0x0000005a0c008985 */ /* 0x0005e2000c101b08 */
[----:B------:R-:W-:-:S02]  /*11d60*/  ISETP.GE.AND P0, PT, R226, UR4, PT ;  /* 0x00000004e2007c0c */ /* 0x000fc4000bf06270 */
[-C--:B------:R-:W-:Y:S02]  /*11d70*/  @!P5 LEA.HI.X R5, R229, R3.reuse, R160, 0x2, P2 ;  /* 0x00000003e505d211 */ /* 0x080fe400010f14a0 */
[----:B------:R-:W-:Y:S02]  /*11d80*/  ISETP.GE.AND P2, PT, R225, UR4, PT ;  /* 0x00000004e1007c0c */ /* 0x000fe4000bf46270 */
[-C--:B------:R-:W-:Y:S01]  /*11d90*/  @!P4 LEA.HI.X R7, R228, R3.reuse, R159, 0x2, P1 ;  /* 0x00000003e407c211 */ /* 0x080fe200008f149f */
[----:B------:R3:W-:Y:S01]  /*11da0*/  @!P5 ST.E.64 desc[UR8][R4.64], R94 ;  /* 0x0000005e0400d985 */ /* 0x0007e2000c101b08 */
[C---:B0-----:R-:W-:Y:S02]  /*11db0*/  @!P3 LEA R14, P6, R227.reuse, R2, 0x2 ;  /* 0x00000002e30eb211 */ /* 0x041fe400078c10ff */
[----:B------:R-:W-:Y:S01]  /*11dc0*/  ISETP.GE.AND P1, PT, R224, UR4, PT ;  /* 0x00000004e0007c0c */ /* 0x000fe2000bf26270 */
[----:B------:R0:W-:Y:S01]  /*11dd0*/  @!P4 ST.E.64 desc[UR8][R6.64], R98 ;  /* 0x000000620600c985 */ /* 0x0001e2000c101b08 */
[----:B------:R-:W-:-:S02]  /*11de0*/  @!P3 LEA.HI.X R15, R227, R3, R158, 0x2, P6 ;  /* 0x00000003e30fb211 */ /* 0x000fc400030f149e */
[----:B------:R-:W-:Y:S02]  /*11df0*/  ISETP.GE.AND P4, PT, R223, UR4, PT ;  /* 0x00000004df007c0c */ /* 0x000fe4000bf86270 */
[-C--:B-1----:R-:W-:Y:S01]  /*11e00*/  @!P0 LEA R8, P6, R226, R2.reuse, 0x2 ;  /* 0x00000002e2088211 */ /* 0x082fe200078c10ff */
[----:B------:R1:W-:Y:S01]  /*11e10*/  @!P3 ST.E.64 desc[UR8][R14.64], R102 ;  /* 0x000000660e00b985 */ /* 0x0003e2000c101b08 */
[C---:B----4-:R-:W-:Y:S02]  /*11e20*/  @!P2 LEA R10, P3, R225.reuse, R2, 0x2 ;  /* 0x00000002e10aa211 */ /* 0x050fe400078610ff */
[----:B------:R-:W-:Y:S02]  /*11e30*/  ISETP.GE.AND P5, PT, R222, UR4, PT ;  /* 0x00000004de007c0c */ /* 0x000fe4000bfa6270 */
[-C--:B------:R-:W-:Y:S02]  /*11e40*/  @!P0 LEA.HI.X R9, R226, R3.reuse, R157, 0x2, P6 ;  /* 0x00000003e2098211 */ /* 0x080fe400030f149d */
[----:B------:R-:W-:-:S02]  /*11e50*/  @!P2 LEA.HI.X R11, R225, R3, R156, 0x2, P3 ;  /* 0x00000003e10ba211 */ /* 0x000fc400018f149c */
[----:B------:R-:W-:Y:S01]  /*11e60*/  ISETP.GE.AND P3, PT, R221, UR4, PT ;  /* 0x00000004dd007c0c */ /* 0x000fe2000bf66270 */
[----:B------:R4:W-:Y:S01]  /*11e70*/  @!P0 ST.E.64 desc[UR8][R8.64], R106 ;  /* 0x0000006a08008985 */ /* 0x0009e2000c101b08 */
[CC--:B--2---:R-:W-:Y:S02]  /*11e80*/  @!P1 LEA R12, P6, R224.reuse, R2.reuse, 0x2 ;  /* 0x00000002e00c9211 */ /* 0x0c4fe400078c10ff */
[CC--:B---3--:R-:W-:Y:S01]  /*11e90*/  @!P4 LEA R4, P0, R223.reuse, R2.reuse, 0x2 ;  /* 0x00000002df04c211 */ /* 0x0c8fe200078010ff */
[----:B------:R-:W-:Y:S01]  /*11ea0*/  @!P2 ST.E.64 desc[UR8][R10.64], R110 ;  /* 0x0000006e0a00a985 */ /* 0x000fe2000c101b08 */
[-C--:B------:R-:W-:Y:S02]  /*11eb0*/  @!P1 LEA.HI.X R13, R224, R3.reuse, R155, 0x2, P6 ;  /* 0x00000003e00d9211 */ /* 0x080fe400030f149b */
[----:B------:R-:W-:Y:S02]  /*11ec0*/  @!P4 LEA.HI.X R5, R223, R3, R154, 0x2, P0 ;  /* 0x00000003df05c211 */ /* 0x000fe400000f149a */
[----:B------:R-:W-:Y:S01]  /*11ed0*/  ISETP.GE.AND P0, PT, R220, UR4, PT ;  /* 0x00000004dc007c0c */ /* 0x000fe2000bf06270 */
[----:B------:R-:W-:Y:S01]  /*11ee0*/  @!P1 ST.E.64 desc[UR8][R12.64], R114 ;  /* 0x000000720c009985 */ /* 0x000fe2000c101b08 */
[----:B0-----:R-:W-:-:S02]  /*11ef0*/  @!P5 LEA R6, P6, R222, R2, 0x2 ;  /* 0x00000002de06d211 */ /* 0x001fc400078c10ff */
[----:B-1----:R-:W-:Y:S01]  /*11f00*/  @!P3 LEA R14, P2, R221, R2, 0x2 ;  /* 0x00000002dd0eb211 */ /* 0x002fe200078410ff */
[----:B------:R0:W-:Y:S01]  /*11f10*/  @!P4 ST.E.64 desc[UR8][R4.64], R118 ;  /* 0x000000760400c985 */ /* 0x0001e2000c101b08 */
[-C--:B------:R-:W-:Y:S02]  /*11f20*/  @!P5 LEA.HI.X R7, R222, R3.reuse, R153, 0x2, P6 ;  /* 0x00000003de07d211 */ /* 0x080fe400030f1499 */
[----:B------:R-:W-:Y:S02]  /*11f30*/  ISETP.GE.AND P4, PT, R219, UR4, PT ;  /* 0x00000004db007c0c */ /* 0x000fe4000bf86270 */
[----:B------:R-:W-:Y:S01]  /*11f40*/  ISETP.GE.AND P1, PT, R21, UR4, PT ;  /* 0x0000000415007c0c */ /* 0x000fe2000bf26270 */
[----:B------:R-:W-:Y:S01]  /*11f50*/  @!P5 ST.E.64 desc[UR8][R6.64], R122 ;  /* 0x0000007a0600d985 */ /* 0x000fe2000c101b08 */
[----:B------:R-:W-:Y:S02]  /*11f60*/  @!P3 LEA.HI.X R15, R221, R3, R152, 0x2, P2 ;  /* 0x00000003dd0fb211 */ /* 0x000fe400010f1498 */
[----:B------:R-:W-:-:S02]  /*11f70*/  ISETP.GE.AND P2, PT, R17, UR4, PT ;  /* 0x0000000411007c0c */ /* 0x000fc4000bf46270 */
[----:B------:R-:W-:Y:S01]  /*11f80*/  ISETP.GE.AND P5, PT, R215, UR4, PT ;  /* 0x00000004d7007c0c */ /* 0x000fe2000bfa6270 */
[----:B------:R1:W-:Y:S01]  /*11f90*/  @!P3 ST.E.64 desc[UR8][R14.64], R126 ;  /* 0x0000007e0e00b985 */ /* 0x0003e2000c101b08 */
[----:B----4-:R-:W-:-:S04]  /*11fa0*/  @!P0 LEA R8, P6, R220, R2, 0x2 ;  /* 0x00000002dc088211 */ /* 0x010fc800078c10ff */
[-C--:B------:R-:W-:Y:S02]  /*11fb0*/  @!P0 LEA.HI.X R9, R220, R3.reuse, R22, 0x2, P6 ;  /* 0x00000003dc098211 */ /* 0x080fe400030f1416 */
[-C--:B0-----:R-:W-:Y:S02]  /*11fc0*/  @!P4 LEA R4, P6, R219, R2.reuse, 0x2 ;  /* 0x00000002db04c211 */ /* 0x081fe400078c10ff */
[-C--:B------:R-:W-:Y:S01]  /*11fd0*/  @!P1 LEA R10, P3, R21, R2.reuse, 0x2 ;  /* 0x00000002150a9211 */ /* 0x080fe200078610ff */
[----:B------:R0:W-:Y:S01]  /*11fe0*/  @!P0 ST.E.64 desc[UR8][R8.64], R130 ;  /* 0x0000008208008985 */ /* 0x0001e2000c101b08 */
[-C--:B------:R-:W-:Y:S02]  /*11ff0*/  @!P4 LEA.HI.X R5, R219, R3.reuse, R18, 0x2, P6 ;  /* 0x00000003db05c211 */ /* 0x080fe400030f1412 */
[----:B------:R-:W-:Y:S01]  /*12000*/  @!P1 LEA.HI.X R11, R21, R3, R0, 0x2, P3 ;  /* 0x00000003150b9211 */ /* 0x000fe200018f1400 */
[----:B-1----:R-:W-:Y:S01]  /*12010*/  VIADD R15, R19, 0xf8 ;  /* 0x000000f8130f7836 */ /* 0x002fe20000000000 */
[----:B------:R-:W-:Y:S01]  /*12020*/  SHF.R.S32.HI R7, RZ, 0x1f, R17 ;  /* 0x0000001fff077819 */ /* 0x000fe20000011411 */
[----:B------:R0:W-:Y:S01]  /*12030*/  @!P4 ST.E.64 desc[UR8][R4.64], R134 ;  /* 0x000000860400c985 */ /* 0x0001e2000c101b08 */
[----:B------:R-:W-:-:S02]  /*12040*/  @!P2 LEA R12, P6, R17, R2, 0x2 ;  /* 0x00000002110ca211 */ /* 0x000fc400078c10ff */
[----:B------:R-:W-:Y:S02]  /*12050*/  ISETP.GE.AND P0, PT, R15, UR4, PT ;  /* 0x000000040f007c0c */ /* 0x000fe4000bf06270 */
[----:B------:R-:W-:Y:S02]  /*12060*/  SHF.R.S32.HI R0, RZ, 0x1f, R215 ;  /* 0x0000001fff007819 */ /* 0x000fe400000114d7 */
[----:B------:R-:W-:Y:S02]  /*12070*/  @!P5 LEA R6, P3, R215, R2, 0x2 ;  /* 0x00000002d706d211 */ /* 0x000fe400078610ff */
[-C--:B------:R-:W-:Y:S02]  /*12080*/  @!P2 LEA.HI.X R13, R17, R3.reuse, R7, 0x2, P6 ;  /* 0x00000003110da211 */ /* 0x080fe400030f1407 */
[----:B------:R-:W-:-:S05]  /*12090*/  @!P5 LEA.HI.X R7, R215, R3, R0, 0x2, P3 ;  /* 0x00000003d707d211 */ /* 0x000fca00018f1400 */
[----:B------:R0:W-:Y:S04]  /*120a0*/  @!P5 ST.E.64 desc[UR8][R6.64], R138 ;  /* 0x0000008a0600d985 */ /* 0x0001e8000c101b08 */
[----:B------:R0:W-:Y:S04]  /*120b0*/  @!P1 ST.E.64 desc[UR8][R10.64], R142 ;  /* 0x0000008e0a009985 */ /* 0x0001e8000c101b08 */
[----:B------:R0:W-:Y:S01]  /*120c0*/  @!P2 ST.E.64 desc[UR8][R12.64], R146 ;  /* 0x000000920c00a985 */ /* 0x0001e2000c101b08 */
[----:B------:R-:W-:Y:S05]  /*120d0*/  @P0 BRA `(.L_x_2392) ;  /* 0x0000001000380947 */ /* 0x000fea0003800000 */
[----:B------:R-:W-:Y:S01]  /*120e0*/  LEA R2, P0, R15, R2, 0x2 ;  /* 0x000000020f027211 */ /* 0x000fe200078010ff */
[----:B------:R-:W-:Y:S01]  /*120f0*/  ULDC.64 UR8, c[0x0][0x208] ;  /* 0x0000820000087ab9 */ /* 0x000fe20000000a00 */
[----:B------:R-:W-:-:S04]  /*12100*/  SHF.R.S32.HI R0, RZ, 0x1f, R15 ;  /* 0x0000001fff007819 */ /* 0x000fc8000001140f */
[----:B------:R-:W-:-:S05]  /*12110*/  LEA.HI.X R3, R15, R3, R0, 0x2, P0 ;  /* 0x000000030f037211 */ /* 0x000fca00000f1400 */
[----:B------:R1:W-:Y:S01]  /*12120*/  ST.E.64 desc[UR8][R2.64], R150 ;  /* 0x0000009602007985 */ /* 0x0003e2000c101b08 */
[----:B------:R-:W-:Y:S05]  /*12130*/  BRA `(.L_x_2392) ;  /* 0x0000001000207947 */ /* 0x000fea0003800000 */
.L_x_2383:
        /* <DEDUP_REMOVED lines=38> */
.L_x_2395:
[----:B------:R-:W2:Y:S01]  /*123a0*/  LDL.LU R2, [R1+0x2c] ;  /* 0x00002c0001027983 */ /* 0x000ea20000300800 */
[----:B------:R-:W-:Y:S01]  /*123b0*/  R2UR UR9, R217 ;  /* 0x00000000d90972ca */ /* 0x000fe200000e0000 */
[----:B------:R-:W-:-:S12]  /*123c0*/  BSSY B1, `(.L_x_2396) ;  /* 0x000003f000017945 */ /* 0x000fd80003800000 */
[----:B------:R-:W-:Y:S01]  /*123d0*/  USEL UR12, UR9, URZ, !UP0 ;  /* 0x0000003f090c7287 */ /* 0x000fe2000c000000 */
[----:B--2---:R-:W-:-:S13]  /*123e0*/  R2UR UR8, R2 ;  /* 0x00000000020872ca */ /* 0x004fda00000e0000 */
[----:B------:R-:W-:Y:S01]  /*123f0*/  USEL UR13, UR8, URZ, !UP0 ;  /* 0x0000003f080d7287 */ /* 0x000fe2000c000000 */
[----:B------:R-:W-:Y:S11]  /*12400*/  @P0 BRA `(.L_x_2397) ;  /* 0x0000000000e80947 */ /* 0x000ff60003800000 */
[----:B------:R-:W0:Y:S01]  /*12410*/  S2R R4, SR_TID.X ;  /* 0x0000000000047919 */ /* 0x000e220000002100 */
[----:B------:R-:W1:Y:S01]  /*12420*/  LDC R9, c[0x0][0xbe8] ;  /* 0x0002fa00ff097b82 */ /* 0x000e620000000800 */
[----:B------:R-:W-:-:S13]  /*12430*/  R2UR UR8, R212 ;  /* 0x00000000d40872ca */ /* 0x000fda00000e0000 */
        /* <DEDUP_REMOVED lines=55> */
.L_x_2397:
[----:B------:R-:W-:Y:S05]  /*127b0*/  BSYNC B1 ;  /* 0x0000000000017941 */ /* 0x000fea0003800000 */
.L_x_2396:
        /* <DEDUP_REMOVED lines=11> */
[----:B------:R-:W-:Y:S01]  /*12870*/  R2UR UR14, R212 ;  /* 0x00000000d40e72ca */ /* 0x000fe200000e0000 */
[----:B------:R-:W-:Y:S01]  /*12880*/  BSSY B1, `(.L_x_2398) ;  /* 0x000004e000017945 */ /* 0x000fe20003800000 */
        /* <DEDUP_REMOVED lines=77> */
.L_x_2399:
[----:B------:R-:W-:Y:S05]  /*12d60*/  BSYNC B1 ;  /* 0x0000000000017941 */ /* 0x000fea0003800000 */
.L_x_2398:
        /* <DEDUP_REMOVED lines=22> */
.L_x_2401:
[----:B------:R-:W-:Y:S05]  /*12ed0*/  BSYNC B1 ;  /* 0x0000000000017941 */ /* 0x000fea0003800000 */
.L_x_2400:
        /* <DEDUP_REMOVED lines=22> */
.L_x_2403:
[----:B------:R-:W-:Y:S05]  /*13040*/  BSYNC B1 ;  /* 0x0000000000017941 */ /* 0x000fea0003800000 */
.L_x_2402:
        /* <DEDUP_REMOVED lines=23> */
.L_x_2392:
[----:B------:R-:W-:Y:S05]  /*131c0*/  BSYNC B0 ;  /* 0x0000000000007941 */ /* 0x000fea0003800000 */
.L_x_2382:
[----:B------:R-:W-:Y:S02]  /*131d0*/  ULDC UR4, c[0x0][0xc3c] ;  /* 0x00030f0000047ab9 */ /* 0x000fe40000000800 */
[----:B------:R-:W-:-:S06]  /*131e0*/  UISETP.GE.AND UP0, UPT, UR7, UR4, UPT ;  /* 0x000000040700728c */ /* 0x000fcc000bf06270 */
[----:B------:R-:W-:-:S13]  /*131f0*/  PLOP3.LUT P0, PT, PT, PT, UP0, 0x80, 0x0 ;  /* 0x000000000000781c */ /* 0x000fda0003f0f008 */
[----:B------:R-:W-:Y:S05]  /*13200*/  @!P0 BRA `(.L_x_2404) ;  /* 0xfffffedc00d88947 */ /* 0x000fea000383ffff */
[----:B------:R-:W-:Y:S05]  /*13210*/  EXIT ;  /* 0x000000000000794d */ /* 0x000fea0003800000 */
.L_x_2345:
        /* <DEDUP_REMOVED lines=18> */
.L_x_2405:
        /* <DEDUP_REMOVED lines=44> */
.L_x_2409:
        /* <DEDUP_REMOVED lines=40> */
.L_x_2407:
        /* <DEDUP_REMOVED lines=12> */
.L_x_2410:
        /* <DEDUP_REMOVED lines=63> */
.L_x_2411:
        /* <DEDUP_REMOVED lines=62> */
.L_x_2412:
[----:B01----:R-:W-:-:S05]  /*14110*/  LOP3.LUT R3, RZ, R2, RZ, 0x33, !PT ;  /* 0x00000002ff037212 */ /* 0x003fca00078e33ff */
[----:B------:R-:W-:-:S05]  /*14120*/  IMAD.IADD R2, R4, 0x1, R3 ;  /* 0x0000000104027824 */ /* 0x000fca00078e0203 */
[----:B------:R1:W-:Y:S01]  /*14130*/  STL [R1+0x4], R2 ;  /* 0x0000040201007387 */ /* 0x0003e20000100800 */
[----:B------:R-:W-:Y:S05]  /*14140*/  BRA `(.L_x_2413) ;  /* 0x0000000000107947 */ /* 0x000fea0003800000 */
.L_x_2408:
[----:B------:R-:W-:Y:S01]  /*14150*/  IMAD.U32 R2, RZ, RZ, UR6 ;  /* 0x00000006ff027e24 */ /* 0x000fe2000f8e00ff */
[----:B------:R0:W-:Y:S04]  /*14160*/  STL [R1+0x4], RZ ;  /* 0x000004ff01007387 */ /* 0x0001e80000100800 */
[----:B------:R0:W-:Y:S04]  /*14170*/  STL [R1+0x8], RZ ;  /* 0x000008ff01007387 */ /* 0x0001e80000100800 */
[----:B------:R0:W-:Y:S02]  /*14180*/  STL [R1], R2 ;  /* 0x0000000201007387 */ /* 0x0001e40000100800 */
.L_x_2413:
        /* <DEDUP_REMOVED lines=10> */
.L_x_2406:
[----:B0-2---:R-:W2:Y:S01]  /*14230*/  LDL R0, [R1+0xc] ;  /* 0x00000c0001007983 */ /* 0x005ea20000100800 */
[----:B------:R-:W-:Y:S01]  /*14240*/  ULDC UR4, c[0x0][0xc3c] ;  /* 0x00030f0000047ab9 */ /* 0x000fe20000000800 */
[----:B------:R-:W-:Y:S02]  /*14250*/  IMAD.MOV.U32 R19, RZ, RZ, RZ ;  /* 0x000000ffff137224 */ /* 0x000fe400078e00ff */
[----:B------:R0:W-:Y:S01]  /*14260*/  STL [R1+0x58], RZ ;  /* 0x000058ff01007387 */ /* 0x0001e20000100800 */
[----:B--2---:R-:W-:Y:S01]  /*14270*/  ISETP.GE.AND P0, PT, R0, UR4, PT ;  /* 0x0000000400007c0c */ /* 0x004fe2000bf06270 */
[----:B------:R-:W-:-:S05]  /*14280*/  IMAD.MOV.U32 R0, RZ, RZ, 0x1 ;  /* 0x00000001ff007424 */ /* 0x000fca00078e00ff */
[----:B------:R0:W-:Y:S07]  /*14290*/  STL [R1+0x14], R0 ;  /* 0x0000140001007387 */ /* 0x0001ee0000100800 */
[----:B------:R-:W-:Y:S05]  /*142a0*/  @P0 BRA `(.L_x_2414) ;  /* 0x0000006800600947 */ /* 0x000fea0003800000 */
[----:B------:R-:W2:Y:S01]  /*142b0*/  S2UR UR5, SR_CgaCtaId ;  /* 0x00000000000579c3 */ /* 0x000ea20000008800 */
[C---:B0-----:R-:W-:Y:S01]  /*142c0*/  IMAD.SHL.U32 R0, R6.reuse, 0x8, RZ ;  /* 0x0000000806007824 */ /* 0x041fe200078e00ff */
[----:B------:R-:W-:Y:S01]  /*142d0*/  LOP3.LUT R4, R6, 0x7f, RZ, 0xc0, !PT ;  /* 0x0000007f06047812 */ /* 0x000fe200078ec0ff */
[----:B------:R-:W-:Y:S01]  /*142e0*/  UMOV UR4, 0x400 ;  /* 0x0000040000047882 */ /* 0x000fe20000000000 */
[----:B------:R-:W-:Y:S01]  /*142f0*/  BSSY B8, `(.L_x_2414) ;  /* 0x0000693000087945 */ /* 0x000fe20003800000 */
[----:B------:R-:W-:Y:S01]  /*14300*/  IMAD.MOV.U32 R19, RZ, RZ, RZ ;  /* 0x000000ffff137224 */ /* 0x000fe200078e00ff */
[----:B------:R-:W-:Y:S01]  /*14310*/  LOP3.LUT R3, R0, 0x1f8, RZ, 0xc0, !PT ;  /* 0x000001f800037812 */ /* 0x000fe200078ec0ff */
[----:B-1----:R-:W-:Y:S01]  /*14320*/  IMAD.SHL.U32 R2, R4, 0x8, RZ ;  /* 0x0000000804027824 */ /* 0x002fe200078e00ff */
        /* <DEDUP_REMOVED lines=9> */
[----:B--2---:R-:W-:-:S06]  /*143c0*/  ULEA UR4, UR5, UR4, 0x18 ;  /* 0x0000000405047291 */ /* 0x004fcc000f8ec03f */
[----:B------:R-:W-:-:S04]  /*143d0*/  IMAD.U32 R18, RZ, RZ, UR4 ;  /* 0x00000004ff127e24 */ /* 0x000fc8000f8e00ff */
[----:B------:R-:W-:-:S05]  /*143e0*/  IMAD R3, R3, 0x2, R18 ;  /* 0x0000000203037824 */ /* 0x000fca00078e0212 */
[----:B------:R0:W-:Y:S04]  /*143f0*/  STL [R1+0x24], R3 ;  /* 0x0000240301007387 */ /* 0x0001e80000100800 */
[----:B------:R1:W-:Y:S04]  /*14400*/  STL [R1+0x14], R2 ;  /* 0x0000140201007387 */ /* 0x0003e80000100800 */
[----:B------:R2:W-:Y:S01]  /*14410*/  STL [R1+0x58], RZ ;  /* 0x000058ff01007387 */ /* 0x0005e20000100800 */
[C---:B0-----:R-:W-:Y:S02]  /*14420*/  LOP3.LUT R3, R0.reuse, 0x40, RZ, 0xfc, !PT ;  /* 0x0000004000037812 */ /* 0x041fe400078efcff */
[----:B-1----:R-:W-:-:S02]  /*14430*/  LOP3.LUT R2, R0, 0x80, RZ, 0xfc, !PT ;  /* 0x0000008000027812 */ /* 0x002fc400078efcff */
[----:B--2---:R-:W-:-:S07]  /*14440*/  LOP3.LUT R0, R0, 0xc0, RZ, 0xfc, !PT ;  /* 0x000000c000007812 */ /* 0x004fce00078efcff */
.L_x_2529:
[----:B------:R-:W2:Y:S01]  /*14450*/  LDL R0, [R1+0xc] ;  /* 0x00000c0001007983 */ /* 0x000ea20000100800 */
[----:B------:R-:W2:Y:S01]  /*14460*/  LDC.64 R2, c[0x0][0xc88] ;  /* 0x00032200ff027b82 */ /* 0x000ea20000000a00 */
[----:B------:R-:W-:Y:S01]  /*14470*/  ULDC.64 UR4, c[0x0][0x208] ;  /* 0x0000820000047ab9 */ /* 0x000fe20000000a00 */
[----:B--2---:R-:W-:-:S05]  /*14480*/  IMAD.WIDE R2, R0, 0x4, R2 ;  /* 0x0000000400027825 */ /* 0x004fca00078e0202 */
[----:B------:R-:W2:Y:S01]  /*14490*/  LDG.E R11, desc[UR4][R2.64] ;  /* 0x00000004020b7981 */ /* 0x000ea2000c1e1900 */
[----:B------:R-:W-:Y:S05]  /*144a0*/  YIELD ;  /* 0x0000000000007946 */ /* 0x000fea0003800000 */
[----:B------:R-:W-:Y:S01]  /*144b0*/  ULDC.64 UR4, c[0x0][0xa28] ;  /* 0x00028a0000047ab9 */ /* 0x000fe20000000a00 */
[----:B------:R-:W-:Y:S01]  /*144c0*/  IMAD.MOV.U32 R0, RZ, RZ, RZ ;  /* 0x000000ffff007224 */ /* 0x000fe200078e00ff */
[----:B------:R-:W-:Y:S01]  /*144d0*/  ISETP.NE.U32.AND P0, PT, RZ, UR4, PT ;  /* 0x00000004ff007c0c */ /* 0x000fe2000bf05070 */
[----:B------:R-:W-:Y:S01]  /*144e0*/  ULDC.64 UR10, c[0x0][0x208] ;  /* 0x00008200000a7ab9 */ /* 0x000fe20000000a00 */
[----:B01----:R-:W-:Y:S01]  /*144f0*/  IMAD.MOV.U32 R6, RZ, RZ, RZ ;  /* 0x000000ffff067224 */ /* 0x003fe200078e00ff */
        /* <DEDUP_REMOVED lines=48> */
.L_x_2415:
[----:B------:R-:W2:Y:S01]  /*14800*/  LDL.LU R7, [R1+0x8] ;  /* 0x0000080001077983 */ /* 0x000ea20000300800 */
[----:B------:R-:W-:Y:S02]  /*14810*/  ULDC.64 UR4, c[0x0][0xa20] ;  /* 0x0002880000047ab9 */ /* 0x000fe40000000a00 */
[----:B------:R-:W-:-:S04]  /*14820*/  ISETP.NE.U32.AND P1, PT, RZ, UR4, PT ;  /* 0x00000004ff007c0c */ /* 0x000fc8000bf25070 */
[----:B------:R-:W-:Y:S02]  /*14830*/  ISETP.NE.AND.EX P1, PT, RZ, UR5, PT, P1 ;  /* 0x00000005ff007c0c */ /* 0x000fe4000bf25310 */
[C---:B--2---:R-:W-:Y:S02]  /*14840*/  LOP3.LUT R2, R7.reuse, 0xff000000, RZ, 0xc0, !PT ;  /* 0xff00000007027812 */ /* 0x044fe400078ec0ff */
        /* <DEDUP_REMOVED lines=11> */
[----:B--2---:R-:W-:-:S05]  /*14900*/  IADD3.X R7, R10, UR5, RZ, P0, !PT ;  /* 0x000000050a077c10 */ /* 0x004fca00087fe4ff */
[----:B------:R2:W5:Y:S01]  /*14910*/  LDG.E R6, desc[UR6][R6.64] ;  /* 0x0000000606067981 */ /* 0x000562000c1e1900 */
[----:B------:R-:W-:Y:S05]  /*14920*/  BRA `(.L_x_2417) ;  /* 0x0000000000147947 */ /* 0x000fea0003800000 */
.L_x_2416:
[----:B------:R-:W-:Y:S05]  /*14930*/  @!P0 BRA `(.L_x_2417) ;  /* 0x0000000000108947 */ /* 0x000fea0003800000 */
[----:B------:R-:W-:Y:S02]  /*14940*/  ULDC.64 UR4, c[0x0][0x208] ;  /* 0x0000820000047ab9 */ /* 0x000fe40000000a00 */
[----:B------:R-:W3:Y:S04]  /*14950*/  LDG.E R6, desc[UR4][R4.64] ;  /* 0x0000000404067981 */ /* 0x000ee8000c1e1900 */
[----:B------:R-:W3:Y:S02]  /*14960*/  LDG.E R4, desc[UR4][R4.64+0x4] ;  /* 0x0000040404047981 */ /* 0x000ee4000c1e1900 */
[----:B---3--:R-:W-:-:S07]  /*14970*/  IMAD.IADD R6, R4, 0x1, -R6 ;  /* 0x0000000104067824 */ /* 0x008fce00078e0a06 */
.L_x_2417:
[----:B------:R-:W3:Y:S01]  /*14980*/  LDL R5, [R1+0x4] ;  /* 0x0000040001057983 */ /* 0x000ee20000100800 */
[----:B-----5:R-:W-:Y:S01]  /*14990*/  IMAD.IADD R6, R6, 0x1, -R0 ;  /* 0x0000000106067824 */ /* 0x020fe200078e0a00 */
[----:B------:R-:W-:Y:S01]  /*149a0*/  BSSY B0, `(.L_x_2418) ;  /* 0x000003a000007945 */ /* 0x000fe20003800000 */
[----:B------:R-:W4:Y:S02]  /*149b0*/  LDC R0, c[0x0][0x448] ;  /* 0x00011200ff007b82 */ /* 0x000f240000000800 */
[----:B----4-:R-:W-:-:S13]  /*149c0*/  ISETP.NE.AND P0, PT, R0, 0x1, PT ;  /* 0x000000010000780c */ /* 0x010fda0003f05270 */
[----:B--2---:R-:W2:Y:S08]  /*149d0*/  @P0 LDC R3, c[0x0][0x44c] ;  /* 0x00011300ff030b82 */ /* 0x004eb00000000800 */
[----:B------:R-:W4:Y:S01]  /*149e0*/  @P0 LDC R4, c[0x0][0x450] ;  /* 0x00011400ff040b82 */ /* 0x000f220000000800 */
[----:B---3--:R-:W-:Y:S02]  /*149f0*/  IMAD.SHL.U32 R0, R5, 0x80, RZ ;  /* 0x0000008005007824 */ /* 0x008fe400078e00ff */
[----:B------:R-:W-:-:S02]  /*14a00*/  IMAD.MOV.U32 R5, RZ, RZ, RZ ;  /* 0x000000ffff057224 */ /* 0x000fc400078e00ff */
[----:B------:R-:W-:Y:S02]  /*14a10*/  VIADD R0, R0, 0x7f ;  /* 0x0000007f00007836 */ /* 0x000fe40000000000 */
[----:B------:R-:W-:Y:S02]  /*14a20*/  IMAD.MOV.U32 R10, RZ, RZ, R5 ;  /* 0x000000ffff0a7224 */ /* 0x000fe400078e0005 */
[----:B--2---:R-:W-:-:S05]  /*14a30*/  @P0 IMAD.HI.U32 R3, R0, R3, RZ ;  /* 0x0000000300030227 */ /* 0x004fca00078e00ff */
[----:B----4-:R-:W-:Y:S01]  /*14a40*/  @P0 SHF.R.U32.HI R0, RZ, R4, R3 ;  /* 0x00000004ff000219 */ /* 0x010fe20000011603 */
[C---:B------:R-:W-:Y:S01]  /*14a50*/  VIADD R3, R6.reuse, 0x4f ;  /* 0x0000004f06037836 */ /* 0x040fe20000000000 */
[----:B------:R-:W-:Y:S02]  /*14a60*/  IADD3 R6, R6, 0x50, -R9 ;  /* 0x0000005006067810 */ /* 0x000fe40007ffe809 */
[----:B01----:R-:W-:Y:S01]  /*14a70*/  LOP3.LUT R9, R2, 0xff, RZ, 0xc0, !PT ;  /* 0x000000ff02097812 */ /* 0x003fe200078ec0ff */
[----:B------:R-:W-:-:S04]  /*14a80*/  IMAD.HI R3, R3, 0x66666667, RZ ;  /* 0x6666666703037827 */ /* 0x000fc800078e02ff */
[----:B------:R-:W-:Y:S01]  /*14a90*/  IMAD.IADD R0, R6, 0x1, R0 ;  /* 0x0000000106007824 */ /* 0x000fe200078e0200 */
[----:B------:R-:W-:-:S03]  /*14aa0*/  SHF.R.U32.HI R4, RZ, 0x1f, R3 ;  /* 0x0000001fff047819 */ /* 0x000fc60000011603 */
[----:B------:R-:W-:Y:S01]  /*14ab0*/  IMAD.HI R0, R0, 0x66666667, RZ ;  /* 0x6666666700007827 */ /* 0x000fe200078e02ff */
[----:B------:R-:W-:-:S04]  /*14ac0*/  LEA.HI.SX32 R4, R3, R4, 0x1b ;  /* 0x0000000403047211 */ /* 0x000fc800078fdaff */
[----:B------:R-:W-:-:S04]  /*14ad0*/  SHF.R.U32.HI R3, RZ, 0x1f, R0 ;  /* 0x0000001fff037819 */ /* 0x000fc80000011600 */
[----:B------:R-:W-:Y:S02]  /*14ae0*/  LEA.HI.SX32 R3, R0, R3, 0x1b ;  /* 0x0000000300037211 */ /* 0x000fe400078fdaff */
[----:B------:R-:W-:Y:S02]  /*14af0*/  SHF.R.U32.HI R0, RZ, 0x10, R2 ;  /* 0x00000010ff007819 */ /* 0x000fe40000011602 */
[----:B------:R-:W-:Y:S02]  /*14b00*/  VIMNMX R8, R4, R3, PT ;  /* 0x0000000304087248 */ /* 0x000fe40003fe0100 */
[----:B------:R-:W-:Y:S02]  /*14b10*/  ISETP.NE.AND P0, PT, R0, RZ, PT ;  /* 0x000000ff0000720c */ /* 0x000fe40003f05270 */
[----:B------:R-:W-:Y:S01]  /*14b20*/  ISETP.GE.AND P1, PT, R8, 0x1, PT ;  /* 0x000000010800780c */ /* 0x000fe20003f26270 */
[----:B------:R0:W-:Y:S04]  /*14b30*/  STL [R1+0x38], R8 ;  /* 0x0000380801007387 */ /* 0x0001e80000100800 */
[----:B------:R0:W-:Y:S04]  /*14b40*/  STL [R1+0x3c], R5 ;  /* 0x00003c0501007387 */ /* 0x0001e80000100800 */
[----:B------:R0:W-:Y:S02]  /*14b50*/  STL [R1+0x48], R9 ;  /* 0x0000480901007387 */ /* 0x0001e40000100800 */
[----:B------:R-:W1:Y:S02]  /*14b60*/  @!P0 LDC R0, c[0x0][0x9f0] ;  /* 0x00027c00ff008b82 */ /* 0x000e640000000800 */
[----:B------:R-:W-:Y:S05]  /*14b70*/  @!P1 BRA `(.L_x_2419) ;  /* 0x0000000000709947 */ /* 0x000fea0003800000 */
[----:B-1----:R-:W-:-:S04]  /*14b80*/  IABS R4, R0 ;  /* 0x0000000000047213 */ /* 0x002fc80000000000 */
[----:B------:R-:W1:Y:S08]  /*14b90*/  I2F.RP R2, R4 ;  /* 0x0000000400027306 */ /* 0x000e700000209400 */
[----:B-1----:R-:W1:Y:S02]  /*14ba0*/  MUFU.RCP R2, R2 ;  /* 0x0000000200027308 */ /* 0x002e640000001000 */
[----:B-1----:R-:W-:-:S06]  /*14bb0*/  VIADD R2, R2, 0xffffffe ;  /* 0x0ffffffe02027836 */ /* 0x002fcc0000000000 */
[----:B------:R-:W1:Y:S02]  /*14bc0*/  F2I.FTZ.U32.TRUNC.NTZ R3, R2 ;  /* 0x0000000200037305 */ /* 0x000e64000021f000 */
[----:B-1----:R-:W-:-:S04]  /*14bd0*/  IMAD.MOV R2, RZ, RZ, -R3 ;  /* 0x000000ffff027224 */ /* 0x002fc800078e0a03 */
[----:B0-----:R-:W-:Y:S02]  /*14be0*/  IMAD R5, R2, R4, RZ ;  /* 0x0000000402057224 */ /* 0x001fe400078e02ff */
[----:B------:R-:W-:-:S04]  /*14bf0*/  IMAD.MOV.U32 R2, RZ, RZ, RZ ;  /* 0x000000ffff027224 */ /* 0x000fc800078e00ff */
[----:B------:R-:W-:Y:S01]  /*14c00*/  IMAD.HI.U32 R7, R3, R5, R2 ;  /* 0x0000000503077227 */ /* 0x000fe200078e0002 */
        /* <DEDUP_REMOVED lines=19> */
.L_x_2419:
[----:B------:R-:W-:Y:S05]  /*14d40*/  BSYNC B0 ;  /* 0x0000000000007941 */ /* 0x000fea0003800000 */
.L_x_2418:
[----:B-1----:R-:W-:Y:S01]  /*14d50*/  IMAD.MOV.U32 R0, RZ, RZ, R10 ;  /* 0x000000ffff007224 */ /* 0x002fe200078e000a */
[----:B------:R-:W-:Y:S03]  /*14d60*/  BSSY B7, `(.L_x_2420) ;  /* 0x00004ca000077945 */ /* 0x000fe60003800000 */
[----:B------:R-:W-:-:S05]  /*14d70*/  IMAD R2, R9, R0, RZ ;  /* 0x0000000009027224 */ /* 0x000fca00078e02ff */
[----:B------:R-:W-:Y:S01]  /*14d80*/  VIADDMNMX R0, R2, R0, R8, PT ;  /* 0x0000000002007246 */ /* 0x000fe20003800108 */
[----:B------:R1:W-:Y:S03]  /*14d90*/  STL [R1+0x28], R2 ;  /* 0x0000280201007387 */ /* 0x0003e60000100800 */
[----:B------:R-:W-:Y:S01]  /*14da0*/  ISETP.GT.AND P0, PT, R0, R2, PT ;  /* 0x000000020000720c */ /* 0x000fe20003f04270 */
[----:B------:R1:W-:-:S12]  /*14db0*/  STL [R1+0x40], R0 ;  /* 0x0000400001007387 */ /* 0x0003d80000100800 */
[----:B------:R-:W-:Y:S05]  /*14dc0*/  @P0 BRA `(.L_x_2421) ;  /* 0x00000000004c0947 */ /* 0x000fea0003800000 */
[----:B-1----:R-:W1:Y:S02]  /*14dd0*/  S2R R0, SR_TID.X ;  /* 0x0000000000007919 */ /* 0x002e640000002100 */
[----:B-1----:R-:W-:-:S04]  /*14de0*/  LOP3.LUT R0, R0, 0x7f, RZ, 0xc0, !PT ;  /* 0x0000007f00007812 */ /* 0x002fc800078ec0ff */
[----:B------:R-:W-:-:S13]  /*14df0*/  ISETP.NE.AND P0, PT, R0, RZ, PT ;  /* 0x000000ff0000720c */ /* 0x000fda0003f05270 */
[----:B------:R-:W-:Y:S05]  /*14e00*/  @P0 BRA `(.L_x_2422) ;  /* 0x0000004800fc0947 */ /* 0x000fea0003800000 */
[----:B------:R-:W1:Y:S01]  /*14e10*/  S2R R3, SR_LANEID ;  /* 0x0000000000037919 */ /* 0x000e620000000000 */
[----:B------:R-:W-:Y:S01]  /*14e20*/  VOTEU.ANY UR4, UPT, PT ;  /* 0x0000000000047886 */ /* 0x000fe200038e0100 */
[----:B------:R-:W-:Y:S01]  /*14e30*/  ULDC.64 UR6, c[0x0][0x208] ;  /* 0x0000820000067ab9 */ /* 0x000fe20000000a00 */
[----:B------:R-:W1:Y:S08]  /*14e40*/  FLO.U32 R0, UR4 ;  /* 0x0000000400007d00 */ /* 0x000e7000080e0000 */
[----:B0-----:R-:W0:Y:S01]  /*14e50*/  POPC R5, UR4 ;  /* 0x0000000400057d09 */ /* 0x001e220008000000 */
[----:B-1----:R-:W-:-:S02]  /*14e60*/  ISETP.EQ.U32.AND P0, PT, R0, R3, PT ;  /* 0x000000030000720c */ /* 0x002fc40003f02070 */
[----:B------:R-:W0:Y:S11]  /*14e70*/  LDC.64 R2, c[0x0][0xc60] ;  /* 0x00031800ff027b82 */ /* 0x000e360000000a00 */
[----:B0-----:R-:W3:Y:S01]  /*14e80*/  @P0 ATOMG.E.ADD.STRONG.GPU PT, R3, desc[UR6][R2.64], R5 ;  /* 0x00000005020309a8 */ /* 0x001ee200081ee1c6 */
[----:B------:R-:W0:Y:S02]  /*14e90*/  S2R R4, SR_LTMASK ;  /* 0x0000000000047919 */ /* 0x000e240000003900 */
[----:B0-----:R-:W-:-:S04]  /*14ea0*/  LOP3.LUT R4, R4, UR4, RZ, 0xc0, !PT ;  /* 0x0000000404047c12 */ /* 0x001fc8000f8ec0ff */
[----:B------:R-:W0:Y:S01]  /*14eb0*/  POPC R7, R4 ;  /* 0x0000000400077309 */ /* 0x000e220000000000 */
[----:B---3--:R-:W0:Y:S02]  /*14ec0*/  SHFL.IDX PT, R0, R3, R0, 0x1f ;  /* 0x00001f0003007589 */ /* 0x008e2400000e0000 */
[----:B0-----:R-:W-:-:S05]  /*14ed0*/  IADD3 R0, R0, UR38, R7 ;  /* 0x0000002600007c10 */ /* 0x001fca000fffe007 */
[----:B------:R3:W-:Y:S01]  /*14ee0*/  STL [R1], R0 ;  /* 0x0000000001007387 */ /* 0x0007e20000100800 */
[----:B------:R-:W-:Y:S05]  /*14ef0*/  BRA `(.L_x_2422) ;  /* 0x0000004800c07947 */ /* 0x000fea0003800000 */
.L_x_2421:
[----:B-1----:R-:W-:Y:S01]  /*14f00*/  VIADD R0, R18, 0x24400 ;  /* 0x0002440012007836 */ /* 0x002fe20000000000 */
[----:B------:R-:W-:Y:S04]  /*14f10*/  BSSY B6, `(.L_x_2423) ;  /* 0x0000013000067945 */ /* 0x000fe80003800000 */
[----:B------:R-:W-:-:S13]  /*14f20*/  LOP3.LUT P0, RZ, R0, 0x3ff, RZ, 0xc0, !PT ;  /* 0x000003ff00ff7812 */ /* 0x000fda000780c0ff */
[----:B------:R-:W-:Y:S05]  /*14f30*/  @!P0 BRA `(.L_x_2424) ;  /* 0x0000000000408947 */ /* 0x000fea0003800000 */
[----:B------:R-:W-:Y:S01]  /*14f40*/  MOV R2, 0x0 ;  /* 0x0000000000027802 */ /* 0x000fe20000000f00 */
[----:B------:R-:W-:Y:S01]  /*14f50*/  ULDC.64 UR6, c[0x4][0xa8] ;  /* 0x01002a0000067ab9 */ /* 0x000fe20000000a00 */
[----:B------:R-:W-:Y:S01]  /*14f60*/  ULDC.64 UR8, c[0x4][0xb0] ;  /* 0x01002c0000087ab9 */ /* 0x000fe20000000a00 */
[----:B------:R-:W-:Y:S01]  /*14f70*/  ULDC.64 UR4, c[0x4][0x8] ;  /* 0x0100020000047ab9 */ /* 0x000fe20000000a00 */
[----:B------:R-:W-:Y:S02]  /*14f80*/  IMAD.U32 R4, RZ, RZ, UR6 ;  /* 0x00000006ff047e24 */ /* 0x000fe4000f8e00ff */
        /* <DEDUP_REMOVED lines=11> */
.L_x_2424:
[----:B------:R-:W-:Y:S05]  /*15040*/  BSYNC B6 ;  /* 0x0000000000067941 */ /* 0x000fea0003800000 */
.L_x_2423:
        /* <DEDUP_REMOVED lines=8> */
[----:B------:R1:W3:Y:S01]  /*150d0*/  LDC.64 R2, c[0x4][R0] ;  /* 0x0100000000027b82 */ /* 0x0002e20000000a00 */
[----:B------:R-:W-:Y:S02]  /*150e0*/  IMAD.U32 R4, RZ, RZ, UR6 ;  /* 0x00000006ff047e24 */ /* 0x000fe4000f8e00ff */
[----:B0-----:R-:W-:Y:S02]  /*150f0*/  IMAD.U32 R5, RZ, RZ, UR7 ;  /* 0x00000007ff057e24 */ /* 0x001fe4000f8e00ff */
[----:B------:R-:W-:Y:S02]  /*15100*/  IMAD.U32 R6, RZ, RZ, UR8 ;  /* 0x00000008ff067e24 */ /* 0x000fe4000f8e00ff */
[----:B------:R-:W-:-:S02]  /*15110*/  IMAD.U32 R7, RZ, RZ, UR9 ;  /* 0x00000009ff077e24 */ /* 0x000fc4000f8e00ff */
[----:B--2---:R-:W-:Y:S02]  /*15120*/  IMAD.U32 R10, RZ, RZ, UR4 ;  /* 0x00000004ff0a7e24 */ /* 0x004fe4000f8e00ff */
[----:B------:R-:W-:Y:S02]  /*15130*/  IMAD.U32 R11, RZ, RZ, UR5 ;  /* 0x00000005ff0b7e24 */ /* 0x000fe4000f8e00ff */
[----:B------:R-:W-:Y:S02]  /*15140*/  IMAD.MOV.U32 R8, RZ, RZ, 0x70 ;  /* 0x00000070ff087424 */ /* 0x000fe400078e00ff */
[----:B------:R-:W-:Y:S02]  /*15150*/  IMAD.MOV.U32 R12, RZ, RZ, 0x1 ;  /* 0x00000001ff0c7424 */ /* 0x000fe400078e00ff */
[----:B-1----:R-:W-:-:S07]  /*15160*/  IMAD.MOV.U32 R13, RZ, RZ, RZ ;  /* 0x000000ffff0d7224 */ /* 0x002fce00078e00ff */
[----:B------:R-:W-:-:S07]  /*15170*/  LEPC R20, `(.L_x_2427) ;  /* 0x000000001014794e */ /* 0x000fce0000000000 */
[----:B---3--:R-:W-:Y:S05]  /*15180*/  CALL.ABS.NOINC R2 ;  /* 0x0000000002007343 */ /* 0x008fea0003c00000 */
.L_x_2427:
        /* <DEDUP_REMOVED lines=16> */
.L_x_2426:
[----:B------:R-:W-:Y:S05]  /*15290*/  BSYNC B6 ;  /* 0x0000000000067941 */ /* 0x000fea0003800000 */
.L_x_2425:
[----:B------:R-:W3:Y:S01]  /*152a0*/  LDL.LU R4, [R1+0x1c] ;  /* 0x00001c0001047983 */ /* 0x000ee20000300800 */
[----:B------:R-:W-:-:S03]  /*152b0*/  ULDC.64 UR4, c[0x0][0x9f8] ;  /* 0x00027e0000047ab9 */ /* 0x000fc60000000a00 */
[----:B------:R-:W4:Y:S01]  /*152c0*/  LDL R7, [R1+0x10] ;  /* 0x0000100001077983 */ /* 0x000f220000100800 */
[----:B------:R-:W-:Y:S01]  /*152d0*/  ISETP.NE.U32.AND P0, PT, RZ, UR4, PT ;  /* 0x00000004ff007c0c */ /* 0x000fe2000bf05070 */
[----:B------:R-:W-:Y:S02]  /*152e0*/  ULDC.64 UR6, c[0x0][0x208] ;  /* 0x0000820000067ab9 */ /* 0x000fe40000000a00 */
[----:B------:R-:W5:Y:S01]  /*152f0*/  LDL R0, [R1+0x40] ;  /* 0x0000400001007983 */ /* 0x000f620000100800 */
[----:B------:R-:W-:-:S13]  /*15300*/  ISETP.NE.AND.EX P0, PT, RZ, UR5, PT, P0 ;  /* 0x00000005ff007c0c */ /* 0x000fda000bf05300 */
[----:B------:R-:W-:-:S04]  /*15310*/  @P0 IADD3 R2, P1, R17, UR4, RZ ;  /* 0x0000000411020c10 */ /* 0x000fc8000ff3e0ff */
[----:B---3--:R-:W-:Y:S01]  /*15320*/  @P0 IADD3.X R3, R4, UR5, RZ, P1, !PT ;  /* 0x0000000504030c10 */ /* 0x008fe20008ffe4ff */
[----:B------:R-:W-:-:S04]  /*15330*/  ULDC.64 UR4, c[0x0][0xa08] ;  /* 0x0002820000047ab9 */ /* 0x000fc80000000a00 */
[----:B----4-:R1:W0:Y:S02]  /*15340*/  @P0 LDG.E R7, desc[UR6][R2.64] ;  /* 0x0000000602070981 */ /* 0x010224000c1e1900 */
[----:B-1----:R-:W1:Y:S01]  /*15350*/  LDC.64 R2, c[0x0][0x418] ;  /* 0x00010600ff027b82 */ /* 0x002e620000000a00 */
[----:B-----5:R-:W-:Y:S01]  /*15360*/  VIADD R0, R0, 0xffffffff ;  /* 0xffffffff00007836 */ /* 0x020fe20000000000 */
[----:B0-----:R-:W-:Y:S01]  /*15370*/  SHF.R.S32.HI R8, RZ, 0x1f, R7 ;  /* 0x0000001fff087819 */ /* 0x001fe20000011407 */
[----:B------:R0:W-:Y:S04]  /*15380*/  @P0 STL [R1+0x10], R7 ;  /* 0x0000100701000387 */ /* 0x0001e80000100800 */
[----:B------:R0:W-:Y:S01]  /*15390*/  STL [R1+0x1c], R8 ;  /* 0x00001c0801007387 */ /* 0x0001e20000100800 */
[----:B-1----:R-:W-:Y:S01]  /*153a0*/  LOP3.LUT P0, RZ, R2, UR4, RZ, 0xfc, !PT ;  /* 0x0000000402ff7c12 */ /* 0x002fe2000f80fcff */
[----:B------:R-:W-:-:S03]  /*153b0*/  UMOV UR4, 0xffffffff ;  /* 0xffffffff00047882 */ /* 0x000fc60000000000 */
[----:B------:R-:W-:-:S04]  /*153c0*/  LOP3.LUT P0, RZ, R3, UR5, RZ, 0xfc, P0 ;  /* 0x0000000503ff7c12 */ /* 0x000fc8000800fcff */
[----:B------:R-:W-:Y:S01]  /*153d0*/  SEL R17, R7, RZ, !P0 ;  /* 0x000000ff07117207 */ /* 0x000fe20004000000 */
[----:B0-----:R-:W-:Y:S08]  /*153e0*/  BRA.DIV UR4, `(.L_x_2428) ;  /* 0x0000005e04b07947 */ /* 0x001ff0000b800000 */
[----:B------:R-:W0:Y:S02]  /*153f0*/  S2R R4, SR_TID.X ;  /* 0x0000000000047919 */ /* 0x000e240000002100 */
[----:B0-----:R-:W-:-:S04]  /*15400*/  SHF.R.U32.HI R4, RZ, 0x5, R4 ;  /* 0x00000005ff047819 */ /* 0x001fc80000011604 */
[----:B------:R-:W-:-:S05]  /*15410*/  LOP3.LUT R4, R4, 0x3, RZ, 0xc0, !PT ;  /* 0x0000000304047812 */ /* 0x000fca00078ec0ff */
[----:B------:R0:W1:Y:S02]  /*15420*/  SHFL.IDX PT, R14, R4, RZ, 0x1f ;  /* 0x00001fff040e7589 */ /* 0x00006400000e0000 */
.L_x_2545:
[----:B------:R-:W-:Y:S01]  /*15430*/  PLOP3.LUT P1, PT, PT, PT, PT, 0x8, 0x0 ;  /* 0x000000000000781c */ /* 0x000fe20003f2e170 */
[----:B------:R3:W-:Y:S01]  /*15440*/  STL [R1+0x8], R0 ;  /* 0x0000080001007387 */ /* 0x0007e20000100800 */
[----:B-1----:R-:W-:Y:S02]  /*15450*/  ISETP.NE.AND P0, PT, R14, RZ, PT ;  /* 0x000000ff0e00720c */ /* 0x002fe40003f05270 */
[----:B0-----:R-:W-:-:S05]  /*15460*/  P2R R4, PR, RZ, 0x2 ;  /* 0x00000002ff047803 */ /* 0x001fca0000000000 */
[----:B------:R3:W-:Y:S06]  /*15470*/  STL [R1+0x20], R4 ;  /* 0x0000200401007387 */ /* 0x0007ec0000100800 */
[----:B------:R-:W-:Y:S05]  /*15480*/  @P0 BRA `(.L_x_2429) ;  /* 0x0000000400440947 */ /* 0x000fea0003800000 */
[----:B------:R-:W-:-:S03]  /*15490*/  UMOV UR4, 0xffffffff ;  /* 0xffffffff00047882 */ /* 0x000fc60000000000 */
[----:B------:R-:W-:Y:S05]  /*154a0*/  BRA.DIV UR4, `(.L_x_2430) ;  /* 0x0000005e04b47947 */ /* 0x000fea000b800000 */
[----:B------:R-:W-:-:S13]  /*154b0*/  ELECT P6, URZ, PT ;  /* 0x00000000003f782f */ /* 0x000fda00038c0000 */
.L_x_2548:
[----:B------:R-:W-:Y:S05]  /*154c0*/  @!P6 BRA `(.L_x_2429) ;  /* 0x000000040034e947 */ /* 0x000fea0003800000 */
[----:B------:R-:W-:-:S04]  /*154d0*/  ISETP.NE.U32.AND P0, PT, R2, RZ, PT ;  /* 0x000000ff0200720c */ /* 0x000fc80003f05070 */
[----:B------:R-:W-:-:S13]  /*154e0*/  ISETP.NE.AND.EX P0, PT, R3, RZ, PT, P0 ;  /* 0x000000ff0300720c */ /* 0x000fda0003f05300 */
[----:B------:R-:W-:Y:S05]  /*154f0*/  @!P0 BRA `(.L_x_2431) ;  /* 0x0000000000548947 */ /* 0x000fea0003800000 */
[----:B------:R-:W0:Y:S01]  /*15500*/  LDC R6, c[0x0][0x43c] ;  /* 0x00010f00ff067b82 */ /* 0x000e220000000800 */
[----:B------:R-:W-:Y:S01]  /*15510*/  IMAD.MOV.U32 R9, RZ, RZ, R0 ;  /* 0x000000ffff097224 */ /* 0x000fe200078e0000 */
[----:B------:R-:W-:Y:S01]  /*15520*/  ULDC.64 UR4, c[0x0][0x428] ;  /* 0x00010a0000047ab9 */ /* 0x000fe20000000a00 */
[----:B------:R-:W-:Y:S02]  /*15530*/  ULDC.64 UR6, c[0x0][0x208] ;  /* 0x0000820000067ab9 */ /* 0x000fe40000000a00 */
[----:B---3--:R-:W-:Y:S01]  /*15540*/  IMAD.MOV.U32 R0, RZ, RZ, R9 ;  /* 0x000000ffff007224 */ /* 0x008fe200078e0009 */
[----:B0-----:R-:W-:-:S13]  /*15550*/  ISETP.NE.AND P0, PT, R6, 0x1, PT ;  /* 0x000000010600780c */ /* 0x001fda0003f05270 */
[----:B------:R-:W0:Y:S02]  /*15560*/  @P0 LDC.64 R4, c[0x0][0x440] ;  /* 0x00011000ff040b82 */ /* 0x000e240000000a00 */
[----:B0-----:R-:W-:-:S05]  /*15570*/  @P0 IMAD.HI.U32 R4, R9, R4, RZ ;  /* 0x0000000409040227 */ /* 0x001fca00078e00ff */
        /* <DEDUP_REMOVED lines=13> */
.L_x_2431:
[----:B0-----:R-:W4:Y:S01]  /*15650*/  LDL R2, [R1+0x14] ;  /* 0x0000140001027983 */ /* 0x001f220000100800 */
[----:B---3--:R-:W-:Y:S01]  /*15660*/  IMAD R0, R19, 0x8, R18 ;  /* 0x0000000813007824 */ /* 0x008fe200078e0212 */
[----:B----4-:R-:W-:-:S04]  /*15670*/  SHF.L.U32 R2, R2, 0x1f, RZ ;  /* 0x0000001f02027819 */ /* 0x010fc800000006ff */
[----:B------:R-:W0:Y:S02]  /*15680*/  SYNCS.PHASECHK.TRANS64.TRYWAIT P0, [R0+URZ+0x38840], R2 ;  /* 0x03884002000075a7 */ /* 0x000e24000800017f */
[----:B0-----:R-:W-:Y:S05]  /*15690*/  @!P0 BRA `(.L_x_2432) ;  /* 0x0000005c00588947 */ /* 0x001fea0003800000 */
.L_x_2549:
[----:B------:R-:W1:Y:S02]  /*156a0*/  S2R R3, SR_TID.X ;  /* 0x0000000000037919 */ /* 0x000e640000002100 */
[----:B-1----:R-:W-:-:S04]  /*156b0*/  LOP3.LUT R3, R3, 0x7f, RZ, 0xc0, !PT ;  /* 0x0000007f03037812 */ /* 0x002fc800078ec0ff */
[----:B------:R-:W-:-:S13]  /*156c0*/  ISETP.NE.AND P0, PT, R3, RZ, PT ;  /* 0x000000ff0300720c */ /* 0x000fda0003f05270 */
[----:B------:R-:W-:Y:S05]  /*156d0*/  @P0 BRA `(.L_x_2433) ;  /* 0x00000000001c0947 */ /* 0x000fea0003800000 */
[----:B------:R-:W1:Y:S01]  /*156e0*/  S2R R3, SR_TID.X ;  /* 0x0000000000037919 */ /* 0x000e620000002100 */
[----:B0-----:R-:W-:-:S04]  /*156f0*/  IMAD.MOV.U32 R2, RZ, RZ, 0xa000 ;  /* 0x0000a000ff027424 */ /* 0x001fc800078e00ff */
[----:B------:R3:W-:Y:S01]  /*15700*/  SYNCS.ARRIVE.TRANS64 RZ, [R0+URZ+0x38830], R2 ;  /* 0x0388300200ff79a7 */ /* 0x0007e2000800003f */
[----:B-1----:R-:W-:-:S04]  /*15710*/  LOP3.LUT R3, R3, 0x1f, RZ, 0xc0, !PT ;  /* 0x0000001f03037812 */ /* 0x002fc800078ec0ff */
[----:B------:R-:W-:-:S13]  /*15720*/  ISETP.NE.AND P0, PT, R3, RZ, PT ;  /* 0x000000ff0300720c */ /* 0x000fda0003f05270 */
[----:B---3--:R-:W-:Y:S05]  /*15730*/  @!P0 BRA `(.L_x_2433) ;  /* 0x0000000000048947 */ /* 0x008fea0003800000 */
[----:B------:R-:W-:Y:S01]  /*15740*/  BPT.TRAP 0x1 ;  /* 0x000000040000795c */ /* 0x000fe20000300000 */
.L_x_2433:
[----:B------:R-:W3:Y:S04]  /*15750*/  LDL R3, [R1+0x8] ;  /* 0x0000080001037983 */ /* 0x000ee80000100800 */
[----:B0-----:R-:W4:Y:S01]  /*15760*/  LDL R2, [R1+0x18] ;  /* 0x0000180001027983 */ /* 0x001f220000100800 */
        /* <DEDUP_REMOVED lines=20> */
[----:B----4-:R-:W-:-:S13]  /*158b0*/  R2UR UR5, R2 ;  /* 0x00000000020572ca */ /* 0x010fda00000e0000 */
[----:B------:R-:W-:Y:S02]  /*158c0*/  UIMAD UR11, UR11, 0x50, UR5 ;  /* 0x000000500b0b78a4 */ /* 0x000fe4000f8e0205 */
[----:B------:R-:W-:-:S09]  /*158d0*/  UIADD3.X UR5, URZ, UR37, URZ, UP0, !UPT ;  /* 0x000000253f057290 */ /* 0x000fd200087fe43f */
[----:B------:R1:W-:Y:S02]  /*158e0*/  UTMALDG.4D [UR8], [UR4], desc[UR6] ;  /* 0x00000608040075b4 */ /* 0x0003e40008019000 */
[----:B-1----:R-:W-:Y:S01]  /*158f0*/  UMOV UR8, UR15 ;  /* 0x0000000f00087c82 */ /* 0x002fe20008000000 */
[----:B------:R-:W-:Y:S02]  /*15900*/  UMOV UR10, UR16 ;  /* 0x00000010000a7c82 */ /* 0x000fe40008000000 */
[----:B------:R1:W-:Y:S02]  /*15910*/  UTMALDG.4D [UR8], [UR4], desc[UR6] ;  /* 0x00000608040075b4 */ /* 0x0003e40008019000 */
[----:B-1----:R-:W-:Y:S01]  /*15920*/  UMOV UR8, UR17 ;  /* 0x0000001100087c82 */ /* 0x002fe20008000000 */
[----:B------:R-:W-:Y:S01]  /*15930*/  UMOV UR10, UR14 ;  /* 0x0000000e000a7c82 */ /* 0x000fe20008000000 */
[----:B------:R-:W-:Y:S01]  /*15940*/  UMOV UR14, 0xc0 ;  /* 0x000000c0000e7882 */ /* 0x000fe20000000000 */
[----:B------:R1:W-:Y:S02]  /*15950*/  UTMALDG.4D [UR8], [UR4], desc[UR6] ;  /* 0x00000608040075b4 */ /* 0x0003e40008019000 */
[----:B-1----:R-:W-:Y:S01]  /*15960*/  UMOV UR8, UR18 ;  /* 0x0000001200087c82 */ /* 0x002fe20008000000 */
[----:B------:R-:W-:-:S02]  /*15970*/  UMOV UR10, UR14 ;  /* 0x0000000e000a7c82 */ /* 0x000fc40008000000 */
[----:B------:R0:W-:Y:S02]  /*15980*/  UTMALDG.4D [UR8], [UR4], desc[UR6] ;  /* 0x00000608040075b4 */ /* 0x0001e40008019000 */
[----:B0-----:R-:W-:Y:S01]  /*15990*/  NOP ;  /* 0x0000000000007918 */ /* 0x001fe20000000000 */
.L_x_2429:
[----:B------:R-:W4:Y:S04]  /*159a0*/  LDL.LU R3, [R1+0x30] ;  /* 0x0000300001037983 */ /* 0x000f280000300800 */
[----:B------:R-:W5:Y:S04]  /*159b0*/  LDL.LU R5, [R1+0x2c] ;  /* 0x00002c0001057983 */ /* 0x000f680000300800 */
[----:B---3--:R-:W3:Y:S01]  /*159c0*/  LDL.LU R4, [R1+0x44] ;  /* 0x0000440001047983 */ /* 0x008ee20000300800 */
        /* <DEDUP_REMOVED lines=9> */
[----:B----4-:R-:W-:Y:S02]  /*15a60*/  SHF.R.S32.HI R0, RZ, 0x1f, R3 ;  /* 0x0000001fff007819 */ /* 0x010fe40000011403 */
[----:B-----5:R-:W-:-:S03]  /*15a70*/  SEL R5, R5, RZ, !P0 ;  /* 0x000000ff05057207 */ /* 0x020fc60004000000 */
[----:B------:R-:W-:Y:S01]  /*15a80*/  IMAD R0, R0, UR4, RZ ;  /* 0x0000000400007c24 */ /* 0x000fe2000f8e02ff */
[----:B---3--:R-:W-:-:S03]  /*15a90*/  SEL R4, R4, RZ, !P0 ;  /* 0x000000ff04047207 */ /* 0x008fc60004000000 */
        /* <DEDUP_REMOVED lines=8> */
[----:B0-----:R-:W-:Y:S01]  /*15b20*/  MOV R2, 0x0 ;  /* 0x0000000000027802 */ /* 0x001fe20000000f00 */
        /* <DEDUP_REMOVED lines=14> */
[----:B0-----:R-:W-:Y:S05]  /*15c10*/  CALL.ABS.NOINC R2 ;  /* 0x0000000002007343 */ /* 0x001fea0003c00000 */
.L_x_2435:
[----:B------:R-:W-:Y:S05]  /*15c20*/  BSYNC B6 ;  /* 0x0000000000067941 */ /* 0x000fea0003800000 */
.L_x_2434:
[----:B0-----:R-:W3:Y:S01]  /*15c30*/  LDL.LU R0, [R1+0x44] ;  /* 0x0000440001007983 */ /* 0x001ee20000300800 */
[----:B------:R-:W-:Y:S01]  /*15c40*/  ULDC.64 UR4, c[0x0][0x2d8] ;  /* 0x0000b60000047ab9 */ /* 0x000fe20000000a00 */
[----:B------:R-:W0:Y:S01]  /*15c50*/  LDC R7, c[0x0][0x448] ;  /* 0x00011200ff077b82 */ /* 0x000e220000000800 */
[----:B------:R-:W-:Y:S01]  /*15c60*/  ULDC.64 UR6, c[0x0][0x280] ;  /* 0x0000a00000067ab9 */ /* 0x000fe20000000a00 */
[----:B------:R-:W4:Y:S04]  /*15c70*/  LDL.LU R4, [R1+0x30] ;  /* 0x0000300001047983 */ /* 0x000f280000300800 */
[----:B------:R-:W4:Y:S04]  /*15c80*/  LDL.LU.64 R2, [R1+0x50] ;  /* 0x0000500001027983 */ /* 0x000f280000300a00 */
[----:B------:R-:W3:Y:S04]  /*15c90*/  LDL.LU R5, [R1+0x2c] ;  /* 0x00002c0001057983 */ /* 0x000ee80000300800 */
[----:B------:R-:W3:Y:S01]  /*15ca0*/  LDL R8, [R1+0x4] ;  /* 0x0000040001087983 */ /* 0x000ee20000100800 */
[----:B------:R-:W1:Y:S01]  /*15cb0*/  S2R R9, SR_TID.X ;  /* 0x0000000000097919 */ /* 0x000e620000002100 */
[----:B--2---:R-:W2:Y:S01]  /*15cc0*/  S2R R10, SR_TID.X ;  /* 0x00000000000a7919 */ /* 0x004ea20000002100 */
[----:B0-----:R-:W-:-:S13]  /*15cd0*/  ISETP.NE.AND P0, PT, R7, 0x1, PT ;  /* 0x000000010700780c */ /* 0x001fda0003f05270 */
[----:B------:R-:W0:Y:S01]  /*15ce0*/  @P0 LDC R6, c[0x0][0x450] ;  /* 0x00011400ff060b82 */ /* 0x000e220000000800 */
[----:B-1----:R-:W-:Y:S02]  /*15cf0*/  IMAD.SHL.U32 R9, R9, 0x8, RZ ;  /* 0x0000000809097824 */ /* 0x002fe400078e00ff */
[----:B--2---:R-:W-:-:S03]  /*15d00*/  IMAD.SHL.U32 R10, R10, 0x8, RZ ;  /* 0x000000080a0a7824 */ /* 0x004fc600078e00ff */
[----:B------:R-:W-:-:S04]  /*15d10*/  LOP3.LUT R9, R9, 0x38, RZ, 0xc0, !PT ;  /* 0x0000003809097812 */ /* 0x000fc800078ec0ff */
[C---:B------:R-:W-:Y:S02]  /*15d20*/  LOP3.LUT R12, R9.reuse, 0x40, RZ, 0xfc, !PT ;  /* 0x00000040090c7812 */ /* 0x040fe400078efcff */
[C---:B------:R-:W-:Y:S02]  /*15d30*/  LOP3.LUT R11, R9.reuse, 0x80, RZ, 0xfc, !PT ;  /* 0x00000080090b7812 */ /* 0x040fe400078efcff */
[----:B------:R-:W-:Y:S02]  /*15d40*/  LOP3.LUT R9, R9, 0xc0, RZ, 0xfc, !PT ;  /* 0x000000c009097812 */ /* 0x000fe400078efcff */
[----:B------:R-:W-:Y:S01]  /*15d50*/  LOP3.LUT R10, R10, 0x38, RZ, 0xc0, !PT ;  /* 0x000000380a0a7812 */ /* 0x000fe200078ec0ff */
[----:B----4-:R-:W-:Y:S02]  /*15d60*/  IMAD.MOV.U32 R3, RZ, RZ, R4 ;  /* 0x000000ffff037224 */ /* 0x010fe400078e0004 */
[----:B------:R-:W1:Y:S01]  /*15d70*/  S2R R4, SR_TID.X ;  /* 0x0000000000047919 */ /* 0x000e620000002100 */
[----:B------:R-:W-:-:S04]  /*15d80*/  IMAD.WIDE.U32 R2, R16, UR4, R2 ;  /* 0x0000000410027c25 */ /* 0x000fc8000f8e0002 */
[----:B------:R-:W-:Y:S01]  /*15d90*/  IMAD R3, R16, UR5, R3 ;  /* 0x0000000510037c24 */ /* 0x000fe2000f8e0203 */
[----:B------:R-:W-:Y:S02]  /*15da0*/  ULDC.64 UR4, c[0x0][0x2e0] ;  /* 0x0000b80000047ab9 */ /* 0x000fe40000000a00 */
[----:B---3--:R-:W-:Y:S02]  /*15db0*/  IMAD R0, R0, UR4, RZ ;  /* 0x0000000400007c24 */ /* 0x008fe4000f8e02ff */
[----:B------:R-:W-:-:S04]  /*15dc0*/  IMAD.WIDE.U32 R2, R5, UR4, R2 ;  /* 0x0000000405027c25 */ /* 0x000fc8000f8e0002 */
[----:B------:R-:W-:Y:S01]  /*15dd0*/  IMAD R0, R5, UR5, R0 ;  /* 0x0000000505007c24 */ /* 0x000fe2000f8e0200 */
[----:B------:R-:W-:-:S03]  /*15de0*/  ULDC.64 UR4, c[0x0][0x2d0] ;  /* 0x0000b40000047ab9 */ /* 0x000fc60000000a00 */
[----:B------:R-:W-:Y:S01]  /*15df0*/  IMAD.IADD R3, R3, 0x1, R0 ;  /* 0x0000000103037824 */ /* 0x000fe200078e0200 */
[----:B-1----:R-:W-:-:S04]  /*15e00*/  LOP3.LUT R4, R4, 0x7f, RZ, 0xc0, !PT ;  /* 0x0000007f04047812 */ /* 0x002fc800078ec0ff */
[----:B------:R-:W-:Y:S02]  /*15e10*/  SHF.R.U32.HI R5, RZ, 0x3, R4 ;  /* 0x00000003ff057819 */ /* 0x000fe40000011604 */
[----:B------:R-:W1:Y:S02]  /*15e20*/  S2R R4, SR_TID.X ;  /* 0x0000000000047919 */ /* 0x000e640000002100 */
[----:B-1----:R-:W-:-:S05]  /*15e30*/  IMAD.SHL.U32 R4, R4, 0x10, RZ ;  /* 0x0000001004047824 */ /* 0x002fca00078e00ff */
[----:B------:R-:W-:Y:S02]  /*15e40*/  LOP3.LUT R4, R5, 0x70, R4, 0xf8, !PT ;  /* 0x0000007005047812 */ /* 0x000fe400078ef804 */
[----:B------:R-:W1:Y:S03]  /*15e50*/  @P0 LDC R5, c[0x0][0x44c] ;  /* 0x00011300ff050b82 */ /* 0x000e660000000800 */
[----:B------:R-:W-:-:S04]  /*15e60*/  IMAD R0, R8, 0x80, R4 ;  /* 0x0000008008007824 */ /* 0x000fc800078e0204 */
[----:B------:R-:W-:Y:S02]  /*15e70*/  IMAD.MOV.U32 R4, RZ, RZ, R0 ;  /* 0x000000ffff047224 */ /* 0x000fe400078e0000 */
[----:B-1----:R-:W-:-:S05]  /*15e80*/  @P0 IMAD.HI.U32 R5, R0, R5, RZ ;  /* 0x0000000500050227 */ /* 0x002fca00078e00ff */
[----:B0-----:R-:W-:-:S05]  /*15e90*/  @P0 SHF.R.U32.HI R4, RZ, R6, R5 ;  /* 0x00000006ff040219 */ /* 0x001fca0000011605 */
        /* <DEDUP_REMOVED lines=31> */
[----:B---3--:R-:W-:-:S03]  /*16090*/  IMAD R2, R8, 0x80, R11 ;  /* 0x0000008008027824 */ /* 0x008fc600078e020b */
        /* <DEDUP_REMOVED lines=86> */
.L_x_2566:
        /* <DEDUP_REMOVED lines=14> */
.L_x_2438:
[----:B------:R-:W-:Y:S05]  /*166e0*/  BSYNC B0 ;  /* 0x0000000000007941 */ /* 0x000fea0003800000 */
.L_x_2437:
[----:B------:R-:W-:Y:S01]  /*166f0*/  NOP ;  /* 0x0000000000007918 */ /* 0x000fe20000000000 */
[----:B------:R-:W-:Y:S01]  /*16700*/  PLOP3.LUT P0, PT, PT, PT, PT, 0x80, 0x0 ;  /* 0x000000000000781c */ /* 0x000fe20003f0f070 */
[----:B0-----:R-:W-:-:S12]  /*16710*/  VIADD R6, R18, 0x38800 ;  /* 0x0003880012067836 */ /* 0x001fd80000000000 */
.L_x_2439:
        /* <DEDUP_REMOVED lines=18> */
.L_x_2567:
[----:B------:R-:W-:Y:S05]  /*16840*/  BSYNC B0 ;  /* 0x0000000000007941 */ /* 0x000fea0003800000 */
.L_x_2440:
        /* <DEDUP_REMOVED lines=55> */
.L_x_2448:
[----:B------:R-:W-:Y:S01]  /*16bc0*/  IMAD R3, R9, 0x8, R18 ;  /* 0x0000000809037824 */ /* 0x000fe200078e0212 */
[----:B------:R-:W-:Y:S01]  /*16bd0*/  SHF.L.U32 R2, R11, 0x1f, RZ ;  /* 0x0000001f0b027819 */ /* 0x000fe200000006ff */
[----:B------:R-:W-:Y:S03]  /*16be0*/  BSSY B3, `(.L_x_2449) ;  /* 0x0000003000037945 */ /* 0x000fe60003800000 */
[----:B------:R-:W1:Y:S02]  /*16bf0*/  SYNCS.PHASECHK.TRANS64.TRYWAIT P0, [R3+URZ+0x38840], R2 ;  /* 0x03884002030075a7 */ /* 0x000e64000800017f */
[----:B-1----:R-:W-:Y:S05]  /*16c00*/  @!P0 BRA `(.L_x_2450) ;  /* 0x0000005400308947 */ /* 0x002fea0003800000 */
.L_x_2568:
[----:B------:R-:W-:Y:S05]  /*16c10*/  BSYNC B3 ;  /* 0x0000000000037941 */ /* 0x000fea0003800000 */
.L_x_2449:
        /* <DEDUP_REMOVED lines=12> */
.L_x_2452:
[----:B------:R-:W-:Y:S05]  /*16ce0*/  BSYNC B3 ;  /* 0x0000000000037941 */ /* 0x000fea0003800000 */
.L_x_2451:
        /* <DEDUP_REMOVED lines=12> */
.L_x_2453:
        /* <DEDUP_REMOVED lines=16> */
.L_x_2454:
        /* <DEDUP_REMOVED lines=16> */
.L_x_2455:
        /* <DEDUP_REMOVED lines=16> */
.L_x_2456:
        /* <DEDUP_REMOVED lines=16> */
.L_x_2569:
[----:B------:R-:W-:Y:S05]  /*171b0*/  BSYNC B3 ;  /* 0x0000000000037941 */ /* 0x000fea0003800000 */
.L_x_2457:
        /* <DEDUP_REMOVED lines=12> */
.L_x_2460:
[----:B------:R-:W-:Y:S05]  /*17280*/  BSYNC B3 ;  /* 0x0000000000037941 */ /* 0x000fea0003800000 */
.L_x_2459:
        /* <DEDUP_REMOVED lines=13> */
.L_x_2461:
        /* <DEDUP_REMOVED lines=15> */
.L_x_2462:
        /* <DEDUP_REMOVED lines=15> */
.L_x_2463:
        /* <DEDUP_REMOVED lines=15> */
.L_x_2464:
        /* <DEDUP_REMOVED lines=12> */
.L_x_2447:
[----:B------:R-:W-:Y:S05]  /*176f0*/  BSYNC B1 ;  /* 0x0000000000017941 */ /* 0x000fea0003800000 */
.L_x_2446:
[----:B0-----:R-:W2:Y:S01]  /*17700*/  LDL.LU R0, [R1+0x40] ;  /* 0x0000400001007983 */ /* 0x001ea20000300800 */
[----:B------:R-:W-:-:S03]  /*17710*/  IMAD.MOV.U32 R19, RZ, RZ, R9 ;  /* 0x000000ffff137224 */ /* 0x000fc600078e0009 */
[----:B------:R0:W-:Y:S02]  /*17720*/  STL [R1+0x14], R11 ;  /* 0x0000140b01007387 */ /* 0x0001e40000100800 */
[----:B0-2---:R-:W-:-:S07]  /*17730*/  VIADD R0, R0, 0xfffffffd ;  /* 0xfffffffd00007836 */ /* 0x005fce0000000000 */
.L_x_2445:
[----:B------:R-:W-:Y:S05]  /*17740*/  BSYNC B2 ;  /* 0x0000000000027941 */ /* 0x000fea0003800000 */
.L_x_2444:
[----:B------:R-:W-:Y:S01]  /*17750*/  VIADD R10, R10, 0xfffffffe ;  /* 0xfffffffe0a0a7836 */ /* 0x000fe20000000000 */
[----:B------:R-:W-:-:S04]  /*17760*/  LOP3.LUT R8, RZ, R8, RZ, 0x33, !PT ;  /* 0x00000008ff087212 */ /* 0x000fc800078e33ff */
[----:B------:R-:W-:-:S13]  /*17770*/  ISETP.NE.AND P0, PT, R10, R8, PT ;  /* 0x000000080a00720c */ /* 0x000fda0003f05270 */
[----:B------:R-:W-:Y:S05]  /*17780*/  @!P0 BRA `(.L_x_2443) ;  /* 0x0000001800c48947 */ /* 0x000fea0003800000 */
[----:B------:R-:W-:-:S07]  /*17790*/  IMAD.MOV.U32 R9, RZ, RZ, R17 ;  /* 0x000000ffff097224 */ /* 0x000fce00078e0011 */
.L_x_2503:
        /* <DEDUP_REMOVED lines=36> */
.L_x_2467:
[----:B------:R-:W-:Y:S01]  /*179e0*/  IMAD R3, R4, 0x8, R18 ;  /* 0x0000000804037824 */ /* 0x000fe200078e0212 */
[----:B------:R-:W-:Y:S01]  /*179f0*/  SHF.L.U32 R2, R5, 0x1f, RZ ;  /* 0x0000001f05027819 */ /* 0x000fe200000006ff */
[----:B------:R-:W-:Y:S03]  /*17a00*/  BSSY B2, `(.L_x_2468) ;  /* 0x0000003000027945 */ /* 0x000fe60003800000 */
[----:B------:R-:W1:Y:S02]  /*17a10*/  SYNCS.PHASECHK.TRANS64.TRYWAIT P0, [R3+URZ+0x38840], R2 ;  /* 0x03884002030075a7 */ /* 0x000e64000800017f */
[----:B-1----:R-:W-:Y:S05]  /*17a20*/  @!P0 BRA `(.L_x_2469) ;  /* 0x0000004400d08947 */ /* 0x002fea0003800000 */
.L_x_2570:
[----:B------:R-:W-:Y:S05]  /*17a30*/  BSYNC B2 ;  /* 0x0000000000027941 */ /* 0x000fea0003800000 */
.L_x_2468:
        /* <DEDUP_REMOVED lines=12> */
.L_x_2471:
[----:B------:R-:W-:Y:S05]  /*17b00*/  BSYNC B2 ;  /* 0x0000000000027941 */ /* 0x000fea0003800000 */
.L_x_2470:
        /* <DEDUP_REMOVED lines=12> */
.L_x_2472:
        /* <DEDUP_REMOVED lines=16> */
.L_x_2473:
        /* <DEDUP_REMOVED lines=16> */
.L_x_2474:
        /* <DEDUP_REMOVED lines=16> */
.L_x_2475:
        /* <DEDUP_REMOVED lines=16> */
.L_x_2571:
[----:B------:R-:W-:Y:S05]  /*17fd0*/  BSYNC B2 ;  /* 0x0000000000027941 */ /* 0x000fea0003800000 */
.L_x_2476:
        /* <DEDUP_REMOVED lines=11> */
.L_x_2479:
[----:B------:R-:W-:Y:S05]  /*18090*/  BSYNC B2 ;  /* 0x0000000000027941 */ /* 0x000fea0003800000 */
.L_x_2478:
        /* <DEDUP_REMOVED lines=12> */
.L_x_2480:
        /* <DEDUP_REMOVED lines=15> */
.L_x_2481:
        /* <DEDUP_REMOVED lines=15> */
.L_x_2482:
        /* <DEDUP_REMOVED lines=15> */
.L_x_2483:
        /* <DEDUP_REMOVED lines=12> */
.L_x_2466:
[----:B------:R-:W-:Y:S05]  /*184f0*/  BSYNC B1 ;  /* 0x0000000000017941 */ /* 0x000fea0003800000 */
.L_x_2465:
        /* <DEDUP_REMOVED lines=36> */
.L_x_2486:
[----:B------:R-:W-:Y:S01]  /*18740*/  IMAD R2, R19, 0x8, R18 ;  /* 0x0000000813027824 */ /* 0x000fe200078e0212 */
[----:B------:R-:W-:Y:S01]  /*18750*/  SHF.L.U32 R3, R12, 0x1f, RZ ;  /* 0x0000001f0c037819 */ /* 0x000fe200000006ff */
[----:B------:R-:W-:Y:S03]  /*18760*/  BSSY B2, `(.L_x_2487) ;  /* 0x0000003000027945 */ /* 0x000fe60003800000 */
[----:B------:R-:W2:Y:S02]  /*18770*/  SYNCS.PHASECHK.TRANS64.TRYWAIT P0, [R2+URZ+0x38840], R3 ;  /* 0x03884003020075a7 */ /* 0x000ea4000800017f */
[----:B--2---:R-:W-:Y:S05]  /*18780*/  @!P0 BRA `(.L_x_2488) ;  /* 0x0000003800a08947 */ /* 0x004fea0003800000 */
.L_x_2572:
[----:B------:R-:W-:Y:S05]  /*18790*/  BSYNC B2 ;  /* 0x0000000000027941 */ /* 0x000fea0003800000 */
.L_x_2487:
        /* <DEDUP_REMOVED lines=12> */
.L_x_2490:
[----:B------:R-:W-:Y:S05]  /*18860*/  BSYNC B2 ;  /* 0x0000000000027941 */ /* 0x000fea0003800000 */
.L_x_2489:
        /* <DEDUP_REMOVED lines=13> */
.L_x_2491:
        /* <DEDUP_REMOVED lines=16> */
.L_x_2492:
        /* <DEDUP_REMOVED lines=16> */
.L_x_2493:
        /* <DEDUP_REMOVED lines=16> */
.L_x_2494:
        /* <DEDUP_REMOVED lines=15> */
.L_x_2573:
[----:B------:R-:W-:Y:S05]  /*18d30*/  BSYNC B2 ;  /* 0x0000000000027941 */ /* 0x000fea0003800000 */
.L_x_2495:
        /* <DEDUP_REMOVED lines=11> */
.L_x_2498:
[----:B------:R-:W-:Y:S05]  /*18df0*/  BSYNC B2 ;  /* 0x0000000000027941 */ /* 0x000fea0003800000 */
.L_x_2497:
        /* <DEDUP_REMOVED lines=12> */
.L_x_2499:
        /* <DEDUP_REMOVED lines=15> */
.L_x_2500:
        /* <DEDUP_REMOVED lines=15> */
.L_x_2501:
        /* <DEDUP_REMOVED lines=15> */
.L_x_2502:
        /* <DEDUP_REMOVED lines=12> */
.L_x_2485:
[----:B------:R-:W-:Y:S05]  /*19250*/  BSYNC B1 ;  /* 0x0000000000017941 */ /* 0x000fea0003800000 */
.L_x_2484:
[----:B------:R-:W2:Y:S01]  /*19260*/  LDL R2, [R1+0x28] ;  /* 0x0000280001027983 */ /* 0x000ea20000100800 */
[----:B------:R-:W-:Y:S01]  /*19270*/  VIADD R0, R0, 0xfffffffe ;  /* 0xfffffffe00007836 */ /* 0x000fe20000000000 */
[----:B--2---:R-:W-:-:S13]  /*19280*/  ISETP.GT.AND P0, PT, R7, R2, PT ;  /* 0x000000020700720c */ /* 0x004fda0003f04270 */
[----:B------:R-:W-:Y:S05]  /*19290*/  @P0 BRA `(.L_x_2503) ;  /* 0xffffffe400400947 */ /* 0x000fea000383ffff */
.L_x_2443:
[----:B------:R-:W-:Y:S05]  /*192a0*/  BSYNC B0 ;  /* 0x0000000000007941 */ /* 0x000fea0003800000 */
.L_x_2442:
        /* <DEDUP_REMOVED lines=19> */
.L_x_2505:
[----:B------:R-:W-:Y:S05]  /*193e0*/  BSYNC B0 ;  /* 0x0000000000007941 */ /* 0x000fea0003800000 */
.L_x_2504:
        /* <DEDUP_REMOVED lines=11> */
.L_x_2574:
[----:B------:R-:W-:Y:S05]  /*194a0*/  BSYNC B1 ;  /* 0x0000000000017941 */ /* 0x000fea0003800000 */
.L_x_2508:
        /* <DEDUP_REMOVED lines=9> */
.L_x_2511:
[----:B------:R-:W-:Y:S05]  /*19540*/  BSYNC B1 ;  /* 0x0000000000017941 */ /* 0x000fea0003800000 */
.L_x_2510:
        /* <DEDUP_REMOVED lines=12> */
.L_x_2512:
        /* <DEDUP_REMOVED lines=15> */
.L_x_2513:
        /* <DEDUP_REMOVED lines=15> */
.L_x_2514:
        /* <DEDUP_REMOVED lines=15> */
.L_x_2515:
        /* <DEDUP_REMOVED lines=10> */
.L_x_2507:
[----:B------:R-:W-:Y:S05]  /*19980*/  BSYNC B0 ;  /* 0x0000000000007941 */ /* 0x000fea0003800000 */
.L_x_2506:
[----:B------:R-:W2:Y:S01]  /*19990*/  LDL.LU R4, [R1+0x14] ;  /* 0x0000140001047983 */ /* 0x000ea20000300800 */
[----:B------:R-:W-:-:S05]  /*199a0*/  VIADD R19, R19, 0x1 ;  /* 0x0000000113137836 */ /* 0x000fca0000000000 */
[----:B------:R-:W-:-:S04]  /*199b0*/  ISETP.NE.AND P0, PT, R19, 0x2, PT ;  /* 0x000000021300780c */ /* 0x000fc80003f05270 */
[----:B------:R-:W-:Y:S02]  /*199c0*/  SEL R0, RZ, 0x1, P0 ;  /* 0x00000001ff007807 */ /* 0x000fe40000000000 */
[----:B------:R-:W-:Y:S02]  /*199d0*/  SEL R19, R19, RZ, P0 ;  /* 0x000000ff13137207 */ /* 0x000fe40000000000 */
[----:B--2---:R-:W-:-:S05]  /*199e0*/  LOP3.LUT R4, R4, R0, RZ, 0x3c, !PT ;  /* 0x0000000004047212 */ /* 0x004fca00078e3cff */
[----:B------:R2:W-:Y:S02]  /*199f0*/  STL [R1+0x14], R4 ;  /* 0x0000140401007387 */ /* 0x0005e40000100800 */
.L_x_2422:
[----:B------:R-:W-:Y:S05]  /*19a00*/  BSYNC B7 ;  /* 0x0000000000077941 */ /* 0x000fea0003800000 */
.L_x_2420:
[----:B---3--:R-:W3:Y:S02]  /*19a10*/  LDL R0, [R1+0x5c] ;  /* 0x00005c0001007983 */ /* 0x008ee40000100800 */
[----:B---3--:R-:W-:-:S13]  /*19a20*/  ISETP.NE.AND P0, PT, R0, RZ, PT ;  /* 0x000000ff0000720c */ /* 0x008fda0003f05270 */
        /* <DEDUP_REMOVED lines=12> */
.L_x_2516:
[----:B--2---:R-:W2:Y:S01]  /*19af0*/  S2R R10, SR_TID.X ;  /* 0x00000000000a7919 */ /* 0x004ea20000002100 */
[----:B------:R-:W-:Y:S01]  /*19b00*/  UMOV UR4, 0xffffffff ;  /* 0xffffffff00047882 */ /* 0x000fe20000000000 */
[----:B--2---:R-:W-:-:S04]  /*19b10*/  LOP3.LUT R10, R10, 0x1f, RZ, 0xc0, !PT ;  /* 0x0000001f0a0a7812 */ /* 0x004fc800078ec0ff */
[----:B------:R-:W-:Y:S01]  /*19b20*/  ISETP.NE.AND P0, PT, R10, 0x1f, PT ;  /* 0x0000001f0a00780c */ /* 0x000fe20003f05270 */
[----:B------:R-:W-:-:S12]  /*19b30*/  BRA.DIV UR4, `(.L_x_2518) ;  /* 0x0000002604f07947 */ /* 0x000fd8000b800000 */
[----:B------:R-:W2:Y:S01]  /*19b40*/  LDL.LU R3, [R1] ;  /* 0x0000000001037983 */ /* 0x000ea20000300800 */
[----:B------:R-:W-:-:S03]  /*19b50*/  ULDC UR4, c[0x0][0xc3c] ;  /* 0x00030f0000047ab9 */ /* 0x000fc60000000800 */
[----:B01----:R-:W3:Y:S01]  /*19b60*/  LDL R8, [R1+0xc] ;  /* 0x00000c0001087983 */ /* 0x003ee20000100800 */
[----:B------:R-:W-:Y:S01]  /*19b70*/  ULDC.64 UR6, c[0x0][0x208] ;  /* 0x0000820000067ab9 */ /* 0x000fe20000000a00 */
[----:B---3--:R-:W-:Y:S02]  /*19b80*/  IMAD.IADD R0, R8, 0x1, R10 ;  /* 0x0000000108007824 */ /* 0x008fe400078e020a */
[----:B--2---:R-:W-:-:S03]  /*19b90*/  IMAD.MOV.U32 R8, RZ, RZ, R3 ;  /* 0x000000ffff087224 */ /* 0x004fc600078e0003 */
[----:B------:R-:W-:-:S13]  /*19ba0*/  ISETP.GE.OR P1, PT, R0, UR4, !P0 ;  /* 0x0000000400007c0c */ /* 0x000fda000c726670 */
[----:B------:R-:W0:Y:S08]  /*19bb0*/  @!P1 LDC.64 R2, c[0x0][0xc80] ;  /* 0x00032000ff029b82 */ /* 0x000e300000000a00 */
[----:B------:R-:W1:Y:S01]  /*19bc0*/  @!P1 LDC.64 R6, c[0x0][0xc78] ;  /* 0x00031e00ff069b82 */ /* 0x000e620000000a00 */
[----:B0-----:R-:W-:-:S05]  /*19bd0*/  @!P1 IMAD.WIDE R2, R0, 0x4, R2 ;  /* 0x0000000400029825 */ /* 0x001fca00078e0202 */
[----:B------:R1:W2:Y:S02]  /*19be0*/  @!P1 LDG.E R5, desc[UR6][R2.64] ;  /* 0x0000000602059981 */ /* 0x0002a4000c1e1900 */
[----:B-1----:R-:W-:-:S06]  /*19bf0*/  @!P1 IMAD.WIDE R2, R0, 0x4, R6 ;  /* 0x0000000400029825 */ /* 0x002fcc00078e0206 */
[----:B------:R-:W3:Y:S01]  /*19c00*/  @!P1 LDG.E R2, desc[UR6][R2.64] ;  /* 0x0000000602029981 */ /* 0x000ee2000c1e1900 */
[----:B------:R-:W-:Y:S02]  /*19c10*/  CS2R R6, SRZ ;  /* 0x0000000000067805 */ /* 0x000fe4000001ff00 */
[C---:B------:R-:W-:Y:S02]  /*19c20*/  ISETP.GE.U32.AND P2, PT, R10.reuse, 0x2, PT ;  /* 0x000000020a00780c */ /* 0x040fe40003f46070 */
[C---:B------:R-:W-:Y:S01]  /*19c30*/  ISETP.GE.U32.AND P3, PT, R10.reuse, 0x4, PT ;  /* 0x000000040a00780c */ /* 0x040fe20003f66070 */
[----:B------:R-:W-:Y:S01]  /*19c40*/  SHFL.IDX PT, R4, R8, RZ, 0x1f ;  /* 0x00001fff08047589 */ /* 0x000fe200000e0000 */
[C---:B------:R-:W-:Y:S02]  /*19c50*/  ISETP.GE.U32.AND P4, PT, R10.reuse, 0x8, PT ;  /* 0x000000080a00780c */ /* 0x040fe40003f86070 */
[----:B------:R-:W-:Y:S01]  /*19c60*/  ISETP.GE.U32.AND P5, PT, R10, 0x10, PT ;  /* 0x000000100a00780c */ /* 0x000fe20003fa6070 */
[----:B------:R-:W-:Y:S01]  /*19c70*/  SHFL.IDX PT, R0, R8, 0x1, 0x1f ;  /* 0x00201f0008007f89 */ /* 0x000fe200000e0000 */
[----:B--2---:R-:W-:-:S02]  /*19c80*/  @!P1 IMAD.MOV.U32 R6, RZ, RZ, R5 ;  /* 0x000000ffff069224 */ /* 0x004fc400078e0005 */
[----:B------:R-:W-:Y:S02]  /*19c90*/  IMAD.MOV.U32 R5, RZ, RZ, RZ ;  /* 0x000000ffff057224 */ /* 0x000fe400078e00ff */
        /* <DEDUP_REMOVED lines=19> */
.L_x_2584:
[----:B------:R-:W-:Y:S02]  /*19dd0*/  ULDC UR4, c[0x0][0xc38] ;  /* 0x00030e0000047ab9 */ /* 0x000fe40000000800 */
[----:B------:R-:W-:-:S04]  /*19de0*/  IMAD.U32 R8, RZ, RZ, UR4 ;  /* 0x00000004ff087e24 */ /* 0x000fc8000f8e00ff */
[----:B-1----:R-:W-:-:S04]  /*19df0*/  IMAD R9, R9, R8, RZ ;  /* 0x0000000809097224 */ /* 0x002fc800078e02ff */
[----:B------:R-:W-:-:S05]  /*19e00*/  IMAD.IADD R0, R0, 0x1, R9 ;  /* 0x0000000100007824 */ /* 0x000fca00078e0209 */
[----:B------:R-:W-:-:S13]  /*19e10*/  ISETP.GT.AND P6, PT, R0, R4, PT ;  /* 0x000000040000720c */ /* 0x000fda0003fc4270 */
[----:B------:R-:W-:Y:S05]  /*19e20*/  @P6 BRA `(.L_x_2519) ;  /* 0x0000000000b06947 */ /* 0x000fea0003800000 */
.L_x_2522:
        /* <DEDUP_REMOVED lines=38> */
.L_x_2592:
[----:B------:R-:W-:Y:S02]  /*1a090*/  ULDC UR4, c[0x0][0xc38] ;  /* 0x00030e0000047ab9 */ /* 0x000fe40000000800 */
[----:B------:R-:W-:-:S04]  /*1a0a0*/  IMAD.U32 R8, RZ, RZ, UR4 ;  /* 0x00000004ff087e24 */ /* 0x000fc8000f8e00ff */
[----:B-1----:R-:W-:-:S04]  /*1a0b0*/  IMAD R9, R9, R8, RZ ;  /* 0x0000000809097224 */ /* 0x002fc800078e02ff */
[----:B------:R-:W-:-:S05]  /*1a0c0*/  IMAD.IADD R0, R9, 0x1, R0 ;  /* 0x0000000109007824 */ /* 0x000fca00078e0200 */
[----:B------:R-:W-:-:S13]  /*1a0d0*/  ISETP.GT.AND P6, PT, R0, R4, PT ;  /* 0x000000040000720c */ /* 0x000fda0003fc4270 */
[----:B------:R-:W-:Y:S05]  /*1a0e0*/  @!P6 BRA `(.L_x_2522) ;  /* 0xfffffffc0050e947 */ /* 0x000fea000383ffff */
.L_x_2519:
        /* <DEDUP_REMOVED lines=12> */
.L_x_2597:
[----:B------:R-:W-:-:S13]  /*1a1b0*/  ISETP.NE.AND P0, PT, R3, RZ, PT ;  /* 0x000000ff0300720c */ /* 0x000fda0003f05270 */
[----:B------:R-:W-:Y:S05]  /*1a1c0*/  @!P0 BRA `(.L_x_2524) ;  /* 0x0000000000148947 */ /* 0x000fea0003800000 */
[----:B------:R-:W-:Y:S01]  /*1a1d0*/  UMOV UR4, 0xffffffff ;  /* 0xffffffff00047882 */ /* 0x000fe20000000000 */
[----:B---3--:R-:W-:Y:S02]  /*1a1e0*/  VIADD R10, R10, 0xffffffff ;  /* 0xffffffff0a0a7836 */ /* 0x008fe40000000000 */
[----:B------:R-:W-:Y:S05]  /*1a1f0*/  BRA.DIV UR4, `(.L_x_2525) ;  /* 0x0000002a04e07947 */ /* 0x000fea000b800000 */
[----:B0-----:R0:W2:Y:S02]  /*1a200*/  SHFL.IDX PT, R2, R2, R10, 0x1f ;  /* 0x00001f0a02027589 */ /* 0x0010a400000e0000 */
.L_x_2600:
[----:B--2---:R-:W-:-:S07]  /*1a210*/  IMAD.MOV.U32 R5, RZ, RZ, R2 ;  /* 0x000000ffff057224 */ /* 0x004fce00078e0002 */
.L_x_2524:
[----:B0-----:R-:W-:Y:S01]  /*1a220*/  IMAD R2, R5, R8, R9 ;  /* 0x0000000805027224 */ /* 0x001fe200078e0209 */
[----:B------:R-:W-:-:S03]  /*1a230*/  ISETP.NE.AND P0, PT, R7, 0x1, PT ;  /* 0x000000010700780c */ /* 0x000fc60003f05270 */
[----:B------:R-:W-:Y:S01]  /*1a240*/  IMAD.IADD R4, R4, 0x1, -R2 ;  /* 0x0000000104047824 */ /* 0x000fe200078e0a02 */
[----:B------:R0:W-:Y:S09]  /*1a250*/  STL [R1], R2 ;  /* 0x0000000201007387 */ /* 0x0001f20000100800 */
[----:B------:R-:W-:Y:S05]  /*1a260*/  @!P0 BRA `(.L_x_2526) ;  /* 0x0000000000e48947 */ /* 0x000fea0003800000 */
[----:B------:R-:W-:-:S04]  /*1a270*/  IABS R5, R0 ;  /* 0x0000000000057213 */ /* 0x000fc80000000000 */
        /* <DEDUP_REMOVED lines=25> */
[----:B-1-3--:R-:W-:Y:S02]  /*1a410*/  IMAD R6, R2, R5, RZ ;  /* 0x0000000502067224 */ /* 0x00afe400078e02ff */
        /* <DEDUP_REMOVED lines=30> */
.L_x_2526:
[----:B------:R-:W2:Y:S01]  /*1a600*/  LDL R5, [R1+0xc] ;  /* 0x00000c0001057983 */ /* 0x000ea20000100800 */
[----:B0-----:R-:W2:Y:S01]  /*1a610*/  LDC.64 R2, c[0x0][0xc90] ;  /* 0x00032400ff027b82 */ /* 0x001ea20000000a00 */
[----:B------:R-:W-:Y:S01]  /*1a620*/  ULDC.64 UR4, c[0x0][0x208] ;  /* 0x0000820000047ab9 */ /* 0x000fe20000000a00 */
[----:B--2---:R-:W-:-:S05]  /*1a630*/  IMAD.WIDE R2, R5, 0x4, R2 ;  /* 0x0000000405027825 */ /* 0x004fca00078e0202 */
[----:B-1-3--:R-:W2:Y:S02]  /*1a640*/  LDG.E R6, desc[UR4][R2.64] ;  /* 0x0000000402067981 */ /* 0x00aea4000c1e1900 */
        /* <DEDUP_REMOVED lines=59> */
.L_x_2527:
[----:B-1----:R-:W-:-:S05]  /*1aa00*/  LOP3.LUT R3, RZ, R4, RZ, 0x33, !PT ;  /* 0x00000004ff037212 */ /* 0x002fca00078e33ff */
[----:B------:R-:W-:-:S05]  /*1aa10*/  IMAD.IADD R0, R0, 0x1, R3 ;  /* 0x0000000100007824 */ /* 0x000fca00078e0203 */
[----:B------:R1:W-:Y:S01]  /*1aa20*/  STL [R1+0x4], R0 ;  /* 0x0000040001007387 */ /* 0x0003e20000100800 */
[----:B------:R-:W-:Y:S05]  /*1aa30*/  BRA `(.L_x_2528) ;  /* 0x0000000000287947 */ /* 0x000fea0003800000 */
.L_x_2520:
        /* <DEDUP_REMOVED lines=10> */
.L_x_2528:
[----:B0-----:R-:W2:Y:S04]  /*1aae0*/  LDL R2, [R1+0xc] ;  /* 0x00000c0001027983 */ /* 0x001ea80000100800 */
[----:B------:R-:W3:Y:S04]  /*1aaf0*/  LDL R3, [R1+0x8] ;  /* 0x0000080001037983 */ /* 0x000ee80000100800 */
[----:B------:R-:W4:Y:S04]  /*1ab00*/  LDL R5, [R1+0x4] ;  /* 0x0000040001057983 */ /* 0x000f280000100800 */
[----:B------:R-:W4:Y:S01]  /*1ab10*/  LDL R4, [R1] ;  /* 0x0000000001047983 */ /* 0x000f220000100800 */
[----:B-1----:R-:W0:Y:S01]  /*1ab20*/  S2R R0, SR_TID.X ;  /* 0x0000000000007919 */ /* 0x002e220000002100 */
[----:B------:R-:W-:Y:S05]  /*1ab30*/  WARPSYNC.ALL ;  /* 0x0000000000007948 */ /* 0x000fea0003800000 */
[----:B0-----:R-:W-:Y:S01]  /*1ab40*/  LOP3.LUT R0, R0, 0x1f, RZ, 0xc0, !PT ;  /* 0x0000001f00007812 */ /* 0x001fe200078ec0ff */
[----:B------:R-:W-:Y:S03]  /*1ab50*/  BAR.SYNC.DEFER_BLOCKING 0x4, 0x180 ;  /* 0x0106000000007b1d */ /* 0x000fe60000010000 */
[----:B------:R-:W-:-:S13]  /*1ab60*/  ISETP.NE.AND P0, PT, R0, RZ, PT ;  /* 0x000000ff0000720c */ /* 0x000fda0003f05270 */
[----:B------:R-:W0:Y:S01]  /*1ab70*/  @!P0 S2R R0, SR_CgaCtaId ;  /* 0x0000000000008919 */ /* 0x000e220000008800 */
[----:B--2---:R-:W-:Y:S01]  /*1ab80*/  IMAD.MOV.U32 R7, RZ, RZ, R2 ;  /* 0x000000ffff077224 */ /* 0x004fe200078e0002 */
[----:B------:R-:W-:Y:S01]  /*1ab90*/  @!P0 MOV R2, 0x400 ;  /* 0x0000040000028802 */ /* 0x000fe20000000f00 */
[----:B---3--:R-:W-:-:S03]  /*1aba0*/  IMAD.MOV.U32 R6, RZ, RZ, R3 ;  /* 0x000000ffff067224 */ /* 0x008fc600078e0003 */
[----:B0-----:R-:W-:-:S05]  /*1abb0*/  @!P0 LEA R18, R0, R2, 0x18 ;  /* 0x0000000200128211 */ /* 0x001fca00078ec0ff */
[----:B----4-:R0:W-:Y:S01]  /*1abc0*/  @!P0 STS.128 [R18+0x388d0], R4 ;  /* 0x0388d00412008388 */ /* 0x0101e20000000c00 */
[----:B------:R-:W-:Y:S06]  /*1abd0*/  BAR.ARV 0x5, 0x180 ;  /* 0x0146000000007b1d */ /* 0x000fec0000002000 */
.L_x_2517:
[----:B------:R-:W2:Y:S01]  /*1abe0*/  LDL R0, [R1+0xc] ;  /* 0x00000c0001007983 */ /* 0x000ea20000100800 */
[----:B------:R-:W-:Y:S02]  /*1abf0*/  ULDC UR4, c[0x0][0xc3c] ;  /* 0x00030f0000047ab9 */ /* 0x000fe40000000800 */
[----:B--2---:R-:W-:-:S13]  /*1ac00*/  ISETP.GE.AND P0, PT, R0, UR4, PT ;  /* 0x0000000400007c0c */ /* 0x004fda000bf06270 */
[----:B------:R-:W-:Y:S05]  /*1ac10*/  @!P0 BRA `(.L_x_2529) ;  /* 0xffffff98000c8947 */ /* 0x000fea000383ffff */
[----:B------:R-:W-:Y:S05]  /*1ac20*/  BSYNC B8 ;  /* 0x0000000000087941 */ /* 0x000fea0003800000 */
.L_x_2414:
[----:B0-----:R-:W2:Y:S01]  /*1ac30*/  LDL.LU R0, [R1+0x58] ;  /* 0x0000580001007983 */ /* 0x001ea20000300800 */
[----:B------:R-:W-:Y:S01]  /*1ac40*/  BSSY B0, `(.L_x_2530) ;  /* 0x000000b000007945 */ /* 0x000fe20003800000 */
[----:B-1----:R-:W0:Y:S01]  /*1ac50*/  S2R R5, SR_CgaCtaId ;  /* 0x0000000000057919 */ /* 0x002e220000008800 */
        /* <DEDUP_REMOVED lines=9> */
.L_x_2601:
[----:B------:R-:W-:Y:S05]  /*1acf0*/  BSYNC B0 ;  /* 0x0000000000007941 */ /* 0x000fea0003800000 */
.L_x_2530:
[----:B------:R-:W-:-:S03]  /*1ad00*/  UMOV UR4, 0xffffffff ;  /* 0xffffffff00047882 */ /* 0x000fc60000000000 */
[----:B------:R-:W-:Y:S05]  /*1ad10*/  BRA.DIV UR4, `(.L_x_2532) ;  /* 0x0000002204587947 */ /* 0x000fea000b800000 */
[----:B------:R-:W1:Y:S02]  /*1ad20*/  S2R R2, SR_TID.X ;  /* 0x0000000000027919 */ /* 0x000e640000002100 */
[----:B-1----:R-:W-:-:S04]  /*1ad30*/  SHF.R.U32.HI R2, RZ, 0x5, R2 ;  /* 0x00000005ff027819 */ /* 0x002fc80000011602 */
[----:B------:R-:W-:-:S05]  /*1ad40*/  LOP3.LUT R2, R2, 0x3, RZ, 0xc0, !PT ;  /* 0x0000000302027812 */ /* 0x000fca00078ec0ff */
[----:B------:R1:W2:Y:S02]  /*1ad50*/  SHFL.IDX PT, R14, R2, RZ, 0x1f ;  /* 0x00001fff020e7589 */ /* 0x0002a400000e0000 */
.L_x_2604:
[----:B--2---:R-:W-:Y:S01]  /*1ad60*/  ISETP.NE.AND P0, PT, R14, RZ, PT ;  /* 0x000000ff0e00720c */ /* 0x004fe20003f05270 */
[----:B------:R-:W-:-:S12]  /*1ad70*/  BSSY B0, `(.L_x_2533) ;  /* 0x0000027000007945 */ /* 0x000fd80003800000 */
[----:B------:R-:W-:Y:S05]  /*1ad80*/  @P0 BRA `(.L_x_2534) ;  /* 0x0000000000940947 */ /* 0x000fea0003800000 */
[----:B------:R-:W-:-:S03]  /*1ad90*/  UMOV UR4, 0xffffffff ;  /* 0xffffffff00047882 */ /* 0x000fc60000000000 */
[----:B------:R-:W-:Y:S05]  /*1ada0*/  BRA.DIV UR4, `(.L_x_2535) ;  /* 0x0000002204687947 */ /* 0x000fea000b800000 */
[----:B------:R-:W-:-:S13]  /*1adb0*/  ELECT P6, URZ, PT ;  /* 0x00000000003f782f */ /* 0x000fda00038c0000 */
.L_x_2607:
        /* <DEDUP_REMOVED lines=8> */
.L_x_2536:
        /* <DEDUP_REMOVED lines=13> */
.L_x_2608:
[----:B------:R-:W1:Y:S02]  /*1af10*/  SYNCS.PHASECHK.TRANS64.TRYWAIT P0, [R7+URZ], R2 ;  /* 0x00000002070075a7 */ /* 0x000e64000800017f */
[----:B-1----:R-:W-:Y:S05]  /*1af20*/  @!P0 BRA `(.L_x_2538) ;  /* 0x00000020003c8947 */ /* 0x002fea0003800000 */
.L_x_2609:
[----:B------:R-:W-:Y:S05]  /*1af30*/  @!P2 BRA `(.L_x_2539) ;  /* 0x000000000004a947 */ /* 0x000fea0003800000 */
[----:B------:R-:W-:Y:S01]  /*1af40*/  BPT.TRAP 0x1 ;  /* 0x000000040000795c */ /* 0x000fe20000300000 */
.L_x_2539:
[----:B------:R-:W-:-:S04]  /*1af50*/  VIADD R0, R0, 0x38860 ;  /* 0x0003886000007836 */ /* 0x000fc80000000000 */
[----:B------:R-:W-:-:S04]  /*1af60*/  IMAD R4, R19, 0x8, R0 ;  /* 0x0000000813047824 */ /* 0x000fc800078e0200 */
[----:B------:R-:W2:Y:S02]  /*1af70*/  SYNCS.PHASECHK.TRANS64.TRYWAIT P0, [R4+URZ], R5 ;  /* 0x00000005040075a7 */ /* 0x000ea4000800017f */
[----:B--2---:R-:W-:Y:S05]  /*1af80*/  @!P0 BRA `(.L_x_2540) ;  /* 0x0000002000388947 */ /* 0x004fea0003800000 */
.L_x_2610:
[----:B------:R-:W-:-:S07]  /*1af90*/  IMAD R3, R3, 0x8, R0 ;  /* 0x0000000803037824 */ /* 0x000fce00078e0200 */
.L_x_2541:
[----:B---3--:R3:W4:Y:S02]  /*1afa0*/  SYNCS.PHASECHK.TRANS64.TRYWAIT P0, [R3+URZ], R2 ;  /* 0x00000002030075a7 */ /* 0x008724000800017f */
[----:B----4-:R-:W-:Y:S05]  /*1afb0*/  @!P0 NANOSLEEP.SYNCS 0x989680 ;  /* 0x009896800000895d */ /* 0x010fea0003900000 */
[----:B------:R-:W4:Y:S02]  /*1afc0*/  @!P0 SYNCS.PHASECHK.TRANS64 P0, [R3+URZ], R2 ;  /* 0x00000002030085a7 */ /* 0x000f24000800007f */
[----:B----4-:R-:W-:Y:S05]  /*1afd0*/  @!P0 BRA `(.L_x_2541) ;  /* 0xfffffffc00f08947 */ /* 0x010fea000383ffff */
.L_x_2534:
[----:B------:R-:W-:Y:S05]  /*1afe0*/  BSYNC B0 ;  /* 0x0000000000007941 */ /* 0x000fea0003800000 */
.L_x_2533:
[----:B------:R-:W-:Y:S05]  /*1aff0*/  EXIT ;  /* 0x000000000000794d */ /* 0x000fea0003800000 */
.L_x_2353:
[----:B------:R-:W-:-:S13]  /*1b000*/  R2UR UR4, R17 ;  /* 0x00000000110472ca */ /* 0x000fda00000e0000 */
[----:B0-----:R-:W-:-:S04]  /*1b010*/  IMAD.U32 R3, RZ, RZ, UR4 ;  /* 0x00000004ff037e24 */ /* 0x001fc8000f8e00ff */
[----:B------:R0:W1:Y:S03]  /*1b020*/  SYNCS.PHASECHK.TRANS64.TRYWAIT P1, [R3+URZ+0x38800], R0 ;  /* 0x03880000030075a7 */ /* 0x000066000802017f */
[----:B-1----:R-:W-:Y:S05]  /*1b030*/  @!P1 NANOSLEEP.SYNCS 0x989680 ;  /* 0x009896800000995d */ /* 0x002fea0003900000 */
[----:B------:R-:W1:Y:S02]  /*1b040*/  @!P1 SYNCS.PHASECHK.TRANS64 P1, [R3+URZ+0x38800], R0 ;  /* 0x03880000030095a7 */ /* 0x000e64000802007f */
[----:B-1----:R-:W-:Y:S05]  /*1b050*/  @!P1 BRA `(.L_x_2353) ;  /* 0xfffffffc00e89947 */ /* 0x002fea000383ffff */
[----:B------:R-:W-:Y:S05]  /*1b060*/  BRA `(.L_x_2542) ;  /* 0xfffffe7000c47947 */ /* 0x000fea000383ffff */
.L_x_2357:
[----:B-1----:R1:W2:Y:S02]  /*1b070*/  SYNCS.PHASECHK.TRANS64.TRYWAIT P2, [R0+URZ+0x38830], R3 ;  /* 0x03883003000075a7 */ /* 0x0022a4000804017f */
[----:B--2---:R-:W-:Y:S05]  /*1b080*/  @!P2 NANOSLEEP.SYNCS 0x989680 ;  /* 0x009896800000a95d */ /* 0x004fea0003900000 */
[----:B------:R-:W2:Y:S02]  /*1b090*/  @!P2 SYNCS.PHASECHK.TRANS64 P2, [R0+URZ+0x38830], R3 ;  /* 0x038830030000a5a7 */ /* 0x000ea4000804007f */
[----:B--2---:R-:W-:Y:S05]  /*1b0a0*/  @!P2 BRA `(.L_x_2357) ;  /* 0xfffffffc00f0a947 */ /* 0x004fea000383ffff */
[----:B------:R-:W-:Y:S05]  /*1b0b0*/  BRA `(.L_x_2356) ;  /* 0xfffffe7000f47947 */ /* 0x000fea000383ffff */
.L_x_2362:
[----:B------:R-:W-:-:S13]  /*1b0c0*/  R2UR UR4, R3 ;  /* 0x00000000030472ca */ /* 0x000fda00000e0000 */
[----:B-1----:R-:W-:-:S04]  /*1b0d0*/  IMAD.U32 R152, RZ, RZ, UR4 ;  /* 0x00000004ff987e24 */ /* 0x002fc8000f8e00ff */
[----:B------:R1:W2:Y:S03]  /*1b0e0*/  SYNCS.PHASECHK.TRANS64.TRYWAIT P3, [R152+URZ+0x38830], R4 ;  /* 0x03883004980075a7 */ /* 0x0002a6000806017f */
[----:B--2---:R-:W-:Y:S05]  /*1b0f0*/  @!P3 NANOSLEEP.SYNCS 0x989680 ;  /* 0x009896800000b95d */ /* 0x004fea0003900000 */
[----:B------:R-:W2:Y:S02]  /*1b100*/  @!P3 SYNCS.PHASECHK.TRANS64 P3, [R152+URZ+0x38830], R4 ;  /* 0x038830049800b5a7 */ /* 0x000ea4000806007f */
[----:B--2---:R-:W-:Y:S05]  /*1b110*/  @!P3 BRA `(.L_x_2362) ;  /* 0xfffffffc00e8b947 */ /* 0x004fea000383ffff */
[----:B------:R-:W-:Y:S05]  /*1b120*/  BRA `(.L_x_2361) ;  /* 0xfffffeac00487947 */ /* 0x000fea000383ffff */
.L_x_2366:
[----:B--2---:R-:W-:-:S04]  /*1b130*/  IMAD.U32 R2, RZ, RZ, UR4 ;  /* 0x00000004ff027e24 */ /* 0x004fc8000f8e00ff */
[----:B------:R2:W3:Y:S03]  /*1b140*/  SYNCS.PHASECHK.TRANS64.TRYWAIT P3, [R2+URZ+0x38850], R0 ;  /* 0x03885000020075a7 */ /* 0x0004e6000806017f */
[----:B---3--:R-:W-:Y:S05]  /*1b150*/  @!P3 NANOSLEEP.SYNCS 0x989680 ;  /* 0x009896800000b95d */ /* 0x008fea0003900000 */
[----:B------:R-:W3:Y:S02]  /*1b160*/  @!P3 SYNCS.PHASECHK.TRANS64 P3, [R2+URZ+0x38850], R0 ;  /* 0x038850000200b5a7 */ /* 0x000ee4000806007f */
[----:B---3--:R-:W-:Y:S05]  /*1b170*/  @!P3 BRA `(.L_x_2366) ;  /* 0xfffffffc00ecb947 */ /* 0x008fea000383ffff */
[----:B------:R-:W-:Y:S05]  /*1b180*/  BRA `(.L_x_2365) ;  /* 0xfffffed0006c7947 */ /* 0x000fea000383ffff */
.L_x_2372:
[----:B-1----:R-:W-:-:S04]  /*1b190*/  IMAD.U32 R4, RZ, RZ, UR4 ;  /* 0x00000004ff047e24 */ /* 0x002fc8000f8e00ff */
[----:B------:R1:W2:Y:S03]  /*1b1a0*/  SYNCS.PHASECHK.TRANS64.TRYWAIT P2, [R4+URZ+0x38830], R3 ;  /* 0x03883003040075a7 */ /* 0x0002a6000804017f */
[----:B--2---:R-:W-:Y:S05]  /*1b1b0*/  @!P2 NANOSLEEP.SYNCS 0x989680 ;  /* 0x009896800000a95d */ /* 0x004fea0003900000 */
[----:B------:R-:W2:Y:S02]  /*1b1c0*/  @!P2 SYNCS.PHASECHK.TRANS64 P2, [R4+URZ+0x38830], R3 ;  /* 0x038830030400a5a7 */ /* 0x000ea4000804007f */
[----:B--2---:R-:W-:Y:S05]  /*1b1d0*/  @!P2 BRA `(.L_x_2372) ;  /* 0xfffffffc00eca947 */ /* 0x004fea000383ffff */
[----:B------:R-:W-:Y:S05]  /*1b1e0*/  BRA `(.L_x_2371) ;  /* 0xfffffee8005c7947 */ /* 0x000fea000383ffff */
.L_x_2376:
[----:B---3--:R-:W-:-:S04]  /*1b1f0*/  IMAD.U32 R2, RZ, RZ, UR4 ;  /* 0x00000004ff027e24 */ /* 0x008fc8000f8e00ff */
[----:B------:R3:W4:Y:S03]  /*1b200*/  SYNCS.PHASECHK.TRANS64.TRYWAIT P2, [R2+URZ+0x38850], R0 ;  /* 0x03885000020075a7 */ /* 0x000726000804017f */
[----:B----4-:R-:W-:Y:S05]  /*1b210*/  @!P2 NANOSLEEP.SYNCS 0x989680 ;  /* 0x009896800000a95d */ /* 0x010fea0003900000 */
[----:B------:R-:W4:Y:S02]  /*1b220*/  @!P2 SYNCS.PHASECHK.TRANS64 P2, [R2+URZ+0x38850], R0 ;  /* 0x038850000200a5a7 */ /* 0x000f24000804007f */
[----:B----4-:R-:W-:Y:S05]  /*1b230*/  @!P2 BRA `(.L_x_2376) ;  /* 0xfffffffc00eca947 */ /* 0x010fea000383ffff */
[----:B------:R-:W-:Y:S05]  /*1b240*/  BRA `(.L_x_2375) ;  /* 0xffffff0c00847947 */ /* 0x000fea000383ffff */
.L_x_2381:
[----:B-1----:R-:W-:-:S04]  /*1b250*/  IMAD.U32 R7, RZ, RZ, UR8 ;  /* 0x00000008ff077e24 */ /* 0x002fc8000f8e00ff */
[----:B------:R1:W2:Y:S03]  /*1b260*/  SYNCS.PHASECHK.TRANS64.TRYWAIT P0, [R7+URZ+0x38850], R0 ;  /* 0x03885000070075a7 */ /* 0x0002a6000800017f */
[----:B--2---:R-:W-:Y:S05]  /*1b270*/  @!P0 NANOSLEEP.SYNCS 0x989680 ;  /* 0x009896800000895d */ /* 0x004fea0003900000 */
[----:B------:R-:W2:Y:S02]  /*1b280*/  @!P0 SYNCS.PHASECHK.TRANS64 P0, [R7+URZ+0x38850], R0 ;  /* 0x03885000070085a7 */ /* 0x000ea4000800007f */
[----:B--2---:R-:W-:Y:S05]  /*1b290*/  @!P0 BRA `(.L_x_2381) ;  /* 0xfffffffc00ec8947 */ /* 0x004fea000383ffff */
[----:B------:R-:W-:Y:S05]  /*1b2a0*/  BRA `(.L_x_2380) ;  /* 0xffffff2400947947 */ /* 0x000fea000383ffff */
.L_x_2428:
[----:B------:R-:W0:Y:S01]  /*1b2b0*/  S2R R4, SR_TID.X ;  /* 0x0000000000047919 */ /* 0x000e220000002100 */
[----:B------:R-:W-:Y:S01]  /*1b2c0*/  BSSY B0, `(.L_x_2543) ;  /* 0x000000a000007945 */ /* 0x000fe20003800000 */
[----:B------:R-:W-:Y:S02]  /*1b2d0*/  IMAD.MOV.U32 R12, RZ, RZ, RZ ;  /* 0x000000ffff0c7224 */ /* 0x000fe400078e00ff */
[----:B------:R-:W-:Y:S02]  /*1b2e0*/  IMAD.MOV.U32 R11, RZ, RZ, 0x1f ;  /* 0x0000001fff0b7424 */ /* 0x000fe400078e00ff */
[----:B------:R-:W-:Y:S01]  /*1b2f0*/  IMAD.MOV.U32 R15, RZ, RZ, -0x1 ;  /* 0xffffffffff0f7424 */ /* 0x000fe200078e00ff */
[----:B0-----:R-:W-:-:S04]  /*1b300*/  SHF.R.U32.HI R4, RZ, 0x5, R4 ;  /* 0x00000005ff047819 */ /* 0x001fc80000011604 */
[----:B------:R-:W-:-:S05]  /*1b310*/  LOP3.LUT R4, R4, 0x3, RZ, 0xc0, !PT ;  /* 0x0000000304047812 */ /* 0x000fca00078ec0ff */
[----:B------:R-:W-:-:S07]  /*1b320*/  IMAD.MOV.U32 R13, RZ, RZ, R4 ;  /* 0x000000ffff0d7224 */ /* 0x000fce00078e0004 */
[----:B--2---:R-:W-:Y:S05]  /*1b330*/  WARPSYNC.COLLECTIVE R15, `(.L_x_2544) ;  /* 0x000000000f087348 */ /* 0x004fea0003c00000 */
[----:B------:R0:W1:Y:S02]  /*1b340*/  SHFL.IDX P6, R14, R13, R12, R11 ;  /* 0x0000000c0d0e7389 */ /* 0x00006400000c000b */
[----:B012---:R-:W-:Y:S01]  /*1b350*/  ENDCOLLECTIVE ;  /* 0x000000000000791b */ /* 0x007fe20003800000 */
.L_x_2544:
[----:B------:R-:W-:Y:S05]  /*1b360*/  BSYNC B0 ;  /* 0x0000000000007941 */ /* 0x000fea0003800000 */
.L_x_2543:
[----:B------:R-:W-:Y:S05]  /*1b370*/  BRA `(.L_x_2545) ;  /* 0xffffffa0002c7947 */ /* 0x000fea000383ffff */
.L_x_2430:
[----:B------:R-:W-:Y:S01]  /*1b380*/  BSSY B0, `(.L_x_2546) ;  /* 0x0000006000007945 */ /* 0x000fe20003800000 */
[----:B------:R-:W-:-:S07]  /*1b390*/  IMAD.MOV.U32 R15, RZ, RZ, -0x1 ;  /* 0xffffffffff0f7424 */ /* 0x000fce00078e00ff */
[----:B--23--:R-:W-:Y:S05]  /*1b3a0*/  WARPSYNC.COLLECTIVE R15, `(.L_x_2547) ;  /* 0x000000000f0c7348 */ /* 0x00cfea0003c00000 */
[----:B------:R-:W-:Y:S02]  /*1b3b0*/  ELECT P6, UR62, PT ;  /* 0x00000000003e782f */ /* 0x000fe400038c0000 */
[----:B------:R-:W-:Y:S01]  /*1b3c0*/  MOV R14, UR62 ;  /* 0x0000003e000e7c02 */ /* 0x000fe20008000f00 */
[----:B--23--:R-:W-:Y:S10]  /*1b3d0*/  ENDCOLLECTIVE ;  /* 0x000000000000791b */ /* 0x00cff40003800000 */
.L_x_2547:
[----:B------:R-:W-:Y:S05]  /*1b3e0*/  BSYNC B0 ;  /* 0x0000000000007941 */ /* 0x000fea0003800000 */
.L_x_2546:
[----:B------:R-:W-:Y:S05]  /*1b3f0*/  BRA `(.L_x_2548) ;  /* 0xffffffa000307947 */ /* 0x000fea000383ffff */
.L_x_2432:
[----:B0-----:R0:W1:Y:S02]  /*1b400*/  SYNCS.PHASECHK.TRANS64.TRYWAIT P0, [R0+URZ+0x38840], R2 ;  /* 0x03884002000075a7 */ /* 0x001064000800017f */
[----:B-1----:R-:W-:Y:S05]  /*1b410*/  @!P0 NANOSLEEP.SYNCS 0x989680 ;  /* 0x009896800000895d */ /* 0x002fea0003900000 */
[----:B------:R-:W1:Y:S02]  /*1b420*/  @!P0 SYNCS.PHASECHK.TRANS64 P0, [R0+URZ+0x38840], R2 ;  /* 0x03884002000085a7 */ /* 0x000e64000800007f */
[----:B-1----:R-:W-:Y:S05]  /*1b430*/  @!P0 BRA `(.L_x_2432) ;  /* 0xfffffffc00f08947 */ /* 0x002fea000383ffff */
[----:B------:R-:W-:Y:S05]  /*1b440*/  BRA `(.L_x_2549) ;  /* 0xffffffa000947947 */ /* 0x000fea000383ffff */
.L_x_2436:
[----:B------:R-:W2:Y:S01]  /*1b450*/  LDL.LU R11, [R1+0x34] ;  /* 0x00003400010b7983 */ /* 0x000ea20000300800 */
[----:B------:R-:W-:Y:S02]  /*1b460*/  IMAD.MOV.U32 R13, RZ, RZ, R3 ;  /* 0x000000ffff0d7224 */ /* 0x000fe400078e0003 */
[----:B------:R-:W-:Y:S01]  /*1b470*/  IMAD.MOV.U32 R12, RZ, RZ, RZ ;  /* 0x000000ffff0c7224 */ /* 0x000fe200078e00ff */
[----:B------:R-:W0:Y:S01]  /*1b480*/  S2R R5, SR_TID.X ;  /* 0x0000000000057919 */ /* 0x000e220000002100 */
[----:B------:R-:W-:Y:S01]  /*1b490*/  IMAD.MOV.U32 R15, RZ, RZ, -0x1 ;  /* 0xffffffffff0f7424 */ /* 0x000fe200078e00ff */
[----:B0-----:R-:W-:-:S04]  /*1b4a0*/  LOP3.LUT R5, R5, 0x7f, RZ, 0xc0, !PT ;  /* 0x0000007f05057812 */ /* 0x001fc800078ec0ff */
[----:B------:R-:W-:-:S05]  /*1b4b0*/  SHF.R.U32.HI R5, RZ, 0x3, R5 ;  /* 0x00000003ff057819 */ /* 0x000fca0000011605 */
[----:B------:R-:W-:-:S04]  /*1b4c0*/  IMAD R2, R8, 0x80, R5 ;  /* 0x0000008008027824 */ /* 0x000fc800078e0205 */
[----:B------:R-:W-:Y:S02]  /*1b4d0*/  VIADD R5, R2, 0x10 ;  /* 0x0000001002057836 */ /* 0x000fe40000000000 */
[----:B--2---:R-:W-:Y:S02]  /*1b4e0*/  IMAD R0, R11, R7, RZ ;  /* 0x000000070b007224 */ /* 0x004fe400078e02ff */
[----:B------:R-:W-:-:S03]  /*1b4f0*/  IMAD.MOV.U32 R11, RZ, RZ, 0x181f ;  /* 0x0000181fff0b7424 */ /* 0x000fc600078e00ff */
[----:B------:R-:W-:-:S13]  /*1b500*/  ISETP.GE.AND P5, PT, R2, R0, PT ;  /* 0x000000000200720c */ /* 0x000fda0003fa6270 */
[----:B-----5:R-:W-:Y:S05]  /*1b510*/  WARPSYNC.COLLECTIVE R15, `(.L_x_2550) ;  /* 0x000000000f087348 */ /* 0x020fea0003c00000 */
[----:B------:R0:W1:Y:S02]  /*1b520*/  SHFL.IDX P6, R14, R13, R12, R11 ;  /* 0x0000000c0d0e7389 */ /* 0x00006400000c000b */
[----:B01---5:R-:W-:Y:S01]  /*1b530*/  ENDCOLLECTIVE ;  /* 0x000000000000791b */ /* 0x023fe20003800000 */
.L_x_2550:
[----:B------:R-:W-:Y:S02]  /*1b540*/  IMAD.MOV.U32 R13, RZ, RZ, R4 ;  /* 0x000000ffff0d7224 */ /* 0x000fe400078e0004 */
[----:B------:R-:W-:-:S07]  /*1b550*/  IMAD.MOV.U32 R6, RZ, RZ, R14 ;  /* 0x000000ffff067224 */ /* 0x000fce00078e000e */
[----:B------:R-:W-:Y:S05]  /*1b560*/  WARPSYNC.COLLECTIVE R15, `(.L_x_2551) ;  /* 0x000000000f087348 */ /* 0x000fea0003c00000 */
[----:B------:R0:W1:Y:S02]  /*1b570*/  SHFL.IDX P6, R14, R13, R12, R11 ;  /* 0x0000000c0d0e7389 */ /* 0x00006400000c000b */
[----:B01----:R-:W-:Y:S01]  /*1b580*/  ENDCOLLECTIVE ;  /* 0x000000000000791b */ /* 0x003fe20003800000 */
.L_x_2551:
        /* <DEDUP_REMOVED lines=20> */
.L_x_2552:
[----:B------:R-:W-:Y:S02]  /*1b6d0*/  IMAD.MOV.U32 R13, RZ, RZ, R4 ;  /* 0x000000ffff0d7224 */ /* 0x000fe400078e0004 */
[----:B------:R-:W-:-:S07]  /*1b6e0*/  IMAD.MOV.U32 R6, RZ, RZ, R14 ;  /* 0x000000ffff067224 */ /* 0x000fce00078e000e */
[----:B------:R-:W-:Y:S05]  /*1b6f0*/  WARPSYNC.COLLECTIVE R15, `(.L_x_2553) ;  /* 0x000000000f087348 */ /* 0x000fea0003c00000 */
[----:B------:R0:W1:Y:S02]  /*1b700*/  SHFL.IDX P6, R14, R13, R12, R11 ;  /* 0x0000000c0d0e7389 */ /* 0x00006400000c000b */
[----:B01----:R-:W-:Y:S01]  /*1b710*/  ENDCOLLECTIVE ;  /* 0x000000000000791b */ /* 0x003fe20003800000 */
.L_x_2553:
        /* <DEDUP_REMOVED lines=20> */
.L_x_2554:
[----:B------:R-:W-:Y:S02]  /*1b860*/  IMAD.MOV.U32 R13, RZ, RZ, R4 ;  /* 0x000000ffff0d7224 */ /* 0x000fe400078e0004 */
[----:B------:R-:W-:-:S07]  /*1b870*/  IMAD.MOV.U32 R6, RZ, RZ, R14 ;  /* 0x000000ffff067224 */ /* 0x000fce00078e000e */
[----:B------:R-:W-:Y:S05]  /*1b880*/  WARPSYNC.COLLECTIVE R15, `(.L_x_2555) ;  /* 0x000000000f087348 */ /* 0x000fea0003c00000 */
[----:B------:R0:W1:Y:S02]  /*1b890*/  SHFL.IDX P6, R14, R13, R12, R11 ;  /* 0x0000000c0d0e7389 */ /* 0x00006400000c000b */
[----:B01----:R-:W-:Y:S01]  /*1b8a0*/  ENDCOLLECTIVE ;  /* 0x000000000000791b */ /* 0x003fe20003800000 */
.L_x_2555:
        /* <DEDUP_REMOVED lines=20> */
.L_x_2556:
[----:B------:R-:W-:Y:S02]  /*1b9f0*/  IMAD.MOV.U32 R13, RZ, RZ, R4 ;  /* 0x000000ffff0d7224 */ /* 0x000fe400078e0004 */
[----:B------:R-:W-:-:S07]  /*1ba00*/  IMAD.MOV.U32 R6, RZ, RZ, R14 ;  /* 0x000000ffff067224 */ /* 0x000fce00078e000e */
[----:B------:R-:W-:Y:S05]  /*1ba10*/  WARPSYNC.COLLECTIVE R15, `(.L_x_2557) ;  /* 0x000000000f087348 */ /* 0x000fea0003c00000 */
[----:B------:R0:W1:Y:S02]  /*1ba20*/  SHFL.IDX P6, R14, R13, R12, R11 ;  /* 0x0000000c0d0e7389 */ /* 0x00006400000c000b */
[----:B01----:R-:W-:Y:S01]  /*1ba30*/  ENDCOLLECTIVE ;  /* 0x000000000000791b */ /* 0x003fe20003800000 */
.L_x_2557:
        /* <DEDUP_REMOVED lines=20> */
.L_x_2558:
[----:B------:R-:W-:Y:S02]  /*1bb80*/  IMAD.MOV.U32 R13, RZ, RZ, R4 ;  /* 0x000000ffff0d7224 */ /* 0x000fe400078e0004 */
[----:B------:R-:W-:-:S07]  /*1bb90*/  IMAD.MOV.U32 R6, RZ, RZ, R14 ;  /* 0x000000ffff067224 */ /* 0x000fce00078e000e */
[----:B------:R-:W-:Y:S05]  /*1bba0*/  WARPSYNC.COLLECTIVE R15, `(.L_x_2559) ;  /* 0x000000000f087348 */ /* 0x000fea0003c00000 */
[----:B------:R0:W1:Y:S02]  /*1bbb0*/  SHFL.IDX P6, R14, R13, R12, R11 ;  /* 0x0000000c0d0e7389 */ /* 0x00006400000c000b */
[----:B01----:R-:W-:Y:S01]  /*1bbc0*/  ENDCOLLECTIVE ;  /* 0x000000000000791b */ /* 0x003fe20003800000 */
.L_x_2559:
        /* <DEDUP_REMOVED lines=20> */
.L_x_2560:
[----:B------:R-:W-:Y:S02]  /*1bd10*/  IMAD.MOV.U32 R13, RZ, RZ, R4 ;  /* 0x000000ffff0d7224 */ /* 0x000fe400078e0004 */
[----:B------:R-:W-:-:S07]  /*1bd20*/  IMAD.MOV.U32 R6, RZ, RZ, R14 ;  /* 0x000000ffff067224 */ /* 0x000fce00078e000e */
[----:B------:R-:W-:Y:S05]  /*1bd30*/  WARPSYNC.COLLECTIVE R15, `(.L_x_2561) ;  /* 0x000000000f087348 */ /* 0x000fea0003c00000 */
[----:B------:R0:W1:Y:S02]  /*1bd40*/  SHFL.IDX P6, R14, R13, R12, R11 ;  /* 0x0000000c0d0e7389 */ /* 0x00006400000c000b */
[----:B01----:R-:W-:Y:S01]  /*1bd50*/  ENDCOLLECTIVE ;  /* 0x000000000000791b */ /* 0x003fe20003800000 */
.L_x_2561:
        /* <DEDUP_REMOVED lines=18> */
.L_x_2562:
[----:B------:R-:W-:-:S05]  /*1be80*/  VIADD R7, R2, 0x60 ;  /* 0x0000006002077836 */ /* 0x000fca0000000000 */
[----:B------:R-:W-:Y:S01]  /*1be90*/  ISETP.GE.AND P5, PT, R7, R0, PT ;  /* 0x000000000700720c */ /* 0x000fe20003fa6270 */
[----:B------:R-:W-:Y:S02]  /*1bea0*/  IMAD.MOV.U32 R13, RZ, RZ, R4 ;  /* 0x000000ffff0d7224 */ /* 0x000fe400078e0004 */
[----:B------:R-:W-:-:S10]  /*1beb0*/  IMAD.MOV.U32 R8, RZ, RZ, R14 ;  /* 0x000000ffff087224 */ /* 0x000fd400078e000e */
[----:B------:R-:W-:Y:S05]  /*1bec0*/  WARPSYNC.COLLECTIVE R15, `(.L_x_2563) ;  /* 0x000000000f087348 */ /* 0x000fea0003c00000 */
[----:B------:R0:W1:Y:S02]  /*1bed0*/  SHFL.IDX P6, R14, R13, R12, R11 ;  /* 0x0000000c0d0e7389 */ /* 0x00006400000c000b */
[----:B01----:R-:W-:Y:S01]  /*1bee0*/  ENDCOLLECTIVE ;  /* 0x000000000000791b */ /* 0x003fe20003800000 */
.L_x_2563:
        /* <DEDUP_REMOVED lines=18> */
.L_x_2564:
[----:B------:R-:W-:Y:S02]  /*1c010*/  IMAD.MOV.U32 R13, RZ, RZ, R4 ;  /* 0x000000ffff0d7224 */ /* 0x000fe400078e0004 */
[----:B------:R-:W-:-:S07]  /*1c020*/  IMAD.MOV.U32 R5, RZ, RZ, R14 ;  /* 0x000000ffff057224 */ /* 0x000fce00078e000e */
[----:B------:R-:W-:Y:S05]  /*1c030*/  WARPSYNC.COLLECTIVE R15, `(.L_x_2565) ;  /* 0x000000000f087348 */ /* 0x000fea0003c00000 */
[----:B------:R0:W1:Y:S02]  /*1c040*/  SHFL.IDX P6, R14, R13, R12, R11 ;  /* 0x0000000c0d0e7389 */ /* 0x00006400000c000b */
[----:B01----:R-:W-:Y:S01]  /*1c050*/  ENDCOLLECTIVE ;  /* 0x000000000000791b */ /* 0x003fe20003800000 */
.L_x_2565:
[----:B------:R-:W-:Y:S01]  /*1c060*/  IMAD.MOV.U32 R3, RZ, RZ, R14 ;  /* 0x000000ffff037224 */ /* 0x000fe200078e000e */
[----:B------:R-:W-:Y:S06]  /*1c070*/  BRA `(.L_x_2566) ;  /* 0xffffffa400607947 */ /* 0x000fec000383ffff */
.L_x_2441:
[----:B0-----:R0:W3:Y:S02]  /*1c080*/  SYNCS.PHASECHK.TRANS64.TRYWAIT P0, [R18+URZ+0x38820], R0 ;  /* 0x03882000120075a7 */ /* 0x0010e4000800017f */
[----:B---3--:R-:W-:Y:S05]  /*1c090*/  @!P0 NANOSLEEP.SYNCS 0x989680 ;  /* 0x009896800000895d */ /* 0x008fea0003900000 */
[----:B------:R-:W3:Y:S02]  /*1c0a0*/  @!P0 SYNCS.PHASECHK.TRANS64 P0, [R18+URZ+0x38820], R0 ;  /* 0x03882000120085a7 */ /* 0x000ee4000800007f */
[----:B---3--:R-:W-:Y:S05]  /*1c0b0*/  @!P0 BRA `(.L_x_2441) ;  /* 0xfffffffc00f08947 */ /* 0x008fea000383ffff */
[----:B------:R-:W-:Y:S05]  /*1c0c0*/  BRA `(.L_x_2567) ;  /* 0xffffffa400dc7947 */ /* 0x000fea000383ffff */
.L_x_2450:
[----:B-1----:R1:W2:Y:S02]  /*1c0d0*/  SYNCS.PHASECHK.TRANS64.TRYWAIT P0, [R3+URZ+0x38840], R2 ;  /* 0x03884002030075a7 */ /* 0x0022a4000800017f */
[----:B--2---:R-:W-:Y:S05]  /*1c0e0*/  @!P0 NANOSLEEP.SYNCS 0x989680 ;  /* 0x009896800000895d */ /* 0x004fea0003900000 */
[----:B------:R-:W2:Y:S02]  /*1c0f0*/  @!P0 SYNCS.PHASECHK.TRANS64 P0, [R3+URZ+0x38840], R2 ;  /* 0x03884002030085a7 */ /* 0x000ea4000800007f */
[----:B--2---:R-:W-:Y:S05]  /*1c100*/  @!P0 BRA `(.L_x_2450) ;  /* 0xfffffffc00f08947 */ /* 0x004fea000383ffff */
[----:B------:R-:W-:Y:S05]  /*1c110*/  BRA `(.L_x_2568) ;  /* 0xffffffa800bc7947 */ /* 0x000fea000383ffff */
.L_x_2458:
[----:B0-----:R0:W1:Y:S02]  /*1c120*/  SYNCS.PHASECHK.TRANS64.TRYWAIT P0, [R3+URZ+0x60], R2 ;  /* 0x00006002030075a7 */ /* 0x001064000800017f */
[----:B-1----:R-:W-:Y:S05]  /*1c130*/  @!P0 NANOSLEEP.SYNCS 0x989680 ;  /* 0x009896800000895d */ /* 0x002fea0003900000 */
[----:B------:R-:W1:Y:S02]  /*1c140*/  @!P0 SYNCS.PHASECHK.TRANS64 P0, [R3+URZ+0x60], R2 ;  /* 0x00006002030085a7 */ /* 0x000e64000800007f */
[----:B-1----:R-:W-:Y:S05]  /*1c150*/  @!P0 BRA `(.L_x_2458) ;  /* 0xfffffffc00f08947 */ /* 0x002fea000383ffff */
[----:B------:R-:W-:Y:S05]  /*1c160*/  BRA `(.L_x_2569) ;  /* 0xffffffb000107947 */ /* 0x000fea000383ffff */
.L_x_2469:
[----:B-1----:R1:W2:Y:S02]  /*1c170*/  SYNCS.PHASECHK.TRANS64.TRYWAIT P0, [R3+URZ+0x38840], R2 ;  /* 0x03884002030075a7 */ /* 0x0022a4000800017f */
[----:B--2---:R-:W-:Y:S05]  /*1c180*/  @!P0 NANOSLEEP.SYNCS 0x989680 ;  /* 0x009896800000895d */ /* 0x004fea0003900000 */
[----:B------:R-:W2:Y:S02]  /*1c190*/  @!P0 SYNCS.PHASECHK.TRANS64 P0, [R3+URZ+0x38840], R2 ;  /* 0x03884002030085a7 */ /* 0x000ea4000800007f */
[----:B--2---:R-:W-:Y:S05]  /*1c1a0*/  @!P0 BRA `(.L_x_2469) ;  /* 0xfffffffc00f08947 */ /* 0x004fea000383ffff */
[----:B------:R-:W-:Y:S05]  /*1c1b0*/  BRA `(.L_x_2570) ;  /* 0xffffffb8001c7947 */ /* 0x000fea000383ffff */
.L_x_2477:
[----:B0-----:R0:W1:Y:S02]  /*1c1c0*/  SYNCS.PHASECHK.TRANS64.TRYWAIT P0, [R2+URZ+0x60], R3 ;  /* 0x00006003020075a7 */ /* 0x001064000800017f */
[----:B-1----:R-:W-:Y:S05]  /*1c1d0*/  @!P0 NANOSLEEP.SYNCS 0x989680 ;  /* 0x009896800000895d */ /* 0x002fea0003900000 */
[----:B------:R-:W1:Y:S02]  /*1c1e0*/  @!P0 SYNCS.PHASECHK.TRANS64 P0, [R2+URZ+0x60], R3 ;  /* 0x00006003020085a7 */ /* 0x000e64000800007f */
[----:B-1----:R-:W-:Y:S05]  /*1c1f0*/  @!P0 BRA `(.L_x_2477) ;  /* 0xfffffffc00f08947 */ /* 0x002fea000383ffff */
[----:B------:R-:W-:Y:S05]  /*1c200*/  BRA `(.L_x_2571) ;  /* 0xffffffbc00707947 */ /* 0x000fea000383ffff */
.L_x_2488:
[----:B--2---:R2:W3:Y:S02]  /*1c210*/  SYNCS.PHASECHK.TRANS64.TRYWAIT P0, [R2+URZ+0x38840], R3 ;  /* 0x03884003020075a7 */ /* 0x0044e4000800017f */
[----:B---3--:R-:W-:Y:S05]  /*1c220*/  @!P0 NANOSLEEP.SYNCS 0x989680 ;  /* 0x009896800000895d */ /* 0x008fea0003900000 */
[----:B------:R-:W3:Y:S02]  /*1c230*/  @!P0 SYNCS.PHASECHK.TRANS64 P0, [R2+URZ+0x38840], R3 ;  /* 0x03884003020085a7 */ /* 0x000ee4000800007f */
[----:B---3--:R-:W-:Y:S05]  /*1c240*/  @!P0 BRA `(.L_x_2488) ;  /* 0xfffffffc00f08947 */ /* 0x008fea000383ffff */
[----:B------:R-:W-:Y:S05]  /*1c250*/  BRA `(.L_x_2572) ;  /* 0xffffffc4004c7947 */ /* 0x000fea000383ffff */
.L_x_2496:
[----:B0-----:R0:W1:Y:S02]  /*1c260*/  SYNCS.PHASECHK.TRANS64.TRYWAIT P0, [R2+URZ+0x60], R5 ;  /* 0x00006005020075a7 */ /* 0x001064000800017f */
[----:B-1----:R-:W-:Y:S05]  /*1c270*/  @!P0 NANOSLEEP.SYNCS 0x989680 ;  /* 0x009896800000895d */ /* 0x002fea0003900000 */
[----:B------:R-:W1:Y:S02]  /*1c280*/  @!P0 SYNCS.PHASECHK.TRANS64 P0, [R2+URZ+0x60], R5 ;  /* 0x00006005020085a7 */ /* 0x000e64000800007f */
[----:B-1----:R-:W-:Y:S05]  /*1c290*/  @!P0 BRA `(.L_x_2496) ;  /* 0xfffffffc00f08947 */ /* 0x002fea000383ffff */
[----:B------:R-:W-:Y:S05]  /*1c2a0*/  BRA `(.L_x_2573) ;  /* 0xffffffc800a07947 */ /* 0x000fea000383ffff */
.L_x_2509:
[----:B--2---:R2:W3:Y:S02]  /*1c2b0*/  SYNCS.PHASECHK.TRANS64.TRYWAIT P0, [R0+URZ+0x38860], R2 ;  /* 0x03886002000075a7 */ /* 0x0044e4000800017f */
[----:B---3--:R-:W-:Y:S05]  /*1c2c0*/  @!P0 NANOSLEEP.SYNCS 0x989680 ;  /* 0x009896800000895d */ /* 0x008fea0003900000 */
[----:B------:R-:W3:Y:S02]  /*1c2d0*/  @!P0 SYNCS.PHASECHK.TRANS64 P0, [R0+URZ+0x38860], R2 ;  /* 0x03886002000085a7 */ /* 0x000ee4000800007f */
[----:B---3--:R-:W-:Y:S05]  /*1c2e0*/  @!P0 BRA `(.L_x_2509) ;  /* 0xfffffffc00f08947 */ /* 0x008fea000383ffff */
[----:B------:R-:W-:Y:S05]  /*1c2f0*/  BRA `(.L_x_2574) ;  /* 0xffffffd000687947 */ /* 0x000fea000383ffff */
.L_x_2518:
[----:B------:R-:W2:Y:S01]  /*1c300*/  LDL R0, [R1] ;  /* 0x0000000001007983 */ /* 0x000ea20000100800 */
[----:B------:R-:W-:Y:S01]  /*1c310*/  BSSY B0, `(.L_x_2575) ;  /* 0x0000008000007945 */ /* 0x000fe20003800000 */
[----:B0-----:R-:W-:Y:S02]  /*1c320*/  IMAD.MOV.U32 R12, RZ, RZ, RZ ;  /* 0x000000ffff0c7224 */ /* 0x001fe400078e00ff */
[----:B------:R-:W-:Y:S02]  /*1c330*/  IMAD.MOV.U32 R11, RZ, RZ, 0x1f ;  /* 0x0000001fff0b7424 */ /* 0x000fe400078e00ff */
[----:B------:R-:W-:Y:S02]  /*1c340*/  IMAD.MOV.U32 R15, RZ, RZ, -0x1 ;  /* 0xffffffffff0f7424 */ /* 0x000fe400078e00ff */
[----:B--2---:R-:W-:-:S07]  /*1c350*/  IMAD.MOV.U32 R13, RZ, RZ, R0 ;  /* 0x000000ffff0d7224 */ /* 0x004fce00078e0000 */
[----:B-1----:R-:W-:Y:S05]  /*1c360*/  WARPSYNC.COLLECTIVE R15, `(.L_x_2576) ;  /* 0x000000000f087348 */ /* 0x002fea0003c00000 */
[----:B------:R0:W2:Y:S02]  /*1c370*/  SHFL.IDX P6, R14, R13, R12, R11 ;  /* 0x0000000c0d0e7389 */ /* 0x0000a400000c000b */
[----:B012---:R-:W-:Y:S01]  /*1c380*/  ENDCOLLECTIVE ;  /* 0x000000000000791b */ /* 0x007fe20003800000 */
.L_x_2576:
[----:B------:R-:W-:Y:S05]  /*1c390*/  BSYNC B0 ;  /* 0x0000000000007941 */ /* 0x000fea0003800000 */
.L_x_2575:
        /* <DEDUP_REMOVED lines=9> */
.L_x_2577:
        /* <DEDUP_REMOVED lines=14> */
[C---:B------:R-:W-:Y:S02]  /*1c510*/  ISETP.GE.U32.AND P3, PT, R10.reuse, 0x4, PT ;  /* 0x000000040a00780c */ /* 0x040fe40003f66070 */
[C---:B------:R-:W-:Y:S02]  /*1c520*/  ISETP.GE.U32.AND P4, PT, R10.reuse, 0x8, PT ;  /* 0x000000080a00780c */ /* 0x040fe40003f86070 */
[----:B------:R-:W-:Y:S01]  /*1c530*/  ISETP.GE.U32.AND P5, PT, R10, 0x10, PT ;  /* 0x000000100a00780c */ /* 0x000fe20003fa6070 */
[----:B--2---:R-:W-:-:S02]  /*1c540*/  @!P1 IMAD.MOV.U32 R6, RZ, RZ, R5 ;  /* 0x000000ffff069224 */ /* 0x004fc400078e0005 */
[----:B------:R-:W-:Y:S02]  /*1c550*/  IMAD.MOV.U32 R5, RZ, RZ, RZ ;  /* 0x000000ffff057224 */ /* 0x000fe400078e00ff */
[----:B---3--:R-:W-:Y:S01]  /*1c560*/  @!P1 IMAD.MOV.U32 R7, RZ, RZ, R2 ;  /* 0x000000ffff079224 */ /* 0x008fe200078e0002 */
[----:B------:R-:W-:-:S03]  /*1c570*/  ISETP.NE.AND P1, PT, R10, RZ, PT ;  /* 0x000000ff0a00720c */ /* 0x000fc60003f25270 */
[----:B------:R-:W-:-:S04]  /*1c580*/  IMAD R2, R7, R6, RZ ;  /* 0x0000000607027224 */ /* 0x000fc800078e02ff */
[----:B------:R-:W-:-:S07]  /*1c590*/  IMAD.MOV.U32 R13, RZ, RZ, R2 ;  /* 0x000000ffff0d7224 */ /* 0x000fce00078e0002 */
[----:B------:R-:W-:Y:S05]  /*1c5a0*/  WARPSYNC.COLLECTIVE R15, `(.L_x_2578) ;  /* 0x000000000f087348 */ /* 0x000fea0003c00000 */
[----:B------:R0:W1:Y:S02]  /*1c5b0*/  SHFL.UP P6, R14, R13, R12, R11 ;  /* 0x0400000c0d0e7389 */ /* 0x00006400000c000b */
[----:B01----:R-:W-:Y:S01]  /*1c5c0*/  ENDCOLLECTIVE ;  /* 0x000000000000791b */ /* 0x003fe20003800000 */
.L_x_2578:
        /* <DEDUP_REMOVED lines=8> */
.L_x_2579:
        /* <DEDUP_REMOVED lines=8> */
.L_x_2580:
        /* <DEDUP_REMOVED lines=8> */
.L_x_2581:
        /* <DEDUP_REMOVED lines=8> */
.L_x_2582:
        /* <DEDUP_REMOVED lines=9> */
.L_x_2583:
[----:B------:R-:W-:Y:S01]  /*1c860*/  IMAD.MOV.U32 R9, RZ, RZ, R14 ;  /* 0x000000ffff097224 */ /* 0x000fe200078e000e */
[----:B------:R-:W-:Y:S06]  /*1c870*/  BRA `(.L_x_2584) ;  /* 0xffffffd400547947 */ /* 0x000fec000383ffff */
.L_x_2521:
        /* <DEDUP_REMOVED lines=8> */
.L_x_2586:
[----:B------:R-:W-:Y:S05]  /*1c900*/  BSYNC B0 ;  /* 0x0000000000007941 */ /* 0x000fea0003800000 */
.L_x_2585:
        /* <DEDUP_REMOVED lines=10> */
.L_x_2587:
        /* <DEDUP_REMOVED lines=8> */
.L_x_2588:
        /* <DEDUP_REMOVED lines=8> */
.L_x_2589:
        /* <DEDUP_REMOVED lines=8> */
.L_x_2590:
        /* <DEDUP_REMOVED lines=9> */
.L_x_2591:
[----:B------:R-:W-:Y:S01]  /*1cbc0*/  IMAD.MOV.U32 R9, RZ, RZ, R14 ;  /* 0x000000ffff097224 */ /* 0x000fe200078e000e */
[----:B------:R-:W-:Y:S06]  /*1cbd0*/  BRA `(.L_x_2592) ;  /* 0xffffffd4002c7947 */ /* 0x000fec000383ffff */
.L_x_2523:
[----:B------:R-:W-:Y:S01]  /*1cbe0*/  BSSY B0, `(.L_x_2593) ;  /* 0x0000006000007945 */ /* 0x000fe20003800000 */
[----:B------:R-:W-:Y:S01]  /*1cbf0*/  PLOP3.LUT P6, PT, P6, PT, PT, 0x8, 0x0 ;  /* 0x000000000000781c */ /* 0x000fe200037ce170 */
[----:B------:R-:W-:-:S12]  /*1cc00*/  IMAD.MOV.U32 R15, RZ, RZ, -0x1 ;  /* 0xffffffffff0f7424 */ /* 0x000fd800078e00ff */
[----:B0-----:R-:W-:Y:S05]  /*1cc10*/  WARPSYNC.COLLECTIVE R15, `(.L_x_2594) ;  /* 0x000000000f087348 */ /* 0x001fea0003c00000 */
[----:B------:R-:W-:Y:S01]  /*1cc20*/  VOTE.ANY R14, PT, P6 ;  /* 0x00000000000e7806 */ /* 0x000fe200030e0100 */
[----:B0-----:R-:W-:Y:S06]  /*1cc30*/  ENDCOLLECTIVE ;  /* 0x000000000000791b */ /* 0x001fec0003800000 */
.L_x_2594:
[----:B------:R-:W-:Y:S05]  /*1cc40*/  BSYNC B0 ;  /* 0x0000000000007941 */ /* 0x000fea0003800000 */
.L_x_2593:
        /* <DEDUP_REMOVED lines=10> */
.L_x_2595:
[----:B------:R-:W-:Y:S02]  /*1ccf0*/  IMAD.MOV.U32 R13, RZ, RZ, R7 ;  /* 0x000000ffff0d7224 */ /* 0x000fe400078e0007 */
[----:B------:R-:W-:-:S07]  /*1cd00*/  IMAD.MOV.U32 R0, RZ, RZ, R14 ;  /* 0x000000ffff007224 */ /* 0x000fce00078e000e */
[----:B------:R-:W-:Y:S05]  /*1cd10*/  WARPSYNC.COLLECTIVE R15, `(.L_x_2596) ;  /* 0x000000000f087348 */ /* 0x000fea0003c00000 */
[----:B------:R0:W1:Y:S02]  /*1cd20*/  SHFL.IDX P6, R14, R13, R12, R11 ;  /* 0x0000000c0d0e7389 */ /* 0x00006400000c000b */
[----:B01----:R-:W-:Y:S01]  /*1cd30*/  ENDCOLLECTIVE ;  /* 0x000000000000791b */ /* 0x003fe20003800000 */
.L_x_2596:
[----:B------:R-:W-:Y:S02]  /*1cd40*/  IMAD.MOV.U32 R7, RZ, RZ, R14 ;  /* 0x000000ffff077224 */ /* 0x000fe400078e000e */
[----:B------:R-:W-:-:S05]  /*1cd50*/  IMAD.IADD R6, R10, 0x1, R16 ;  /* 0x000000010a067824 */ /* 0x000fca00078e0210 */
[----:B------:R1:W-:Y:S01]  /*1cd60*/  STL [R1+0xc], R6 ;  /* 0x00000c0601007387 */ /* 0x0003e20000100800 */
[----:B------:R-:W-:Y:S05]  /*1cd70*/  BRA `(.L_x_2597) ;  /* 0xffffffd4000c7947 */ /* 0x000fea000383ffff */
.L_x_2525:
        /* <DEDUP_REMOVED lines=8> */
.L_x_2599:
[----:B------:R-:W-:Y:S05]  /*1ce00*/  BSYNC B0 ;  /* 0x0000000000007941 */ /* 0x000fea0003800000 */
.L_x_2598:
[----:B------:R-:W-:Y:S01]  /*1ce10*/  IMAD.MOV.U32 R2, RZ, RZ, R14 ;  /* 0x000000ffff027224 */ /* 0x000fe200078e000e */
[----:B------:R-:W-:Y:S06]  /*1ce20*/  BRA `(.L_x_2600) ;  /* 0xffffffd000f87947 */ /* 0x000fec000383ffff */
.L_x_2531:
[----:B0-----:R0:W1:Y:S02]  /*1ce30*/  SYNCS.PHASECHK.TRANS64.TRYWAIT P0, [R0+URZ+0x38820], R3 ;  /* 0x03882003000075a7 */ /* 0x001064000800017f */
[----:B-1----:R-:W-:Y:S05]  /*1ce40*/  @!P0 NANOSLEEP.SYNCS 0x989680 ;  /* 0x009896800000895d */ /* 0x002fea0003900000 */
[----:B------:R-:W1:Y:S02]  /*1ce50*/  @!P0 SYNCS.PHASECHK.TRANS64 P0, [R0+URZ+0x38820], R3 ;  /* 0x03882003000085a7 */ /* 0x000e64000800007f */
[----:B-1----:R-:W-:Y:S05]  /*1ce60*/  @!P0 BRA `(.L_x_2531) ;  /* 0xfffffffc00f08947 */ /* 0x002fea000383ffff */
[----:B------:R-:W-:Y:S05]  /*1ce70*/  BRA `(.L_x_2601) ;  /* 0xffffffdc009c7947 */ /* 0x000fea000383ffff */
.L_x_2532:
        /* <DEDUP_REMOVED lines=11> */
.L_x_2603:
[----:B------:R-:W-:Y:S05]  /*1cf30*/  BSYNC B0 ;  /* 0x0000000000007941 */ /* 0x000fea0003800000 */
.L_x_2602:
[----:B------:R-:W-:Y:S05]  /*1cf40*/  BRA `(.L_x_2604) ;  /* 0xffffffdc00847947 */ /* 0x000fea000383ffff */
.L_x_2535:
[----:B------:R-:W-:Y:S01]  /*1cf50*/  BSSY B1, `(.L_x_2605) ;  /* 0x0000006000017945 */ /* 0x000fe20003800000 */
[----:B------:R-:W-:-:S07]  /*1cf60*/  IMAD.MOV.U32 R15, RZ, RZ, -0x1 ;  /* 0xffffffffff0f7424 */ /* 0x000fce00078e00ff */
[----:B01----:R-:W-:Y:S05]  /*1cf70*/  WARPSYNC.COLLECTIVE R15, `(.L_x_2606) ;  /* 0x000000000f0c7348 */ /* 0x003fea0003c00000 */
[----:B------:R-:W-:Y:S02]  /*1cf80*/  ELECT P6, UR62, PT ;  /* 0x00000000003e782f */ /* 0x000fe400038c0000 */
[----:B------:R-:W-:Y:S01]  /*1cf90*/  MOV R14, UR62 ;  /* 0x0000003e000e7c02 */ /* 0x000fe20008000f00 */
[----:B01----:R-:W-:Y:S10]  /*1cfa0*/  ENDCOLLECTIVE ;  /* 0x000000000000791b */ /* 0x003ff40003800000 */
.L_x_2606:
[----:B------:R-:W-:Y:S05]  /*1cfb0*/  BSYNC B1 ;  /* 0x0000000000017941 */ /* 0x000fea0003800000 */
.L_x_2605:
[----:B------:R-:W-:Y:S05]  /*1cfc0*/  BRA `(.L_x_2607) ;  /* 0xffffffdc007c7947 */ /* 0x000fea000383ffff */
.L_x_2537:
[----:B0-----:R0:W1:Y:S02]  /*1cfd0*/  SYNCS.PHASECHK.TRANS64.TRYWAIT P0, [R6+URZ], R5 ;  /* 0x00000005060075a7 */ /* 0x001064000800017f */
[----:B-1----:R-:W-:Y:S05]  /*1cfe0*/  @!P0 NANOSLEEP.SYNCS 0x989680 ;  /* 0x009896800000895d */ /* 0x002fea0003900000 */
[----:B------:R-:W1:Y:S02]  /*1cff0*/  @!P0 SYNCS.PHASECHK.TRANS64 P0, [R6+URZ], R5 ;  /* 0x00000005060085a7 */ /* 0x000e64000800007f */
[----:B-1----:R-:W-:Y:S05]  /*1d000*/  @!P0 BRA `(.L_x_2537) ;  /* 0xfffffffc00f08947 */ /* 0x002fea000383ffff */
[----:B------:R-:W-:Y:S05]  /*1d010*/  BRA `(.L_x_2608) ;  /* 0xffffffdc00bc7947 */ /* 0x000fea000383ffff */
.L_x_2538:
[----:B-1----:R1:W2:Y:S02]  /*1d020*/  SYNCS.PHASECHK.TRANS64.TRYWAIT P0, [R7+URZ], R2 ;  /* 0x00000002070075a7 */ /* 0x0022a4000800017f */
[----:B--2---:R-:W-:Y:S05]  /*1d030*/  @!P0 NANOSLEEP.SYNCS 0x989680 ;  /* 0x009896800000895d */ /* 0x004fea0003900000 */
[----:B------:R-:W2:Y:S02]  /*1d040*/  @!P0 SYNCS.PHASECHK.TRANS64 P0, [R7+URZ], R2 ;  /* 0x00000002070085a7 */ /* 0x000ea4000800007f */
[----:B--2---:R-:W-:Y:S05]  /*1d050*/  @!P0 BRA `(.L_x_2538) ;  /* 0xfffffffc00f08947 */ /* 0x004fea000383ffff */
[----:B------:R-:W-:Y:S05]  /*1d060*/  BRA `(.L_x_2609) ;  /* 0xffffffdc00b07947 */ /* 0x000fea000383ffff */
.L_x_2540:
[----:B--2---:R2:W3:Y:S02]  /*1d070*/  SYNCS.PHASECHK.TRANS64.TRYWAIT P0, [R4+URZ], R5 ;  /* 0x00000005040075a7 */ /* 0x0044e4000800017f */
[----:B---3--:R-:W-:Y:S05]  /*1d080*/  @!P0 NANOSLEEP.SYNCS 0x989680 ;  /* 0x009896800000895d */ /* 0x008fea0003900000 */
[----:B------:R-:W3:Y:S02]  /*1d090*/  @!P0 SYNCS.PHASECHK.TRANS64 P0, [R4+URZ], R5 ;  /* 0x00000005040085a7 */ /* 0x000ee4000800007f */
[----:B---3--:R-:W-:Y:S05]  /*1d0a0*/  @!P0 BRA `(.L_x_2540) ;  /* 0xfffffffc00f08947 */ /* 0x008fea000383ffff */
[----:B------:R-:W-:Y:S05]  /*1d0b0*/  BRA `(.L_x_2610) ;  /* 0xffffffdc00b47947 */ /* 0x000fea000383ffff */
.L_x_2611:
        /* <DEDUP_REMOVED lines=12> */
.L_x_3207:


//--------------------- .text._ZN7cutlass13device_kernelIN5flash11enable_sm90INS1_16FlashAttnFwdSm90INS1_25CollectiveMainloopFwdSm90ILi2EN4cute5tupleIJNS5_1CILi1EEES8_S8_EEENS6_IJNS7_ILi128EEENS7_ILi80EEENS7_ILi256EEEEEELi256ENS_6half_tEfNS_4arch4Sm90ELb1ELb0ELb0ELb1ELb0ELb1ELb0ELb1ELb1ELb1ELb1ELb0EEENS1_21CollectiveEpilogueFwdINS6_IJSA_SC_SB_EEES9_SE_SG_Li256ELb1ELb1ELb1ELb0EEENS1_36VarlenDynamicPersistentTileSchedulerILi128ELi80ELi256ELi128ELb1ELb1ELb1ELb1ELb1ELb1EEEEEEEEEvNT_6ParamsE --------------------------
	.section	.text._ZN7cutlass13device_kernelIN5flash11enable_sm90INS1_16FlashAttnFwdSm90INS1_25CollectiveMainloopFwdSm90ILi2EN4cute5tupleIJNS5_1CILi1EEES8_S8_EEENS6_IJNS7_ILi128EEENS7_ILi80EEENS7_ILi256EEEEEELi256ENS_6half_tEfNS_4arch4Sm90ELb1ELb0ELb0ELb1ELb0ELb1ELb0ELb1ELb1ELb1ELb1ELb0EEENS1_21CollectiveEpilogueFwdINS6_IJSA_SC_SB_EEES9_SE_SG_Li256ELb1ELb1ELb1ELb0EEENS1_36VarlenDynamicPersistentTileSchedulerILi128ELi80ELi256ELi128ELb1ELb1ELb1ELb1ELb1ELb1EEEEEEEEEvNT_6ParamsE,"ax",@progbits
	.align	128
.text._ZN7cutlass13device_kernelIN5flash11enable_sm90INS1_16FlashAttnFwdSm90INS1_25CollectiveMainloopFwdSm90ILi2EN4cute5tupleIJNS5_1CILi1EEES8_S8_EEENS6_IJNS7_ILi128EEENS7_ILi80EEENS7_ILi256EEEEEELi256ENS_6half_tEfNS_4arch4Sm90ELb1ELb0ELb0ELb1ELb0ELb1ELb0ELb1ELb1ELb1ELb1ELb0EEENS1_21CollectiveEpilogueFwdINS6_IJSA_SC_SB_EEES9_SE_SG_Li256ELb1ELb1ELb1ELb0EEENS1_36VarlenDynamicPersistentTileSchedulerILi128ELi80ELi256ELi128ELb1ELb1ELb1ELb1ELb1ELb1EEEEEEEEEvNT_6ParamsE:
        .type           _ZN7cutlass13device_kernelIN5flash11enable_sm90INS1_16FlashAttnFwdSm90INS1_25CollectiveMainloopFwdSm90ILi2EN4cute5tupleIJNS5_1CILi1EEES8_S8_EEENS6_IJNS7_ILi128EEENS7_ILi80EEENS7_ILi256EEEEEELi256ENS_6half_tEfNS_4arch4Sm90ELb1ELb0ELb0ELb1ELb0ELb1ELb0ELb1ELb1ELb1ELb1ELb0EEENS1_21CollectiveEpilogueFwdINS6_IJSA_SC_SB_EEES9_SE_SG_Li256ELb1ELb1ELb1ELb0EEENS1_36VarlenDynamicPersistentTileSchedulerILi128ELi80ELi256ELi128ELb1ELb1ELb1ELb1ELb1ELb1EEEEEEEEEvNT_6ParamsE,@function
        .size           _ZN7cutlass13device_kernelIN5flash11enable_sm90INS1_16FlashAttnFwdSm90INS1_25CollectiveMainloopFwdSm90ILi2EN4cute5tupleIJNS5_1CILi1EEES8_S8_EEENS6_IJNS7_ILi128EEENS7_ILi80EEENS7_ILi256EEEEEELi256ENS_6half_tEfNS_4arch4Sm90ELb1ELb0ELb0ELb1ELb0ELb1ELb0ELb1ELb1ELb1ELb1ELb0EEENS1_21CollectiveEpilogueFwdINS6_IJSA_SC_SB_EEES9_SE_SG_Li256ELb1ELb1ELb1ELb0EEENS1_36VarlenDynamicPersistentTileSchedulerILi128ELi80ELi256ELi128ELb1ELb1ELb1ELb1ELb1ELb1EEEEEEEEEvNT_6ParamsE,(.L_x_3208 - _ZN7cutlass13device_kernelIN5flash11enable_sm90INS1_16FlashAttnFwdSm90INS1_25CollectiveMainloopFwdSm90ILi2EN4cute5tupleIJNS5_1CILi1EEES8_S8_EEENS6_IJNS7_ILi128EEENS7_ILi80EEENS7_ILi256EEEEEELi256ENS_6half_tEfNS_4arch4Sm90ELb1ELb0ELb0ELb1ELb0ELb1ELb0ELb1ELb1ELb1ELb1ELb0EEENS1_21CollectiveEpilogueFwdINS6_IJSA_SC_SB_EEES9_SE_SG_Li256ELb1ELb1ELb1ELb0EEENS1_36VarlenDynamicPersistentTileSchedulerILi128ELi80ELi256ELi128ELb1ELb1ELb1ELb1ELb1ELb1EEEEEEEEEvNT_6ParamsE)
        .other          _ZN7cutlass13device_kernelIN5flash11enable_sm90INS1_16FlashAttnFwdSm90INS1_25CollectiveMainloopFwdSm90ILi2EN4cute5tupleIJNS5_1CILi1EEES8_S8_EEENS6_IJNS7_ILi128EEENS7_ILi80EEENS7_ILi256EEEEEELi256ENS_6half_tEfNS_4arch4Sm90ELb1ELb0ELb0ELb1ELb0ELb1ELb0ELb1ELb1ELb1ELb1ELb0EEENS1_21CollectiveEpilogueFwdINS6_IJSA_SC_SB_EEES9_SE_SG_Li256ELb1ELb1ELb1ELb0EEENS1_36VarlenDynamicPersistentTileSchedulerILi128ELi80ELi256ELi128ELb1ELb1ELb1ELb1ELb1ELb1EEEEEEEEEvNT_6ParamsE,@"STO_CUDA_ENTRY STV_DEFAULT"
_ZN7cutlass13device_kernelIN5flash11enable_sm90INS1_16FlashAttnFwdSm90INS1_25CollectiveMainloopFwdSm90ILi2EN4cute5tupleIJNS5_1CILi1EEES8_S8_EEENS6_IJNS7_ILi128EEENS7_ILi80EEENS7_ILi256EEEEEELi256ENS_6half_tEfNS_4arch4Sm90ELb1ELb0ELb0ELb1ELb0ELb1ELb0ELb1ELb1ELb1ELb1ELb0EEENS1_21CollectiveEpilogueFwdINS6_IJSA_SC_SB_EEES9_SE_SG_Li256ELb1ELb1ELb1ELb0EEENS1_36VarlenDynamicPersistentTileSchedulerILi128ELi80ELi256ELi128ELb1ELb1ELb1ELb1ELb1ELb1EEEEEEEEEvNT_6ParamsE:
        /* <DEDUP_REMOVED lines=24> */
.L_x_2613:
[----:B------:R-:W-:Y:S05]  /*0180*/  BSYNC B0 ;  /* 0x0000000000007941 */ /* 0x000fea0003800000 */
.L_x_2612:
        /* <DEDUP_REMOVED lines=41> */
.L_x_2614:
        /* <DEDUP_REMOVED lines=22> */
.L_x_2615:
        /* <DEDUP_REMOVED lines=18> */
.L_x_2616:
        /* <DEDUP_REMOVED lines=22> */
.L_x_2617:
        /* <DEDUP_REMOVED lines=22> */
.L_x_2618:
        /* <DEDUP_REMOVED lines=9> */
.L_x_2621:
        /* <DEDUP_REMOVED lines=16> */
[----:B------:R-:W-:Y:S01]  /*0af0*/  VIADD R6, R6, 0xffffff80 ;  /* 0xffffff8006067836 */ /* 0x000fe20000000000 */
[----:B------:R-:W-:Y:S02]  /*0b00*/  R2UR UR4, R16 ;  /* 0x00000000100472ca */ /* 0x000fe400000e0000 */
[----:B------:R-:W-:Y:S02]  /*0b10*/  CS2R R218, SRZ ;  /* 0x0000000000da7805 */ /* 0x000fe4000001ff00 */
[----:B------:R-:W-:Y:S01]  /*0b20*/  MOV R17, RZ ;  /* 0x000000ff00117202 */ /* 0x000fe20000000f00 */
[----:B------:R-:W-:Y:S01]  /*0b30*/  IMAD.MOV.U32 R216, RZ, RZ, RZ ;  /* 0x000000ffffd87224 */ /* 0x000fe200078e00ff */
[----:B------:R-:W-:-:S04]  /*0b40*/  SHF.R.S32.HI R3, RZ, 0x1f, R6 ;  /* 0x0000001fff037819 */ /* 0x000fc80000011406 */
[CC--:B------:R-:W-:Y:S02]  /*0b50*/  LEA.HI R4, R3.reuse, R6.reuse, RZ, 0x5 ;  /* 0x0000000603047211 */ /* 0x0c0fe400078f28ff */
[CC--:B------:R-:W-:Y:S02]  /*0b60*/  LEA.HI R212, R3.reuse, R6.reuse, RZ, 0x3 ;  /* 0x0000000603d47211 */ /* 0x0c0fe400078f18ff */
[CC--:B0-----:R-:W-:Y:S01]  /*0b70*/  LEA.HI R2, R3.reuse, R6.reuse, RZ, 0x4 ;  /* 0x0000000603027211 */ /* 0x0c1fe200078f20ff */
[----:B------:R-:W-:Y:S01]  /*0b80*/  IMAD.SHL.U32 R5, R4, 0x20, RZ ;  /* 0x0000002004057824 */ /* 0x000fe200078e00ff */
[CC--:B------:R-:W-:Y:S01]  /*0b90*/  LEA.HI R10, R3.reuse, R6.reuse, RZ, 0x2 ;  /* 0x00000006030a7211 */ /* 0x0c0fe200078f10ff */
[----:B------:R-:W-:Y:S01]  /*0ba0*/  UIADD3 UR4, UR4, 0x14400, URZ ;  /* 0x0001440004047890 */ /* 0x000fe2000fffe03f */
[----:B------:R-:W-:Y:S02]  /*0bb0*/  LEA.HI R8, R3, R6, RZ, 0x6 ;  /* 0x0000000603087211 */ /* 0x000fe400078f30ff */
[----:B------:R-:W-:-:S02]  /*0bc0*/  LOP3.LUT R7, R212, 0xfffffff8, RZ, 0xc0, !PT ;  /* 0xfffffff8d4077812 */ /* 0x000fc400078ec0ff */
[----:B------:R-:W-:Y:S01]  /*0bd0*/  LOP3.LUT R11, R10, 0xfffffffc, RZ, 0xc0, !PT ;  /* 0xfffffffc0a0b7812 */ /* 0x000fe200078ec0ff */
[----:B------:R-:W-:Y:S01]  /*0be0*/  IMAD.SHL.U32 R8, R8, 0x8, RZ ;  /* 0x0000000808087824 */ /* 0x000fe200078e00ff */
[----:B------:R-:W-:Y:S01]  /*0bf0*/  SHF.R.S32.HI R212, RZ, 0x3, R212 ;  /* 0x00000003ffd47819 */ /* 0x000fe200000114d4 */
[C---:B------:R-:W-:Y:S01]  /*0c00*/  IMAD.IADD R18, R6.reuse, 0x1, -R7 ;  /* 0x0000000106127824 */ /* 0x040fe200078e0a07 */
[----:B------:R-:W-:Y:S01]  /*0c10*/  LOP3.LUT R7, R5, 0xfffffc00, RZ, 0xc0, !PT ;  /* 0xfffffc0005077812 */ /* 0x000fe200078ec0ff */
[----:B------:R-:W-:Y:S01]  /*0c20*/  IMAD.IADD R10, R6, 0x1, -R11 ;  /* 0x00000001060a7824 */ /* 0x000fe200078e0a0b */
[----:B------:R-:W-:Y:S01]  /*0c30*/  SHF.R.S32.HI R5, RZ, 0x4, R2 ;  /* 0x00000004ff057819 */ /* 0x000fe20000011402 */
[----:B------:R-:W-:Y:S01]  /*0c40*/  IMAD.SHL.U32 R22, R18, 0x4, RZ ;  /* 0x0000000412167824 */ /* 0x000fe200078e00ff */
[----:B------:R-:W-:Y:S02]  /*0c50*/  LOP3.LUT R227, R8, 0xfffffe00, RZ, 0xc0, !PT ;  /* 0xfffffe0008e37812 */ /* 0x000fe400078ec0ff */
[----:B------:R-:W-:Y:S01]  /*0c60*/  LEA.HI R12, R10, R10, RZ, 0x1 ;  /* 0x0000000a0a0c7211 */ /* 0x000fe200078f08ff */
[C---:B------:R-:W-:Y:S01]  /*0c70*/  VIADD R215, R22.reuse, 0x20 ;  /* 0x0000002016d77836 */ /* 0x040fe20000000000 */
[C---:B------:R-:W-:Y:S01]  /*0c80*/  IADD3 R214, R22.reuse, 0x40, RZ ;  /* 0x0000004016d67810 */ /* 0x040fe20007ffe0ff */
[----:B------:R-:W-:Y:S01]  /*0c90*/  VIADD R217, R22, 0x60 ;  /* 0x0000006016d97836 */ /* 0x000fe20000000000 */
[----:B------:R-:W-:-:S03]  /*0ca0*/  SHF.R.S32.HI R23, RZ, 0x1f, R22 ;  /* 0x0000001fff177819 */ /* 0x000fc60000011416 */
[----:B------:R-:W-:Y:S01]  /*0cb0*/  IMAD.IADD R213, R22, 0x1, R214 ;  /* 0x0000000116d57824 */ /* 0x000fe200078e02d6 */
[----:B--2---:R-:W-:Y:S02]  /*0cc0*/  R2UR UR5, R0 ;  /* 0x00000000000572ca */ /* 0x004fe400000e0000 */
[----:B------:R-:W-:Y:S02]  /*0cd0*/  LEA.HI R0, R3, R6, RZ, 0x7 ;  /* 0x0000000603007211 */ /* 0x000fe400078f38ff */
[----:B------:R-:W-:Y:S02]  /*0ce0*/  LOP3.LUT R3, R2, 0x3fffff0, RZ, 0xc0, !PT ;  /* 0x03fffff002037812 */ /* 0x000fe400078ec0ff */
[----:B------:R-:W-:Y:S02]  /*0cf0*/  LOP3.LUT R9, R0, 0xffffff80, RZ, 0xc0, !PT ;  /* 0xffffff8000097812 */ /* 0x000fe400078ec0ff */
[----:B------:R-:W-:Y:S01]  /*0d00*/  LEA.HI R2, R2, R5, RZ, 0x1 ;  /* 0x0000000502027211 */ /* 0x000fe200078f08ff */
[C---:B------:R-:W-:Y:S01]  /*0d10*/  IMAD.IADD R4, R6.reuse, 0x1, -R3 ;  /* 0x0000000106047824 */ /* 0x040fe200078e0a03 */
[----:B------:R-:W-:-:S02]  /*0d20*/  IADD3 R21, R6, -R9, RZ ;  /* 0x8000000906157210 */ /* 0x000fc40007ffe0ff */
[----:B------:R-:W-:Y:S01]  /*0d30*/  LOP3.LUT R2, R2, 0x1ffffffe, RZ, 0xc0, !PT ;  /* 0x1ffffffe02027812 */ /* 0x000fe200078ec0ff */
[----:B------:R-:W-:Y:S01]  /*0d40*/  IMAD R7, R4, 0x40, R7 ;  /* 0x0000004004077824 */ /* 0x000fe200078e0207 */
[----:B------:R-:W-:Y:S01]  /*0d50*/  SHF.R.S32.HI R6, RZ, 0x1f, R21 ;  /* 0x0000001fff067819 */ /* 0x000fe20000011415 */
[----:B------:R-:W-:Y:S01]  /*0d60*/  STL [R1+0xa4], R21 ;  /* 0x0000a41501007387 */ /* 0x000fe20000100800 */
[----:B------:R-:W-:Y:S01]  /*0d70*/  SHF.R.S32.HI R3, RZ, 0x7, R0 ;  /* 0x00000007ff037819 */ /* 0x000fe20000011400 */
[----:B------:R-:W-:Y:S01]  /*0d80*/  IMAD.IADD R2, R5, 0x1, -R2 ;  /* 0x0000000105027824 */ /* 0x000fe200078e0a02 */
[----:B------:R-:W-:Y:S01]  /*0d90*/  LEA.HI R9, R6, R21, RZ, 0x2 ;  /* 0x0000001506097211 */ /* 0x000fe200078f10ff */
[----:B------:R-:W-:Y:S01]  /*0da0*/  VIADD R5, R212, 0x20 ;  /* 0x00000020d4057836 */ /* 0x000fe20000000000 */
[----:B------:R-:W-:Y:S01]  /*0db0*/  LEA.HI R0, R0, R3, RZ, 0x1 ;  /* 0x0000000300007211 */ /* 0x000fe200078f08ff */
[----:B------:R-:W-:Y:S01]  /*0dc0*/  IMAD R2, R2, 0x8, R7 ;  /* 0x0000000802027824 */ /* 0x000fe200078e0207 */
[--C-:B------:R-:W-:Y:S01]  /*0dd0*/  SHF.R.S32.HI R4, RZ, 0x2, R9.reuse ;  /* 0x00000002ff047819 */ /* 0x100fe20000011409 */
[----:B------:R0:W-:Y:S01]  /*0de0*/  STL [R1+0x60], R18 ;  /* 0x0000601201007387 */ /* 0x0001e20000100800 */
[----:B------:R-:W-:Y:S01]  /*0df0*/  SHF.R.S32.HI R11, RZ, 0x1f, R9 ;  /* 0x0000001fff0b7819 */ /* 0x000fe20000011409 */
[----:B------:R-:W-:Y:S01]  /*0e00*/  IMAD.SHL.U32 R223, R5, 0x40, RZ ;  /* 0x0000004005df7824 */ /* 0x000fe200078e00ff */
[----:B------:R-:W-:Y:S01]  /*0e10*/  LOP3.LUT R0, R0, 0x3fffffe, RZ, 0xc0, !PT ;  /* 0x03fffffe00007812 */ /* 0x000fe200078ec0ff */
[----:B------:R1:W-:Y:S01]  /*0e20*/  STL [R1+0xbc], R2 ;  /* 0x0000bc0201007387 */ /* 0x0003e20000100800 */
[----:B------:R-:W-:Y:S01]  /*0e30*/  LEA.HI R11, R11, R4, RZ, 0x3 ;  /* 0x000000040b0b7211 */ /* 0x000fe200078f18ff */
[----:B------:R-:W-:Y:S01]  /*0e40*/  ULOP3.LUT UR5, UR5, 0x1, URZ, 0xfc, !UPT ;  /* 0x0000000105057892 */ /* 0x000fe2000f8efc3f */
[----:B------:R-:W-:-:S02]  /*0e50*/  IADD3 R0, R3, -R0, RZ ;  /* 0x8000000003007210 */ /* 0x000fc40007ffe0ff */
[----:B------:R-:W-:Y:S01]  /*0e60*/  LOP3.LUT R11, R11, 0xfffffff8, RZ, 0xc0, !PT ;  /* 0xfffffff80b0b7812 */ /* 0x000fe200078ec0ff */
[----:B0-----:R-:W-:Y:S01]  /*0e70*/  IMAD.SHL.U32 R18, R18, 0x8, RZ ;  /* 0x0000000812127824 */ /* 0x001fe200078e00ff */
[----:B------:R-:W-:Y:S02]  /*0e80*/  LEA.HI R6, R6, R21, RZ, 0x5 ;  /* 0x0000001506067211 */ /* 0x000fe400078f28ff */
[----:B------:R-:W-:Y:S01]  /*0e90*/  LOP3.LUT R3, R12, 0x1ffffffe, RZ, 0xc0, !PT ;  /* 0x1ffffffe0c037812 */ /* 0x000fe200078ec0ff */
[----:B------:R-:W-:Y:S01]  /*0ea0*/  IMAD.IADD R11, R4, 0x1, -R11 ;  /* 0x00000001040b7824 */ /* 0x000fe200078e0a0b */
[----:B------:R-:W-:Y:S01]  /*0eb0*/  SHF.R.S32.HI R4, RZ, 0x1f, R213 ;  /* 0x0000001fff047819 */ /* 0x000fe200000114d5 */
[----:B------:R-:W-:Y:S01]  /*0ec0*/  IMAD.SHL.U32 R12, R212, 0x40, RZ ;  /* 0x00000040d40c7824 */ /* 0x000fe200078e00ff */
[----:B-1----:R-:W-:Y:S01]  /*0ed0*/  SHF.R.S32.HI R2, RZ, 0x1f, R5 ;  /* 0x0000001fff027819 */ /* 0x002fe20000011405 */
[----:B------:R-:W-:Y:S01]  /*0ee0*/  IMAD.IADD R235, R10, 0x1, -R3 ;  /* 0x000000010aeb7824 */ /* 0x000fe200078e0a03 */
[----:B------:R-:W-:Y:S01]  /*0ef0*/  LEA.HI R8, R4, R213, RZ, 0x3 ;  /* 0x000000d504087211 */ /* 0x000fe200078f18ff */
[----:B------:R-:W-:Y:S01]  /*0f00*/  VIADD R10, R212, 0x40 ;  /* 0x00000040d40a7836 */ /* 0x000fe20000000000 */
[----:B------:R-:W-:Y:S01]  /*0f10*/  SHF.R.S32.HI R6, RZ, 0x5, R6 ;  /* 0x00000005ff067819 */ /* 0x000fe20000011406 */
[----:B------:R-:W-:Y:S01]  /*0f20*/  VIADD R220, R18, 0x80 ;  /* 0x0000008012dc7836 */ /* 0x000fe20000000000 */
[----:B------:R-:W-:Y:S01]  /*0f30*/  LEA.HI R2, R2, R5, RZ, 0x3 ;  /* 0x0000000502027211 */ /* 0x000fe200078f18ff */
[----:B------:R-:W-:Y:S01]  /*0f40*/  IMAD.SHL.U32 R222, R10, 0x40, RZ ;  /* 0x000000400ade7824 */ /* 0x000fe200078e00ff */
[----:B------:R-:W-:Y:S01]  /*0f50*/  LEA.HI R5, R4, R213, RZ, 0x6 ;  /* 0x000000d504057211 */ /* 0x000fe200078f30ff */
[----:B------:R-:W-:Y:S01]  /*0f60*/  IMAD R11, R6, 0x10, R11 ;  /* 0x00000010060b7824 */ /* 0x000fe200078e020b */
[----:B------:R-:W-:Y:S01]  /*0f70*/  LOP3.LUT R3, R12, 0x1c0, RZ, 0xc0, !PT ;  /* 0x000001c00c037812 */ /* 0x000fe200078ec0ff */
[----:B------:R-:W-:Y:S01]  /*0f80*/  VIADD R221, R18, 0xc0 ;  /* 0x000000c012dd7836 */ /* 0x000fe20000000000 */
[----:B------:R-:W-:Y:S01]  /*0f90*/  LOP3.LUT R4, R8, 0x38, RZ, 0xc0, !PT ;  /* 0x0000003808047812 */ /* 0x000fe200078ec0ff */
[----:B------:R-:W-:Y:S01]  /*0fa0*/  IMAD.SHL.U32 R6, R5, 0x80, RZ ;  /* 0x0000008005067824 */ /* 0x000fe200078e00ff */
[----:B------:R-:W-:Y:S01]  /*0fb0*/  SHF.R.U32.HI R228, RZ, 0x3, R3 ;  /* 0x00000003ffe47819 */ /* 0x000fe20000011603 */
[----:B------:R-:W-:Y:S01]  /*0fc0*/  IMAD R11, R0, 0x40, R11 ;  /* 0x00000040000b7824 */ /* 0x000fe200078e020b */
[----:B------:R-:W-:Y:S01]  /*0fd0*/  LOP3.LUT R5, R4, 0x1c0, R12, 0xf8, !PT ;  /* 0x000001c004057812 */ /* 0x000fe200078ef80c */
[----:B------:R-:W-:Y:S01]  /*0fe0*/  IMAD.U32 R0, RZ, RZ, UR5 ;  /* 0x00000005ff007e24 */ /* 0x000fe2000f8e00ff */
[----:B------:R-:W-:Y:S01]  /*0ff0*/  SHF.L.U32 R2, R2, 0x6, RZ ;  /* 0x0000000602027819 */ /* 0x000fe200000006ff */
[----:B------:R-:W-:Y:S01]  /*1000*/  IMAD R235, R235, 0x8, R11 ;  /* 0x00000008ebeb7824 */ /* 0x000fe200078e020b */
[----:B------:R-:W-:Y:S01]  /*1010*/  LOP3.LUT R6, R6, 0xffffe000, RZ, 0xc0, !PT ;  /* 0xffffe00006067812 */ /* 0x000fe200078ec0ff */
[----:B------:R-:W-:Y:S01]  /*1020*/  STL [R1+0xb8], R11 ;  /* 0x0000b80b01007387 */ /* 0x000fe20000100800 */
[----:B------:R-:W-:-:S02]  /*1030*/  LOP3.LUT R5, R5, R228, RZ, 0x3c, !PT ;  /* 0x000000e405057212 */ /* 0x000fc400078e3cff */
[----:B------:R-:W-:Y:S01]  /*1040*/  LOP3.LUT R223, R223, 0x1c0, RZ, 0xc0, !PT ;  /* 0x000001c0dfdf7812 */ /* 0x000fe200078ec0ff */
[----:B------:R-:W-:Y:S01]  /*1050*/  STL [R1+0x78], RZ ;  /* 0x000078ff01007387 */ /* 0x000fe20000100800 */
[----:B------:R-:W-:Y:S02]  /*1060*/  LOP3.LUT R226, R2, 0xfffffe00, RZ, 0xc0, !PT ;  /* 0xfffffe0002e27812 */ /* 0x000fe400078ec0ff */
[----:B------:R-:W-:Y:S01]  /*1070*/  IADD3 R2, R5, R6, R227 ;  /* 0x0000000605027210 */ /* 0x000fe20007ffe0e3 */
[----:B------:R-:W-:Y:S01]  /*1080*/  IMAD.MOV.U32 R5, RZ, RZ, R13 ;  /* 0x000000ffff057224 */ /* 0x000fe200078e000d */
[----:B------:R-:W-:Y:S01]  /*1090*/  MOV R13, UR4 ;  /* 0x00000004000d7c02 */ /* 0x000fe20008000f00 */
[----:B------:R0:W-:Y:S01]  /*10a0*/  STL [R1+0x5c], R0 ;  /* 0x00005c0001007387 */ /* 0x0001e20000100800 */
[----:B------:R-:W-:Y:S02]  /*10b0*/  SHF.R.U32.HI R20, RZ, 0x3, R223 ;  /* 0x00000003ff147819 */ /* 0x000fe400000116df */
[----:B------:R-:W-:Y:S01]  /*10c0*/  LOP3.LUT R7, R223, 0x38, R8, 0xf8, !PT ;  /* 0x00000038df077812 */ /* 0x000fe200078ef808 */
[----:B------:R1:W-:Y:S01]  /*10d0*/  STL [R1+0x90], R13 ;  /* 0x0000900d01007387 */ /* 0x0003e20000100800 */
[----:B------:R-:W-:-:S02]  /*10e0*/  LOP3.LUT R222, R222, 0x1c0, RZ, 0xc0, !PT ;  /* 0x000001c0dede7812 */ /* 0x000fc400078ec0ff */
[----:B------:R-:W-:Y:S02]  /*10f0*/  LOP3.LUT R7, R7, R20, RZ, 0x3c, !PT ;  /* 0x0000001407077212 */ /* 0x000fe400078e3cff */
[----:B------:R-:W-:Y:S02]  /*1100*/  LOP3.LUT R236, R3, 0x38, R18, 0xf8, !PT ;  /* 0x0000003803ec7812 */ /* 0x000fe400078ef812 */
[----:B0-----:R-:W-:Y:S02]  /*1110*/  SHF.R.S32.HI R0, RZ, 0x1f, R10 ;  /* 0x0000001fff007819 */ /* 0x001fe4000001140a */
[----:B------:R-:W-:Y:S01]  /*1120*/  IADD3 R4, R7, R6, R226 ;  /* 0x0000000607047210 */ /* 0x000fe20007ffe0e2 */
[----:B------:R-:W-:Y:S01]  /*1130*/  IMAD.MOV.U32 R6, RZ, RZ, R14 ;  /* 0x000000ffff067224 */ /* 0x000fe200078e000e */
[----:B-1----:R-:W-:Y:S01]  /*1140*/  SHF.R.S32.HI R13, RZ, 0x1f, R215 ;  /* 0x0000001fff0d7819 */ /* 0x002fe200000114d7 */
[----:B------:R-:W-:Y:S01]  /*1150*/  IMAD.MOV.U32 R7, RZ, RZ, R15 ;  /* 0x000000ffff077224 */ /* 0x000fe200078e000f */
[----:B------:R-:W-:-:S02]  /*1160*/  LEA.HI R0, R0, R10, RZ, 0x3 ;  /* 0x0000000a00007211 */ /* 0x000fc400078f18ff */
[----:B------:R-:W-:Y:S01]  /*1170*/  SHF.R.S32.HI R14, RZ, 0x1f, R214 ;  /* 0x0000001fff0e7819 */ /* 0x000fe200000114d6 */
[----:B------:R0:W-:Y:S01]  /*1180*/  STL [R1+0x9c], R13 ;  /* 0x00009c0d01007387 */ /* 0x0001e20000100800 */
[----:B------:R-:W-:Y:S01]  /*1190*/  LOP3.LUT R3, R223, 0x38, R18, 0xf8, !PT ;  /* 0x00000038df037812 */ /* 0x000fe200078ef812 */
[----:B------:R-:W-:Y:S01]  /*11a0*/  IMAD.SHL.U32 R0, R0, 0x40, RZ ;  /* 0x0000004000007824 */ /* 0x000fe200078e00ff */
[----:B------:R-:W-:Y:S01]  /*11b0*/  SHF.R.S32.HI R12, RZ, 0x1f, R212 ;  /* 0x0000001fff0c7819 */ /* 0x000fe200000114d4 */
[----:B------:R1:W-:Y:S01]  /*11c0*/  STL [R1+0x98], R14 ;  /* 0x0000980e01007387 */ /* 0x0003e20000100800 */
[----:B------:R-:W-:Y:S02]  /*11d0*/  SHF.R.U32.HI R12, RZ, 0x3, R222 ;  /* 0x00000003ff0c7819 */ /* 0x000fe400000116de */
[----:B------:R-:W-:Y:S02]  /*11e0*/  LOP3.LUT R10, R222, 0x38, R18, 0xf8, !PT ;  /* 0x00000038de0a7812 */ /* 0x000fe400078ef812 */
[----:B------:R-:W-:-:S02]  /*11f0*/  LOP3.LUT R225, R0, 0xfffffe00, RZ, 0xc0, !PT ;  /* 0xfffffe0000e17812 */ /* 0x000fc400078ec0ff */
[----:B0-----:R-:W-:Y:S02]  /*1200*/  SHF.R.S32.HI R13, RZ, 0x1f, R217 ;  /* 0x0000001fff0d7819 */ /* 0x001fe400000114d9 */
[----:B------:R-:W-:Y:S02]  /*1210*/  LOP3.LUT R9, R9, 0x7ffffffc, RZ, 0xc0, !PT ;  /* 0x7ffffffc09097812 */ /* 0x000fe400078ec0ff */
[----:B-1----:R-:W-:Y:S01]  /*1220*/  SHF.R.S32.HI R14, RZ, 0x1f, R220 ;  /* 0x0000001fff0e7819 */ /* 0x002fe200000114dc */
[----:B------:R0:W-:Y:S01]  /*1230*/  STL [R1+0x94], R13 ;  /* 0x0000940d01007387 */ /* 0x0001e20000100800 */
[----:B------:R-:W-:Y:S02]  /*1240*/  LOP3.LUT R3, R226, R3, R20, 0xf6, !PT ;  /* 0x00000003e2037212 */ /* 0x000fe400078ef614 */
[----:B------:R-:W-:Y:S01]  /*1250*/  SHF.R.S32.HI R0, RZ, 0x3, R8 ;  /* 0x00000003ff007819 */ /* 0x000fe20000011408 */
[----:B------:R-:W-:Y:S01]  /*1260*/  STL [R1+0x84], R14 ;  /* 0x0000840e01007387 */ /* 0x000fe20000100800 */
[----:B------:R-:W-:-:S02]  /*1270*/  LOP3.LUT R10, R225, R10, R12, 0xf6, !PT ;  /* 0x0000000ae10a7212 */ /* 0x000fc400078ef60c */
[----:B------:R-:W-:Y:S02]  /*1280*/  IADD3 R9, R21, -R9, RZ ;  /* 0x8000000915097210 */ /* 0x000fe40007ffe0ff */
[----:B------:R-:W-:Y:S02]  /*1290*/  LEA R3, R3, UR4, 0x1 ;  /* 0x0000000403037c11 */ /* 0x000fe4000f8e08ff */
[----:B0-----:R-:W-:Y:S01]  /*12a0*/  SHF.R.S32.HI R13, RZ, 0x1f, R221 ;  /* 0x0000001fff0d7819 */ /* 0x001fe200000114dd */
[----:B------:R-:W-:Y:S01]  /*12b0*/  IMAD.SHL.U32 R234, R9, 0x2, RZ ;  /* 0x0000000209ea7824 */ /* 0x000fe200078e00ff */
[----:B------:R-:W-:Y:S02]  /*12c0*/  LOP3.LUT R44, R8, 0xfffffff8, RZ, 0xc0, !PT ;  /* 0xfffffff8082c7812 */ /* 0x000fe400078ec0ff */
[----:B------:R-:W-:Y:S01]  /*12d0*/  LOP3.LUT R236, R227, R236, R228, 0xf6, !PT ;  /* 0x000000ece3ec7212 */ /* 0x000fe200078ef6e4 */
[----:B------:R-:W-:Y:S01]  /*12e0*/  STL [R1+0x80], R13 ;  /* 0x0000800d01007387 */ /* 0x000fe20000100800 */
[C---:B------:R-:W-:Y:S01]  /*12f0*/  VIADD R42, R234.reuse, 0x18 ;  /* 0x00000018ea2a7836 */ /* 0x040fe20000000000 */
[C---:B------:R-:W-:Y:S01]  /*1300*/  IADD3 R40, R234.reuse, 0x28, RZ ;  /* 0x00000028ea287810 */ /* 0x040fe20007ffe0ff */
[C---:B------:R-:W-:Y:S01]  /*1310*/  VIADD R39, R234.reuse, 0x30 ;  /* 0x00000030ea277836 */ /* 0x040fe20000000000 */
[----:B------:R0:W-:Y:S01]  /*1320*/  STL [R1+0x64], R0 ;  /* 0x0000640001007387 */ /* 0x0001e20000100800 */
[C---:B------:R-:W-:Y:S01]  /*1330*/  VIADD R36, R234.reuse, 0x48 ;  /* 0x00000048ea247836 */ /* 0x040fe20000000000 */
[C---:B------:R-:W-:Y:S01]  /*1340*/  IADD3 R34, R234.reuse, 0x58, RZ ;  /* 0x00000058ea227810 */ /* 0x040fe20007ffe0ff */
[C---:B------:R-:W-:Y:S01]  /*1350*/  VIADD R33, R234.reuse, 0x60 ;  /* 0x00000060ea217836 */ /* 0x040fe20000000000 */
[----:B------:R1:W-:Y:S01]  /*1360*/  STL [R1+0xb0], R3 ;  /* 0x0000b00301007387 */ /* 0x0003e20000100800 */
[C---:B------:R-:W-:Y:S01]  /*1370*/  VIADD R30, R234.reuse, 0x78 ;  /* 0x00000078ea1e7836 */ /* 0x040fe20000000000 */
[C---:B------:R-:W-:Y:S01]  /*1380*/  IADD3 R28, R234.reuse, 0x88, RZ ;  /* 0x00000088ea1c7810 */ /* 0x040fe20007ffe0ff */
[C---:B------:R-:W-:Y:S01]  /*1390*/  VIADD R27, R234.reuse, 0x90 ;  /* 0x00000090ea1b7836 */ /* 0x040fe20000000000 */
[----:B------:R-:W-:Y:S01]  /*13a0*/  STL [R1+0x7c], R44 ;  /* 0x00007c2c01007387 */ /* 0x000fe20000100800 */
[----:B------:R-:W-:Y:S01]  /*13b0*/  VIADD R24, R234, 0xa8 ;  /* 0x000000a8ea187836 */ /* 0x000fe20000000000 */
[----:B0-----:R-:W-:Y:S01]  /*13c0*/  LEA R0, R10, UR4, 0x1 ;  /* 0x000000040a007c11 */ /* 0x001fe2000f8e08ff */
[C---:B------:R-:W-:Y:S01]  /*13d0*/  VIADD R15, R234.reuse, 0xc0 ;  /* 0x000000c0ea0f7836 */ /* 0x040fe20000000000 */
[----:B------:R-:W-:Y:S01]  /*13e0*/  SHF.R.S32.HI R10, RZ, 0x1f, R44 ;  /* 0x0000001fff0a7819 */ /* 0x000fe2000001142c */
[C---:B------:R-:W-:Y:S01]  /*13f0*/  VIADD R45, R234.reuse, 0x8 ;  /* 0x00000008ea2d7836 */ /* 0x040fe20000000000 */
[C---:B------:R-:W-:Y:S01]  /*1400*/  IADD3 R20, R234.reuse, 0xb8, RZ ;  /* 0x000000b8ea147810 */ /* 0x040fe20007ffe0ff */
[----:B------:R0:W-:Y:S01]  /*1410*/  STL [R1+0xa8], R0 ;  /* 0x0000a80001007387 */ /* 0x0001e20000100800 */
[C---:B-1----:R-:W-:Y:S01]  /*1420*/  VIADD R3, R234.reuse, 0xf0 ;  /* 0x000000f0ea037836 */ /* 0x042fe20000000000 */
[C---:B------:R-:W-:Y:S01]  /*1430*/  IADD3 R8, R234.reuse, 0xe8, RZ ;  /* 0x000000e8ea087810 */ /* 0x040fe20007ffe0ff */
[C---:B------:R-:W-:Y:S01]  /*1440*/  VIADD R43, R234.reuse, 0x10 ;  /* 0x00000010ea2b7836 */ /* 0x040fe20000000000 */
[----:B------:R1:W-:Y:S01]  /*1450*/  STL [R1+0xa0], R10 ;  /* 0x0000a00a01007387 */ /* 0x0003e20000100800 */
[C---:B------:R-:W-:Y:S01]  /*1460*/  VIADD R41, R234.reuse, 0x20 ;  /* 0x00000020ea297836 */ /* 0x040fe20000000000 */
[----:B------:R-:W-:Y:S01]  /*1470*/  SHF.R.S32.HI R3, RZ, 0x1f, R3 ;  /* 0x0000001fff037819 */ /* 0x000fe20000011403 */
[----:B------:R-:W-:Y:S01]  /*1480*/  VIADD R38, R234, 0x38 ;  /* 0x00000038ea267836 */ /* 0x000fe20000000000 */
[----:B------:R-:W-:Y:S01]  /*1490*/  LEA R3, R4, UR4, 0x1 ;  /* 0x0000000404037c11 */ /* 0x000fe2000f8e08ff */
[C---:B------:R-:W-:Y:S01]  /*14a0*/  VIADD R37, R234.reuse, 0x40 ;  /* 0x00000040ea257836 */ /* 0x040fe20000000000 */
[----:B------:R-:W-:Y:S01]  /*14b0*/  SHF.R.S32.HI R19, RZ, 0x1f, R18 ;  /* 0x0000001fff137819 */ /* 0x000fe20000011412 */
[----:B0-----:R-:W-:Y:S01]  /*14c0*/  VIADD R0, R234, 0xf8 ;  /* 0x000000f8ea007836 */ /* 0x001fe20000000000 */
[----:B------:R-:W-:Y:S01]  /*14d0*/  LEA R230, R236, UR4, 0x1 ;  /* 0x00000004ece67c11 */ /* 0x000fe2000f8e08ff */
[C---:B------:R-:W-:Y:S01]  /*14e0*/  VIADD R35, R234.reuse, 0x50 ;  /* 0x00000050ea237836 */ /* 0x040fe20000000000 */
[----:B-1----:R-:W-:Y:S01]  /*14f0*/  SHF.R.S32.HI R10, RZ, 0x1f, R42 ;  /* 0x0000001fff0a7819 */ /* 0x002fe2000001142a */
[C---:B------:R-:W-:Y:S01]  /*1500*/  VIADD R32, R234.reuse, 0x68 ;  /* 0x00000068ea207836 */ /* 0x040fe20000000000 */
[----:B------:R-:W-:Y:S01]  /*1510*/  SHF.R.S32.HI R0, RZ, 0x1f, R0 ;  /* 0x0000001fff007819 */ /* 0x000fe20000011400 */
[----:B------:R-:W-:Y:S01]  /*1520*/  VIADD R31, R234, 0x70 ;  /* 0x00000070ea1f7836 */ /* 0x000fe20000000000 */
[----:B------:R-:W-:Y:S01]  /*1530*/  LEA R0, R2, UR4, 0x1 ;  /* 0x0000000402007c11 */ /* 0x000fe2000f8e08ff */
[C---:B------:R-:W-:Y:S01]  /*1540*/  VIADD R29, R234.reuse, 0x80 ;  /* 0x00000080ea1d7836 */ /* 0x040fe20000000000 */
[----:B------:R-:W-:Y:S01]  /*1550*/  SHF.R.S32.HI R10, RZ, 0x1f, R39 ;  /* 0x0000001fff0a7819 */ /* 0x000fe20000011427 */
[C---:B------:R-:W-:Y:S01]  /*1560*/  VIADD R26, R234.reuse, 0x98 ;  /* 0x00000098ea1a7836 */ /* 0x040fe20000000000 */
[----:B------:R-:W-:Y:S01]  /*1570*/  SHF.R.S32.HI R10, RZ, 0x1f, R36 ;  /* 0x0000001fff0a7819 */ /* 0x000fe20000011424 */
[----:B------:R0:W-:Y:S01]  /*1580*/  STL [R1+0xb4], R0 ;  /* 0x0000b40001007387 */ /* 0x0001e20000100800 */
        /* <DEDUP_REMOVED lines=32> */
[----:B0-----:R-:W-:-:S07]  /*1790*/  SHF.R.S32.HI R8, RZ, 0x1f, R8 ;  /* 0x0000001fff087819 */ /* 0x001fce0000011408 */
.L_x_2885:
[----:B01--4-:R-:W0:Y:S01]  /*17a0*/  LDC.64 R2, c[0x0][0xc88] ;  /* 0x00032200ff027b82 */ /* 0x013e220000000a00 */
[----:B------:R-:W-:Y:S01]  /*17b0*/  ULDC.64 UR10, c[0x0][0x208] ;  /* 0x00008200000a7ab9 */ /* 0x000fe20000000a00 */
[----:B------:R-:W-:Y:S01]  /*17c0*/  ULDC.64 UR4, c[0x0][0xa28] ;  /* 0x00028a0000047ab9 */ /* 0x000fe20000000a00 */
[----:B------:R-:W-:Y:S01]  /*17d0*/  ULDC.64 UR8, c[0x0][0xa18] ;  /* 0x0002860000087ab9 */ /* 0x000fe20000000a00 */
[----:B------:R-:W-:Y:S01]  /*17e0*/  ULDC.64 UR6, c[0x0][0xa08] ;  /* 0x0002820000067ab9 */ /* 0x000fe20000000a00 */
[----:B0-----:R-:W-:-:S05]  /*17f0*/  IMAD.WIDE R2, R7, 0x4, R2 ;  /* 0x0000000407027825 */ /* 0x001fca00078e0202 */
[----:B--2--5:R-:W2:Y:S01]  /*1800*/  LDG.E R25, desc[UR10][R2.64] ;  /* 0x0000000a02197981 */ /* 0x024ea2000c1e1900 */
[----:B------:R-:W-:Y:S01]  /*1810*/  ISETP.NE.U32.AND P2, PT, RZ, UR4, PT ;  /* 0x00000004ff007c0c */ /* 0x000fe2000bf45070 */
[----:B------:R-:W-:Y:S01]  /*1820*/  IMAD.MOV.U32 R11, RZ, RZ, RZ ;  /* 0x000000ffff0b7224 */ /* 0x000fe200078e00ff */
[----:B------:R-:W-:Y:S02]  /*1830*/  ISETP.NE.U32.AND P1, PT, RZ, UR8, PT ;  /* 0x00000008ff007c0c */ /* 0x000fe4000bf25070 */
[----:B------:R-:W-:Y:S02]  /*1840*/  ISETP.NE.AND.EX P2, PT, RZ, UR5, PT, P2 ;  /* 0x00000005ff007c0c */ /* 0x000fe4000bf45320 */
[----:B------:R-:W-:Y:S02]  /*1850*/  ISETP.NE.AND.EX P1, PT, RZ, UR9, PT, P1 ;  /* 0x00000009ff007c0c */ /* 0x000fe4000bf25310 */
[----:B------:R-:W-:Y:S02]  /*1860*/  ISETP.NE.U32.AND P0, PT, RZ, UR6, PT ;  /* 0x00000006ff007c0c */ /* 0x000fe4000bf05070 */
[----:B------:R-:W-:-:S02]  /*1870*/  MOV R113, RZ ;  /* 0x000000ff00717202 */ /* 0x000fc40000000f00 */
[----:B------:R-:W-:Y:S02]  /*1880*/  ISETP.NE.AND.EX P0, PT, RZ, UR7, PT, P0 ;  /* 0x00000007ff007c0c */ /* 0x000fe4000bf05300 */
[C---:B---3--:R-:W-:Y:S02]  /*1890*/  LOP3.LUT R4, R6.reuse, 0xff000000, RZ, 0xc0, !PT ;  /* 0xff00000006047812 */ /* 0x048fe400078ec0ff */
[----:B------:R-:W-:Y:S02]  /*18a0*/  LOP3.LUT R237, R6, 0xffff, RZ, 0xc0, !PT ;  /* 0x0000ffff06ed7812 */ /* 0x000fe400078ec0ff */
[----:B--2---:R-:W-:Y:S01]  /*18b0*/  SHF.R.S32.HI R0, RZ, 0x1f, R25 ;  /* 0x0000001fff007819 */ /* 0x004fe20000011419 */
[C---:B------:R-:W-:Y:S01]  /*18c0*/  IMAD.SHL.U32 R28, R25.reuse, 0x4, RZ ;  /* 0x00000004191c7824 */ /* 0x040fe200078e00ff */
[C---:B------:R-:W-:Y:S01]  /*18d0*/  @P2 LEA R2, P3, R25.reuse, UR4, 0x2 ;  /* 0x0000000419022c11 */ /* 0x040fe2000f8610ff */
[----:B------:R-:W-:Y:S01]  /*18e0*/  STL [R1+0x6c], R25 ;  /* 0x00006c1901007387 */ /* 0x000fe20000100800 */
[C-C-:B------:R-:W-:Y:S01]  /*18f0*/  SHF.L.U64.HI R27, R25.reuse, 0x2, R0.reuse ;  /* 0x00000002191b7819 */ /* 0x140fe20000010200 */
[----:B------:R-:W-:Y:S01]  /*1900*/  ULDC UR4, c[0x0][0x288] ;  /* 0x0000a20000047ab9 */ /* 0x000fe20000000800 */
[----:B------:R-:W-:Y:S01]  /*1910*/  @P2 LEA.HI.X R3, R25, UR5, R0, 0x2, P3 ;  /* 0x0000000519032c11 */ /* 0x000fe200098f1400 */
[----:B------:R0:W-:Y:S01]  /*1920*/  STL [R1+0x8c], R0 ;  /* 0x00008c0001007387 */ /* 0x0001e20000100800 */
[----:B------:R-:W-:Y:S01]  /*1930*/  IMAD.U32 R232, RZ, RZ, UR4 ;  /* 0x00000004ffe87e24 */ /* 0x000fe2000f8e00ff */
[----:B------:R-:W-:Y:S01]  /*1940*/  ULDC.64 UR4, c[0x0][0x418] ;  /* 0x0001060000047ab9 */ /* 0x000fe20000000a00 */
[----:B------:R-:W-:Y:S01]  /*1950*/  IADD3 R8, P4, R28, UR6, RZ ;  /* 0x000000061c087c10 */ /* 0x000fe2000ff9e0ff */
[----:B------:R1:W-:Y:S01]  /*1960*/  STL [R1+0x70], R28 ;  /* 0x0000701c01007387 */ /* 0x0003e20000100800 */
[----:B------:R-:W-:-:S02]  /*1970*/  UISETP.NE.U32.AND UP0, UPT, UR4, URZ, UPT ;  /* 0x0000003f0400728c */ /* 0x000fc4000bf05070 */
[----:B------:R-:W-:Y:S01]  /*1980*/  IADD3.X R9, R27, UR7, RZ, P4, !PT ;  /* 0x000000071b097c10 */ /* 0x000fe2000a7fe4ff */
[----:B------:R1:W-:Y:S01]  /*1990*/  STL [R1+0x74], R27 ;  /* 0x0000741b01007387 */ /* 0x0003e20000100800 */
[----:B------:R-:W-:Y:S01]  /*19a0*/  UISETP.NE.AND.EX UP0, UPT, UR5, URZ, UPT, UP0 ;  /* 0x0000003f0500728c */ /* 0x000fe2000bf05300 */
[----:B------:R-:W-:Y:S02]  /*19b0*/  ULDC UR4, c[0x0][0x424] ;  /* 0x0001090000047ab9 */ /* 0x000fe40000000800 */
[----:B------:R2:W5:Y:S01]  /*19c0*/  @P2 LDG.E R11, desc[UR10][R2.64] ;  /* 0x0000000a020b2981 */ /* 0x000562000c1e1900 */
[----:B------:R-:W-:Y:S01]  /*19d0*/  ULDC.64 UR6, c[0x0][0xa20] ;  /* 0x0002880000067ab9 */ /* 0x000fe20000000a00 */
[----:B------:R-:W-:Y:S01]  /*19e0*/  USEL UR4, UR4, 0x1, UP0 ;  /* 0x0000000104047887 */ /* 0x000fe20008000000 */
[----:B------:R-:W-:Y:S01]  /*19f0*/  ULDC UR5, c[0x0][0x2f0] ;  /* 0x0000bc0000057ab9 */ /* 0x000fe20000000800 */
[----:B0-----:R-:W-:Y:S01]  /*1a00*/  LOP3.LUT R0, R6, 0xff0000, RZ, 0xc0, !PT ;  /* 0x00ff000006007812 */ /* 0x001fe200078ec0ff */
[----:B------:R-:W5:Y:S01]  /*1a10*/  @P0 LDG.E R113, desc[UR10][R8.64] ;  /* 0x0000000a08710981 */ /* 0x000f62000c1e1900 */
[----:B--2---:R-:W-:-:S04]  /*1a20*/  @P1 IADD3 R2, P2, R28, UR8, RZ ;  /* 0x000000081c021c10 */ /* 0x004fc8000ff5e0ff */
[----:B------:R-:W-:Y:S02]  /*1a30*/  @P1 IADD3.X R3, R27, UR9, RZ, P2, !PT ;  /* 0x000000091b031c10 */ /* 0x000fe400097fe4ff */
[----:B------:R-:W-:Y:S01]  /*1a40*/  ISETP.NE.U32.AND P2, PT, RZ, UR6, PT ;  /* 0x00000006ff007c0c */ /* 0x000fe2000bf45070 */
[----:B------:R-:W-:Y:S02]  /*1a50*/  UIMAD UR4, UR4, UR5, URZ ;  /* 0x00000005040472a4 */ /* 0x000fe4000f8e023f */
        /* <DEDUP_REMOVED lines=16> */
.L_x_2623:
[----:B------:R-:W-:Y:S02]  /*1b60*/  IMAD.U32 R2, RZ, RZ, UR5 ;  /* 0x00000005ff027e24 */ /* 0x000fe4000f8e00ff */
[----:B------:R-:W-:Y:S01]  /*1b70*/  IMAD.U32 R26, RZ, RZ, UR4 ;  /* 0x00000004ff1a7e24 */ /* 0x000fe2000f8e00ff */
[----:B------:R-:W-:Y:S06]  /*1b80*/  @!P2 BRA `(.L_x_2624) ;  /* 0x000000000014a947 */ /* 0x000fec0003800000 */
[----:B------:R-:W-:Y:S01]  /*1b90*/  IADD3 R6, P0, R28, UR6, RZ ;  /* 0x000000061c067c10 */ /* 0x000fe2000ff1e0ff */
[----:B------:R-:W-:-:S03]  /*1ba0*/  ULDC.64 UR4, c[0x0][0x208] ;  /* 0x0000820000047ab9 */ /* 0x000fc60000000a00 */
[----:B------:R-:W-:-:S05]  /*1bb0*/  IADD3.X R7, R27, UR7, RZ, P0, !PT ;  /* 0x000000071b077c10 */ /* 0x000fca00087fe4ff */
[----:B------:R0:W5:Y:S01]  /*1bc0*/  LDG.E R26, desc[UR4][R6.64] ;  /* 0x00000004061a7981 */ /* 0x000162000c1e1900 */
[----:B------:R-:W-:Y:S05]  /*1bd0*/  BRA `(.L_x_2625) ;  /* 0x0000000000147947 */ /* 0x000fea0003800000 */
.L_x_2624:
[----:B------:R-:W-:Y:S05]  /*1be0*/  @!P0 BRA `(.L_x_2625) ;  /* 0x0000000000108947 */ /* 0x000fea0003800000 */
[----:B------:R-:W-:Y:S02]  /*1bf0*/  ULDC.64 UR4, c[0x0][0x208] ;  /* 0x0000820000047ab9 */ /* 0x000fe40000000a00 */
[----:B------:R-:W2:Y:S04]  /*1c00*/  LDG.E R3, desc[UR4][R8.64] ;  /* 0x0000000408037981 */ /* 0x000ea8000c1e1900 */
[----:B------:R-:W2:Y:S02]  /*1c10*/  LDG.E R26, desc[UR4][R8.64+0x4] ;  /* 0x00000404081a7981 */ /* 0x000ea4000c1e1900 */
[----:B--2---:R-:W-:-:S07]  /*1c20*/  IMAD.IADD R26, R26, 0x1, -R3 ;  /* 0x000000011a1a7824 */ /* 0x004fce00078e0a03 */
.L_x_2625:
[----:B------:R-:W-:Y:S01]  /*1c30*/  ULDC.64 UR4, c[0x0][0xa10] ;  /* 0x0002840000047ab9 */ /* 0x000fe20000000a00 */
[----:B------:R-:W-:Y:S01]  /*1c40*/  ULDC.64 UR6, c[0x0][0x208] ;  /* 0x0000820000067ab9 */ /* 0x000fe20000000a00 */
[----:B------:R-:W-:Y:S01]  /*1c50*/  ISETP.NE.U32.AND P0, PT, RZ, UR4, PT ;  /* 0x00000004ff007c0c */ /* 0x000fe2000bf05070 */
[----:B------:R-:W1:Y:S03]  /*1c60*/  LDC R4, c[0x0][0x448] ;  /* 0x00011200ff047b82 */ /* 0x000e660000000800 */
[----:B------:R-:W-:Y:S01]  /*1c70*/  ISETP.NE.AND.EX P0, PT, RZ, UR5, PT, P0 ;  /* 0x00000005ff007c0c */ /* 0x000fe2000bf05300 */
[----:B------:R-:W-:-:S12]  /*1c80*/  ULDC.64 UR4, c[0x0][0xa30] ;  /* 0x00028c0000047ab9 */ /* 0x000fd80000000a00 */
[----:B0-----:R-:W0:Y:S02]  /*1c90*/  @P0 LDC.64 R6, c[0x0][0xa10] ;  /* 0x00028400ff060b82 */ /* 0x001e240000000a00 */
[----:B0-----:R-:W-:-:S05]  /*1ca0*/  @P0 IMAD.WIDE R6, R25, 0x4, R6 ;  /* 0x0000000419060825 */ /* 0x001fca00078e0206 */
[----:B------:R-:W2:Y:S04]  /*1cb0*/  @P0 LDG.E R0, desc[UR6][R6.64] ;  /* 0x0000000606000981 */ /* 0x000ea8000c1e1900 */
[----:B------:R0:W2:Y:S01]  /*1cc0*/  @P0 LDG.E R3, desc[UR6][R6.64+0x4] ;  /* 0x0000040606030981 */ /* 0x0000a2000c1e1900 */
[----:B------:R-:W-:Y:S02]  /*1cd0*/  ISETP.NE.U32.AND P1, PT, RZ, UR4, PT ;  /* 0x00000004ff007c0c */ /* 0x000fe4000bf25070 */
[----:B-----5:R-:W-:Y:S02]  /*1ce0*/  MOV R152, R26 ;  /* 0x0000001a00987202 */ /* 0x020fe40000000f00 */
[----:B------:R-:W-:-:S13]  /*1cf0*/  ISETP.NE.AND.EX P1, PT, RZ, UR5, PT, P1 ;  /* 0x00000005ff007c0c */ /* 0x000fda000bf25310 */
[----:B0-----:R-:W-:-:S04]  /*1d00*/  @P1 IADD3 R6, P2, R28, UR4, RZ ;  /* 0x000000041c061c10 */ /* 0x001fc8000ff5e0ff */
[----:B------:R-:W-:-:S05]  /*1d10*/  @P1 IADD3.X R7, R27, UR5, RZ, P2, !PT ;  /* 0x000000051b071c10 */ /* 0x000fca00097fe4ff */
[----:B------:R0:W5:Y:S01]  /*1d20*/  @P1 LDG.E R152, desc[UR6][R6.64] ;  /* 0x0000000606981981 */ /* 0x000162000c1e1900 */
[----:B-1----:R-:W-:Y:S01]  /*1d30*/  ISETP.NE.AND P1, PT, R4, 0x1, PT ;  /* 0x000000010400780c */ /* 0x002fe20003f25270 */
[----:B------:R-:W-:Y:S01]  /*1d40*/  IMAD.SHL.U32 R231, R5, 0x80, RZ ;  /* 0x0000008005e77824 */ /* 0x000fe200078e00ff */
[----:B------:R-:W-:Y:S01]  /*1d50*/  LOP3.LUT R14, R10, 0xff, RZ, 0xc0, !PT ;  /* 0x000000ff0a0e7812 */ /* 0x000fe200078ec0ff */
[----:B------:R-:W-:Y:S01]  /*1d60*/  IMAD.IADD R11, R26, 0x1, -R11 ;  /* 0x000000011a0b7824 */ /* 0x000fe200078e0a0b */
[----:B------:R-:W-:Y:S01]  /*1d70*/  SHF.R.U32.HI R8, RZ, 0x10, R10 ;  /* 0x00000010ff087819 */ /* 0x000fe2000001160a */
[----:B------:R-:W-:Y:S01]  /*1d80*/  VIADD R4, R231, 0x7f ;  /* 0x0000007fe7047836 */ /* 0x000fe20000000000 */
[----:B------:R-:W-:Y:S01]  /*1d90*/  BSSY B0, `(.L_x_2626) ;  /* 0x0000033000007945 */ /* 0x000fe20003800000 */
[----:B------:R0:W-:Y:S04]  /*1da0*/  STL [R1+0x88], R14 ;  /* 0x0000880e01007387 */ /* 0x0001e80000100800 */
[----:B------:R0:W-:Y:S02]  /*1db0*/  STL [R1+0x68], R8 ;  /* 0x0000680801007387 */ /* 0x0001e40000100800 */
[----:B------:R-:W1:Y:S08]  /*1dc0*/  @P1 LDC R9, c[0x0][0x44c] ;  /* 0x00011300ff091b82 */ /* 0x000e700000000800 */
[----:B------:R-:W3:Y:S01]  /*1dd0*/  @P1 LDC R13, c[0x0][0x450] ;  /* 0x00011400ff0d1b82 */ /* 0x000ee20000000800 */
[----:B--2---:R-:W-:-:S02]  /*1de0*/  @P0 IMAD.IADD R2, R3, 0x1, -R0 ;  /* 0x0000000103020824 */ /* 0x004fc400078e0a00 */
[----:B-1----:R-:W-:-:S04]  /*1df0*/  @P1 IMAD.HI.U32 R0, R4, R9, RZ ;  /* 0x0000000904001227 */ /* 0x002fc800078e00ff */
[----:B------:R-:W-:Y:S01]  /*1e00*/  IMAD.IADD R233, R11, 0x1, R2 ;  /* 0x000000010be97824 */ /* 0x000fe200078e0202 */
[----:B---3--:R-:W-:-:S04]  /*1e10*/  @P1 SHF.R.U32.HI R4, RZ, R13, R0 ;  /* 0x0000000dff041219 */ /* 0x008fc80000011600 */
[C---:B------:R-:W-:Y:S02]  /*1e20*/  IADD3 R143, R233.reuse, 0x50, -R232 ;  /* 0x00000050e98f7810 */ /* 0x040fe40007ffe8e8 */
[----:B------:R-:W-:-:S03]  /*1e30*/  IADD3 R0, R233, 0x4f, RZ ;  /* 0x0000004fe9007810 */ /* 0x000fc60007ffe0ff */
[----:B------:R-:W-:Y:S02]  /*1e40*/  IMAD.IADD R4, R143, 0x1, R4 ;  /* 0x000000018f047824 */ /* 0x000fe400078e0204 */
[----:B------:R-:W-:-:S04]  /*1e50*/  IMAD.HI R0, R0, 0x66666667, RZ ;  /* 0x6666666700007827 */ /* 0x000fc800078e02ff */
[----:B------:R-:W-:Y:S01]  /*1e60*/  IMAD.HI R4, R4, 0x66666667, RZ ;  /* 0x6666666704047827 */ /* 0x000fe200078e02ff */
[----:B------:R-:W-:-:S04]  /*1e70*/  SHF.R.U32.HI R3, RZ, 0x1f, R0 ;  /* 0x0000001fff037819 */ /* 0x000fc80000011600 */
[----:B------:R-:W-:Y:S02]  /*1e80*/  SHF.R.U32.HI R5, RZ, 0x1f, R4 ;  /* 0x0000001fff057819 */ /* 0x000fe40000011604 */
[----:B------:R-:W-:Y:S01]  /*1e90*/  LEA.HI.SX32 R144, R0, R3, 0x1b ;  /* 0x0000000300907211 */ /* 0x000fe200078fdaff */
[----:B------:R-:W-:Y:S01]  /*1ea0*/  IMAD.MOV.U32 R0, RZ, RZ, RZ ;  /* 0x000000ffff007224 */ /* 0x000fe200078e00ff */
[----:B------:R-:W-:-:S04]  /*1eb0*/  LEA.HI.SX32 R5, R4, R5, 0x1b ;  /* 0x0000000504057211 */ /* 0x000fc800078fdaff */
[----:B------:R-:W-:-:S04]  /*1ec0*/  VIMNMX R9, R144, R5, PT ;  /* 0x0000000590097248 */ /* 0x000fc80003fe0100 */
[----:B------:R-:W-:-:S13]  /*1ed0*/  ISETP.GE.AND P0, PT, R9, 0x1, PT ;  /* 0x000000010900780c */ /* 0x000fda0003f06270 */
        /* <DEDUP_REMOVED lines=8> */
[----:B------:R-:W-:Y:S02]  /*1f60*/  IABS R8, R0 ;  /* 0x0000000000087213 */ /* 0x000fe40000000000 */
[----:B------:R-:W-:-:S04]  /*1f70*/  LOP3.LUT R0, R0, R10, RZ, 0x3c, !PT ;  /* 0x0000000a00007212 */ /* 0x000fc800078e3cff */
[----:B------:R-:W-:Y:S01]  /*1f80*/  ISETP.GE.AND P2, PT, R0, RZ, PT ;  /* 0x000000ff0000720c */ /* 0x000fe20003f46270 */
[----:B0-----:R-:W0:Y:S02]  /*1f90*/  MUFU.RCP R3, R3 ;  /* 0x0000000300037308 */ /* 0x001e240000001000 */
[----:B0-----:R-:W-:Y:S02]  /*1fa0*/  VIADD R4, R3, 0xffffffe ;  /* 0x0ffffffe03047836 */ /* 0x001fe40000000000 */
[----:B------:R-:W-:-:S04]  /*1fb0*/  IMAD.MOV R3, RZ, RZ, -R12 ;  /* 0x000000ffff037224 */ /* 0x000fc800078e0a0c */
[----:B------:R0:W1:Y:S02]  /*1fc0*/  F2I.FTZ.U32.TRUNC.NTZ R5, R4 ;  /* 0x0000000400057305 */ /* 0x000064000021f000 */
[----:B0-----:R-:W-:Y:S01]  /*1fd0*/  MOV R4, RZ ;  /* 0x000000ff00047202 */ /* 0x001fe20000000f00 */
[----:B-1----:R-:W-:-:S04]  /*1fe0*/  IMAD.MOV R7, RZ, RZ, -R5 ;  /* 0x000000ffff077224 */ /* 0x002fc800078e0a05 */
[----:B------:R-:W-:-:S04]  /*1ff0*/  IMAD R7, R7, R6, RZ ;  /* 0x0000000607077224 */ /* 0x000fc800078e02ff */
[----:B------:R-:W-:-:S06]  /*2000*/  IMAD.HI.U32 R5, R5, R7, R4 ;  /* 0x0000000705057227 */ /* 0x000fcc00078e0004 */
        /* <DEDUP_REMOVED lines=8> */
[----:B------:R-:W-:-:S04]  /*2090*/  IMAD.MOV.U32 R0, RZ, RZ, R5 ;  /* 0x000000ffff007224 */ /* 0x000fc800078e0005 */
[----:B------:R-:W-:Y:S01]  /*20a0*/  @!P2 IMAD.MOV R0, RZ, RZ, -R0 ;  /* 0x000000ffff00a224 */ /* 0x000fe200078e0a00 */
[----:B------:R-:W-:-:S07]  /*20b0*/  @!P1 LOP3.LUT R0, RZ, R10, RZ, 0x33, !PT ;  /* 0x0000000aff009212 */ /* 0x000fce00078e33ff */
.L_x_2627:
[----:B------:R-:W-:Y:S05]  /*20c0*/  BSYNC B0 ;  /* 0x0000000000007941 */ /* 0x000fea0003800000 */
.L_x_2626:
        /* <DEDUP_REMOVED lines=11> */
[----:B------:R-:W-:-:S05]  /*2180*/  @P0 IADD3 R0, R0, 0x4f, RZ ;  /* 0x0000004f00000810 */ /* 0x000fca0007ffe0ff */
[----:B------:R-:W-:-:S05]  /*2190*/  @P0 IMAD.HI R0, R0, 0x66666667, RZ ;  /* 0x6666666700000827 */ /* 0x000fca00078e02ff */
[----:B------:R-:W-:-:S04]  /*21a0*/  @P0 SHF.R.U32.HI R3, RZ, 0x1f, R0 ;  /* 0x0000001fff030819 */ /* 0x000fc80000011600 */
[----:B------:R-:W-:-:S04]  /*21b0*/  @P0 LEA.HI.SX32 R24, R0, R3, 0x1b ;  /* 0x0000000300180211 */ /* 0x000fc800078fdaff */
[----:B------:R-:W-:-:S13]  /*21c0*/  ISETP.GT.AND P0, PT, R24, R118, PT ;  /* 0x000000761800720c */ /* 0x000fda0003f04270 */
[----:B------:R-:W-:Y:S05]  /*21d0*/  @!P0 BRA `(.L_x_2628) ;  /* 0x0000009000a88947 */ /* 0x000fea0003800000 */
[----:B------:R-:W-:Y:S01]  /*21e0*/  VIADD R0, R16, 0x24400 ;  /* 0x0002440010007836 */ /* 0x000fe20000000000 */
[----:B------:R-:W-:Y:S04]  /*21f0*/  BSSY B6, `(.L_x_2629) ;  /* 0x0000013000067945 */ /* 0x000fe80003800000 */
[----:B------:R-:W-:-:S13]  /*2200*/  LOP3.LUT P0, RZ, R0, 0x3ff, RZ, 0xc0, !PT ;  /* 0x000003ff00ff7812 */ /* 0x000fda000780c0ff */
[----:B------:R-:W-:Y:S05]  /*2210*/  @!P0 BRA `(.L_x_2630) ;  /* 0x0000000000408947 */ /* 0x000fea0003800000 */
        /* <DEDUP_REMOVED lines=16> */
.L_x_2630:
[----:B------:R-:W-:Y:S05]  /*2320*/  BSYNC B6 ;  /* 0x0000000000067941 */ /* 0x000fea0003800000 */
.L_x_2629:
        /* <DEDUP_REMOVED lines=8> */
[----:B------:R-:W-:Y:S01]  /*23b0*/  MOV R11, UR7 ;  /* 0x00000007000b7c02 */ /* 0x000fe20008000f00 */
[----:B------:R-:W-:Y:S01]  /*23c0*/  IMAD.U32 R5, RZ, RZ, UR5 ;  /* 0x00000005ff057e24 */ /* 0x000fe2000f8e00ff */
[----:B------:R-:W0:Y:S01]  /*23d0*/  LDC.64 R14, c[0x4][R14] ;  /* 0x010000000e0e7b82 */ /* 0x000e220000000a00 */
[----:B------:R-:W-:Y:S01]  /*23e0*/  ULDC.64 UR4, c[0x4][0xb0] ;  /* 0x01002c0000047ab9 */ /* 0x000fe20000000a00 */
[----:B------:R-:W-:Y:S02]  /*23f0*/  IMAD.U32 R10, RZ, RZ, UR6 ;  /* 0x00000006ff0a7e24 */ /* 0x000fe4000f8e00ff */
[----:B------:R-:W-:-:S02]  /*2400*/  IMAD.U32 R6, RZ, RZ, UR4 ;  /* 0x00000004ff067e24 */ /* 0x000fc4000f8e00ff */
[----:B------:R-:W-:Y:S02]  /*2410*/  IMAD.U32 R7, RZ, RZ, UR5 ;  /* 0x00000005ff077e24 */ /* 0x000fe4000f8e00ff */
[----:B------:R-:W-:Y:S02]  /*2420*/  IMAD.MOV.U32 R8, RZ, RZ, 0x70 ;  /* 0x00000070ff087424 */ /* 0x000fe400078e00ff */
[----:B------:R-:W-:Y:S02]  /*2430*/  IMAD.MOV.U32 R12, RZ, RZ, 0x1 ;  /* 0x00000001ff0c7424 */ /* 0x000fe400078e00ff */
[----:B------:R-:W-:-:S07]  /*2440*/  IMAD.MOV.U32 R13, RZ, RZ, RZ ;  /* 0x000000ffff0d7224 */ /* 0x000fce00078e00ff */
[----:B------:R-:W-:-:S07]  /*2450*/  LEPC R20, `(.L_x_2632) ;  /* 0x000000001014794e */ /* 0x000fce0000000000 */
[----:B0----5:R-:W-:Y:S05]  /*2460*/  CALL.ABS.NOINC R14 ;  /* 0x000000000e007343 */ /* 0x021fea0003c00000 */
.L_x_2632:
[----:B------:R-:W-:Y:S05]  /*2470*/  BSYNC B6 ;  /* 0x0000000000067941 */ /* 0x000fea0003800000 */
.L_x_2631:
[----:B------:R-:W-:Y:S01]  /*2480*/  ULDC.64 UR4, c[0x0][0x9f8] ;  /* 0x00027e0000047ab9 */ /* 0x000fe20000000a00 */
[----:B------:R-:W-:Y:S01]  /*2490*/  IMAD.MOV.U32 R0, RZ, RZ, R25 ;  /* 0x000000ffff007224 */ /* 0x000fe200078e0019 */
[----:B------:R-:W-:Y:S01]  /*24a0*/  ISETP.NE.U32.AND P0, PT, RZ, UR4, PT ;  /* 0x00000004ff007c0c */ /* 0x000fe2000bf05070 */
[----:B------:R-:W-:Y:S01]  /*24b0*/  ULDC.64 UR6, c[0x0][0x208] ;  /* 0x0000820000067ab9 */ /* 0x000fe20000000a00 */
[----:B------:R-:W0:Y:S01]  /*24c0*/  LDC.64 R98, c[0x0][0x300] ;  /* 0x0000c000ff627b82 */ /* 0x000e220000000a00 */
[----:B------:R-:W-:Y:S01]  /*24d0*/  IMAD.IADD R113, R113, 0x1, R26 ;  /* 0x0000000171717824 */ /* 0x000fe200078e021a */
[----:B------:R-:W-:Y:S01]  /*24e0*/  ISETP.NE.AND.EX P0, PT, RZ, UR5, PT, P0 ;  /* 0x00000005ff007c0c */ /* 0x000fe2000bf05300 */
[----:B------:R-:W-:-:S05]  /*24f0*/  ULDC.64 UR8, c[0x0][0xa08] ;  /* 0x0002820000087ab9 */ /* 0x000fca0000000a00 */
[----:B------:R-:W1:Y:S07]  /*2500*/  LDC R115, c[0x0][0x3f4] ;  /* 0x0000fd00ff737b82 */ /* 0x000e6e0000000800 */
[----:B------:R-:W-:Y:S01]  /*2510*/  @P0 IADD3 R4, P1, R28, UR4, RZ ;  /* 0x000000041c040c10 */ /* 0x000fe2000ff3e0ff */
[----:B------:R-:W2:Y:S03]  /*2520*/  LDC.64 R104, c[0x0][0x3f8] ;  /* 0x0000fe00ff687b82 */ /* 0x000ea60000000a00 */
[----:B------:R-:W-:Y:S01]  /*2530*/  @P0 IADD3.X R5, R27, UR5, RZ, P1, !PT ;  /* 0x000000051b050c10 */ /* 0x000fe20008ffe4ff */
[----:B------:R-:W-:-:S04]  /*2540*/  ULDC.64 UR4, c[0x0][0x330] ;  /* 0x0000cc0000047ab9 */ /* 0x000fc80000000a00 */
[----:B------:R3:W4:Y:S01]  /*2550*/  @P0 LDG.E R0, desc[UR6][R4.64] ;  /* 0x0000000604000981 */ /* 0x000722000c1e1900 */
[----:B------:R-:W-:Y:S01]  /*2560*/  ULDC UR6, c[0x0][0x2f4] ;  /* 0x0000bd0000067ab9 */ /* 0x000fe20000000800 */
[----:B------:R-:W-:Y:S01]  /*2570*/  SHF.R.S32.HI R3, RZ, 0x1f, R113 ;  /* 0x0000001fff037819 */ /* 0x000fe20000011471 */
[----:B------:R-:W-:Y:S01]  /*2580*/  IMAD.WIDE.U32 R94, R237, UR4, R18 ;  /* 0x00000004ed5e7c25 */ /* 0x000fe2000f8e0012 */
[----:B------:R-:W-:Y:S01]  /*2590*/  ISETP.GE.AND P1, PT, R213, UR6, PT ;  /* 0x00000006d5007c0c */ /* 0x000fe2000bf26270 */
[----:B------:R-:W1:Y:S01]  /*25a0*/  LDC.64 R110, c[0x0][0x408] ;  /* 0x00010200ff6e7b82 */ /* 0x000e620000000a00 */
[----:B------:R-:W-:Y:S01]  /*25b0*/  ISETP.GE.AND P0, PT, R18, UR6, PT ;  /* 0x0000000612007c0c */ /* 0x000fe2000bf06270 */
[-C--:B0-----:R-:W-:Y:S01]  /*25c0*/  IMAD R8, R3, R98.reuse, RZ ;  /* 0x0000006203087224 */ /* 0x081fe200078e02ff */
[----:B------:R-:W-:Y:S01]  /*25d0*/  SEL R7, RZ, 0xffffffff, P1 ;  /* 0xffffffffff077807 */ /* 0x000fe20000800000 */
[----:B------:R-:W-:Y:S01]  /*25e0*/  IMAD R95, R237, UR5, R95 ;  /* 0x00000005ed5f7c24 */ /* 0x000fe2000f8e025f */
[----:B------:R-:W-:Y:S01]  /*25f0*/  SEL R6, RZ, 0x1, P0 ;  /* 0x00000001ff067807 */ /* 0x000fe20000000000 */
[----:B---3--:R-:W-:Y:S01]  /*2600*/  IMAD.WIDE.U32 R4, R113, R98, RZ ;  /* 0x0000006271047225 */ /* 0x008fe200078e00ff */
[----:B------:R-:W-:Y:S01]  /*2610*/  SHF.L.U32 R9, R7, 0x1, RZ ;  /* 0x0000000107097819 */ /* 0x000fe200000006ff */
[----:B------:R-:W-:Y:S01]  /*2620*/  ULDC.64 UR4, c[0x0][0x308] ;  /* 0x0000c20000047ab9 */ /* 0x000fe20000000a00 */
[----:B------:R-:W-:Y:S01]  /*2630*/  ISETP.NE.U32.AND P0, PT, RZ, UR8, PT ;  /* 0x00000008ff007c0c */ /* 0x000fe2000bf05070 */
[----:B------:R-:W-:Y:S01]  /*2640*/  IMAD R7, R113, R99, R8 ;  /* 0x0000006371077224 */ /* 0x000fe200078e0208 */
[----:B------:R-:W-:Y:S01]  /*2650*/  ISETP.GE.AND P1, PT, R220, UR6, PT ;  /* 0x00000006dc007c0c */ /* 0x000fe2000bf26270 */
[CC--:B--2---:R-:W-:Y:S01]  /*2660*/  IMAD.WIDE.U32 R100, R212.reuse, R104.reuse, R22 ;  /* 0x00000068d4647225 */ /* 0x0c4fe200078e0016 */
[----:B------:R-:W-:Y:S01]  /*2670*/  ISETP.NE.AND.EX P0, PT, RZ, UR9, PT, P0 ;  /* 0x00000009ff007c0c */ /* 0x000fe2000bf05300 */
[----:B------:R-:W-:Y:S01]  /*2680*/  ULDC.64 UR8, c[0x0][0x338] ;  /* 0x0000ce0000087ab9 */ /* 0x000fe20000000a00 */
[----:B------:R-:W-:Y:S01]  /*2690*/  LOP3.LUT R6, R9, 0x2, R6, 0xe2, !PT ;  /* 0x0000000209067812 */ /* 0x000fe200078ee206 */
[----:B------:R-:W-:Y:S01]  /*26a0*/  IMAD.IADD R5, R5, 0x1, R7 ;  /* 0x0000000105057824 */ /* 0x000fe200078e0207 */
[----:B------:R-:W-:Y:S01]  /*26b0*/  SEL R7, RZ, 0x4, P1 ;  /* 0x00000004ff077807 */ /* 0x000fe20000800000 */
[----:B------:R-:W-:Y:S01]  /*26c0*/  IMAD.WIDE.U32 R102, R212, R104, R18 ;  /* 0x00000068d4667225 */ /* 0x000fe200078e0012 */
[----:B------:R-:W-:Y:S01]  /*26d0*/  SHF.R.S32.HI R12, RZ, 0x1f, R212 ;  /* 0x0000001fff0c7819 */ /* 0x000fe200000114d4 */
[----:B------:R-:W0:Y:S01]  /*26e0*/  S2R R172, SR_TID.X ;  /* 0x0000000000ac7919 */ /* 0x000e220000002100 */
[----:B------:R-:W-:Y:S01]  /*26f0*/  LOP3.LUT R26, R6, R7, RZ, 0xfc, !PT ;  /* 0x00000007061a7212 */ /* 0x000fe200078efcff */
[----:B------:R-:W-:Y:S01]  /*2700*/  IMAD.WIDE.U32 R96, R237, UR4, R4 ;  /* 0x00000004ed607c25 */ /* 0x000fe2000f8e0004 */
[----:B------:R-:W-:-:S02]  /*2710*/  SHF.R.U32.HI R15, RZ, 0x3, R223 ;  /* 0x00000003ff0f7819 */ /* 0x000fc400000116df */
[----:B------:R-:W-:Y:S01]  /*2720*/  SHF.R.U32.HI R14, RZ, 0x3, R222 ;  /* 0x00000003ff0e7819 */ /* 0x000fe200000116de */
[----:B------:R-:W-:Y:S01]  /*2730*/  IMAD R97, R237, UR5, R97 ;  /* 0x00000005ed617c24 */ /* 0x000fe2000f8e0261 */
[----:B------:R-:W-:Y:S01]  /*2740*/  ULDC.64 UR4, c[0x0][0x310] ;  /* 0x0000c40000047ab9 */ /* 0x000fe20000000a00 */
[----:B------:R-:W-:Y:S01]  /*2750*/  IMAD R7, R12, R98, RZ ;  /* 0x000000620c077224 */ /* 0x000fe200078e02ff */
[----:B------:R-:W-:Y:S01]  /*2760*/  IADD3 R112, P3, R212, R113, RZ ;  /* 0x00000071d4707210 */ /* 0x000fe20007f7e0ff */
[----:B------:R-:W-:Y:S01]  /*2770*/  IMAD R6, R12, R104, RZ ;  /* 0x000000680c067224 */ /* 0x000fe200078e02ff */
[----:B------:R-:W-:Y:S01]  /*2780*/  ISETP.GE.AND P2, PT, R221, UR6, PT ;  /* 0x00000006dd007c0c */ /* 0x000fe2000bf46270 */
[----:B------:R-:W-:Y:S01]  /*2790*/  IMAD R35, R212, R99, R7 ;  /* 0x00000063d4237224 */ /* 0x000fe200078e0207 */
[--C-:B------:R-:W-:Y:S01]  /*27a0*/  SHF.L.U64.HI R34, R104, 0x5, R105.reuse ;  /* 0x0000000568227819 */ /* 0x100fe20000010269 */
[----:B------:R-:W-:Y:S01]  /*27b0*/  IMAD R7, R212, R105, R6 ;  /* 0x00000069d4077224 */ /* 0x000fe200078e0206 */
[----:B------:R-:W-:Y:S01]  /*27c0*/  SHF.L.U64.HI R33, R104, 0x6, R105 ;  /* 0x0000000668217819 */ /* 0x000fe20000010269 */
[----:B-1----:R-:W-:Y:S01]  /*27d0*/  IMAD.WIDE.U32 R106, R212, R110, R22 ;  /* 0x0000006ed46a7225 */ /* 0x002fe200078e0016 */
[----:B------:R-:W-:-:S02]  /*27e0*/  SHF.L.U32 R32, R104, 0x5, RZ ;  /* 0x0000000568207819 */ /* 0x000fc400000006ff */
[C---:B------:R-:W-:Y:S01]  /*27f0*/  SHF.L.U64.HI R123, R98.reuse, 0x5, R99 ;  /* 0x00000005627b7819 */ /* 0x040fe20000010263 */
[----:B------:R-:W-:Y:S01]  /*2800*/  IMAD.IADD R101, R101, 0x1, R7 ;  /* 0x0000000165657824 */ /* 0x000fe200078e0207 */
[----:B------:R-:W-:Y:S01]  /*2810*/  SHF.L.U64.HI R129, R98, 0x6, R99 ;  /* 0x0000000662817819 */ /* 0x000fe20000010263 */
[----:B------:R-:W-:Y:S01]  /*2820*/  IMAD.IADD R103, R7, 0x1, R103 ;  /* 0x0000000107677824 */ /* 0x000fe200078e0267 */
[----:B------:R-:W-:Y:S01]  /*2830*/  SHF.L.U64.HI R30, R110, 0x5, R111 ;  /* 0x000000056e1e7819 */ /* 0x000fe2000001026f */
[----:B------:R-:W-:Y:S01]  /*2840*/  IMAD.WIDE.U32 R108, R212, R110, R18 ;  /* 0x0000006ed46c7225 */ /* 0x000fe200078e0012 */
[----:B------:R-:W-:-:S03]  /*2850*/  SHF.L.U64.HI R29, R110, 0x6, R111 ;  /* 0x000000066e1d7819 */ /* 0x000fc6000001026f */
[----:B------:R-:W-:Y:S02]  /*2860*/  IMAD.SHL.U32 R20, R212, 0x40, RZ ;  /* 0x00000040d4147824 */ /* 0x000fe400078e00ff */
[----:B------:R-:W-:Y:S01]  /*2870*/  IMAD.X R113, R12, 0x1, R3, P3 ;  /* 0x000000010c717824 */ /* 0x000fe200018e0603 */
[----:B------:R-:W-:Y:S01]  /*2880*/  SEL R3, RZ, 0x8, P2 ;  /* 0x00000008ff037807 */ /* 0x000fe20001000000 */
[----:B------:R-:W-:Y:S01]  /*2890*/  IMAD.SHL.U32 R31, R104, 0x40, RZ ;  /* 0x00000040681f7824 */ /* 0x000fe200078e00ff */
[----:B0-----:R-:W-:Y:S01]  /*28a0*/  LEA.HI R172, R172, 0x8, RZ, 0x19 ;  /* 0x00000008acac7811 */ /* 0x001fe200078fc8ff */
[-C--:B-----5:R-:W-:Y:S01]  /*28b0*/  IMAD.WIDE.U32 R100, R152, R104.reuse, R100 ;  /* 0x0000006898647225 */ /* 0x0a0fe200078e0064 */
[C---:B------:R-:W-:Y:S02]  /*28c0*/  LOP3.LUT R3, R26.reuse, R3, RZ, 0xfc, !PT ;  /* 0x000000031a037212 */ /* 0x040fe400078efcff */
[----:B------:R-:W-:Y:S01]  /*28d0*/  LOP3.LUT R26, R26, 0x1, RZ, 0xc0, !PT ;  /* 0x000000011a1a7812 */ /* 0x000fe200078ec0ff */
[----:B------:R-:W-:-:S04]  /*28e0*/  IMAD.WIDE.U32 R102, R152, R104, R102 ;  /* 0x0000006898667225 */ /* 0x000fc800078e0066 */
[----:B------:R-:W-:Y:S02]  /*28f0*/  IMAD R119, R99, 0x50, RZ ;  /* 0x0000005063777824 */ /* 0x000fe400078e02ff */
[C---:B------:R-:W-:Y:S02]  /*2900*/  IMAD.SHL.U32 R128, R98.reuse, 0x20, RZ ;  /* 0x0000002062807824 */ /* 0x040fe400078e00ff */
[----:B------:R-:W-:Y:S02]  /*2910*/  IMAD.SHL.U32 R130, R98, 0x40, RZ ;  /* 0x0000004062827824 */ /* 0x000fe400078e00ff */
[----:B------:R-:W-:Y:S02]  /*2920*/  IMAD R121, R111, 0x50, RZ ;  /* 0x000000506f797824 */ /* 0x000fe400078e02ff */
[C---:B------:R-:W-:Y:S02]  /*2930*/  IMAD.SHL.U32 R28, R110.reuse, 0x20, RZ ;  /* 0x000000206e1c7824 */ /* 0x040fe400078e00ff */
[----:B------:R-:W-:Y:S01]  /*2940*/  IMAD.SHL.U32 R27, R110, 0x40, RZ ;  /* 0x000000406e1b7824 */ /* 0x000fe200078e00ff */
[----:B----4-:R-:W-:-:S02]  /*2950*/  SHF.R.S32.HI R4, RZ, 0x1f, R0 ;  /* 0x0000001fff047819 */ /* 0x010fc40000011400 */
[----:B------:R-:W-:Y:S02]  /*2960*/  SEL R5, R0, RZ, !P0 ;  /* 0x000000ff00057207 */ /* 0x000fe40004000000 */
[----:B------:R-:W-:Y:S02]  /*2970*/  SEL R4, R4, RZ, !P0 ;  /* 0x000000ff04047207 */ /* 0x000fe40004000000 */
[----:B------:R-:W-:Y:S01]  /*2980*/  ISETP.GE.AND P0, PT, R18, R115, PT ;  /* 0x000000731200720c */ /* 0x000fe20003f06270 */
[----:B------:R-:W-:-:S04]  /*2990*/  IMAD.WIDE.U32 R94, R5, UR8, R94 ;  /* 0x00000008055e7c25 */ /* 0x000fc8000f8e005e */
[C---:B------:R-:W-:Y:S02]  /*29a0*/  IMAD R0, R4.reuse, UR8, RZ ;  /* 0x0000000804007c24 */ /* 0x040fe4000f8e02ff */
[----:B------:R-:W-:Y:S02]  /*29b0*/  IMAD R4, R4, UR4, RZ ;  /* 0x0000000404047c24 */ /* 0x000fe4000f8e02ff */
[C---:B------:R-:W-:Y:S02]  /*29c0*/  IMAD R0, R5.reuse, UR9, R0 ;  /* 0x0000000905007c24 */ /* 0x040fe4000f8e0200 */
[C---:B------:R-:W-:Y:S02]  /*29d0*/  IMAD R9, R5.reuse, UR5, R4 ;  /* 0x0000000505097c24 */ /* 0x040fe4000f8e0204 */
[----:B------:R-:W-:-:S04]  /*29e0*/  IMAD.WIDE.U32 R96, R5, UR4, R96 ;  /* 0x0000000405607c25 */ /* 0x000fc8000f8e0060 */
[----:B------:R-:W-:-:S04]  /*29f0*/  IMAD.WIDE.U32 R4, R212, R98, R18 ;  /* 0x00000062d4047225 */ /* 0x000fc800078e0012 */
[----:B------:R-:W-:Y:S01]  /*2a00*/  IMAD.IADD R92, R97, 0x1, R9 ;  /* 0x00000001615c7824 */ /* 0x000fe200078e0209 */
[----:B------:R-:W-:Y:S01]  /*2a10*/  IADD3 R93, P1, R96, R4, RZ ;  /* 0x00000004605d7210 */ /* 0x000fe20007f3e0ff */
[----:B------:R-:W-:Y:S02]  /*2a20*/  IMAD R4, R12, R110, RZ ;  /* 0x0000006e0c047224 */ /* 0x000fe400078e02ff */
[----:B------:R-:W-:Y:S01]  /*2a30*/  IMAD.WIDE.U32 R98, R98, 0x50, RZ ;  /* 0x0000005062627825 */ /* 0x000fe200078e00ff */
[----:B------:R-:W-:Y:S02]  /*2a40*/  IADD3.X R35, R92, R5, R35, P1, !PT ;  /* 0x000000055c237210 */ /* 0x000fe40000ffe423 */
[----:B------:R-:W-:Y:S01]  /*2a50*/  SEL R5, R115, RZ, P0 ;  /* 0x000000ff73057207 */ /* 0x000fe20000000000 */
[----:B------:R-:W-:Y:S01]  /*2a60*/  IMAD R7, R212, R111, R4 ;  /* 0x0000006fd4077224 */ /* 0x000fe200078e0204 */
[----:B------:R-:W-:Y:S01]  /*2a70*/  ISETP.GE.AND P1, PT, R213, R115, PT ;  /* 0x00000073d500720c */ /* 0x000fe20003f26270 */
[----:B------:R-:W-:-:S02]  /*2a80*/  IMAD.IADD R119, R99, 0x1, R119 ;  /* 0x0000000163777824 */ /* 0x000fc400078e0277 */
[----:B------:R-:W-:Y:S01]  /*2a90*/  IMAD.IADD R5, R18, 0x1, R5 ;  /* 0x0000000112057824 */ /* 0x000fe200078e0205 */
[----:B------:R-:W-:Y:S01]  /*2aa0*/  SEL R6, R115, RZ, P1 ;  /* 0x000000ff73067207 */ /* 0x000fe20000800000 */
[----:B------:R-:W-:Y:S01]  /*2ab0*/  IMAD.IADD R109, R7, 0x1, R109 ;  /* 0x00000001076d7824 */ /* 0x000fe200078e026d */
[----:B------:R-:W-:Y:S02]  /*2ac0*/  IADD3 R107, R107, R7, RZ ;  /* 0x000000076b6b7210 */ /* 0x000fe40007ffe0ff */
[----:B------:R-:W-:Y:S01]  /*2ad0*/  SHF.R.S32.HI R4, RZ, 0x1f, R5 ;  /* 0x0000001fff047819 */ /* 0x000fe20000011405 */
[----:B------:R-:W-:Y:S01]  /*2ae0*/  IMAD.IADD R11, R213, 0x1, R6 ;  /* 0x00000001d50b7824 */ /* 0x000fe200078e0206 */
[----:B------:R-:W-:Y:S01]  /*2af0*/  SHF.L.U32 R115, R115, 0x1, RZ ;  /* 0x0000000173737819 */ /* 0x000fe200000006ff */
[-C--:B------:R-:W-:Y:S01]  /*2b00*/  IMAD.WIDE.U32 R106, R152, R110.reuse, R106 ;  /* 0x0000006e986a7225 */ /* 0x080fe200078e006a */
[CC--:B------:R-:W-:Y:S02]  /*2b10*/  LEA.HI R13, R4.reuse, R5.reuse, RZ, 0x3 ;  /* 0x00000005040d7211 */ /* 0x0c0fe400078f18ff */
[----:B------:R-:W-:Y:S01]  /*2b20*/  LEA.HI R4, R4, R5, RZ, 0x6 ;  /* 0x0000000504047211 */ /* 0x000fe200078f30ff */
[----:B------:R-:W-:Y:S01]  /*2b30*/  IMAD.WIDE.U32 R108, R152, R110, R108 ;  /* 0x0000006e986c7225 */ /* 0x000fe200078e006c */
[----:B------:R-:W-:-:S02]  /*2b40*/  LOP3.LUT R5, R223, 0x38, R13, 0xf8, !PT ;  /* 0x00000038df057812 */ /* 0x000fc400078ef80d */
[----:B------:R-:W-:Y:S02]  /*2b50*/  SHF.R.S32.HI R6, RZ, 0x6, R4 ;  /* 0x00000006ff067819 */ /* 0x000fe40000011404 */
[----:B------:R-:W-:Y:S02]  /*2b60*/  SHF.R.S32.HI R4, RZ, 0x1f, R11 ;  /* 0x0000001fff047819 */ /* 0x000fe4000001140b */
[----:B------:R-:W-:Y:S01]  /*2b70*/  LOP3.LUT R7, R5, R15, RZ, 0x3c, !PT ;  /* 0x0000000f05077212 */ /* 0x000fe200078e3cff */
[----:B------:R-:W-:Y:S01]  /*2b80*/  IMAD R136, R6, 0x1400, R226 ;  /* 0x0000140006887824 */ /* 0x000fe200078e02e2 */
[----:B------:R-:W-:Y:S01]  /*2b90*/  LOP3.LUT R8, R222, 0x38, R13, 0xf8, !PT ;  /* 0x00000038de087812 */ /* 0x000fe200078ef80d */
[----:B------:R-:W-:Y:S01]  /*2ba0*/  IMAD R138, R6, 0x1400, R227 ;  /* 0x00001400068a7824 */ /* 0x000fe200078e02e3 */
[-C--:B------:R-:W-:Y:S01]  /*2bb0*/  LEA.HI R5, R4, R11.reuse, RZ, 0x6 ;  /* 0x0000000b04057211 */ /* 0x080fe200078f30ff */
[----:B------:R-:W-:Y:S01]  /*2bc0*/  IMAD.IADD R136, R136, 0x1, R7 ;  /* 0x0000000188887824 */ /* 0x000fe200078e0207 */
[----:B------:R-:W-:Y:S01]  /*2bd0*/  LEA.HI R11, R4, R11, RZ, 0x3 ;  /* 0x0000000b040b7211 */ /* 0x000fe200078f18ff */
[----:B------:R-:W-:Y:S01]  /*2be0*/  IMAD R132, R6, 0x1400, R225 ;  /* 0x0000140006847824 */ /* 0x000fe200078e02e1 */
[----:B------:R-:W-:-:S02]  /*2bf0*/  LOP3.LUT R4, R13, 0x38, RZ, 0xc0, !PT ;  /* 0x000000380d047812 */ /* 0x000fc400078ec0ff */
[----:B------:R-:W-:Y:S02]  /*2c00*/  LOP3.LUT R9, R8, R14, RZ, 0x3c, !PT ;  /* 0x0000000e08097212 */ /* 0x000fe400078e3cff */
[----:B------:R-:W-:Y:S02]  /*2c10*/  SHF.R.S32.HI R8, RZ, 0x6, R5 ;  /* 0x00000006ff087819 */ /* 0x000fe40000011405 */
[----:B------:R-:W-:Y:S01]  /*2c20*/  LOP3.LUT R5, R4, 0x1c0, R20, 0xf8, !PT ;  /* 0x000001c004057812 */ /* 0x000fe200078ef814 */
[----:B------:R-:W-:Y:S01]  /*2c30*/  IMAD.IADD R132, R132, 0x1, R9 ;  /* 0x0000000184847824 */ /* 0x000fe200078e0209 */
[----:B------:R-:W-:Y:S01]  /*2c40*/  LOP3.LUT R7, R11, 0x38, RZ, 0xc0, !PT ;  /* 0x000000380b077812 */ /* 0x000fe200078ec0ff */
[C---:B------:R-:W-:Y:S01]  /*2c50*/  IMAD R137, R8.reuse, 0x1400, R227 ;  /* 0x0000140008897824 */ /* 0x040fe200078e02e3 */
[-C--:B------:R-:W-:Y:S01]  /*2c60*/  LOP3.LUT R5, R5, R228.reuse, RZ, 0x3c, !PT ;  /* 0x000000e405057212 */ /* 0x080fe200078e3cff */
[C---:B------:R-:W-:Y:S01]  /*2c70*/  IMAD R133, R8.reuse, 0x1400, R226 ;  /* 0x0000140008857824 */ /* 0x040fe200078e02e2 */
[----:B------:R-:W-:Y:S01]  /*2c80*/  LOP3.LUT R7, R7, 0x1c0, R20, 0xf8, !PT ;  /* 0x000001c007077812 */ /* 0x000fe200078ef814 */
[----:B------:R-:W-:Y:S01]  /*2c90*/  IMAD R131, R8, 0x1400, R225 ;  /* 0x0000140008837824 */ /* 0x000fe200078e02e1 */
[----:B------:R-:W-:Y:S01]  /*2ca0*/  LOP3.LUT R9, R223, 0x38, R11, 0xf8, !PT ;  /* 0x00000038df097812 */ /* 0x000fe200078ef80b */
[----:B------:R-:W-:Y:S01]  /*2cb0*/  IMAD.IADD R138, R138, 0x1, R5 ;  /* 0x000000018a8a7824 */ /* 0x000fe200078e0205 */
[----:B------:R-:W-:Y:S01]  /*2cc0*/  LOP3.LUT R4, R7, R228, RZ, 0x3c, !PT ;  /* 0x000000e407047212 */ /* 0x000fe200078e3cff */
[----:B------:R-:W-:Y:S01]  /*2cd0*/  IMAD R7, R105, 0x50, RZ ;  /* 0x0000005069077824 */ /* 0x000fe200078e02ff */
[----:B------:R-:W-:Y:S01]  /*2ce0*/  SHF.R.S32.HI R5, RZ, 0x1f, R152 ;  /* 0x0000001fff057819 */ /* 0x000fe20000011498 */
[----:B------:R-:W-:Y:S01]  /*2cf0*/  VIADD R8, R212, 0x40 ;  /* 0x00000040d4087836 */ /* 0x000fe20000000000 */
[----:B------:R-:W-:Y:S01]  /*2d00*/  LOP3.LUT R10, R222, 0x38, R11, 0xf8, !PT ;  /* 0x00000038de0a7812 */ /* 0x000fe200078ef80b */
[----:B------:R-:W-:Y:S01]  /*2d10*/  IMAD.IADD R137, R137, 0x1, R4 ;  /* 0x0000000189897824 */ /* 0x000fe200078e0204 */
[----:B------:R-:W-:Y:S01]  /*2d20*/  LOP3.LUT R6, R9, R15, RZ, 0x3c, !PT ;  /* 0x0000000f09067212 */ /* 0x000fe200078e3cff */
[C---:B------:R-:W-:Y:S01]  /*2d30*/  IMAD R4, R5.reuse, R104, RZ ;  /* 0x0000006805047224 */ /* 0x040fe200078e02ff */
[----:B------:R-:W-:Y:S01]  /*2d40*/  LOP3.LUT R10, R10, R14, RZ, 0x3c, !PT ;  /* 0x0000000e0a0a7212 */ /* 0x000fe200078e3cff */
[----:B------:R-:W-:Y:S01]  /*2d50*/  IMAD R5, R5, R110, RZ ;  /* 0x0000006e05057224 */ /* 0x000fe200078e02ff */
[----:B------:R-:W-:Y:S01]  /*2d60*/  SHF.R.S32.HI R14, RZ, 0x3, R13 ;  /* 0x00000003ff0e7819 */ /* 0x000fe2000001140d */
[----:B------:R-:W-:Y:S01]  /*2d70*/  IMAD R21, R152, R105, R4 ;  /* 0x0000006998157224 */ /* 0x000fe200078e0204 */
[----:B------:R-:W-:Y:S01]  /*2d80*/  SHF.R.S32.HI R12, RZ, 0x3, R11 ;  /* 0x00000003ff0c7819 */ /* 0x000fe2000001140b */
[----:B------:R-:W-:Y:S01]  /*2d90*/  VIADD R9, R212, 0x20 ;  /* 0x00000020d4097836 */ /* 0x000fe20000000000 */
[----:B------:R-:W-:Y:S01]  /*2da0*/  LOP3.LUT R13, R13, 0xfffffff8, RZ, 0xc0, !PT ;  /* 0xfffffff80d0d7812 */ /* 0x000fe200078ec0ff */
[----:B------:R-:W-:Y:S01]  /*2db0*/  IMAD.WIDE.U32 R104, R104, 0x50, RZ ;  /* 0x0000005068687825 */ /* 0x000fe200078e00ff */
[----:B------:R-:W-:-:S02]  /*2dc0*/  LOP3.LUT R11, R11, 0xfffffff8, RZ, 0xc0, !PT ;  /* 0xfffffff80b0b7812 */ /* 0x000fc400078ec0ff */
[----:B------:R-:W-:Y:S01]  /*2dd0*/  IADD3 R133, R133, R6, RZ ;  /* 0x0000000685857210 */ /* 0x000fe20007ffe0ff */
[----:B------:R-:W-:Y:S01]  /*2de0*/  IMAD R5, R152, R111, R5 ;  /* 0x0000006f98057224 */ /* 0x000fe200078e0205 */
[----:B------:R-:W-:Y:S01]  /*2df0*/  SHF.R.S32.HI R141, RZ, 0x1f, R9 ;  /* 0x0000001fff8d7819 */ /* 0x000fe20000011409 */
[----:B------:R-:W-:Y:S01]  /*2e00*/  IMAD.WIDE.U32 R110, R110, 0x50, RZ ;  /* 0x000000506e6e7825 */ /* 0x000fe200078e00ff */
[----:B------:R-:W-:Y:S02]  /*2e10*/  SHF.R.S32.HI R139, RZ, 0x1f, R8 ;  /* 0x0000001fff8b7819 */ /* 0x000fe40000011408 */
[----:B------:R-:W-:Y:S01]  /*2e20*/  LOP3.LUT R9, R3, 0x4, RZ, 0xc0, !PT ;  /* 0x0000000403097812 */ /* 0x000fe200078ec0ff */
[----:B------:R-:W-:Y:S01]  /*2e30*/  IMAD.IADD R131, R131, 0x1, R10 ;  /* 0x0000000183837824 */ /* 0x000fe200078e020a */
[----:B------:R-:W-:Y:S01]  /*2e40*/  LOP3.LUT R10, R3, 0x2, RZ, 0xc0, !PT ;  /* 0x00000002030a7812 */ /* 0x000fe200078ec0ff */
[----:B------:R-:W-:Y:S01]  /*2e50*/  IMAD.IADD R120, R105, 0x1, R7 ;  /* 0x0000000169787824 */ /* 0x000fe200078e0207 */
[----:B------:R-:W-:Y:S01]  /*2e60*/  LOP3.LUT R8, R3, 0x8, RZ, 0xc0, !PT ;  /* 0x0000000803087812 */ /* 0x000fe200078ec0ff */
[----:B------:R-:W-:Y:S01]  /*2e70*/  IMAD.IADD R25, R101, 0x1, R21 ;  /* 0x0000000165197824 */ /* 0x000fe200078e0215 */
[----:B------:R-:W-:Y:S01]  /*2e80*/  IADD3 R21, R21, R103, RZ ;  /* 0x0000006715157210 */ /* 0x000fe20007ffe0ff */
[----:B------:R-:W-:Y:S01]  /*2e90*/  IMAD.IADD R20, R107, 0x1, R5 ;  /* 0x000000016b147824 */ /* 0x000fe200078e0205 */
[----:B------:R-:W-:Y:S01]  /*2ea0*/  SHF.R.S32.HI R7, RZ, 0x1f, R13 ;  /* 0x0000001fff077819 */ /* 0x000fe2000001140d */
[----:B------:R-:W-:Y:S01]  /*2eb0*/  IMAD.IADD R15, R5, 0x1, R109 ;  /* 0x00000001050f7824 */ /* 0x000fe200078e026d */
[----:B------:R-:W-:Y:S01]  /*2ec0*/  SHF.R.S32.HI R6, RZ, 0x1f, R11 ;  /* 0x0000001fff067819 */ /* 0x000fe2000001140b */
[----:B------:R-:W-:-:S02]  /*2ed0*/  IMAD.IADD R121, R111, 0x1, R121 ;  /* 0x000000016f797824 */ /* 0x000fc400078e0279 */
[----:B------:R-:W-:-:S07]  /*2ee0*/  IMAD.IADD R5, R95, 0x1, R0 ;  /* 0x000000015f057824 */ /* 0x000fce00078e0200 */
.L_x_2740:
[----:B------:R-:W2:Y:S01]  /*2ef0*/  LDL.LU R40, [R1+0x10] ;  /* 0x0000100001287983 */ /* 0x000ea20000300800 */
[----:B------:R-:W-:Y:S01]  /*2f00*/  VIADD R24, R24, 0xffffffff ;  /* 0xffffffff18187836 */ /* 0x000fe20000000000 */
[----:B------:R-:W0:Y:S01]  /*2f10*/  LDC.64 R116, c[0x0][0x2e8] ;  /* 0x0000ba00ff747b82 */ /* 0x000e220000000a00 */
[----:B------:R-:W-:Y:S05]  /*2f20*/  YIELD ;  /* 0x0000000000007946 */ /* 0x000fea0003800000 */
[----:B-1----:R-:W-:Y:S01]  /*2f30*/  SHF.R.S32.HI R37, RZ, 0x1f, R24 ;  /* 0x0000001fff257819 */ /* 0x002fe20000011418 */
[-C--:B------:R-:W-:Y:S01]  /*2f40*/  IMAD R0, R119, R24.reuse, RZ ;  /* 0x0000001877007224 */ /* 0x080fe200078e02ff */
[----:B------:R-:W1:Y:S01]  /*2f50*/  LDC R122, c[0x0][0x3f4] ;  /* 0x0000fd00ff7a7b82 */ /* 0x000e620000000800 */
[----:B------:R-:W-:Y:S01]  /*2f60*/  IMAD.WIDE.U32 R124, R98, R24, RZ ;  /* 0x00000018627c7225 */ /* 0x000fe200078e00ff */
[----:B------:R-:W-:Y:S03]  /*2f70*/  BSSY B0, `(.L_x_2633) ;  /* 0x00007c0000007945 */ /* 0x000fe60003800000 */
[----:B------:R-:W-:Y:S01]  /*2f80*/  IMAD R3, R37, R98, R0 ;  /* 0x0000006225037224 */ /* 0x000fe200078e0200 */
[----:B------:R-:W-:-:S02]  /*2f90*/  IADD3 R0, P3, P4, R93, R124, R130 ;  /* 0x0000007c5d007210 */ /* 0x000fc40007c7e082 */
[-C--:B------:R-:W-:Y:S01]  /*2fa0*/  IADD3 R38, P2, R93, R124.reuse, RZ ;  /* 0x0000007c5d267210 */ /* 0x080fe20007f5e0ff */
[----:B------:R-:W-:Y:S01]  /*2fb0*/  IMAD.IADD R88, R125, 0x1, R3 ;  /* 0x000000017d587824 */ /* 0x000fe200078e0203 */
[----:B------:R-:W-:-:S04]  /*2fc0*/  IADD3 R4, P5, P6, R93, R124, R128 ;  /* 0x0000007c5d047210 */ /* 0x000fc80007ebe080 */
[C---:B------:R-:W-:Y:S02]  /*2fd0*/  IADD3.X R3, R35.reuse, R88, R129, P3, P4 ;  /* 0x0000005823037210 */ /* 0x040fe40001fe8481 */
[----:B------:R-:W-:Y:S02]  /*2fe0*/  ISETP.GT.AND P3, PT, R24, R118, PT ;  /* 0x000000761800720c */ /* 0x000fe40003f64270 */
[----:B------:R-:W-:Y:S02]  /*2ff0*/  IADD3.X R39, R88, R35, RZ, P2, !PT ;  /* 0x0000002358277210 */ /* 0x000fe400017fe4ff */
[C---:B0-----:R-:W-:Y:S02]  /*3000*/  LEA R48, P2, R0.reuse, R116, 0x1 ;  /* 0x0000007400307211 */ /* 0x041fe400078408ff */
[----:B------:R-:W-:Y:S02]  /*3010*/  IADD3.X R36, R35, R88, R123, P5, P6 ;  /* 0x0000005823247210 */ /* 0x000fe40002fec47b */
[----:B------:R-:W-:Y:S01]  /*3020*/  LEA.HI.X R49, R0, R117, R3, 0x1, P2 ;  /* 0x0000007500317211 */ /* 0x000fe200010f0c03 */
[----:B------:R-:W-:Y:S01]  /*3030*/  IMAD R3, R17, 0x5000, R236 ;  /* 0x0000500011037824 */ /* 0x000fe200078e02ec */
[----:B-1----:R-:W-:-:S02]  /*3040*/  ISETP.GE.AND P2, PT, R122, 0x1, PT ;  /* 0x000000017a00780c */ /* 0x002fc40003f46270 */
[-C--:B------:R-:W-:Y:S02]  /*3050*/  LEA R50, P5, R4, R116.reuse, 0x1 ;  /* 0x0000007404327211 */ /* 0x080fe400078a08ff */
[----:B------:R-:W-:Y:S02]  /*3060*/  LEA R60, P6, R38, R116, 0x1 ;  /* 0x00000074263c7211 */ /* 0x000fe400078c08ff */
[-C--:B------:R-:W-:Y:S01]  /*3070*/  LEA.HI.X R51, R4, R117.reuse, R36, 0x1, P5 ;  /* 0x0000007504337211 */ /* 0x080fe200028f0c24 */
[----:B------:R-:W-:Y:S01]  /*3080*/  IMAD R4, R3, 0x2, R16 ;  /* 0x0000000203047824 */ /* 0x000fe200078e0210 */
[----:B------:R-:W-:Y:S02]  /*3090*/  LEA.HI.X R61, R38, R117, R39, 0x1, P6 ;  /* 0x00000075263d7211 */ /* 0x000fe400030f0c27 */
        /* <DEDUP_REMOVED lines=8> */
[C---:B------:R-:W-:Y:S02]  /*3120*/  IMAD R39, R37.reuse, R104, R39 ;  /* 0x0000006825277224 */ /* 0x040fe400078e0227 */
        /* <DEDUP_REMOVED lines=27> */
[----:B0-----:R-:W-:Y:S01]  /*32e0*/  IMAD.X R40, R114, 0x1, R20, P4 ;  /* 0x0000000172287824 */ /* 0x001fe200020e0614 */
        /* <DEDUP_REMOVED lines=23> */
.L_x_2637:
[----:B------:R-:W-:Y:S05]  /*3460*/  BSYNC B1 ;  /* 0x0000000000017941 */ /* 0x000fea0003800000 */
.L_x_2636:
[----:B-1---5:R-:W-:Y:S01]  /*3470*/  IMAD.MOV.U32 R36, RZ, RZ, R79 ;  /* 0x000000ffff247224 */ /* 0x022fe200078e004f */
[----:B------:R-:W-:Y:S01]  /*3480*/  MOV R37, R78 ;  /* 0x0000004e00257202 */ /* 0x000fe20000000f00 */
[----:B0-----:R-:W-:Y:S01]  /*3490*/  VIADD R40, R212, 0x20 ;  /* 0x00000020d4287836 */ /* 0x001fe20000000000 */
[----:B------:R-:W-:Y:S01]  /*34a0*/  BSSY B1, `(.L_x_2638) ;  /* 0x0000042000017945 */ /* 0x000fe20003800000 */
[----:B------:R-:W-:Y:S01]  /*34b0*/  IMAD.MOV.U32 R39, RZ, RZ, R82 ;  /* 0x000000ffff277224 */ /* 0x000fe200078e0052 */
[----:B------:R-:W-:Y:S01]  /*34c0*/  PRMT R159, R37, 0x7610, R159 ;  /* 0x00007610259f7816 */ /* 0x000fe2000000009f */
[----:B------:R-:W-:Y:S01]  /*34d0*/  IMAD.MOV.U32 R38, RZ, RZ, R83 ;  /* 0x000000ffff267224 */ /* 0x000fe200078e0053 */
[----:B------:R-:W-:Y:S01]  /*34e0*/  PRMT R158, R36, 0x7610, R158 ;  /* 0x00007610249e7816 */ /* 0x000fe2000000009e */
[----:B------:R-:W-:Y:S01]  /*34f0*/  IMAD.MOV.U32 R36, RZ, RZ, R90 ;  /* 0x000000ffff247224 */ /* 0x000fe200078e005a */
[----:B------:R-:W-:Y:S01]  /*3500*/  ISETP.GE.AND P4, PT, R40, R3, PT ;  /* 0x000000032800720c */ /* 0x000fe20003f86270 */
        /* <DEDUP_REMOVED lines=17> */
[----:B------:R-:W-:Y:S02]  /*3620*/  PRMT R161, R161, 0x5410, R39 ;  /* 0x00005410a1a17816 */ /* 0x000fe40000000027 */
[----:B------:R-:W-:Y:S02]  /*3630*/  CS2R R74, SRZ ;  /* 0x00000000004a7805 */ /* 0x000fe4000001ff00 */
[----:B------:R-:W-:Y:S02]  /*3640*/  PRMT R160, R160, 0x5410, R38 ;  /* 0x00005410a0a07816 */ /* 0x000fe40000000026 */
[----:B------:R-:W-:Y:S02]  /*3650*/  CS2R R64, SRZ ;  /* 0x0000000000407805 */ /* 0x000fe4000001ff00 */
[----:B------:R-:W-:Y:S02]  /*3660*/  PRMT R164, R36, 0x5410, R37 ;  /* 0x0000541024a47816 */ /* 0x000fe40000000025 */
[----:B------:R-:W-:-:S02]  /*3670*/  CS2R R68, SRZ ;  /* 0x0000000000447805 */ /* 0x000fc4000001ff00 */
[----:B------:R-:W-:Y:S01]  /*3680*/  CS2R R72, SRZ ;  /* 0x0000000000487805 */ /* 0x000fe2000001ff00 */
[----:B------:R-:W-:Y:S01]  /*3690*/  IMAD.MOV.U32 R40, RZ, RZ, R126 ;  /* 0x000000ffff287224 */ /* 0x000fe200078e007e */
[----:B------:R-:W-:Y:S01]  /*36a0*/  CS2R R76, SRZ ;  /* 0x00000000004c7805 */ /* 0x000fe2000001ff00 */
[----:B------:R-:W-:Y:S01]  /*36b0*/  IMAD.MOV.U32 R41, RZ, RZ, R127 ;  /* 0x000000ffff297224 */ /* 0x000fe200078e007f */
        /* <DEDUP_REMOVED lines=10> */
[----:B------:R-:W-:Y:S02]  /*3760*/  LEA R38, P2, R36, UR4, 0x1 ;  /* 0x0000000424267c11 */ /* 0x000fe4000f8408ff */
[----:B------:R-:W-:Y:S02]  /*3770*/  ISETP.GE.AND P5, PT, R22, R122, PT ;  /* 0x0000007a1600720c */ /* 0x000fe40003fa6270 */
[----:B------:R-:W-:Y:S02]  /*3780*/  LEA.HI.X R39, R36, UR5, R39, 0x1, P2 ;  /* 0x0000000524277c11 */ /* 0x000fe400090f0c27 */
[----:B------:R-:W-:-:S04]  /*3790*/  LEA R36, P2, R37, UR6, 0x1 ;  /* 0x0000000625247c11 */ /* 0x000fc8000f8408ff */
[----:B------:R-:W-:Y:S02]  /*37a0*/  LEA.HI.X R37, R37, UR7, R42, 0x1, P2 ;  /* 0x0000000725257c11 */ /* 0x000fe400090f0c2a */
[-C--:B------:R-:W-:Y:S02]  /*37b0*/  ISETP.GE.AND P2, PT, R215, R122.reuse, PT ;  /* 0x0000007ad700720c */ /* 0x080fe40003f46270 */
[----:B------:R-:W-:Y:S02]  /*37c0*/  CS2R R70, SRZ ;  /* 0x0000000000467805 */ /* 0x000fe4000001ff00 */
[----:B------:R-:W-:Y:S01]  /*37d0*/  CS2R R72, SRZ ;  /* 0x0000000000487805 */ /* 0x000fe2000001ff00 */
        /* <DEDUP_REMOVED lines=8> */
[----:B------:R-:W-:-:S02]  /*3860*/  CS2R R68, SRZ ;  /* 0x0000000000447805 */ /* 0x000fc4000001ff00 */
[----:B------:R-:W-:Y:S01]  /*3870*/  CS2R R64, SRZ ;  /* 0x0000000000407805 */ /* 0x000fe2000001ff00 */
[----:B------:R0:W5:Y:S04]  /*3880*/  @!P5 LDG.E.64 R66, desc[UR8][R38.64+0x80] ;  /* 0x000080082642d981 */ /* 0x000168000c1e1b00 */
[----:B------:R0:W5:Y:S04]  /*3890*/  @!P5 LDG.E.64 R68, desc[UR8][R36.64+0x80] ;  /* 0x000080082444d981 */ /* 0x000168000c1e1b00 */
[----:B------:R0:W5:Y:S04]  /*38a0*/  @!P2 LDG.E.64 R62, desc[UR8][R38.64+0xc0] ;  /* 0x0000c008263ea981 */ /* 0x000168000c1e1b00 */
[----:B------:R0:W5:Y:S02]  /*38b0*/  @!P2 LDG.E.64 R64, desc[UR8][R36.64+0xc0] ;  /* 0x0000c0082440a981 */ /* 0x000164000c1e1b00 */
.L_x_2639:
[----:B------:R-:W-:Y:S05]  /*38c0*/  BSYNC B1 ;  /* 0x0000000000017941 */ /* 0x000fea0003800000 */
.L_x_2638:
[----:B0----5:R-:W-:Y:S01]  /*38d0*/  IMAD.MOV.U32 R37, RZ, RZ, R62 ;  /* 0x000000ffff257224 */ /* 0x021fe200078e003e */
[----:B------:R-:W-:Y:S01]  /*38e0*/  MOV R36, R63 ;  /* 0x0000003f00247202 */ /* 0x000fe20000000f00 */
[----:B------:R-:W-:Y:S01]  /*38f0*/  VIADD R42, R212, 0x40 ;  /* 0x00000040d42a7836 */ /* 0x000fe20000000000 */
[----:B------:R-:W-:Y:S01]  /*3900*/  BSSY B1, `(.L_x_2640) ;  /* 0x0000043000017945 */ /* 0x000fe20003800000 */
        /* <DEDUP_REMOVED lines=19> */
[----:B------:R-:W-:Y:S02]  /*3a40*/  CS2R R44, SRZ ;  /* 0x00000000002c7805 */ /* 0x000fe4000001ff00 */
[----:B------:R-:W-:Y:S02]  /*3a50*/  CS2R R54, SRZ ;  /* 0x0000000000367805 */ /* 0x000fe4000001ff00 */
[----:B------:R-:W-:-:S02]  /*3a60*/  CS2R R56, SRZ ;  /* 0x0000000000387805 */ /* 0x000fc4000001ff00 */
[----:B------:R-:W-:Y:S02]  /*3a70*/  CS2R R40, SRZ ;  /* 0x0000000000287805 */ /* 0x000fe4000001ff00 */
[----:B------:R-:W-:Y:S01]  /*3a80*/  PRMT R149, R37, 0x5410, R36 ;  /* 0x0000541025957816 */ /* 0x000fe20000000024 */
[----:B------:R-:W-:Y:S01]  /*3a90*/  IMAD.MOV.U32 R37, RZ, RZ, R72 ;  /* 0x000000ffff257224 */ /* 0x000fe200078e0048 */
[----:B------:R-:W-:Y:S02]  /*3aa0*/  MOV R36, R73 ;  /* 0x0000004900247202 */ /* 0x000fe40000000f00 */
[----:B------:R-:W-:Y:S02]  /*3ab0*/  CS2R R46, SRZ ;  /* 0x00000000002e7805 */ /* 0x000fe4000001ff00 */
        /* <DEDUP_REMOVED lines=39> */
.L_x_2641:
[----:B------:R-:W-:Y:S05]  /*3d30*/  BSYNC B1 ;  /* 0x0000000000017941 */ /* 0x000fea0003800000 */
.L_x_2640:
[----:B------:R-:W2:Y:S01]  /*3d40*/  LDL R0, [R1+0x5c] ;  /* 0x00005c0001007983 */ /* 0x000ea20000100800 */
[----:B0----5:R-:W-:Y:S01]  /*3d50*/  IMAD.MOV.U32 R36, RZ, RZ, R42 ;  /* 0x000000ffff247224 */ /* 0x021fe200078e002a */
[----:B--2---:R-:W-:Y:S01]  /*3d60*/  R2UR UR4, R0 ;  /* 0x00000000000472ca */ /* 0x004fe200000e0000 */
[----:B------:R-:W-:-:S05]  /*3d70*/  IMAD.MOV.U32 R0, RZ, RZ, R43 ;  /* 0x000000ffff007224 */ /* 0x000fca00078e002b */
[----:B------:R-:W-:Y:S01]  /*3d80*/  PRMT R134, R0, 0x5410, R36 ;  /* 0x0000541000867816 */ /* 0x000fe20000000024 */
[----:B------:R-:W-:Y:S01]  /*3d90*/  IMAD.MOV.U32 R0, RZ, RZ, R45 ;  /* 0x000000ffff007224 */ /* 0x000fe200078e002d */
[----:B------:R-:W-:-:S04]  /*3da0*/  MOV R36, R44 ;  /* 0x0000002c00247202 */ /* 0x000fc80000000f00 */
[----:B------:R-:W-:Y:S01]  /*3db0*/  PRMT R140, R36, 0x5410, R0 ;  /* 0x00005410248c7816 */ /* 0x000fe20000000000 */
[----:B------:R-:W-:Y:S01]  /*3dc0*/  IMAD.MOV.U32 R36, RZ, RZ, R54 ;  /* 0x000000ffff247224 */ /* 0x000fe200078e0036 */
[----:B------:R-:W-:Y:S01]  /*3dd0*/  UISETP.NE.AND UP0, UPT, UR4, 0x3, UPT ;  /* 0x000000030400788c */ /* 0x000fe2000bf05270 */
[----:B------:R-:W-:-:S05]  /*3de0*/  IMAD.MOV.U32 R0, RZ, RZ, R55 ;  /* 0x000000ffff007224 */ /* 0x000fca00078e0037 */
[----:B------:R-:W-:Y:S01]  /*3df0*/  PRMT R147, R36, 0x5410, R0 ;  /* 0x0000541024937816 */ /* 0x000fe20000000000 */
[----:B------:R-:W-:Y:S01]  /*3e00*/  IMAD.MOV.U32 R0, RZ, RZ, R57 ;  /* 0x000000ffff007224 */ /* 0x000fe200078e0039 */
[----:B------:R-:W-:Y:S01]  /*3e10*/  PLOP3.LUT P2, PT, PT, PT, UP0, 0x80, 0x0 ;  /* 0x000000000000781c */ /* 0x000fe20003f4f008 */
[----:B------:R-:W-:-:S03]  /*3e20*/  IMAD.MOV.U32 R36, RZ, RZ, R56 ;  /* 0x000000ffff247224 */ /* 0x000fc600078e0038 */
[----:B------:R-:W-:Y:S01]  /*3e30*/  PRMT R153, R153, 0x5410, R0 ;  /* 0x0000541099997816 */ /* 0x000fe20000000000 */
[----:B------:R-:W-:Y:S01]  /*3e40*/  IMAD.MOV.U32 R0, RZ, RZ, R41 ;  /* 0x000000ffff007224 */ /* 0x000fe200078e0029 */
        /* <DEDUP_REMOVED lines=17> */
.L_x_2642:
[----:B------:R-:W-:Y:S01]  /*3f60*/  IMAD R0, R17, 0x8, R16 ;  /* 0x0000000811007824 */ /* 0x000fe200078e0210 */
[----:B------:R-:W-:Y:S01]  /*3f70*/  SHF.L.U32 R114, R219, 0x1f, RZ ;  /* 0x0000001fdb727819 */ /* 0x000fe200000006ff */
[----:B------:R-:W-:Y:S03]  /*3f80*/  BSSY B1, `(.L_x_2643) ;  /* 0x0000003000017945 */ /* 0x000fe60003800000 */
[----:B------:R-:W0:Y:S02]  /*3f90*/  SYNCS.PHASECHK.TRANS64.TRYWAIT P6, [R0+URZ+0x38890], R114 ;  /* 0x03889072000075a7 */ /* 0x000e2400080c017f */
[----:B0-----:R-:W-:Y:S05]  /*3fa0*/  @!P6 BRA `(.L_x_2644) ;  /* 0x000002f0007ce947 */ /* 0x001fea0003800000 */
.L_x_3067:
[----:B------:R-:W-:Y:S05]  /*3fb0*/  BSYNC B1 ;  /* 0x0000000000017941 */ /* 0x000fea0003800000 */
.L_x_2643:
        /* <DEDUP_REMOVED lines=30> */
[----:B------:R-:W-:Y:S01]  /*41a0*/  FMUL.FTZ R86, R86, R126 ;  /* 0x0000007e56567220 */ /* 0x000fe20000410000 */
[----:B------:R-:W-:-:S03]  /*41b0*/  HADD2.F32 R126, -RZ, R165.H1_H1 ;  /* 0x300000a5ff7e7230 */ /* 0x000fc60000004100 */
[----:B------:R-:W-:Y:S01]  /*41c0*/  FFMA.FTZ R85, R85, R124, R86 ;  /* 0x0000007c55557223 */ /* 0x000fe20000010056 */
[----:B------:R-:W-:Y:S02]  /*41d0*/  HADD2.F32 R124, -RZ, R165.H0_H0 ;  /* 0x200000a5ff7c7230 */ /* 0x000fe40000004100 */
[----:B------:R-:W-:Y:S02]  /*41e0*/  HADD2.F32 R86, -RZ, R36.H1_H1 ;  /* 0x30000024ff567230 */ /* 0x000fe40000004100 */
[----:B------:R-:W-:-:S03]  /*41f0*/  F2FP.F16.F32.PACK_AB R39, R85, R39 ;  /* 0x000000275527723e */ /* 0x000fc600000000ff */
[-C--:B------:R-:W-:Y:S01]  /*4200*/  FMUL.FTZ R36, R86, R124.reuse ;  /* 0x0000007c56247220 */ /* 0x080fe20000410000 */
[----:B------:R-:W-:-:S03]  /*4210*/  FMUL.FTZ R124, R125, R124 ;  /* 0x0000007c7d7c7220 */ /* 0x000fc60000410000 */
[-C--:B------:R-:W-:Y:S01]  /*4220*/  FFMA.FTZ R36, R125, R87.reuse, -R36 ;  /* 0x000000577d247223 */ /* 0x080fe20000010824 */
[----:B------:R-:W-:Y:S02]  /*4230*/  IMAD.MOV.U32 R125, RZ, RZ, R38 ;  /* 0x000000ffff7d7224 */ /* 0x000fe400078e0026 */
[----:B------:R-:W-:Y:S01]  /*4240*/  FFMA.FTZ R38, R86, R87, R124 ;  /* 0x0000005756267223 */ /* 0x000fe2000001007c */
[----:B------:R-:W-:Y:S02]  /*4250*/  HADD2.F32 R124, -RZ, R163.H1_H1 ;  /* 0x300000a3ff7c7230 */ /* 0x000fe40000004100 */
[--C-:B------:R-:W-:Y:S02]  /*4260*/  HADD2.F32 R87, -RZ, R125.reuse.H1_H1 ;  /* 0x3000007dff577230 */ /* 0x100fe40000004100 */
[----:B------:R-:W-:Y:S01]  /*4270*/  F2FP.F16.F32.PACK_AB R36, R38, R36 ;  /* 0x000000242624723e */ /* 0x000fe200000000ff */
[----:B------:R-:W-:Y:S02]  /*4280*/  HADD2.F32 R125, -RZ, R125.H0_H0 ;  /* 0x2000007dff7d7230 */ /* 0x000fe40000004100 */
[----:B------:R-:W-:-:S04]  /*4290*/  FMUL.FTZ R86, R87, R126 ;  /* 0x0000007e57567220 */ /* 0x000fc80000410000 */
[C---:B------:R-:W-:Y:S01]  /*42a0*/  FFMA.FTZ R86, R125.reuse, R124, -R86 ;  /* 0x0000007c7d567223 */ /* 0x040fe20000010856 */
[----:B------:R-:W-:-:S04]  /*42b0*/  FMUL.FTZ R125, R125, R126 ;  /* 0x0000007e7d7d7220 */ /* 0x000fc80000410000 */
[----:B------:R-:W-:-:S05]  /*42c0*/  FFMA.FTZ R125, R87, R124, R125 ;  /* 0x0000007c577d7223 */ /* 0x000fca000001007d */
[----:B------:R-:W-:-:S05]  /*42d0*/  F2FP.F16.F32.PACK_AB R86, R125, R86 ;  /* 0x000000567d56723e */ /* 0x000fca00000000ff */
[----:B------:R-:W-:-:S07]  /*42e0*/  IMAD.MOV.U32 R38, RZ, RZ, R86 ;  /* 0x000000ffff267224 */ /* 0x000fce00078e0056 */
.L_x_2650:
[----:B------:R-:W-:Y:S05]  /*42f0*/  BSYNC B3 ;  /* 0x0000000000037941 */ /* 0x000fea0003800000 */
.L_x_2649:
[----:B------:R-:W-:Y:S02]  /*4300*/  ULDC.64 UR4, c[0x0][0x208] ;  /* 0x0000820000047ab9 */ /* 0x000fe40000000a00 */
[----:B--2---:R1:W-:Y:S03]  /*4310*/  STG.E.128 desc[UR4][R60.64], R36 ;  /* 0x000000243c007986 */ /* 0x0043e6000c101d04 */
.L_x_2648:
[----:B------:R-:W-:Y:S05]  /*4320*/  BSYNC B2 ;  /* 0x0000000000027941 */ /* 0x000fea0003800000 */
.L_x_2647:
        /* <DEDUP_REMOVED lines=47> */
.L_x_2654:
[----:B------:R-:W-:Y:S05]  /*4620*/  BSYNC B3 ;  /* 0x0000000000037941 */ /* 0x000fea0003800000 */
.L_x_2653:
[----:B------:R-:W-:Y:S02]  /*4630*/  ULDC.64 UR4, c[0x0][0x208] ;  /* 0x0000820000047ab9 */ /* 0x000fe40000000a00 */
[----:B--2---:R2:W-:Y:S03]  /*4640*/  STG.E.128 desc[UR4][R60.64+0x80], R36 ;  /* 0x000080243c007986 */ /* 0x0045e6000c101d04 */
.L_x_2652:
[----:B------:R-:W-:Y:S05]  /*4650*/  BSYNC B2 ;  /* 0x0000000000027941 */ /* 0x000fea0003800000 */
.L_x_2651:
[----:B------:R-:W-:Y:S01]  /*4660*/  ISETP.NE.AND P3, PT, R9, RZ, PT ;  /* 0x000000ff0900720c */ /* 0x000fe20003f65270 */
[----:B------:R-:W-:-:S12]  /*4670*/  BSSY B2, `(.L_x_2655) ;  /* 0x0000034000027945 */ /* 0x000fd80003800000 */
[----:B------:R-:W-:Y:S05]  /*4680*/  @!P3 BRA `(.L_x_2656) ;  /* 0x0000000000c8b947 */ /* 0x000fea0003800000 */
[----:B-12---:R1:W2:Y:S01]  /*4690*/  LDS.128 R36, [R4+0x29400] ;  /* 0x0294000004247984 */ /* 0x0062a20000000c00 */
[----:B------:R-:W-:Y:S01]  /*46a0*/  ISETP.GE.AND P3, PT, R214, R122, PT ;  /* 0x0000007ad600720c */ /* 0x000fe20003f66270 */
[----:B------:R-:W-:-:S12]  /*46b0*/  BSSY B3, `(.L_x_2657) ;  /* 0x000002d000037945 */ /* 0x000fd80003800000 */
[----:B-1----:R-:W-:Y:S05]  /*46c0*/  @P3 BRA `(.L_x_2658) ;  /* 0x0000000000ac3947 */ /* 0x002fea0003800000 */
        /* <DEDUP_REMOVED lines=43> */
.L_x_2658:
[----:B------:R-:W-:Y:S05]  /*4980*/  BSYNC B3 ;  /* 0x0000000000037941 */ /* 0x000fea0003800000 */
.L_x_2657:
[----:B------:R-:W-:Y:S02]  /*4990*/  ULDC.64 UR4, c[0x0][0x208] ;  /* 0x0000820000047ab9 */ /* 0x000fe40000000a00 */
[----:B--2---:R3:W-:Y:S03]  /*49a0*/  STG.E.128 desc[UR4][R60.64+0x100], R36 ;  /* 0x000100243c007986 */ /* 0x0047e6000c101d04 */
.L_x_2656:
[----:B------:R-:W-:Y:S05]  /*49b0*/  BSYNC B2 ;  /* 0x0000000000027941 */ /* 0x000fea0003800000 */
.L_x_2655:
[----:B------:R-:W-:-:S13]  /*49c0*/  ISETP.NE.AND P3, PT, R8, RZ, PT ;  /* 0x000000ff0800720c */ /* 0x000fda0003f65270 */
[----:B------:R-:W-:Y:S05]  /*49d0*/  @!P3 BRA `(.L_x_2646) ;  /* 0x0000000000c8b947 */ /* 0x000fea0003800000 */
[----:B-123--:R1:W2:Y:S01]  /*49e0*/  LDS.128 R36, [R4+0x2bc00] ;  /* 0x02bc000004247984 */ /* 0x00e2a20000000c00 */
[----:B------:R-:W-:Y:S01]  /*49f0*/  ISETP.GE.AND P3, PT, R217, R122, PT ;  /* 0x0000007ad900720c */ /* 0x000fe20003f66270 */
[----:B------:R-:W-:-:S12]  /*4a00*/  BSSY B2, `(.L_x_2659) ;  /* 0x000002d000027945 */ /* 0x000fd80003800000 */
[----:B-1----:R-:W-:Y:S05]  /*4a10*/  @P3 BRA `(.L_x_2660) ;  /* 0x0000000000ac3947 */ /* 0x002fea0003800000 */
[--C-:B------:R-:W-:Y:S02]  /*4a20*/  SHF.R.U64 R82, R78, 0x10, R79.reuse ;  /* 0x000000104e527819 */ /* 0x100fe4000000124f */
[----:B------:R-:W-:Y:S01]  /*4a30*/  SHF.R.U32.HI R78, RZ, 0x10, R79 ;  /* 0x00000010ff4e7819 */ /* 0x000fe2000001164f */
[----:B--2---:R-:W-:Y:S01]  /*4a40*/  IMAD.MOV.U32 R79, RZ, RZ, R37 ;  /* 0x000000ffff4f7224 */ /* 0x004fe200078e0025 */
[--C-:B------:R-:W-:Y:S01]  /*4a50*/  SHF.R.U64 R83, R80, 0x10, R81.reuse ;  /* 0x0000001050537819 */ /* 0x100fe20000001251 */
[----:B------:R-:W-:Y:S01]  /*4a60*/  HADD2.F32 R82, -RZ, R82.H0_H0 ;  /* 0x20000052ff527230 */ /* 0x000fe20000004100 */
[----:B------:R-:W-:Y:S02]  /*4a70*/  SHF.R.U32.HI R80, RZ, 0x10, R81 ;  /* 0x00000010ff507819 */ /* 0x000fe40000011651 */
[----:B------:R-:W-:Y:S02]  /*4a80*/  HADD2.F32 R81, -RZ, R79.H1_H1 ;  /* 0x3000004fff517230 */ /* 0x000fe40000004100 */
[----:B------:R-:W-:-:S02]  /*4a90*/  HADD2.F32 R37, -RZ, R83.H0_H0 ;  /* 0x20000053ff257230 */ /* 0x000fc40000004100 */
        /* <DEDUP_REMOVED lines=35> */
.L_x_2660:
[----:B------:R-:W-:Y:S05]  /*4cd0*/  BSYNC B2 ;  /* 0x0000000000027941 */ /* 0x000fea0003800000 */
.L_x_2659:
[----:B------:R-:W-:Y:S02]  /*4ce0*/  ULDC.64 UR4, c[0x0][0x208] ;  /* 0x0000820000047ab9 */ /* 0x000fe40000000a00 */
[----:B--2---:R4:W-:Y:S03]  /*4cf0*/  STG.E.128 desc[UR4][R60.64+0x180], R36 ;  /* 0x000180243c007986 */ /* 0x0049e6000c101d04 */
.L_x_2646:
[----:B------:R-:W-:Y:S05]  /*4d00*/  BSYNC B1 ;  /* 0x0000000000017941 */ /* 0x000fea0003800000 */
.L_x_2645:
[----:B------:R-:W-:Y:S04]  /*4d10*/  BSSY B1, `(.L_x_2661) ;  /* 0x00000dc000017945 */ /* 0x000fe80003800000 */
        /* <DEDUP_REMOVED lines=52> */
.L_x_2666:
[----:B------:R-:W-:Y:S05]  /*5060*/  BSYNC B3 ;  /* 0x0000000000037941 */ /* 0x000fea0003800000 */
.L_x_2665:
[----:B------:R-:W-:Y:S02]  /*5070*/  ULDC.64 UR4, c[0x0][0x208] ;  /* 0x0000820000047ab9 */ /* 0x000fe40000000a00 */
[----:B--2---:R1:W-:Y:S03]  /*5080*/  STG.E.128 desc[UR4][R50.64], R36 ;  /* 0x0000002432007986 */ /* 0x0043e6000c101d04 */
.L_x_2664:
[----:B------:R-:W-:Y:S05]  /*5090*/  BSYNC B2 ;  /* 0x0000000000027941 */ /* 0x000fea0003800000 */
.L_x_2663:
        /* <DEDUP_REMOVED lines=23> */
[----:B------:R-:W-:-:S04]  /*5210*/  IMAD.MOV.U32 R37, RZ, RZ, R39 ;  /* 0x000000ffff257224 */ /* 0x000fc800078e0027 */
        /* <DEDUP_REMOVED lines=24> */
[----:B------:R-:W-:-:S03]  /*53a0*/  MOV R39, R61 ;  /* 0x0000003d00277202 */ /* 0x000fc60000000f00 */
[----:B------:R-:W-:-:S05]  /*53b0*/  FFMA.FTZ R38, R70, R151, R38 ;  /* 0x0000009746267223 */ /* 0x000fca0000010026 */
[----:B------:R-:W-:-:S07]  /*53c0*/  F2FP.F16.F32.PACK_AB R38, R38, R71 ;  /* 0x000000472626723e */ /* 0x000fce00000000ff */
.L_x_2670:
[----:B------:R-:W-:Y:S05]  /*53d0*/  BSYNC B3 ;  /* 0x0000000000037941 */ /* 0x000fea0003800000 */
.L_x_2669:
[----:B------:R-:W-:Y:S02]  /*53e0*/  ULDC.64 UR4, c[0x0][0x208] ;  /* 0x0000820000047ab9 */ /* 0x000fe40000000a00 */
[----:B--2---:R1:W-:Y:S03]  /*53f0*/  STG.E.128 desc[UR4][R50.64+0x80], R36 ;  /* 0x0000802432007986 */ /* 0x0043e6000c101d04 */
.L_x_2668:
[----:B------:R-:W-:Y:S05]  /*5400*/  BSYNC B2 ;  /* 0x0000000000027941 */ /* 0x000fea0003800000 */
.L_x_2667:
        /* <DEDUP_REMOVED lines=51> */
.L_x_2674:
[----:B------:R-:W-:Y:S05]  /*5740*/  BSYNC B3 ;  /* 0x0000000000037941 */ /* 0x000fea0003800000 */
.L_x_2673:
[----:B------:R-:W-:Y:S02]  /*5750*/  ULDC.64 UR4, c[0x0][0x208] ;  /* 0x0000820000047ab9 */ /* 0x000fe40000000a00 */
[----:B--2---:R1:W-:Y:S03]  /*5760*/  STG.E.128 desc[UR4][R50.64+0x100], R36 ;  /* 0x0001002432007986 */ /* 0x0043e6000c101d04 */
.L_x_2672:
[----:B------:R-:W-:Y:S05]  /*5770*/  BSYNC B2 ;  /* 0x0000000000027941 */ /* 0x000fea0003800000 */
.L_x_2671:
[----:B------:R-:W-:-:S13]  /*5780*/  ISETP.NE.AND P3, PT, R8, RZ, PT ;  /* 0x000000ff0800720c */ /* 0x000fda0003f65270 */
        /* <DEDUP_REMOVED lines=49> */
.L_x_2676:
[----:B------:R-:W-:Y:S05]  /*5aa0*/  BSYNC B2 ;  /* 0x0000000000027941 */ /* 0x000fea0003800000 */
.L_x_2675:
[----:B------:R-:W-:Y:S02]  /*5ab0*/  ULDC.64 UR4, c[0x0][0x208] ;  /* 0x0000820000047ab9 */ /* 0x000fe40000000a00 */
[----:B--2---:R1:W-:Y:S03]  /*5ac0*/  STG.E.128 desc[UR4][R50.64+0x180], R36 ;  /* 0x0001802432007986 */ /* 0x0043e6000c101d04 */
.L_x_2662:
[----:B------:R-:W-:Y:S05]  /*5ad0*/  BSYNC B1 ;  /* 0x0000000000017941 */ /* 0x000fea0003800000 */
.L_x_2661:
        /* <DEDUP_REMOVED lines=48> */
[----:B------:R-:W-:Y:S02]  /*5de0*/  IMAD.MOV.U32 R36, RZ, RZ, R39 ;  /* 0x000000ffff247224 */ /* 0x000fe400078e0027 */
[----:B------:R-:W-:Y:S02]  /*5df0*/  IMAD.MOV.U32 R39, RZ, RZ, R50 ;  /* 0x000000ffff277224 */ /* 0x000fe400078e0032 */
[----:B------:R-:W-:Y:S01]  /*5e00*/  F2FP.F16.F32.PACK_AB R157, R157, R37 ;  /* 0x000000259d9d723e */ /* 0x000fe200000000ff */
[----:B------:R-:W-:-:S03]  /*5e10*/  IMAD.MOV.U32 R37, RZ, RZ, R56 ;  /* 0x000000ffff257224 */ /* 0x000fc600078e0038 */
[----:B------:R-:W-:-:S07]  /*5e20*/  MOV R38, R157 ;  /* 0x0000009d00267202 */ /* 0x000fce0000000f00 */
.L_x_2681:
[----:B------:R-:W-:Y:S05]  /*5e30*/  BSYNC B2 ;  /* 0x0000000000027941 */ /* 0x000fea0003800000 */
.L_x_2680:
[----:B------:R-:W-:Y:S02]  /*5e40*/  ULDC.64 UR4, c[0x0][0x208] ;  /* 0x0000820000047ab9 */ /* 0x000fe40000000a00 */
[----:B--2---:R1:W-:Y:S03]  /*5e50*/  STG.E.128 desc[UR4][R48.64], R36 ;  /* 0x0000002430007986 */ /* 0x0043e6000c101d04 */
.L_x_2679:
[----:B------:R-:W-:Y:S05]  /*5e60*/  BSYNC B1 ;  /* 0x0000000000017941 */ /* 0x000fea0003800000 */
.L_x_2678:
        /* <DEDUP_REMOVED lines=9> */
[--C-:B------:R-:W-:Y:S02]  /*5f00*/  SHF.R.U64 R50, R54, 0x10, R55.reuse ;  /* 0x0000001036327819 */ /* 0x100fe40000001237 */
        /* <DEDUP_REMOVED lines=42> */
.L_x_2685:
[----:B------:R-:W-:Y:S05]  /*61b0*/  BSYNC B2 ;  /* 0x0000000000027941 */ /* 0x000fea0003800000 */
.L_x_2684:
[----:B------:R-:W-:Y:S02]  /*61c0*/  ULDC.64 UR4, c[0x0][0x208] ;  /* 0x0000820000047ab9 */ /* 0x000fe40000000a00 */
[----:B--2---:R1:W-:Y:S03]  /*61d0*/  STG.E.128 desc[UR4][R48.64+0x80], R36 ;  /* 0x0000802430007986 */ /* 0x0043e6000c101d04 */
.L_x_2683:
[----:B------:R-:W-:Y:S05]  /*61e0*/  BSYNC B1 ;  /* 0x0000000000017941 */ /* 0x000fea0003800000 */
.L_x_2682:
        /* <DEDUP_REMOVED lines=15> */
[----:B------:R-:W-:Y:S02]  /*62e0*/  HADD2.F32 R51, -RZ, R39.H1_H1 ;  /* 0x30000027ff337230 */ /* 0x000fe40000004100 */
[----:B------:R-:W-:Y:S01]  /*62f0*/  FMUL.FTZ R53, R37, R46 ;  /* 0x0000002e25357220 */ /* 0x000fe20000410000 */
[----:B------:R-:W-:-:S02]  /*6300*/  HADD2.F32 R44, -RZ, R44.H0_H0 ;  /* 0x2000002cff2c7230 */ /* 0x000fc40000004100 */
[----:B------:R-:W-:Y:S02]  /*6310*/  HADD2.F32 R52, -RZ, R45.H0_H0 ;  /* 0x2000002dff347230 */ /* 0x000fe40000004100 */
[C---:B------:R-:W-:Y:S01]  /*6320*/  FMUL.FTZ R45, R50.reuse, R46 ;  /* 0x0000002e322d7220 */ /* 0x040fe20000410000 */
[----:B------:R-:W-:Y:S02]  /*6330*/  HADD2.F32 R39, -RZ, R39.H0_H0 ;  /* 0x20000027ff277230 */ /* 0x000fe40000004100 */
[-C--:B------:R-:W-:Y:S01]  /*6340*/  FMUL.FTZ R46, R51, R47.reuse ;  /* 0x0000002f332e7220 */ /* 0x080fe20000410000 */
[-C--:B------:R-:W-:Y:S01]  /*6350*/  FFMA.FTZ R53, R50, R44.reuse, R53 ;  /* 0x0000002c32357223 */ /* 0x080fe20000010035 */
[----:B------:R-:W-:Y:S01]  /*6360*/  FFMA.FTZ R45, R37, R44, -R45 ;  /* 0x0000002c252d7223 */ /* 0x000fe2000001082d */
[----:B------:R-:W-:Y:S02]  /*6370*/  HADD2.F32 R44, -RZ, R36.H1_H1 ;  /* 0x30000024ff2c7230 */ /* 0x000fe40000004100 */
[C---:B------:R-:W-:Y:S01]  /*6380*/  FMUL.FTZ R47, R39.reuse, R47 ;  /* 0x0000002f272f7220 */ /* 0x040fe20000410000 */
[----:B------:R-:W-:Y:S01]  /*6390*/  FFMA.FTZ R46, R39, R52, -R46 ;  /* 0x00000034272e7223 */ /* 0x000fe2000001082e */
[----:B------:R-:W-:Y:S01]  /*63a0*/  HADD2.F32 R39, -RZ, R142.H0_H0 ;  /* 0x2000008eff277230 */ /* 0x000fe20000004100 */
[----:B------:R-:W-:Y:S01]  /*63b0*/  F2FP.F16.F32.PACK_AB R45, R53, R45 ;  /* 0x0000002d352d723e */ /* 0x000fe200000000ff */
[----:B------:R-:W-:-:S02]  /*63c0*/  HADD2.F32 R36, -RZ, R36.H0_H0 ;  /* 0x20000024ff247230 */ /* 0x000fc40000004100 */
[----:B------:R-:W-:Y:S01]  /*63d0*/  FFMA.FTZ R47, R51, R52, R47 ;  /* 0x00000034332f7223 */ /* 0x000fe2000001002f */
[----:B------:R-:W-:Y:S02]  /*63e0*/  HADD2.F32 R142, -RZ, R142.H1_H1 ;  /* 0x3000008eff8e7230 */ /* 0x000fe40000004100 */
[-C--:B------:R-:W-:Y:S01]  /*63f0*/  FMUL.FTZ R51, R44, R39.reuse ;  /* 0x000000272c337220 */ /* 0x080fe20000410000 */
[--C-:B------:R-:W-:Y:S02]  /*6400*/  HADD2.F32 R50, -RZ, R38.reuse.H1_H1 ;  /* 0x30000026ff327230 */ /* 0x100fe40000004100 */
[----:B------:R-:W-:Y:S01]  /*6410*/  FMUL.FTZ R52, R36, R39 ;  /* 0x0000002724347220 */ /* 0x000fe20000410000 */
[----:B------:R-:W-:Y:S01]  /*6420*/  HADD2.F32 R38, -RZ, R38.H0_H0 ;  /* 0x20000026ff267230 */ /* 0x000fe20000004100 */
[----:B------:R-:W-:Y:S01]  /*6430*/  F2FP.F16.F32.PACK_AB R46, R47, R46 ;  /* 0x0000002e2f2e723e */ /* 0x000fe200000000ff */
[--C-:B------:R-:W-:Y:S02]  /*6440*/  HADD2.F32 R37, -RZ, R140.reuse.H0_H0 ;  /* 0x2000008cff257230 */ /* 0x100fe40000004100 */
[----:B------:R-:W-:Y:S01]  /*6450*/  FMUL.FTZ R39, R50, R142 ;  /* 0x0000008e32277220 */ /* 0x000fe20000410000 */
[----:B------:R-:W-:-:S02]  /*6460*/  HADD2.F32 R140, -RZ, R140.H1_H1 ;  /* 0x3000008cff8c7230 */ /* 0x000fc40000004100 */
[----:B------:R-:W-:Y:S01]  /*6470*/  FMUL.FTZ R142, R38, R142 ;  /* 0x0000008e268e7220 */ /* 0x000fe20000410000 */
[-C--:B------:R-:W-:Y:S01]  /*6480*/  FFMA.FTZ R51, R36, R37.reuse, -R51 ;  /* 0x0000002524337223 */ /* 0x080fe20000010833 */
[----:B------:R-:W-:Y:S01]  /*6490*/  FFMA.FTZ R52, R44, R37, R52 ;  /* 0x000000252c347223 */ /* 0x000fe20000010034 */
[-C--:B------:R-:W-:Y:S01]  /*64a0*/  FFMA.FTZ R39, R38, R140.reuse, -R39 ;  /* 0x0000008c26277223 */ /* 0x080fe20000010827 */
[----:B------:R-:W-:Y:S01]  /*64b0*/  FFMA.FTZ R142, R50, R140, R142 ;  /* 0x0000008c328e7223 */ /* 0x000fe2000001008e */
[----:B------:R-:W-:Y:S02]  /*64c0*/  IMAD.MOV.U32 R37, RZ, RZ, R45 ;  /* 0x000000ffff257224 */ /* 0x000fe400078e002d */
[----:B------:R-:W-:Y:S02]  /*64d0*/  F2FP.F16.F32.PACK_AB R51, R52, R51 ;  /* 0x000000333433723e */ /* 0x000fe400000000ff */
[----:B------:R-:W-:-:S03]  /*64e0*/  F2FP.F16.F32.PACK_AB R39, R142, R39 ;  /* 0x000000278e27723e */ /* 0x000fc600000000ff */
[----:B------:R-:W-:Y:S02]  /*64f0*/  IMAD.MOV.U32 R36, RZ, RZ, R51 ;  /* 0x000000ffff247224 */ /* 0x000fe400078e0033 */
[----:B------:R-:W-:Y:S02]  /*6500*/  IMAD.MOV.U32 R38, RZ, RZ, R39 ;  /* 0x000000ffff267224 */ /* 0x000fe400078e0027 */
[----:B------:R-:W-:-:S07]  /*6510*/  IMAD.MOV.U32 R39, RZ, RZ, R46 ;  /* 0x000000ffff277224 */ /* 0x000fce00078e002e */
.L_x_2689:
[----:B------:R-:W-:Y:S05]  /*6520*/  BSYNC B2 ;  /* 0x0000000000027941 */ /* 0x000fea0003800000 */
.L_x_2688:
[----:B------:R-:W-:Y:S02]  /*6530*/  ULDC.64 UR4, c[0x0][0x208] ;  /* 0x0000820000047ab9 */ /* 0x000fe40000000a00 */
[----:B--2---:R1:W-:Y:S03]  /*6540*/  STG.E.128 desc[UR4][R48.64+0x100], R36 ;  /* 0x0001002430007986 */ /* 0x0043e6000c101d04 */
.L_x_2687:
[----:B------:R-:W-:Y:S05]  /*6550*/  BSYNC B1 ;  /* 0x0000000000017941 */ /* 0x000fea0003800000 */
.L_x_2686:
[----:B------:R-:W-:-:S13]  /*6560*/  ISETP.NE.AND P3, PT, R8, RZ, PT ;  /* 0x000000ff0800720c */ /* 0x000fda0003f65270 */
        /* <DEDUP_REMOVED lines=34> */
[----:B------:R-:W-:-:S02]  /*6790*/  HADD2.F32 R47, -RZ, R134.H0_H0 ;  /* 0x20000086ff2f7230 */ /* 0x000fc40000004100 */
[-C--:B------:R-:W-:Y:S01]  /*67a0*/  FMUL.FTZ R39, R46, R135.reuse ;  /* 0x000000872e277220 */ /* 0x080fe20000410000 */
[----:B------:R-:W-:Y:S02]  /*67b0*/  HADD2.F32 R37, -RZ, R134.H1_H1 ;  /* 0x30000086ff257230 */ /* 0x000fe40000004100 */
        /* <DEDUP_REMOVED lines=9> */
.L_x_2691:
[----:B------:R-:W-:Y:S05]  /*6850*/  BSYNC B1 ;  /* 0x0000000000017941 */ /* 0x000fea0003800000 */
.L_x_2690:
[----:B------:R-:W-:Y:S02]  /*6860*/  ULDC.64 UR4, c[0x0][0x208] ;  /* 0x0000820000047ab9 */ /* 0x000fe40000000a00 */
[----:B--2---:R1:W-:Y:S01]  /*6870*/  STG.E.128 desc[UR4][R48.64+0x180], R36 ;  /* 0x0001802430007986 */ /* 0x0043e2000c101d04 */
[----:B------:R-:W-:Y:S05]  /*6880*/  BRA `(.L_x_2677) ;  /* 0x0000004000b87947 */ /* 0x000fea0003800000 */
.L_x_2635:
[----:B------:R-:W-:Y:S01]  /*6890*/  ISETP.GE.AND P4, PT, R212, R3, PT ;  /* 0x00000003d400720c */ /* 0x000fe20003f86270 */
[----:B------:R-:W-:Y:S01]  /*68a0*/  BSSY B1, `(.L_x_2692) ;  /* 0x0000024000017945 */ /* 0x000fe20003800000 */
[----:B------:R-:W-:Y:S02]  /*68b0*/  CS2R R54, SRZ ;  /* 0x0000000000367805 */ /* 0x000fe4000001ff00 */
[----:B------:R-:W-:Y:S02]  /*68c0*/  CS2R R38, SRZ ;  /* 0x0000000000267805 */ /* 0x000fe4000001ff00 */
[----:B------:R-:W-:Y:S02]  /*68d0*/  CS2R R36, SRZ ;  /* 0x0000000000247805 */ /* 0x000fe4000001ff00 */
[----:B------:R-:W-:Y:S02]  /*68e0*/  CS2R R42, SRZ ;  /* 0x00000000002a7805 */ /* 0x000fe4000001ff00 */
[----:B0-----:R-:W-:-:S02]  /*68f0*/  CS2R R40, SRZ ;  /* 0x0000000000287805 */ /* 0x001fc4000001ff00 */
[----:B------:R-:W-:Y:S02]  /*6900*/  CS2R R46, SRZ ;  /* 0x00000000002e7805 */ /* 0x000fe4000001ff00 */
[----:B------:R-:W-:Y:S02]  /*6910*/  CS2R R44, SRZ ;  /* 0x00000000002c7805 */ /* 0x000fe4000001ff00 */
[----:B------:R-:W-:Y:S02]  /*6920*/  CS2R R50, SRZ ;  /* 0x0000000000327805 */ /* 0x000fe4000001ff00 */
[----:B------:R-:W-:Y:S01]  /*6930*/  CS2R R48, SRZ ;  /* 0x0000000000307805 */ /* 0x000fe2000001ff00 */
[----:B------:R-:W-:Y:S06]  /*6940*/  @P4 BRA `(.L_x_2693) ;  /* 0x0000000000644947 */ /* 0x000fec0003800000 */
[----:B------:R-:W-:Y:S01]  /*6950*/  IADD3 R36, P2, R102, R86, RZ ;  /* 0x0000005666247210 */ /* 0x000fe20007f5e0ff */
[----:B------:R-:W-:Y:S01]  /*6960*/  ULDC.64 UR4, c[0x0][0x3e8] ;  /* 0x0000fa0000047ab9 */ /* 0x000fe20000000a00 */
[----:B------:R-:W-:Y:S02]  /*6970*/  ISETP.GE.AND P3, PT, R18, R122, PT ;  /* 0x0000007a1200720c */ /* 0x000fe40003f66270 */
[----:B------:R-:W-:Y:S02]  /*6980*/  CS2R R42, SRZ ;  /* 0x00000000002a7805 */ /* 0x000fe4000001ff00 */
[----:B------:R-:W-:Y:S02]  /*6990*/  IADD3.X R37, R0, R21, RZ, P2, !PT ;  /* 0x0000001500257210 */ /* 0x000fe400017fe4ff */
[----:B------:R-:W-:Y:S02]  /*69a0*/  CS2R R40, SRZ ;  /* 0x0000000000287805 */ /* 0x000fe4000001ff00 */
[----:B------:R-:W-:-:S02]  /*69b0*/  LEA R44, P5, R36, UR4, 0x1 ;  /* 0x00000004242c7c11 */ /* 0x000fc4000f8a08ff */
[----:B------:R-:W-:Y:S02]  /*69c0*/  CS2R R38, SRZ ;  /* 0x0000000000267805 */ /* 0x000fe4000001ff00 */
[----:B------:R-:W-:Y:S01]  /*69d0*/  ISETP.GE.AND P2, PT, R213, R122, PT ;  /* 0x0000007ad500720c */ /* 0x000fe20003f46270 */
[----:B------:R-:W-:Y:S01]  /*69e0*/  ULDC.64 UR6, c[0x0][0x208] ;  /* 0x0000820000067ab9 */ /* 0x000fe20000000a00 */
[----:B------:R-:W-:Y:S01]  /*69f0*/  LEA.HI.X R45, R36, UR5, R37, 0x1, P5 ;  /* 0x00000005242d7c11 */ /* 0x000fe2000a8f0c25 */
[----:B------:R-:W-:Y:S01]  /*6a00*/  ULDC.64 UR4, c[0x0][0x400] ;  /* 0x0001000000047ab9 */ /* 0x000fe20000000a00 */
[----:B------:R-:W-:Y:S02]  /*6a10*/  IADD3 R46, P5, R108, R84, RZ ;  /* 0x000000546c2e7210 */ /* 0x000fe40007fbe0ff */
[----:B------:R-:W-:Y:S02]  /*6a20*/  CS2R R36, SRZ ;  /* 0x0000000000247805 */ /* 0x000fe4000001ff00 */
[----:B------:R-:W-:Y:S01]  /*6a30*/  CS2R R50, SRZ ;  /* 0x0000000000327805 */ /* 0x000fe2000001ff00 */
[----:B------:R-:W5:Y:S01]  /*6a40*/  @!P3 LDG.E.128 R40, desc[UR6][R44.64] ;  /* 0x000000062c28b981 */ /* 0x000f62000c1e1d00 */
[----:B------:R-:W-:Y:S01]  /*6a50*/  IMAD.X R47, R114, 0x1, R15, P5 ;  /* 0x00000001722f7824 */ /* 0x000fe200028e060f */
[----:B------:R-:W-:-:S02]  /*6a60*/  LEA R52, P5, R46, UR4, 0x1 ;  /* 0x000000042e347c11 */ /* 0x000fc4000f8a08ff */
[----:B------:R-:W-:Y:S01]  /*6a70*/  CS2R R48, SRZ ;  /* 0x0000000000307805 */ /* 0x000fe2000001ff00 */
[----:B------:R0:W5:Y:S01]  /*6a80*/  @!P2 LDG.E.128 R36, desc[UR6][R44.64+0x80] ;  /* 0x000080062c24a981 */ /* 0x000162000c1e1d00 */
[----:B------:R-:W-:Y:S02]  /*6a90*/  LEA.HI.X R53, R46, UR5, R47, 0x1, P5 ;  /* 0x000000052e357c11 */ /* 0x000fe4000a8f0c2f */
[----:B------:R-:W-:-:S03]  /*6aa0*/  CS2R R46, SRZ ;  /* 0x00000000002e7805 */ /* 0x000fc6000001ff00 */
[----:B------:R1:W5:Y:S01]  /*6ab0*/  @!P3 LDG.E.128 R48, desc[UR6][R52.64] ;  /* 0x000000063430b981 */ /* 0x000362000c1e1d00 */
[----:B0-----:R-:W-:-:S06]  /*6ac0*/  CS2R R44, SRZ ;  /* 0x00000000002c7805 */ /* 0x001fcc000001ff00 */
[----:B------:R1:W5:Y:S02]  /*6ad0*/  @!P2 LDG.E.128 R44, desc[UR6][R52.64+0x80] ;  /* 0x00008006342ca981 */ /* 0x000364000c1e1d00 */
.L_x_2693:
[----:B------:R-:W-:Y:S05]  /*6ae0*/  BSYNC B1 ;  /* 0x0000000000017941 */ /* 0x000fea0003800000 */
.L_x_2692:
[----:B------:R-:W2:Y:S01]  /*6af0*/  LDL.LU R60, [R1+0x10] ;  /* 0x00001000013c7983 */ /* 0x000ea20000300800 */
[----:B-1---5:R-:W-:Y:S01]  /*6b00*/  IMAD.MOV.U32 R53, RZ, RZ, R38 ;  /* 0x000000ffff357224 */ /* 0x022fe200078e0026 */
[----:B------:R-:W-:Y:S01]  /*6b10*/  BSSY B1, `(.L_x_2694) ;  /* 0x0000044000017945 */ /* 0x000fe20003800000 */
[----:B------:R-:W-:Y:S01]  /*6b20*/  VIADD R58, R212, 0x20 ;  /* 0x00000020d43a7836 */ /* 0x000fe20000000000 */
[----:B------:R-:W-:Y:S01]  /*6b30*/  CS2R R62, SRZ ;  /* 0x00000000003e7805 */ /* 0x000fe2000001ff00 */
[----:B------:R-:W-:Y:S01]  /*6b40*/  IMAD.MOV.U32 R52, RZ, RZ, R39 ;  /* 0x000000ffff347224 */ /* 0x000fe200078e0027 */
[----:B------:R-:W-:Y:S01]  /*6b50*/  PRMT R169, R53, 0x7610, R169 ;  /* 0x0000761035a97816 */ /* 0x000fe200000000a9 */
[----:B------:R-:W-:Y:S01]  /*6b60*/  IMAD.MOV.U32 R56, RZ, RZ, R37 ;  /* 0x000000ffff387224 */ /* 0x000fe200078e0025 */
[----:B------:R-:W-:Y:S01]  /*6b70*/  ISETP.GE.AND P2, PT, R58, R3, PT ;  /* 0x000000033a00720c */ /* 0x000fe20003f46270 */
        /* <DEDUP_REMOVED lines=21> */
[----:B------:R-:W-:Y:S01]  /*6cd0*/  MOV R57, R44 ;  /* 0x0000002c00397202 */ /* 0x000fe20000000f00 */
[----:B------:R-:W-:Y:S01]  /*6ce0*/  IMAD.MOV.U32 R70, RZ, RZ, R48 ;  /* 0x000000ffff467224 */ /* 0x000fe200078e0030 */
[----:B------:R-:W-:Y:S02]  /*6cf0*/  PRMT R173, R173, 0x5410, R56 ;  /* 0x00005410adad7816 */ /* 0x000fe40000000038 */
[----:B------:R-:W-:Y:S02]  /*6d00*/  CS2R R64, SRZ ;  /* 0x0000000000407805 */ /* 0x000fe4000001ff00 */
[----:B------:R-:W-:Y:S02]  /*6d10*/  PRMT R170, R170, 0x5410, R57 ;  /* 0x00005410aaaa7816 */ /* 0x000fe40000000039 */
[----:B------:R-:W-:-:S02]  /*6d20*/  CS2R R56, SRZ ;  /* 0x0000000000387805 */ /* 0x000fc4000001ff00 */
[----:B------:R-:W-:Y:S02]  /*6d30*/  PRMT R174, R174, 0x5410, R52 ;  /* 0x00005410aeae7816 */ /* 0x000fe40000000034 */
        /* <DEDUP_REMOVED lines=14> */
[----:B------:R-:W-:Y:S01]  /*6e20*/  LEA R60, P2, R52, UR4, 0x1 ;  /* 0x00000004343c7c11 */ /* 0x000fe2000f8408ff */
[----:B------:R-:W-:-:S03]  /*6e30*/  ULDC.64 UR6, c[0x0][0x208] ;  /* 0x0000820000067ab9 */ /* 0x000fc60000000a00 */
[----:B------:R-:W-:Y:S01]  /*6e40*/  LEA.HI.X R61, R52, UR5, R53, 0x1, P2 ;  /* 0x00000005343d7c11 */ /* 0x000fe200090f0c35 */
[----:B------:R-:W-:Y:S01]  /*6e50*/  ULDC.64 UR4, c[0x0][0x400] ;  /* 0x0001000000047ab9 */ /* 0x000fe20000000a00 */
[----:B------:R-:W-:-:S04]  /*6e60*/  IADD3 R52, P2, P3, R108, R84, R28 ;  /* 0x000000546c347210 */ /* 0x000fc80007b5e01c */
[----:B------:R-:W-:Y:S02]  /*6e70*/  IADD3.X R53, R15, R114, R30, P2, P3 ;  /* 0x000000720f357210 */ /* 0x000fe400017e641e */
[C---:B------:R-:W-:Y:S02]  /*6e80*/  LEA R68, P2, R52.reuse, UR4, 0x1 ;  /* 0x0000000434447c11 */ /* 0x040fe4000f8408ff */
[-C--:B------:R-:W-:Y:S02]  /*6e90*/  ISETP.GE.AND P3, PT, R213, R122.reuse, PT ;  /* 0x0000007ad500720c */ /* 0x080fe40003f66270 */
[----:B------:R-:W-:Y:S02]  /*6ea0*/  LEA.HI.X R69, R52, UR5, R53, 0x1, P2 ;  /* 0x0000000534457c11 */ /* 0x000fe400090f0c35 */
[----:B------:R-:W-:Y:S02]  /*6eb0*/  CS2R R52, SRZ ;  /* 0x0000000000347805 */ /* 0x000fe4000001ff00 */
[----:B------:R-:W-:-:S02]  /*6ec0*/  ISETP.GE.AND P2, PT, R18, R122, PT ;  /* 0x0000007a1200720c */ /* 0x000fc40003f46270 */
[----:B------:R-:W-:Y:S02]  /*6ed0*/  CS2R R66, SRZ ;  /* 0x0000000000427805 */ /* 0x000fe4000001ff00 */
[----:B------:R-:W-:Y:S02]  /*6ee0*/  CS2R R64, SRZ ;  /* 0x0000000000407805 */ /* 0x000fe4000001ff00 */
[----:B------:R-:W-:Y:S01]  /*6ef0*/  CS2R R62, SRZ ;  /* 0x00000000003e7805 */ /* 0x000fe2000001ff00 */
[----:B------:R-:W5:Y:S06]  /*6f00*/  @!P3 LDG.E.128 R52, desc[UR6][R60.64+0x80] ;  /* 0x000080063c34b981 */ /* 0x000f6c000c1e1d00 */
[----:B------:R0:W5:Y:S04]  /*6f10*/  @!P2 LDG.E.128 R56, desc[UR6][R60.64] ;  /* 0x000000063c38a981 */ /* 0x000168000c1e1d00 */
[----:B------:R1:W5:Y:S01]  /*6f20*/  @!P2 LDG.E.128 R64, desc[UR6][R68.64] ;  /* 0x000000064440a981 */ /* 0x000362000c1e1d00 */
[----:B0-----:R-:W-:-:S06]  /*6f30*/  CS2R R60, SRZ ;  /* 0x00000000003c7805 */ /* 0x001fcc000001ff00 */
[----:B------:R1:W5:Y:S02]  /*6f40*/  @!P3 LDG.E.128 R60, desc[UR6][R68.64+0x80] ;  /* 0x00008006443cb981 */ /* 0x000364000c1e1d00 */
.L_x_2695:
[----:B------:R-:W-:Y:S05]  /*6f50*/  BSYNC B1 ;  /* 0x0000000000017941 */ /* 0x000fea0003800000 */
.L_x_2694:
[----:B-1---5:R-:W-:Y:S01]  /*6f60*/  IMAD.MOV.U32 R69, RZ, RZ, R54 ;  /* 0x000000ffff457224 */ /* 0x022fe200078e0036 */
[----:B------:R-:W-:Y:S01]  /*6f70*/  PRMT R176, R176, 0x5410, R70 ;  /* 0x00005410b0b07816 */ /* 0x000fe20000000046 */
[----:B------:R-:W-:Y:S01]  /*6f80*/  IMAD.MOV.U32 R68, RZ, RZ, R55 ;  /* 0x000000ffff447224 */ /* 0x000fe200078e0037 */
[----:B------:R-:W-:Y:S01]  /*6f90*/  PRMT R155, R71, 0x7610, R155 ;  /* 0x00007610479b7816 */ /* 0x000fe2000000009b */
[----:B------:R-:W-:Y:S01]  /*6fa0*/  VIADD R72, R212, 0x40 ;  /* 0x00000040d4487836 */ /* 0x000fe20000000000 */
[----:B------:R-:W-:Y:S01]  /*6fb0*/  BSSY B1, `(.L_x_2696) ;  /* 0x0000036000017945 */ /* 0x000fe20003800000 */
[----:B------:R-:W-:Y:S01]  /*6fc0*/  IMAD.MOV.U32 R71, RZ, RZ, R52 ;  /* 0x000000ffff477224 */ /* 0x000fe200078e0034 */
[----:B------:R-:W-:Y:S01]  /*6fd0*/  PRMT R161, R69, 0x5410, R68 ;  /* 0x0000541045a17816 */ /* 0x000fe20000000044 */
[----:B------:R-:W-:Y:S01]  /*6fe0*/  IMAD.MOV.U32 R69, RZ, RZ, R58 ;  /* 0x000000ffff457224 */ /* 0x000fe200078e003a */
[----:B------:R-:W-:Y:S01]  /*6ff0*/  MOV R68, R59 ;  /* 0x0000003b00447202 */ /* 0x000fe20000000f00 */
[----:B------:R-:W-:Y:S01]  /*7000*/  IMAD.MOV.U32 R70, RZ, RZ, R53 ;  /* 0x000000ffff467224 */ /* 0x000fe200078e0035 */
[----:B------:R-:W-:-:S02]  /*7010*/  ISETP.GE.AND P3, PT, R72, R3, PT ;  /* 0x000000034800720c */ /* 0x000fc40003f66270 */
[----:B------:R-:W-:Y:S02]  /*7020*/  CS2R R74, SRZ ;  /* 0x00000000004a7805 */ /* 0x000fe4000001ff00 */
[----:B------:R-:W-:Y:S01]  /*7030*/  PRMT R165, R69, 0x5410, R68 ;  /* 0x0000541045a57816 */ /* 0x000fe20000000044 */
[----:B------:R-:W-:Y:S01]  /*7040*/  IMAD.MOV.U32 R69, RZ, RZ, R62 ;  /* 0x000000ffff457224 */ /* 0x000fe200078e003e */
[----:B------:R-:W-:Y:S01]  /*7050*/  PRMT R162, R71, 0x5410, R70 ;  /* 0x0000541047a27816 */ /* 0x000fe20000000046 */
[----:B------:R-:W-:Y:S01]  /*7060*/  IMAD.MOV.U32 R68, RZ, RZ, R63 ;  /* 0x000000ffff447224 */ /* 0x000fe200078e003f */
[----:B------:R-:W-:Y:S01]  /*7070*/  CS2R R72, SRZ ;  /* 0x0000000000487805 */ /* 0x000fe2000001ff00 */
[----:B------:R-:W-:Y:S01]  /*7080*/  IMAD.MOV.U32 R71, RZ, RZ, R56 ;  /* 0x000000ffff477224 */ /* 0x000fe200078e0038 */
[----:B------:R-:W-:Y:S01]  /*7090*/  CS2R R78, SRZ ;  /* 0x00000000004e7805 */ /* 0x000fe2000001ff00 */
[----:B------:R-:W-:Y:S01]  /*70a0*/  IMAD.MOV.U32 R70, RZ, RZ, R57 ;  /* 0x000000ffff467224 */ /* 0x000fe200078e0039 */
[----:B------:R-:W-:Y:S01]  /*70b0*/  PRMT R163, R69, 0x5410, R68 ;  /* 0x0000541045a37816 */ /* 0x000fe20000000044 */
[----:B------:R-:W-:Y:S01]  /*70c0*/  IMAD.MOV.U32 R69, RZ, RZ, R60 ;  /* 0x000000ffff457224 */ /* 0x000fe200078e003c */
[----:B------:R-:W-:-:S02]  /*70d0*/  MOV R68, R61 ;  /* 0x0000003d00447202 */ /* 0x000fc40000000f00 */
[----:B------:R-:W-:Y:S02]  /*70e0*/  CS2R R76, SRZ ;  /* 0x00000000004c7805 */ /* 0x000fe4000001ff00 */
[----:B------:R-:W-:Y:S02]  /*70f0*/  PRMT R166, R71, 0x5410, R70 ;  /* 0x0000541047a67816 */ /* 0x000fe40000000046 */
[----:B------:R-:W-:Y:S02]  /*7100*/  CS2R R70, SRZ ;  /* 0x0000000000467805 */ /* 0x000fe4000001ff00 */
[----:B------:R-:W-:Y:S01]  /*7110*/  PRMT R164, R69, 0x5410, R68 ;  /* 0x0000541045a47816 */ /* 0x000fe20000000044 */
[----:B------:R-:W-:Y:S01]  /*7120*/  IMAD.MOV.U32 R69, RZ, RZ, R66 ;  /* 0x000000ffff457224 */ /* 0x000fe200078e0042 */
[----:B------:R-:W-:Y:S01]  /*7130*/  CS2R R82, SRZ ;  /* 0x0000000000527805 */ /* 0x000fe2000001ff00 */
[----:B------:R-:W-:Y:S01]  /*7140*/  IMAD.MOV.U32 R68, RZ, RZ, R67 ;  /* 0x000000ffff447224 */ /* 0x000fe200078e0043 */
[----:B------:R-:W-:-:S04]  /*7150*/  CS2R R80, SRZ ;  /* 0x0000000000507805 */ /* 0x000fc8000001ff00 */
        /* <DEDUP_REMOVED lines=27> */
.L_x_2697:
[----:B------:R-:W-:Y:S05]  /*7310*/  BSYNC B1 ;  /* 0x0000000000017941 */ /* 0x000fea0003800000 */
.L_x_2696:
[----:B------:R-:W2:Y:S01]  /*7320*/  LDL R0, [R1+0x5c] ;  /* 0x00005c0001007983 */ /* 0x000ea20000100800 */
[----:B0----5:R-:W-:Y:S02]  /*7330*/  MOV R84, R70 ;  /* 0x0000004600547202 */ /* 0x021fe40000000f00 */
[----:B--2---:R-:W-:Y:S01]  /*7340*/  R2UR UR4, R0 ;  /* 0x00000000000472ca */ /* 0x004fe200000e0000 */
[----:B------:R-:W-:-:S05]  /*7350*/  IMAD.MOV.U32 R0, RZ, RZ, R71 ;  /* 0x000000ffff007224 */ /* 0x000fca00078e0047 */
[----:B------:R-:W-:Y:S01]  /*7360*/  PRMT R153, R0, 0x5410, R84 ;  /* 0x0000541000997816 */ /* 0x000fe20000000054 */
[----:B------:R-:W-:Y:S02]  /*7370*/  IMAD.MOV.U32 R84, RZ, RZ, R68 ;  /* 0x000000ffff547224 */ /* 0x000fe400078e0044 */
[----:B------:R-:W-:-:S04]  /*7380*/  IMAD.MOV.U32 R0, RZ, RZ, R69 ;  /* 0x000000ffff007224 */ /* 0x000fc800078e0045 */
[----:B------:R-:W-:Y:S01]  /*7390*/  UISETP.NE.AND UP0, UPT, UR4, 0x3, UPT ;  /* 0x000000030400788c */ /* 0x000fe2000bf05270 */
[----:B------:R-:W-:Y:S01]  /*73a0*/  PRMT R151, R0, 0x5410, R84 ;  /* 0x0000541000977816 */ /* 0x000fe20000000054 */
[----:B------:R-:W-:Y:S02]  /*73b0*/  IMAD.MOV.U32 R84, RZ, RZ, R74 ;  /* 0x000000ffff547224 */ /* 0x000fe400078e004a */
[----:B------:R-:W-:Y:S02]  /*73c0*/  IMAD.MOV.U32 R0, RZ, RZ, R75 ;  /* 0x000000ffff007224 */ /* 0x000fe400078e004b */
[----:B------:R-:W-:-:S03]  /*73d0*/  PLOP3.LUT P2, PT, PT, PT, UP0, 0x80, 0x0 ;  /* 0x000000000000781c */ /* 0x000fc60003f4f008 */
[----:B------:R-:W-:Y:S01]  /*73e0*/  PRMT R157, R84, 0x5410, R0 ;  /* 0x00005410549d7816 */ /* 0x000fe20000000000 */
[----:B------:R-:W-:Y:S01]  /*73f0*/  IMAD.MOV.U32 R0, RZ, RZ, R73 ;  /* 0x000000ffff007224 */ /* 0x000fe200078e0049 */
[----:B------:R-:W-:-:S04]  /*7400*/  MOV R84, R72 ;  /* 0x0000004800547202 */ /* 0x000fc80000000f00 */
[----:B------:R-:W-:Y:S01]  /*7410*/  PRMT R158, R84, 0x5410, R0 ;  /* 0x00005410549e7816 */ /* 0x000fe20000000000 */
[----:B------:R-:W-:Y:S02]  /*7420*/  IMAD.MOV.U32 R84, RZ, RZ, R78 ;  /* 0x000000ffff547224 */ /* 0x000fe400078e004e */
        /* <DEDUP_REMOVED lines=14> */
[----:B------:R-:W-:Y:S06]  /*7510*/  @!P2 BRA `(.L_x_2698) ;  /* 0x000000000004a947 */ /* 0x000fec0003800000 */
[----:B------:R-:W-:Y:S01]  /*7520*/  BPT.TRAP 0x1 ;  /* 0x000000040000795c */ /* 0x000fe20000300000 */
.L_x_2698:
[----:B------:R-:W-:Y:S01]  /*7530*/  IMAD R0, R17, 0x8, R16 ;  /* 0x0000000811007824 */ /* 0x000fe200078e0210 */
[----:B------:R-:W-:Y:S01]  /*7540*/  SHF.L.U32 R114, R219, 0x1f, RZ ;  /* 0x0000001fdb727819 */ /* 0x000fe200000006ff */
[----:B------:R-:W0:Y:S01]  /*7550*/  LDC R140, c[0x0][0x2f4] ;  /* 0x0000bd00ff8c7b82 */ /* 0x000e220000000800 */
[----:B------:R-:W-:Y:S01]  /*7560*/  BSSY B1, `(.L_x_2699) ;  /* 0x0000004000017945 */ /* 0x000fe20003800000 */
[----:B------:R-:W-:Y:S01]  /*7570*/  IMAD.MOV.U32 R125, RZ, RZ, R88 ;  /* 0x000000ffff7d7224 */ /* 0x000fe200078e0058 */
[----:B------:R-:W1:Y:S02]  /*7580*/  SYNCS.PHASECHK.TRANS64.TRYWAIT P5, [R0+URZ+0x38890], R114 ;  /* 0x03889072000075a7 */ /* 0x000e6400080a017f */
[----:B-1----:R-:W-:Y:S05]  /*7590*/  @!P5 BRA `(.L_x_2700) ;  /* 0x000002bc0014d947 */ /* 0x002fea0003800000 */
.L_x_3068:
[----:B------:R-:W-:Y:S05]  /*75a0*/  BSYNC B1 ;  /* 0x0000000000017941 */ /* 0x000fea0003800000 */
.L_x_2699:
[----:B------:R-:W2:Y:S01]  /*75b0*/  LDC.64 R126, c[0x0][0x300] ;  /* 0x0000c000ff7e7b82 */ /* 0x000ea20000000a00 */
[----:B------:R-:W-:Y:S01]  /*75c0*/  BSSY B1, `(.L_x_2701) ;  /* 0x000010a000017945 */ /* 0x000fe20003800000 */
[----:B0-----:R-:W-:-:S03]  /*75d0*/  IADD3 R142, -R115, R140, RZ ;  /* 0x0000008c738e7210 */ /* 0x001fc60007ffe1ff */
        /* <DEDUP_REMOVED lines=26> */
[----:B------:R-:W-:-:S03]  /*7780*/  IMAD R84, R17, 0x5000, R138 ;  /* 0x0000500011547824 */ /* 0x000fc600078e028a */
[----:B------:R-:W-:Y:S01]  /*7790*/  LEA R88, R88, R16, 0x1 ;  /* 0x0000001058587211 */ /* 0x000fe200078e08ff */
[----:B------:R-:W-:-:S05]  /*77a0*/  IMAD R84, R84, 0x2, R16 ;  /* 0x0000000254547824 */ /* 0x000fca00078e0210 */
[----:B------:R-:W0:Y:S04]  /*77b0*/  LDS.128 R88, [R88+0x24400] ;  /* 0x0244000058587984 */ /* 0x000e280000000c00 */
[----:B------:R-:W2:Y:S01]  /*77c0*/  LDS.128 R84, [R84+0x24400] ;  /* 0x0244000054547984 */ /* 0x000ea20000000c00 */
[----:B------:R-:W-:Y:S05]  /*77d0*/  @P4 BRA `(.L_x_2706) ;  /* 0x0000000400604947 */ /* 0x000fea0003800000 */
[----:B0-----:R-:W-:Y:S01]  /*77e0*/  IMAD.MOV.U32 R148, RZ, RZ, R89 ;  /* 0x000000ffff947224 */ /* 0x001fe200078e0059 */
[----:B------:R-:W-:Y:S01]  /*77f0*/  SHF.R.U64 R40, R40, 0x10, R41 ;  /* 0x0000001028287819 */ /* 0x000fe20000001229 */
[----:B--2---:R-:W-:Y:S01]  /*7800*/  IMAD.MOV.U32 R147, RZ, RZ, R85 ;  /* 0x000000ffff937224 */ /* 0x004fe200078e0055 */
[----:B------:R-:W-:Y:S01]  /*7810*/  SHF.R.U64 R48, R48, 0x10, R49 ;  /* 0x0000001030307819 */ /* 0x000fe20000001231 */
[----:B------:R-:W-:Y:S01]  /*7820*/  HADD2.F32 R155, -RZ, R155.H0_H0 ;  /* 0x2000009bff9b7230 */ /* 0x000fe20000004100 */
[----:B------:R-:W-:Y:S01]  /*7830*/  SHF.R.U64 R42, R42, 0x10, R43 ;  /* 0x000000102a2a7819 */ /* 0x000fe2000000122b */
[----:B------:R-:W-:Y:S02]  /*7840*/  HADD2.F32 R89, -RZ, R148.H0_H0 ;  /* 0x20000094ff597230 */ /* 0x000fe40000004100 */
[----:B------:R-:W-:Y:S02]  /*7850*/  HADD2.F32 R156, -RZ, R147.H0_H0 ;  /* 0x20000093ff9c7230 */ /* 0x000fe40000004100 */
[----:B------:R-:W-:-:S02]  /*7860*/  HADD2.F32 R154, -RZ, R154.H0_H0 ;  /* 0x2000009aff9a7230 */ /* 0x000fc40000004100 */
[CC--:B------:R-:W-:Y:S01]  /*7870*/  FMUL.FTZ R85, R89.reuse, R155.reuse ;  /* 0x0000009b59557220 */ /* 0x0c0fe20000410000 */
[----:B------:R-:W-:Y:S02]  /*7880*/  HADD2.F32 R48, -RZ, R48.H0_H0 ;  /* 0x20000030ff307230 */ /* 0x000fe40000004100 */
[C---:B------:R-:W-:Y:S01]  /*7890*/  FMUL.FTZ R155, R156.reuse, R155 ;  /* 0x0000009b9c9b7220 */ /* 0x040fe20000410000 */
[----:B------:R-:W-:Y:S02]  /*78a0*/  HADD2.F32 R42, -RZ, R42.H0_H0 ;  /* 0x2000002aff2a7230 */ /* 0x000fe40000004100 */
[-C--:B------:R-:W-:Y:S01]  /*78b0*/  FFMA.FTZ R85, R156, R154.reuse, -R85 ;  /* 0x0000009a9c557223 */ /* 0x080fe20000010855 */
[----:B------:R-:W-:Y:S01]  /*78c0*/  FFMA.FTZ R89, R89, R154, R155 ;  /* 0x0000009a59597223 */ /* 0x000fe2000001009b */
[----:B------:R-:W-:Y:S01]  /*78d0*/  SHF.R.U32.HI R155, RZ, 0x10, R49 ;  /* 0x00000010ff9b7819 */ /* 0x000fe20000011631 */
[----:B------:R-:W-:Y:S01]  /*78e0*/  HADD2.F32 R49, -RZ, R147.H1_H1 ;  /* 0x30000093ff317230 */ /* 0x000fe20000004100 */
[----:B------:R-:W-:Y:S01]  /*78f0*/  SHF.R.U32.HI R154, RZ, 0x10, R41 ;  /* 0x00000010ff9a7819 */ /* 0x000fe20000011629 */
[----:B------:R-:W-:-:S02]  /*7900*/  HADD2.F32 R41, -RZ, R148.H1_H1 ;  /* 0x30000094ff297230 */ /* 0x000fc40000004100 */
[----:B------:R-:W-:Y:S02]  /*7910*/  HADD2.F32 R155, -RZ, R155.H0_H0 ;  /* 0x2000009bff9b7230 */ /* 0x000fe40000004100 */
[----:B------:R-:W-:Y:S02]  /*7920*/  HADD2.F32 R154, -RZ, R154.H0_H0 ;  /* 0x2000009aff9a7230 */ /* 0x000fe40000004100 */
[----:B------:R-:W-:Y:S02]  /*7930*/  IMAD.MOV.U32 R148, RZ, RZ, R91 ;  /* 0x000000ffff947224 */ /* 0x000fe400078e005b */
[-C--:B------:R-:W-:Y:S01]  /*7940*/  FMUL.FTZ R147, R41, R155.reuse ;  /* 0x0000009b29937220 */ /* 0x080fe20000410000 */
[----:B------:R-:W-:-:S03]  /*7950*/  FMUL.FTZ R155, R49, R155 ;  /* 0x0000009b319b7220 */ /* 0x000fc60000410000 */
[-C--:B------:R-:W-:Y:S01]  /*7960*/  FFMA.FTZ R49, R49, R154.reuse, -R147 ;  /* 0x0000009a31317223 */ /* 0x080fe20000010893 */
[----:B------:R-:W-:Y:S02]  /*7970*/  IMAD.MOV.U32 R147, RZ, RZ, R87 ;  /* 0x000000ffff937224 */ /* 0x000fe400078e0057 */
[----:B------:R-:W-:Y:S01]  /*7980*/  FFMA.FTZ R41, R41, R154, R155 ;  /* 0x0000009a29297223 */ /* 0x000fe2000001009b */
[----:B------:R-:W-:Y:S02]  /*7990*/  HADD2.F32 R155, -RZ, R176.H0_H0 ;  /* 0x200000b0ff9b7230 */ /* 0x000fe40000004100 */
[----:B------:R-:W-:Y:S01]  /*79a0*/  HADD2.F32 R91, -RZ, R148.H0_H0 ;  /* 0x20000094ff5b7230 */ /* 0x000fe20000004100 */
[----:B------:R-:W-:Y:S01]  /*79b0*/  F2FP.F16.F32.PACK_AB R85, R49, R85 ;  /* 0x000000553155723e */ /* 0x000fe200000000ff */
[----:B------:R-:W-:Y:S01]  /*79c0*/  HADD2.F32 R156, -RZ, R147.H0_H0 ;  /* 0x20000093ff9c7230 */ /* 0x000fe20000004100 */
[----:B------:R-:W-:Y:S01]  /*79d0*/  F2FP.F16.F32.PACK_AB R89, R41, R89 ;  /* 0x000000592959723e */ /* 0x000fe200000000ff */
[----:B------:R-:W-:-:S02]  /*79e0*/  HADD2.F32 R154, -RZ, R175.H0_H0 ;  /* 0x200000afff9a7230 */ /* 0x000fc40000004100 */
[CC--:B------:R-:W-:Y:S01]  /*79f0*/  FMUL.FTZ R87, R91.reuse, R155.reuse ;  /* 0x0000009b5b577220 */ /* 0x0c0fe20000410000 */
[----:B------:R-:W-:Y:S02]  /*7a00*/  HADD2.F32 R147, -RZ, R147.H1_H1 ;  /* 0x30000093ff937230 */ /* 0x000fe40000004100 */
[C---:B------:R-:W-:Y:S01]  /*7a10*/  FMUL.FTZ R155, R156.reuse, R155 ;  /* 0x0000009b9c9b7220 */ /* 0x040fe20000410000 */
[-C--:B------:R-:W-:Y:S01]  /*7a20*/  FFMA.FTZ R87, R156, R154.reuse, -R87 ;  /* 0x0000009a9c577223 */ /* 0x080fe20000010857 */
[----:B------:R-:W-:Y:S02]  /*7a30*/  HADD2.F32 R156, -RZ, R176.H1_H1 ;  /* 0x300000b0ff9c7230 */ /* 0x000fe40000004100 */
[----:B------:R-:W-:Y:S01]  /*7a40*/  FFMA.FTZ R91, R91, R154, R155 ;  /* 0x0000009a5b5b7223 */ /* 0x000fe2000001009b */
[----:B------:R-:W-:Y:S02]  /*7a50*/  SHF.R.U32.HI R154, RZ, 0x10, R43 ;  /* 0x00000010ff9a7819 */ /* 0x000fe4000001162b */
[----:B------:R-:W-:-:S02]  /*7a60*/  SHF.R.U64 R43, R50, 0x10, R51 ;  /* 0x00000010322b7819 */ /* 0x000fc40000001233 */
[----:B------:R-:W-:Y:S01]  /*7a70*/  SHF.R.U32.HI R50, RZ, 0x10, R51 ;  /* 0x00000010ff327819 */ /* 0x000fe20000011633 */
[----:B------:R-:W-:Y:S02]  /*7a80*/  HADD2.F32 R51, -RZ, R148.H1_H1 ;  /* 0x30000094ff337230 */ /* 0x000fe40000004100 */
[----:B------:R-:W-:Y:S02]  /*7a90*/  HADD2.F32 R154, -RZ, R154.H0_H0 ;  /* 0x2000009aff9a7230 */ /* 0x000fe40000004100 */
[----:B------:R-:W-:Y:S02]  /*7aa0*/  HADD2.F32 R148, -RZ, R50.H0_H0 ;  /* 0x20000032ff947230 */ /* 0x000fe40000004100 */
[----:B------:R-:W-:-:S03]  /*7ab0*/  HADD2.F32 R43, -RZ, R43.H0_H0 ;  /* 0x2000002bff2b7230 */ /* 0x000fc60000004100 */
[----:B------:R-:W-:-:S04]  /*7ac0*/  FMUL.FTZ R50, R51, R148 ;  /* 0x0000009433327220 */ /* 0x000fc80000410000 */
[C---:B------:R-:W-:Y:S01]  /*7ad0*/  FFMA.FTZ R50, R147.reuse, R154, -R50 ;  /* 0x0000009a93327223 */ /* 0x040fe20000010832 */
        /* <DEDUP_REMOVED lines=37> */
[----:B------:R-:W-:-:S03]  /*7d30*/  F2FP.F16.F32.PACK_AB R43, R43, R156 ;  /* 0x0000009c2b2b723e */ /* 0x000fc600000000ff */
[----:B------:R-:W-:Y:S02]  /*7d40*/  IMAD.MOV.U32 R86, RZ, RZ, R155 ;  /* 0x000000ffff567224 */ /* 0x000fe400078e009b */
[----:B------:R-:W-:-:S07]  /*7d50*/  IMAD.MOV.U32 R90, RZ, RZ, R43 ;  /* 0x000000ffff5a7224 */ /* 0x000fce00078e002b */
.L_x_2706:
[----:B------:R-:W-:Y:S05]  /*7d60*/  BSYNC B3 ;  /* 0x0000000000037941 */ /* 0x000fea0003800000 */
.L_x_2705:
        /* <DEDUP_REMOVED lines=10> */
[----:B--2---:R2:W-:Y:S01]  /*7e10*/  STG.E.128 desc[UR4][R40.64], R84 ;  /* 0x0000005428007986 */ /* 0x0045e2000c101d04 */
[----:B------:R-:W-:-:S05]  /*7e20*/  @!P4 LEA.HI.X R43, R146, R117, R43, 0x1, P5 ;  /* 0x00000075922bc211 */ /* 0x000fca00028f0c2b */
[----:B0-----:R2:W-:Y:S04]  /*7e30*/  @!P4 STG.E.128 desc[UR4][R42.64], R88 ;  /* 0x000000582a00c986 */ /* 0x0015e8000c101d04 */
.L_x_2704:
[----:B------:R-:W-:Y:S05]  /*7e40*/  BSYNC B2 ;  /* 0x0000000000027941 */ /* 0x000fea0003800000 */
.L_x_2703:
[----:B------:R-:W-:-:S13]  /*7e50*/  ISETP.NE.AND P4, PT, R10, RZ, PT ;  /* 0x000000ff0a00720c */ /* 0x000fda0003f85270 */
[----:B------:R-:W-:Y:S05]  /*7e60*/  @!P4 BRA `(.L_x_2702) ;  /* 0x0000000400fcc947 */ /* 0x000fea0003800000 */
[----:B--2---:R-:W-:Y:S01]  /*7e70*/  SEL R40, R115, R142, !P1 ;  /* 0x0000008e73287207 */ /* 0x004fe20004800000 */
        /* <DEDUP_REMOVED lines=20> */
[----:B------:R-:W2:Y:S01]  /*7fc0*/  LDS.128 R40, [R40+0x24400] ;  /* 0x0244000028287984 */ /* 0x000ea20000000c00 */
[----:B------:R-:W-:Y:S05]  /*7fd0*/  @P4 BRA `(.L_x_2708) ;  /* 0x0000000400684947 */ /* 0x000fea0003800000 */
[----:B0-----:R-:W-:Y:S01]  /*7fe0*/  IMAD.MOV.U32 R86, RZ, RZ, R49 ;  /* 0x000000ffff567224 */ /* 0x001fe200078e0031 */
[----:B------:R-:W-:Y:S01]  /*7ff0*/  SHF.R.U64 R36, R36, 0x10, R37 ;  /* 0x0000001024247819 */ /* 0x000fe20000001225 */
[----:B--2---:R-:W-:Y:S01]  /*8000*/  IMAD.MOV.U32 R85, RZ, RZ, R41 ;  /* 0x000000ffff557224 */ /* 0x004fe200078e0029 */
        /* <DEDUP_REMOVED lines=87> */
.L_x_2708:
[----:B------:R-:W-:Y:S05]  /*8580*/  BSYNC B2 ;  /* 0x0000000000027941 */ /* 0x000fea0003800000 */
.L_x_2707:
        /* <DEDUP_REMOVED lines=13> */
.L_x_2702:
[----:B------:R-:W-:Y:S05]  /*8660*/  BSYNC B1 ;  /* 0x0000000000017941 */ /* 0x000fea0003800000 */
.L_x_2701:
[----:B---3--:R-:W3:Y:S01]  /*8670*/  LDL R36, [R1+0x10] ;  /* 0x0000100001247983 */ /* 0x008ee20000100800 */
[----:B------:R-:W-:Y:S01]  /*8680*/  BSSY B1, `(.L_x_2709) ;  /* 0x0000106000017945 */ /* 0x000fe20003800000 */
[----:B---3--:R-:W-:-:S13]  /*8690*/  LOP3.LUT P4, RZ, R36, 0x1, RZ, 0xc0, !PT ;  /* 0x0000000124ff7812 */ /* 0x008fda000788c0ff */
[----:B------:R-:W-:Y:S05]  /*86a0*/  @P4 BRA `(.L_x_2710) ;  /* 0x00000010000c4947 */ /* 0x000fea0003800000 */
[----:B------:R-:W-:Y:S01]  /*86b0*/  ISETP.NE.AND P4, PT, R26, RZ, PT ;  /* 0x000000ff1a00720c */ /* 0x000fe20003f85270 */
[-C--:B--2---:R-:W-:Y:S01]  /*86c0*/  IMAD R48, R141, R126.reuse, RZ ;  /* 0x0000007e8d307224 */ /* 0x084fe200078e02ff */
        /* <DEDUP_REMOVED lines=21> */
[C---:B------:R-:W-:Y:S02]  /*8820*/  IMAD R40, R17.reuse, 0x5000, R36 ;  /* 0x0000500011287824 */ /* 0x040fe400078e0224 */
        /* <DEDUP_REMOVED lines=8> */
[----:B0-----:R-:W-:Y:S02]  /*88b0*/  HADD2.F32 R47, -RZ, R41.H0_H0 ;  /* 0x20000029ff2f7230 */ /* 0x001fe40000004100 */
[----:B--2---:R-:W-:Y:S02]  /*88c0*/  HADD2.F32 R51, -RZ, R37.H0_H0 ;  /* 0x20000025ff337230 */ /* 0x004fe40000004100 */
        /* <DEDUP_REMOVED lines=84> */
.L_x_2714:
[----:B------:R-:W-:Y:S05]  /*8e10*/  BSYNC B3 ;  /* 0x0000000000037941 */ /* 0x000fea0003800000 */
.L_x_2713:
        /* <DEDUP_REMOVED lines=13> */
.L_x_2712:
[----:B------:R-:W-:Y:S05]  /*8ef0*/  BSYNC B2 ;  /* 0x0000000000027941 */ /* 0x000fea0003800000 */
.L_x_2711:
[----:B------:R-:W-:-:S13]  /*8f00*/  ISETP.NE.AND P4, PT, R10, RZ, PT ;  /* 0x000000ff0a00720c */ /* 0x000fda0003f85270 */
[----:B------:R-:W-:Y:S05]  /*8f10*/  @!P4 BRA `(.L_x_2710) ;  /* 0x0000000400f0c947 */ /* 0x000fea0003800000 */
[----:B0-----:R-:W-:Y:S01]  /*8f20*/  SEL R36, R115, R142, !P1 ;  /* 0x0000008e73247207 */ /* 0x001fe20004800000 */
        /* <DEDUP_REMOVED lines=109> */
.L_x_2716:
[----:B------:R-:W-:Y:S05]  /*9600*/  BSYNC B2 ;  /* 0x0000000000027941 */ /* 0x000fea0003800000 */
.L_x_2715:
        /* <DEDUP_REMOVED lines=13> */
.L_x_2710:
[----:B------:R-:W-:Y:S05]  /*96e0*/  BSYNC B1 ;  /* 0x0000000000017941 */ /* 0x000fea0003800000 */
.L_x_2709:
[----:B0--3--:R-:W-:Y:S02]  /*96f0*/  VIADD R37, R212, 0x40 ;  /* 0x00000040d4257836 */ /* 0x009fe40000000000 */
        /* <DEDUP_REMOVED lines=114> */
[----:B------:R-:W-:Y:S01]  /*9e20*/  F2FP.F16.F32.PACK_AB R51, R51, R159 ;  /* 0x0000009f3333723e */ /* 0x000fe200000000ff */
[----:B------:R-:W-:Y:S01]  /*9e30*/  IMAD.MOV.U32 R43, RZ, RZ, R48 ;  /* 0x000000ffff2b7224 */ /* 0x000fe200078e0030 */
[----:B------:R-:W-:-:S03]  /*9e40*/  MOV R38, R45 ;  /* 0x0000002d00267202 */ /* 0x000fc60000000f00 */
[----:B------:R-:W-:-:S07]  /*9e50*/  IMAD.MOV.U32 R42, RZ, RZ, R51 ;  /* 0x000000ffff2a7224 */ /* 0x000fce00078e0033 */
.L_x_2720:
[----:B------:R-:W-:Y:S05]  /*9e60*/  BSYNC B2 ;  /* 0x0000000000027941 */ /* 0x000fea0003800000 */
.L_x_2719:
[----:B------:R-:W-:Y:S01]  /*9e70*/  IADD3 R45, P3, P4, R96, R124, R13 ;  /* 0x0000007c602d7210 */ /* 0x000fe20007c7e00d */
[----:B------:R-:W-:-:S03]  /*9e80*/  ULDC.64 UR4, c[0x0][0x208] ;  /* 0x0000820000047ab9 */ /* 0x000fc60000000a00 */
[----:B------:R-:W-:Y:S02]  /*9e90*/  IADD3.X R48, R92, R46, R7, P3, P4 ;  /* 0x0000002e5c307210 */ /* 0x000fe40001fe8407 */
[----:B------:R-:W-:-:S04]  /*9ea0*/  LEA R44, P3, R45, R116, 0x1 ;  /* 0x000000742d2c7211 */ /* 0x000fc800078608ff */
[----:B------:R-:W-:Y:S02]  /*9eb0*/  LEA.HI.X R45, R45, R117, R48, 0x1, P3 ;  /* 0x000000752d2d7211 */ /* 0x000fe400018f0c30 */
[----:B------:R-:W-:-:S03]  /*9ec0*/  ISETP.GE.AND P3, PT, R47, R140, PT ;  /* 0x0000008c2f00720c */ /* 0x000fc60003f66270 */
[----:B--2---:R2:W-:Y:S10]  /*9ed0*/  STG.E.128 desc[UR4][R44.64], R36 ;  /* 0x000000242c007986 */ /* 0x0045f4000c101d04 */
[----:B--2---:R-:W-:-:S02]  /*9ee0*/  @!P3 SHF.R.S32.HI R37, RZ, 0x1f, R47 ;  /* 0x0000001fff25b819 */ /* 0x004fc4000001142f */
[----:B------:R-:W-:-:S04]  /*9ef0*/  @!P3 IADD3 R47, P4, P5, R96, R124, R47 ;  /* 0x0000007c602fb210 */ /* 0x000fc80007d9e02f */
[----:B------:R-:W-:Y:S02]  /*9f00*/  @!P3 IADD3.X R37, R92, R46, R37, P4, P5 ;  /* 0x0000002e5c25b210 */ /* 0x000fe400027ea425 */
[----:B------:R-:W-:-:S04]  /*9f10*/  @!P3 LEA R36, P4, R47, R116, 0x1 ;  /* 0x000000742f24b211 */ /* 0x000fc800078808ff */
[----:B------:R-:W-:-:S05]  /*9f20*/  @!P3 LEA.HI.X R37, R47, R117, R37, 0x1, P4 ;  /* 0x000000752f25b211 */ /* 0x000fca00020f0c25 */
[----:B0-----:R0:W-:Y:S04]  /*9f30*/  @!P3 STG.E.128 desc[UR4][R36.64], R40 ;  /* 0x000000282400b986 */ /* 0x0011e8000c101d04 */
.L_x_2718:
[----:B------:R-:W-:Y:S05]  /*9f40*/  BSYNC B1 ;  /* 0x0000000000017941 */ /* 0x000fea0003800000 */
.L_x_2717:
[----:B------:R-:W-:-:S13]  /*9f50*/  ISETP.NE.AND P3, PT, R10, RZ, PT ;  /* 0x000000ff0a00720c */ /* 0x000fda0003f65270 */
[----:B------:R-:W-:Y:S05]  /*9f60*/  @!P3 BRA `(.L_x_2677) ;  /* 0x0000000c0000b947 */ /* 0x000fea0003800000 */
[----:B------:R-:W-:Y:S01]  /*9f70*/  SEL R142, R115, R142, !P1 ;  /* 0x0000008e738e7207 */ /* 0x000fe20004800000 */
[----:B------:R-:W-:Y:S01]  /*9f80*/  BSSY B1, `(.L_x_2721) ;  /* 0x000006d000017945 */ /* 0x000fe20003800000 */
[----:B------:R-:W-:Y:S02]  /*9f90*/  SHF.R.U32.HI R38, RZ, 0x3, R222 ;  /* 0x00000003ff267819 */ /* 0x000fe400000116de */
[----:B0-----:R-:W-:Y:S02]  /*9fa0*/  SHF.R.S32.HI R36, RZ, 0x1f, R142 ;  /* 0x0000001fff247819 */ /* 0x001fe4000001148e */
        /* <DEDUP_REMOVED lines=10> */
[----:B------:R-:W-:Y:S02]  /*a050*/  IMAD.IADD R37, R37, 0x1, R36 ;  /* 0x0000000125257824 */ /* 0x000fe400078e0224 */
[C---:B------:R-:W-:Y:S02]  /*a060*/  IMAD R36, R17.reuse, 0x5000, R131 ;  /* 0x0000500011247824 */ /* 0x040fe400078e0283 */
[----:B------:R-:W-:-:S03]  /*a070*/  IMAD R40, R17, 0x5000, R37 ;  /* 0x0000500011287824 */ /* 0x000fc600078e0225 */
[----:B------:R-:W-:Y:S01]  /*a080*/  LEA R36, R36, R16, 0x1 ;  /* 0x0000001024247211 */ /* 0x000fe200078e08ff */
[----:B------:R-:W-:-:S05]  /*a090*/  IMAD R40, R40, 0x2, R16 ;  /* 0x0000000228287824 */ /* 0x000fca00078e0210 */
[----:B------:R-:W0:Y:S04]  /*a0a0*/  LDS.128 R36, [R36+0x24400] ;  /* 0x0244000024247984 */ /* 0x000e280000000c00 */
[----:B------:R-:W2:Y:S01]  /*a0b0*/  LDS.128 R40, [R40+0x24400] ;  /* 0x0244000028287984 */ /* 0x000ea20000000c00 */
[----:B------:R-:W-:Y:S05]  /*a0c0*/  @P3 BRA `(.L_x_2722) ;  /* 0x0000000400603947 */ /* 0x000fea0003800000 */
[----:B------:R-:W-:Y:S01]  /*a0d0*/  HADD2.F32 R49, -RZ, R149.H0_H0 ;  /* 0x20000095ff317230 */ /* 0x000fe20000004100 */
[----:B------:R-:W-:Y:S01]  /*a0e0*/  SHF.R.U64 R76, R76, 0x10, R77 ;  /* 0x000000104c4c7819 */ /* 0x000fe2000000124d */
[----:B--2---:R-:W-:Y:S01]  /*a0f0*/  HADD2.F32 R44, -RZ, R41.H0_H0 ;  /* 0x20000029ff2c7230 */ /* 0x004fe20000004100 */
[----:B------:R-:W-:Y:S01]  /*a100*/  SHF.R.U64 R68, R68, 0x10, R69 ;  /* 0x0000001044447819 */ /* 0x000fe20000001245 */
[----:B0-----:R-:W-:Y:S01]  /*a110*/  HADD2.F32 R45, -RZ, R37.H0_H0 ;  /* 0x20000025ff2d7230 */ /* 0x001fe20000004100 */
[----:B------:R-:W-:Y:S01]  /*a120*/  SHF.R.U64 R78, R78, 0x10, R79 ;  /* 0x000000104e4e7819 */ /* 0x000fe2000000124f */
[----:B------:R-:W-:Y:S02]  /*a130*/  HADD2.F32 R48, -RZ, R151.H0_H0 ;  /* 0x20000097ff307230 */ /* 0x000fe40000004100 */
[-C--:B------:R-:W-:Y:S01]  /*a140*/  FMUL.FTZ R50, R44, R49.reuse ;  /* 0x000000312c327220 */ /* 0x080fe20000410000 */
[----:B------:R-:W-:Y:S02]  /*a150*/  HADD2.F32 R149, -RZ, R149.H1_H1 ;  /* 0x30000095ff957230 */ /* 0x000fe40000004100 */
[----:B------:R-:W-:Y:S01]  /*a160*/  FMUL.FTZ R49, R45, R49 ;  /* 0x000000312d317220 */ /* 0x000fe20000410000 */
[----:B------:R-:W-:-:S02]  /*a170*/  HADD2.F32 R151, -RZ, R151.H1_H1 ;  /* 0x30000097ff977230 */ /* 0x000fc40000004100 */
        /* <DEDUP_REMOVED lines=15> */
[----:B------:R-:W-:Y:S02]  /*a270*/  HADD2.F32 R50, -RZ, R150.H0_H0 ;  /* 0x20000096ff327230 */ /* 0x000fe40000004100 */
[----:B------:R-:W-:Y:S01]  /*a280*/  FFMA.FTZ R37, R48, R37, R51 ;  /* 0x0000002530257223 */ /* 0x000fe20000010033 */
[----:B------:R-:W-:-:S02]  /*a290*/  HADD2.F32 R48, -RZ, R43.H0_H0 ;  /* 0x2000002bff307230 */ /* 0x000fc40000004100 */
[----:B------:R-:W-:Y:S01]  /*a2a0*/  HADD2.F32 R49, -RZ, R39.H0_H0 ;  /* 0x20000027ff317230 */ /* 0x000fe20000004100 */
[----:B------:R-:W-:Y:S01]  /*a2b0*/  F2FP.F16.F32.PACK_AB R41, R41, R45 ;  /* 0x0000002d2929723e */ /* 0x000fe200000000ff */
[----:B------:R-:W-:Y:S02]  /*a2c0*/  HADD2.F32 R51, -RZ, R153.H0_H0 ;  /* 0x20000099ff337230 */ /* 0x000fe40000004100 */
        /* <DEDUP_REMOVED lines=8> */
[----:B------:R-:W-:Y:S01]  /*a350*/  HADD2.F32 R150, -RZ, R150.H1_H1 ;  /* 0x30000096ff967230 */ /* 0x000fe20000004100 */
[----:B------:R-:W-:Y:S01]  /*a360*/  F2FP.F16.F32.PACK_AB R44, R37, R44 ;  /* 0x0000002c252c723e */ /* 0x000fe200000000ff */
[----:B------:R-:W-:-:S02]  /*a370*/  HADD2.F32 R49, -RZ, R49.H0_H0 ;  /* 0x20000031ff317230 */ /* 0x000fc40000004100 */
[----:B------:R-:W-:Y:S02]  /*a380*/  HADD2.F32 R48, -RZ, R48.H0_H0 ;  /* 0x20000030ff307230 */ /* 0x000fe40000004100 */
[----:B------:R-:W-:Y:S02]  /*a390*/  HADD2.F32 R153, -RZ, R153.H1_H1 ;  /* 0x30000099ff997230 */ /* 0x000fe40000004100 */
        /* <DEDUP_REMOVED lines=40> */
[----:B------:R-:W-:Y:S01]  /*a620*/  MOV R38, R43 ;  /* 0x0000002b00267202 */ /* 0x000fe20000000f00 */
[----:B------:R-:W-:Y:S02]  /*a630*/  IMAD.MOV.U32 R43, RZ, RZ, R48 ;  /* 0x000000ffff2b7224 */ /* 0x000fe400078e0030 */
[----:B------:R-:W-:-:S07]  /*a640*/  IMAD.MOV.U32 R42, RZ, RZ, R78 ;  /* 0x000000ffff2a7224 */ /* 0x000fce00078e004e */
.L_x_2722:
[----:B------:R-:W-:Y:S05]  /*a650*/  BSYNC B1 ;  /* 0x0000000000017941 */ /* 0x000fea0003800000 */
.L_x_2721:
[----:B------:R-:W-:Y:S01]  /*a660*/  IADD3 R45, P3, P4, R96, R124, R11 ;  /* 0x0000007c602d7210 */ /* 0x000fe20007c7e00b */
[----:B------:R-:W-:-:S03]  /*a670*/  ULDC.64 UR4, c[0x0][0x208] ;  /* 0x0000820000047ab9 */ /* 0x000fc60000000a00 */
[----:B------:R-:W-:Y:S02]  /*a680*/  IADD3.X R48, R92, R46, R6, P3, P4 ;  /* 0x0000002e5c307210 */ /* 0x000fe40001fe8406 */
[----:B------:R-:W-:-:S04]  /*a690*/  LEA R44, P3, R45, R116, 0x1 ;  /* 0x000000742d2c7211 */ /* 0x000fc800078608ff */
[----:B------:R-:W-:Y:S02]  /*a6a0*/  LEA.HI.X R45, R45, R117, R48, 0x1, P3 ;  /* 0x000000752d2d7211 */ /* 0x000fe400018f0c30 */
[----:B------:R-:W-:-:S03]  /*a6b0*/  ISETP.GE.AND P3, PT, R47, R140, PT ;  /* 0x0000008c2f00720c */ /* 0x000fc60003f66270 */
        /* <DEDUP_REMOVED lines=10> */
.L_x_2634:
[----:B------:R-:W2:Y:S02]  /*a760*/  LDL R36, [R1+0x5c] ;  /* 0x00005c0001247983 */ /* 0x000ea40000100800 */
[----:B--2---:R-:W-:-:S13]  /*a770*/  R2UR UR4, R36 ;  /* 0x00000000240472ca */ /* 0x004fda00000e0000 */
[----:B------:R-:W-:-:S06]  /*a780*/  UISETP.NE.AND UP0, UPT, UR4, 0x3, UPT ;  /* 0x000000030400788c */ /* 0x000fcc000bf05270 */
[----:B------:R-:W-:-:S13]  /*a790*/  PLOP3.LUT P2, PT, PT, PT, UP0, 0x80, 0x0 ;  /* 0x000000000000781c */ /* 0x000fda0003f4f008 */
[----:B------:R-:W-:Y:S05]  /*a7a0*/  @!P2 BRA `(.L_x_2723) ;  /* 0x000000000004a947 */ /* 0x000fea0003800000 */
[----:B------:R-:W-:Y:S01]  /*a7b0*/  BPT.TRAP 0x1 ;  /* 0x000000040000795c */ /* 0x000fe20000300000 */
.L_x_2723:
[----:B------:R-:W-:Y:S01]  /*a7c0*/  IMAD R0, R17, 0x8, R16 ;  /* 0x0000000811007824 */ /* 0x000fe200078e0210 */
[----:B------:R-:W-:Y:S01]  /*a7d0*/  SHF.L.U32 R114, R219, 0x1f, RZ ;  /* 0x0000001fdb727819 */ /* 0x000fe200000006ff */
[----:B------:R-:W-:Y:S01]  /*a7e0*/  IMAD R3, R24, -0x50, R2 ;  /* 0xffffffb018037824 */ /* 0x000fe200078e0202 */
[----:B------:R-:W-:Y:S02]  /*a7f0*/  BSSY B1, `(.L_x_2724) ;  /* 0x0000005000017945 */ /* 0x000fe40003800000 */
[----:B------:R-:W1:Y:S02]  /*a800*/  SYNCS.PHASECHK.TRANS64.TRYWAIT P3, [R0+URZ+0x38890], R114 ;  /* 0x03889072000075a7 */ /* 0x000e64000806017f */
[----:B------:R-:W-:-:S04]  /*a810*/  VIMNMX R3, R3, 0x50, PT ;  /* 0x0000005003037848 */ /* 0x000fc80003fe0100 */
[----:B------:R-:W-:Y:S01]  /*a820*/  ISETP.GE.AND P4, PT, R212, R3, PT ;  /* 0x00000003d400720c */ /* 0x000fe20003f86270 */
[----:B-1----:R-:W-:-:S12]  /*a830*/  @!P3 BRA `(.L_x_2725) ;  /* 0x000002880080b947 */ /* 0x002fd80003800000 */
.L_x_3069:
[----:B------:R-:W-:Y:S05]  /*a840*/  BSYNC B1 ;  /* 0x0000000000017941 */ /* 0x000fea0003800000 */
.L_x_2724:
[----:B------:R-:W-:Y:S04]  /*a850*/  BSSY B1, `(.L_x_2726) ;  /* 0x000000f000017945 */ /* 0x000fe80003800000 */
[----:B------:R-:W-:Y:S05]  /*a860*/  @P4 BRA `(.L_x_2727) ;  /* 0x0000000000344947 */ /* 0x000fea0003800000 */
[----:B------:R-:W-:Y:S01]  /*a870*/  ISETP.NE.AND P5, PT, R26, RZ, PT ;  /* 0x000000ff1a00720c */ /* 0x000fe20003fa5270 */
[----:B------:R-:W-:Y:S01]  /*a880*/  ULDC.64 UR4, c[0x0][0x208] ;  /* 0x0000820000047ab9 */ /* 0x000fe20000000a00 */
[----:B------:R-:W-:Y:S02]  /*a890*/  ISETP.NE.AND P4, PT, R10, RZ, PT ;  /* 0x000000ff0a00720c */ /* 0x000fe40003f85270 */
[----:B------:R-:W-:-:S09]  /*a8a0*/  ISETP.NE.AND P3, PT, R9, RZ, PT ;  /* 0x000000ff0900720c */ /* 0x000fd20003f65270 */
[----:B------:R-:W2:Y:S04]  /*a8b0*/  @P5 LDS.128 R36, [R4+0x24400] ;  /* 0x0244000004245984 */ /* 0x000ea80000000c00 */
[----:B0-----:R-:W0:Y:S04]  /*a8c0*/  @P3 LDS.128 R40, [R4+0x29400] ;  /* 0x0294000004283984 */ /* 0x001e280000000c00 */
[----:B--2---:R-:W-:Y:S01]  /*a8d0*/  @P5 STG.E.128 desc[UR4][R60.64], R36 ;  /* 0x000000243c005986 */ /* 0x004fe2000c101d04 */
[----:B------:R-:W-:-:S03]  /*a8e0*/  ISETP.NE.AND P5, PT, R8, RZ, PT ;  /* 0x000000ff0800720c */ /* 0x000fc60003fa5270 */
[----:B------:R-:W2:Y:S04]  /*a8f0*/  @P4 LDS.128 R36, [R4+0x26c00] ;  /* 0x026c000004244984 */ /* 0x000ea80000000c00 */
[----:B0-----:R-:W-:Y:S06]  /*a900*/  @P3 STG.E.128 desc[UR4][R60.64+0x100], R40 ;  /* 0x000100283c003986 */ /* 0x001fec000c101d04 */
[----:B------:R-:W0:Y:S04]  /*a910*/  @P5 LDS.128 R44, [R4+0x2bc00] ;  /* 0x02bc0000042c5984 */ /* 0x000e280000000c00 */
[----:B--2---:R2:W-:Y:S04]  /*a920*/  @P4 STG.E.128 desc[UR4][R60.64+0x80], R36 ;  /* 0x000080243c004986 */ /* 0x0045e8000c101d04 */
[----:B0-----:R2:W-:Y:S02]  /*a930*/  @P5 STG.E.128 desc[UR4][R60.64+0x180], R44 ;  /* 0x0001802c3c005986 */ /* 0x0015e4000c101d04 */
.L_x_2727:
[----:B------:R-:W-:Y:S05]  /*a940*/  BSYNC B1 ;  /* 0x0000000000017941 */ /* 0x000fea0003800000 */
.L_x_2726:
[----:B--2---:R-:W-:Y:S01]  /*a950*/  VIADD R36, R212, 0x20 ;  /* 0x00000020d4247836 */ /* 0x004fe20000000000 */
[----:B------:R-:W-:Y:S04]  /*a960*/  BSSY B1, `(.L_x_2728) ;  /* 0x0000010000017945 */ /* 0x000fe80003800000 */
[----:B------:R-:W-:-:S13]  /*a970*/  ISETP.GE.AND P3, PT, R36, R3, PT ;  /* 0x000000032400720c */ /* 0x000fda0003f66270 */
        /* <DEDUP_REMOVED lines=14> */
.L_x_2729:
[----:B------:R-:W-:Y:S05]  /*aa60*/  BSYNC B1 ;  /* 0x0000000000017941 */ /* 0x000fea0003800000 */
.L_x_2728:
[----:B--2---:R-:W-:-:S04]  /*aa70*/  IADD3 R36, R212, 0x40, RZ ;  /* 0x00000040d4247810 */ /* 0x004fc80007ffe0ff */
        /* <DEDUP_REMOVED lines=15> */
.L_x_2677:
[----:B------:R-:W-:Y:S05]  /*ab70*/  BSYNC B0 ;  /* 0x0000000000007941 */ /* 0x000fea0003800000 */
.L_x_2633:
[----:B01234-:R-:W0:Y:S01]  /*ab80*/  S2R R36, SR_TID.X ;  /* 0x0000000000247919 */ /* 0x01fe220000002100 */
[----:B------:R-:W-:Y:S01]  /*ab90*/  @!PT LDS RZ, [RZ] ;  /* 0x00000000fffff984 */ /* 0x000fe20000000800 */
[----:B------:R-:W-:Y:S01]  /*aba0*/  @!PT LDS RZ, [RZ] ;  /* 0x00000000fffff984 */ /* 0x000fe20000000800 */
[----:B------:R-:W-:Y:S01]  /*abb0*/  @!PT LDS RZ, [RZ] ;  /* 0x00000000fffff984 */ /* 0x000fe20000000800 */
[----:B------:R-:W-:Y:S01]  /*abc0*/  @!PT LDS RZ, [RZ] ;  /* 0x00000000fffff984 */ /* 0x000fe20000000800 */
[----:B------:R1:W-:Y:S06]  /*abd0*/  MEMBAR.ALL.CTA ;  /* 0x0000000000007992 */ /* 0x0003ec0000008000 */
[----:B-1----:R-:W1:Y:S01]  /*abe0*/  FENCE.VIEW.ASYNC.S ;  /* 0x00000000000073c6 */ /* 0x002e620000000000 */
[----:B------:R-:W-:Y:S05]  /*abf0*/  WARPSYNC.ALL ;  /* 0x0000000000007948 */ /* 0x000fea0003800000 */
[----:B------:R-:W-:Y:S01]  /*ac00*/  BSSY B0, `(.L_x_2730) ;  /* 0x0000009000007945 */ /* 0x000fe20003800000 */
[----:B0-----:R-:W-:Y:S01]  /*ac10*/  LOP3.LUT R36, R36, 0x7f, RZ, 0xc0, !PT ;  /* 0x0000007f24247812 */ /* 0x001fe200078ec0ff */
[----:B-1----:R0:W-:Y:S03]  /*ac20*/  BAR.SYNC.DEFER_BLOCKING R172, 0x80 ;  /* 0x000200ac0000751d */ /* 0x0021e60000010000 */
[----:B------:R-:W-:-:S13]  /*ac30*/  ISETP.NE.AND P3, PT, R36, RZ, PT ;  /* 0x000000ff2400720c */ /* 0x000fda0003f65270 */
[----:B------:R-:W-:-:S05]  /*ac40*/  @!P3 VIADD R36, R0, 0x388a0 ;  /* 0x000388a00024b836 */ /* 0x000fca0000000000 */
[----:B------:R-:W-:-:S04]  /*ac50*/  @!P3 PRMT R36, RZ, 0x654, R36 ;  /* 0x00000654ff24b816 */ /* 0x000fc80000000024 */
[----:B------:R0:W-:Y:S01]  /*ac60*/  @!P3 SYNCS.ARRIVE.TRANS64.RED.A1T0 RZ, [R36+URZ], RZ ;  /* 0x000000ff24ffb9a7 */ /* 0x0001e2000810043f */
[----:B------:R-:W-:Y:S05]  /*ac70*/  @!P2 BRA `(.L_x_2731) ;  /* 0x000000000004a947 */ /* 0x000fea0003800000 */
[----:B------:R-:W-:Y:S01]  /*ac80*/  BPT.TRAP 0x1 ;  /* 0x000000040000795c */ /* 0x000fe20000300000 */
.L_x_2731:
[----:B------:R-:W-:Y:S05]  /*ac90*/  BSYNC B0 ;  /* 0x0000000000007941 */ /* 0x000fea0003800000 */
.L_x_2730:
[----:B------:R-:W1:Y:S01]  /*aca0*/  SYNCS.PHASECHK.TRANS64.TRYWAIT P2, [R0+URZ+0x388b0], R114 ;  /* 0x0388b072000075a7 */ /* 0x000e62000804017f */
[----:B------:R-:W-:Y:S01]  /*acb0*/  ULDC.64 UR4, c[0x0][0x318] ;  /* 0x0000c60000047ab9 */ /* 0x000fe20000000a00 */
[----:B------:R-:W-:Y:S01]  /*acc0*/  ULDC.64 UR60, c[0x0][0x328] ;  /* 0x0000ca00003c7ab9 */ /* 0x000fe20000000a00 */
[----:B0-----:R-:W-:Y:S01]  /*acd0*/  IMAD.U32 R36, RZ, RZ, UR5 ;  /* 0x00000005ff247e24 */ /* 0x001fe2000f8e00ff */
[----:B------:R-:W-:Y:S01]  /*ace0*/  BSSY B0, `(.L_x_2732) ;  /* 0x0000007000007945 */ /* 0x000fe20003800000 */
[----:B------:R-:W-:Y:S01]  /*acf0*/  IMAD.U32 R37, RZ, RZ, UR4 ;  /* 0x00000004ff257e24 */ /* 0x000fe2000f8e00ff */
[----:B------:R-:W-:Y:S01]  /*ad00*/  ISETP.GE.AND P4, PT, R212, R3, PT ;  /* 0x00000003d400720c */ /* 0x000fe20003f86270 */
[----:B------:R-:W-:Y:S01]  /*ad10*/  IMAD.WIDE R48, R24, 0x50, R112 ;  /* 0x0000005018307825 */ /* 0x000fe200078e0270 */
[----:B------:R0:W-:Y:S04]  /*ad20*/  STL [R1+0x14], R36 ;  /* 0x0000142401007387 */ /* 0x0001e80000100800 */
[----:B------:R0:W-:Y:S02]  /*ad30*/  STL [R1+0x58], R37 ;  /* 0x0000582501007387 */ /* 0x0001e40000100800 */
[----:B01----:R-:W-:Y:S05]  /*ad40*/  @!P2 BRA `(.L_x_2733) ;  /* 0x000002840050a947 */ /* 0x003fea0003800000 */
.L_x_3070:
[----:B------:R-:W-:Y:S05]  /*ad50*/  BSYNC B0 ;  /* 0x0000000000007941 */ /* 0x000fea0003800000 */
.L_x_2732:
[----:B------:R-:W-:Y:S04]  /*ad60*/  BSSY B0, `(.L_x_2734) ;  /* 0x000001c000007945 */ /* 0x000fe80003800000 */
[----:B------:R-:W-:Y:S05]  /*ad70*/  @P4 BRA `(.L_x_2735) ;  /* 0x0000000000684947 */ /* 0x000fea0003800000 */
[----:B------:R-:W2:Y:S01]  /*ad80*/  LDL R37, [R1+0x58] ;  /* 0x0000580001257983 */ /* 0x000ea20000100800 */
[----:B------:R-:W-:-:S03]  /*ad90*/  ULDC UR6, c[0x0][0x2f4] ;  /* 0x0000bd0000067ab9 */ /* 0x000fc60000000800 */
[----:B------:R-:W3:Y:S01]  /*ada0*/  LDL R36, [R1+0x14] ;  /* 0x0000140001247983 */ /* 0x000ee20000100800 */
[----:B------:R-:W-:Y:S01]  /*adb0*/  ISETP.GE.AND P5, PT, R18, UR6, PT ;  /* 0x0000000612007c0c */ /* 0x000fe2000bfa6270 */
[----:B------:R-:W-:Y:S01]  /*adc0*/  IMAD R43, R49, UR60, RZ ;  /* 0x0000003c312b7c24 */ /* 0x000fe2000f8e02ff */
[----:B------:R-:W-:Y:S01]  /*add0*/  ISETP.GE.AND P4, PT, R213, UR6, PT ;  /* 0x00000006d5007c0c */ /* 0x000fe2000bf86270 */
[----:B------:R-:W-:Y:S02]  /*ade0*/  IMAD.MOV.U32 R40, RZ, RZ, R94 ;  /* 0x000000ffff287224 */ /* 0x000fe400078e005e */
[----:B------:R-:W-:Y:S02]  /*adf0*/  IMAD.MOV.U32 R41, RZ, RZ, R5 ;  /* 0x000000ffff297224 */ /* 0x000fe400078e0005 */
[C---:B------:R-:W-:Y:S02]  /*ae00*/  IMAD R43, R48.reuse, UR61, R43 ;  /* 0x0000003d302b7c24 */ /* 0x040fe4000f8e022b */
[----:B------:R-:W-:-:S05]  /*ae10*/  IMAD.WIDE.U32 R40, R48, UR60, R40 ;  /* 0x0000003c30287c25 */ /* 0x000fca000f8e0028 */
[----:B------:R-:W-:Y:S02]  /*ae20*/  IADD3 R41, R41, R43, RZ ;  /* 0x0000002b29297210 */ /* 0x000fe40007ffe0ff */
[----:B--2---:R-:W-:Y:S02]  /*ae30*/  R2UR UR4, R37 ;  /* 0x00000000250472ca */ /* 0x004fe400000e0000 */
[----:B---3--:R-:W-:Y:S02]  /*ae40*/  R2UR UR7, R36 ;  /* 0x00000000240772ca */ /* 0x008fe400000e0000 */
[----:B------:R-:W1:Y:S09]  /*ae50*/  @!P5 LDS.128 R36, [R4+0x400] ;  /* 0x000400000424d984 */ /* 0x000e720000000c00 */
[----:B------:R-:W-:Y:S01]  /*ae60*/  LEA R50, P2, R40, UR4, 0x1 ;  /* 0x0000000428327c11 */ /* 0x000fe2000f8408ff */
[----:B------:R-:W-:-:S03]  /*ae70*/  ULDC.64 UR4, c[0x0][0x208] ;  /* 0x0000820000047ab9 */ /* 0x000fc60000000a00 */
[----:B------:R-:W-:Y:S02]  /*ae80*/  LEA.HI.X R51, R40, UR7, R41, 0x1, P2 ;  /* 0x0000000728337c11 */ /* 0x000fe400090f0c29 */
[----:B------:R-:W-:-:S13]  /*ae90*/  ISETP.GE.AND P2, PT, R220, UR6, PT ;  /* 0x00000006dc007c0c */ /* 0x000fda000bf46270 */
[----:B------:R-:W2:Y:S04]  /*aea0*/  @!P2 LDS.128 R40, [R4+0x5400] ;  /* 0x005400000428a984 */ /* 0x000ea80000000c00 */
[----:B-1----:R-:W-:Y:S01]  /*aeb0*/  @!P5 STG.E.128 desc[UR4][R50.64], R36 ;  /* 0x000000243200d986 */ /* 0x002fe2000c101d04 */
[----:B------:R-:W-:-:S03]  /*aec0*/  ISETP.GE.AND P5, PT, R221, UR6, PT ;  /* 0x00000006dd007c0c */ /* 0x000fc6000bfa6270 */
[----:B------:R-:W1:Y:S10]  /*aed0*/  @!P4 LDS.128 R36, [R4+0x2c00] ;  /* 0x002c00000424c984 */ /* 0x000e740000000c00 */
[----:B------:R-:W3:Y:S04]  /*aee0*/  @!P5 LDS.128 R44, [R4+0x7c00] ;  /* 0x007c0000042cd984 */ /* 0x000ee80000000c00 */
[----:B--2---:R2:W-:Y:S04]  /*aef0*/  @!P2 STG.E.128 desc[UR4][R50.64+0x100], R40 ;  /* 0x000100283200a986 */ /* 0x0045e8000c101d04 */
[----:B-1----:R2:W-:Y:S04]  /*af00*/  @!P4 STG.E.128 desc[UR4][R50.64+0x80], R36 ;  /* 0x000080243200c986 */ /* 0x0025e8000c101d04 */
[----:B---3--:R2:W-:Y:S02]  /*af10*/  @!P5 STG.E.128 desc[UR4][R50.64+0x180], R44 ;  /* 0x0001802c3200d986 */ /* 0x0085e4000c101d04 */
.L_x_2735:
[----:B------:R-:W-:Y:S05]  /*af20*/  BSYNC B0 ;  /* 0x0000000000007941 */ /* 0x000fea0003800000 */
.L_x_2734:
[----:B--2---:R-:W2:Y:S04]  /*af30*/  LDL R38, [R1+0x58] ;  /* 0x0000580001267983 */ /* 0x004ea80000100800 */
[----:B------:R-:W3:Y:S01]  /*af40*/  LDL R37, [R1+0x14] ;  /* 0x0000140001257983 */ /* 0x000ee20000100800 */
[----:B------:R-:W-:Y:S01]  /*af50*/  VIADD R36, R212, 0x20 ;  /* 0x00000020d4247836 */ /* 0x000fe20000000000 */
[----:B------:R-:W-:Y:S04]  /*af60*/  BSSY B0, `(.L_x_2736) ;  /* 0x000001f000007945 */ /* 0x000fe80003800000 */
[----:B------:R-:W-:Y:S01]  /*af70*/  ISETP.GE.AND P2, PT, R36, R3, PT ;  /* 0x000000032400720c */ /* 0x000fe20003f46270 */
[----:B--2---:R-:W-:-:S02]  /*af80*/  IMAD.MOV.U32 R53, RZ, RZ, R38 ;  /* 0x000000ffff357224 */ /* 0x004fc400078e0026 */
[----:B---3--:R-:W-:-:S10]  /*af90*/  IMAD.MOV.U32 R52, RZ, RZ, R37 ;  /* 0x000000ffff347224 */ /* 0x008fd400078e0025 */
[----:B------:R-:W-:Y:S05]  /*afa0*/  @P2 BRA `(.L_x_2737) ;  /* 0x0000000000682947 */ /* 0x000fea0003800000 */
[----:B------:R-:W-:Y:S01]  /*afb0*/  ULDC UR6, c[0x0][0x2f4] ;  /* 0x0000bd0000067ab9 */ /* 0x000fe20000000800 */
[----:B------:R-:W-:Y:S02]  /*afc0*/  IADD3 R43, P4, R48, 0x20, RZ ;  /* 0x00000020302b7810 */ /* 0x000fe40007f9e0ff */
[----:B------:R-:W-:Y:S02]  /*afd0*/  ISETP.GE.AND P2, PT, R18, UR6, PT ;  /* 0x0000000612007c0c */ /* 0x000fe4000bf46270 */
[----:B------:R-:W-:Y:S01]  /*afe0*/  R2UR UR4, R53 ;  /* 0x00000000350472ca */ /* 0x000fe200000e0000 */
[----:B------:R-:W-:Y:S01]  /*aff0*/  IMAD.X R40, RZ, RZ, R49, P4 ;  /* 0x000000ffff287224 */ /* 0x000fe200020e0631 */
[----:B------:R-:W-:Y:S02]  /*b000*/  MOV R41, R5 ;  /* 0x0000000500297202 */ /* 0x000fe40000000f00 */
[----:B------:R-:W-:Y:S01]  /*b010*/  R2UR UR7, R52 ;  /* 0x00000000340772ca */ /* 0x000fe200000e0000 */
[----:B------:R-:W-:Y:S01]  /*b020*/  IMAD R42, R40, UR60, RZ ;  /* 0x0000003c282a7c24 */ /* 0x000fe2000f8e02ff */
[----:B------:R-:W-:Y:S01]  /*b030*/  ISETP.GE.AND P5, PT, R213, UR6, PT ;  /* 0x00000006d5007c0c */ /* 0x000fe2000bfa6270 */
[----:B------:R-:W-:-:S04]  /*b040*/  IMAD.MOV.U32 R40, RZ, RZ, R94 ;  /* 0x000000ffff287224 */ /* 0x000fc800078e005e */
[----:B------:R-:W1:Y:S01]  /*b050*/  @!P2 LDS.128 R36, [R4+0x1400] ;  /* 0x001400000424a984 */ /* 0x000e620000000c00 */
[----:B------:R-:W-:-:S04]  /*b060*/  IMAD.WIDE.U32 R40, R43, UR60, R40 ;  /* 0x0000003c2b287c25 */ /* 0x000fc8000f8e0028 */
[----:B------:R-:W-:Y:S01]  /*b070*/  IMAD R43, R43, UR61, R42 ;  /* 0x0000003d2b2b7c24 */ /* 0x000fe2000f8e022a */
[----:B------:R-:W-:Y:S01]  /*b080*/  LEA R50, P4, R40, UR4, 0x1 ;  /* 0x0000000428327c11 */ /* 0x000fe2000f8808ff */
[----:B------:R-:W-:Y:S02]  /*b090*/  ULDC.64 UR4, c[0x0][0x208] ;  /* 0x0000820000047ab9 */ /* 0x000fe40000000a00 */
[----:B------:R-:W-:-:S05]  /*b0a0*/  IMAD.IADD R41, R41, 0x1, R43 ;  /* 0x0000000129297824 */ /* 0x000fca00078e022b */
        /* <DEDUP_REMOVED lines=10> */
.L_x_2737:
[----:B------:R-:W-:Y:S05]  /*b150*/  BSYNC B0 ;  /* 0x0000000000007941 */ /* 0x000fea0003800000 */
.L_x_2736:
[----:B--2---:R-:W-:Y:S01]  /*b160*/  VIADD R36, R212, 0x40 ;  /* 0x00000040d4247836 */ /* 0x004fe20000000000 */
[----:B------:R-:W-:Y:S04]  /*b170*/  BSSY B0, `(.L_x_2738) ;  /* 0x000001d000007945 */ /* 0x000fe80003800000 */
[----:B------:R-:W-:-:S13]  /*b180*/  ISETP.GE.AND P2, PT, R36, R3, PT ;  /* 0x000000032400720c */ /* 0x000fda0003f46270 */
[----:B------:R-:W-:Y:S05]  /*b190*/  @P2 BRA `(.L_x_2739) ;  /* 0x0000000000682947 */ /* 0x000fea0003800000 */
[----:B------:R-:W-:Y:S01]  /*b1a0*/  ULDC UR6, c[0x0][0x2f4] ;  /* 0x0000bd0000067ab9 */ /* 0x000fe20000000800 */
[----:B------:R-:W-:Y:S01]  /*b1b0*/  IADD3 R3, P4, R48, 0x40, RZ ;  /* 0x0000004030037810 */ /* 0x000fe20007f9e0ff */
[----:B------:R-:W-:Y:S01]  /*b1c0*/  IMAD.MOV.U32 R40, RZ, RZ, R94 ;  /* 0x000000ffff287224 */ /* 0x000fe200078e005e */
[----:B------:R-:W-:Y:S01]  /*b1d0*/  ISETP.GE.AND P2, PT, R18, UR6, PT ;  /* 0x0000000612007c0c */ /* 0x000fe2000bf46270 */
[----:B------:R-:W-:Y:S01]  /*b1e0*/  IMAD.MOV.U32 R41, RZ, RZ, R5 ;  /* 0x000000ffff297224 */ /* 0x000fe200078e0005 */
[----:B------:R-:W-:Y:S01]  /*b1f0*/  R2UR UR4, R53 ;  /* 0x00000000350472ca */ /* 0x000fe200000e0000 */
[----:B------:R-:W-:Y:S01]  /*b200*/  IMAD.X R48, RZ, RZ, R49, P4 ;  /* 0x000000ffff307224 */ /* 0x000fe200020e0631 */
[----:B------:R-:W-:Y:S01]  /*b210*/  R2UR UR7, R52 ;  /* 0x00000000340772ca */ /* 0x000fe200000e0000 */
[----:B------:R-:W-:Y:S01]  /*b220*/  IMAD.WIDE.U32 R40, R3, UR60, R40 ;  /* 0x0000003c03287c25 */ /* 0x000fe2000f8e0028 */
[----:B------:R-:W-:-:S03]  /*b230*/  ISETP.GE.AND P5, PT, R213, UR6, PT ;  /* 0x00000006d5007c0c */ /* 0x000fc6000bfa6270 */
[----:B------:R-:W-:-:S04]  /*b240*/  IMAD R48, R48, UR60, RZ ;  /* 0x0000003c30307c24 */ /* 0x000fc8000f8e02ff */
[----:B------:R-:W1:Y:S01]  /*b250*/  @!P2 LDS.128 R36, [R4+0x2400] ;  /* 0x002400000424a984 */ /* 0x000e620000000c00 */
[----:B------:R-:W-:Y:S01]  /*b260*/  IMAD R3, R3, UR61, R48 ;  /* 0x0000003d03037c24 */ /* 0x000fe2000f8e0230 */
[----:B------:R-:W-:Y:S01]  /*b270*/  LEA R48, P4, R40, UR4, 0x1 ;  /* 0x0000000428307c11 */ /* 0x000fe2000f8808ff */
[----:B------:R-:W-:-:S03]  /*b280*/  ULDC.64 UR4, c[0x0][0x208] ;  /* 0x0000820000047ab9 */ /* 0x000fc60000000a00 */
[----:B------:R-:W-:-:S04]  /*b290*/  IADD3 R3, R41, R3, RZ ;  /* 0x0000000329037210 */ /* 0x000fc80007ffe0ff */
[----:B------:R-:W-:Y:S02]  /*b2a0*/  LEA.HI.X R49, R40, UR7, R3, 0x1, P4 ;  /* 0x0000000728317c11 */ /* 0x000fe4000a0f0c03 */
[----:B------:R-:W-:Y:S01]  /*b2b0*/  ISETP.GE.AND P4, PT, R220, UR6, PT ;  /* 0x00000006dc007c0c */ /* 0x000fe2000bf86270 */
[----:B------:R-:W2:Y:S04]  /*b2c0*/  @!P5 LDS.128 R40, [R4+0x4c00] ;  /* 0x004c00000428d984 */ /* 0x000ea80000000c00 */
[----:B-1----:R-:W-:Y:S01]  /*b2d0*/  @!P2 STG.E.128 desc[UR4][R48.64], R36 ;  /* 0x000000243000a986 */ /* 0x002fe2000c101d04 */
[----:B------:R-:W-:-:S07]  /*b2e0*/  ISETP.GE.AND P2, PT, R221, UR6, PT ;  /* 0x00000006dd007c0c */ /* 0x000fce000bf46270 */
[----:B------:R-:W1:Y:S04]  /*b2f0*/  @!P4 LDS.128 R36, [R4+0x7400] ;  /* 0x007400000424c984 */ /* 0x000e680000000c00 */
[----:B--2---:R-:W-:Y:S04]  /*b300*/  @!P5 STG.E.128 desc[UR4][R48.64+0x80], R40 ;  /* 0x000080283000d986 */ /* 0x004fe8000c101d04 */
[----:B------:R-:W2:Y:S04]  /*b310*/  @!P2 LDS.128 R44, [R4+0x9c00] ;  /* 0x009c0000042ca984 */ /* 0x000ea80000000c00 */
[----:B-1----:R1:W-:Y:S04]  /*b320*/  @!P4 STG.E.128 desc[UR4][R48.64+0x100], R36 ;  /* 0x000100243000c986 */ /* 0x0023e8000c101d04 */
[----:B--2---:R1:W-:Y:S02]  /*b330*/  @!P2 STG.E.128 desc[UR4][R48.64+0x180], R44 ;  /* 0x0001802c3000a986 */ /* 0x0043e4000c101d04 */
.L_x_2739:
[----:B------:R-:W-:Y:S05]  /*b340*/  BSYNC B0 ;  /* 0x0000000000007941 */ /* 0x000fea0003800000 */
.L_x_2738:
[----:B------:R-:W2:Y:S01]  /*b350*/  LDL R3, [R1+0x10] ;  /* 0x0000100001037983 */ /* 0x000ea20000100800 */
[----:B0-----:R-:W-:Y:S01]  /*b360*/  @!P3 VIADD R0, R0, 0x388c0 ;  /* 0x000388c00000b836 */ /* 0x001fe20000000000 */
[----:B------:R-:W-:Y:S01]  /*b370*/  PLOP3.LUT P2, PT, PT, PT, PT, 0x8, 0x0 ;  /* 0x000000000000781c */ /* 0x000fe20003f4e170 */
[----:B------:R-:W-:Y:S01]  /*b380*/  VIADD R17, R17, 0x1 ;  /* 0x0000000111117836 */ /* 0x000fe20000000000 */
[----:B------:R-:W-:Y:S01]  /*b390*/  @!PT LDS RZ, [RZ] ;  /* 0x00000000fffff984 */ /* 0x000fe20000000800 */
[----:B------:R-:W-:Y:S01]  /*b3a0*/  @!PT LDS RZ, [RZ] ;  /* 0x00000000fffff984 */ /* 0x000fe20000000800 */
[----:B------:R-:W-:Y:S01]  /*b3b0*/  @!PT LDS RZ, [RZ] ;  /* 0x00000000fffff984 */ /* 0x000fe20000000800 */
[----:B------:R-:W-:Y:S01]  /*b3c0*/  @!PT LDS RZ, [RZ] ;  /* 0x00000000fffff984 */ /* 0x000fe20000000800 */
[----:B------:R0:W-:Y:S06]  /*b3d0*/  MEMBAR.ALL.CTA ;  /* 0x0000000000007992 */ /* 0x0001ec0000008000 */
[----:B0-----:R-:W0:Y:S01]  /*b3e0*/  FENCE.VIEW.ASYNC.S ;  /* 0x00000000000073c6 */ /* 0x001e220000000000 */
[----:B------:R-:W-:Y:S01]  /*b3f0*/  @!P3 PRMT R0, RZ, 0x654, R0 ;  /* 0x00000654ff00b816 */ /* 0x000fe20000000000 */
[----:B0-----:R0:W-:Y:S06]  /*b400*/  BAR.SYNC.DEFER_BLOCKING R172, 0x80 ;  /* 0x000200ac0000751d */ /* 0x0011ec0000010000 */
[----:B------:R3:W-:Y:S01]  /*b410*/  @!P3 SYNCS.ARRIVE.TRANS64.RED.A1T0 RZ, [R0+URZ], RZ ;  /* 0x000000ff00ffb9a7 */ /* 0x0007e2000810043f */
[----:B------:R-:W-:-:S04]  /*b420*/  ISETP.NE.AND P3, PT, R17, 0x2, PT ;  /* 0x000000021100780c */ /* 0x000fc80003f65270 */
[----:B------:R-:W-:Y:S02]  /*b430*/  SEL R17, R17, RZ, P3 ;  /* 0x000000ff11117207 */ /* 0x000fe40001800000 */
[----:B---3--:R-:W-:-:S04]  /*b440*/  SEL R0, RZ, 0x1, P3 ;  /* 0x00000001ff007807 */ /* 0x008fc80001800000 */
[----:B------:R-:W-:Y:S02]  /*b450*/  LOP3.LUT R219, R219, R0, RZ, 0x3c, !PT ;  /* 0x00000000dbdb7212 */ /* 0x000fe400078e3cff */
[----:B--2---:R-:W-:-:S13]  /*b460*/  LOP3.LUT P4, RZ, R3, 0x2, RZ, 0xc0, !PT ;  /* 0x0000000203ff7812 */ /* 0x004fda000788c0ff */
[----:B0-----:R-:W-:Y:S05]  /*b470*/  @P4 BRA `(.L_x_2740) ;  /* 0xffffff78009c4947 */ /* 0x001fea000383ffff */
.L_x_2628:
[----:B------:R-:W0:Y:S01]  /*b480*/  LDC R0, c[0x0][0x448] ;  /* 0x00011200ff007b82 */ /* 0x000e220000000800 */
[----:B------:R-:W-:Y:S01]  /*b490*/  BSSY B0, `(.L_x_2741) ;  /* 0x0000011000007945 */ /* 0x000fe20003800000 */
[----:B0-----:R-:W-:Y:S01]  /*b4a0*/  ISETP.NE.AND P0, PT, R0, 0x1, PT ;  /* 0x000000010000780c */ /* 0x001fe20003f05270 */
[----:B------:R-:W-:-:S12]  /*b4b0*/  VIADD R0, R231, 0x7f ;  /* 0x0000007fe7007836 */ /* 0x000fd80000000000 */
[----:B------:R-:W0:Y:S08]  /*b4c0*/  @P0 LDC R3, c[0x0][0x44c] ;  /* 0x00011300ff030b82 */ /* 0x000e300000000800 */
[----:B------:R-:W2:Y:S01]  /*b4d0*/  @P0 LDC R2, c[0x0][0x450] ;  /* 0x00011400ff020b82 */ /* 0x000ea20000000800 */
[----:B0-----:R-:W-:-:S05]  /*b4e0*/  @P0 IMAD.HI.U32 R3, R0, R3, RZ ;  /* 0x0000000300030227 */ /* 0x001fca00078e00ff */
[----:B--2---:R-:W-:Y:S01]  /*b4f0*/  @P0 SHF.R.U32.HI R0, RZ, R2, R3 ;  /* 0x00000002ff000219 */ /* 0x004fe20000011603 */
[----:B------:R-:W-:-:S04]  /*b500*/  IMAD.MOV.U32 R2, RZ, RZ, RZ ;  /* 0x000000ffff027224 */ /* 0x000fc800078e00ff */
[----:B------:R-:W-:-:S04]  /*b510*/  IMAD.IADD R0, R143, 0x1, R0 ;  /* 0x000000018f007824 */ /* 0x000fc800078e0200 */
[----:B------:R-:W-:-:S05]  /*b520*/  IMAD.HI R0, R0, 0x66666667, RZ ;  /* 0x6666666700007827 */ /* 0x000fca00078e02ff */
[----:B------:R-:W-:-:S04]  /*b530*/  SHF.R.U32.HI R3, RZ, 0x1f, R0 ;  /* 0x0000001fff037819 */ /* 0x000fc80000011600 */
[----:B------:R-:W-:-:S04]  /*b540*/  LEA.HI.SX32 R3, R0, R3, 0x1b ;  /* 0x0000000300037211 */ /* 0x000fc800078fdaff */
[----:B------:R-:W-:-:S04]  /*b550*/  VIMNMX R144, R144, R3, PT ;  /* 0x0000000390907248 */ /* 0x000fc80003fe0100 */
[----:B------:R-:W-:Y:S01]  /*b560*/  ISETP.GE.AND P0, PT, R144, 0x1, PT ;  /* 0x000000019000780c */ /* 0x000fe20003f06270 */
[----:B------:R-:W-:-:S12]  /*b570*/  @P2 BRA `(.L_x_2742) ;  /* 0x0000000000082947 */ /* 0x000fd80003800000 */
[----:B------:R-:W0:Y:S02]  /*b580*/  FENCE.VIEW.ASYNC.G ;  /* 0x00000000000073c6 */ /* 0x000e240000000100 */
[----:B0-----:R-:W-:Y:S06]  /*b590*/  BAR.ARV 0xc, 0x180 ;  /* 0x0306000000007b1d */ /* 0x001fec0000002000 */
.L_x_2742:
[----:B------:R-:W-:Y:S05]  /*b5a0*/  BSYNC B0 ;  /* 0x0000000000007941 */ /* 0x000fea0003800000 */
.L_x_2741:
[----:B------:R-:W-:Y:S04]  /*b5b0*/  BSSY B0, `(.L_x_2743) ;  /* 0x0000021000007945 */ /* 0x000fe80003800000 */
        /* <DEDUP_REMOVED lines=8> */
[----:B------:R-:W-:-:S05]  /*b640*/  IABS R8, R9 ;  /* 0x0000000900087213 */ /* 0x000fca0000000000 */
[----:B------:R-:W-:Y:S02]  /*b650*/  IMAD.MOV R8, RZ, RZ, -R8 ;  /* 0x000000ffff087224 */ /* 0x000fe400078e0a08 */
[----:B0-----:R-:W0:Y:S02]  /*b660*/  MUFU.RCP R4, R4 ;  /* 0x0000000400047308 */ /* 0x001e240000001000 */
[----:B0-----:R-:W-:Y:S02]  /*b670*/  IADD3 R2, R4, 0xffffffe, RZ ;  /* 0x0ffffffe04027810 */ /* 0x001fe40007ffe0ff */
[----:B------:R-:W-:-:S04]  /*b680*/  IABS R4, R0 ;  /* 0x0000000000047213 */ /* 0x000fc80000000000 */
[----:B------:R0:W2:Y:S01]  /*b690*/  F2I.FTZ.U32.TRUNC.NTZ R3, R2 ;  /* 0x0000000200037305 */ /* 0x0000a2000021f000 */
[----:B------:R-:W-:-:S04]  /*b6a0*/  LOP3.LUT R0, R0, R9, RZ, 0x3c, !PT ;  /* 0x0000000900007212 */ /* 0x000fc800078e3cff */
[----:B------:R-:W-:Y:S01]  /*b6b0*/  ISETP.GE.AND P2, PT, R0, RZ, PT ;  /* 0x000000ff0000720c */ /* 0x000fe20003f46270 */
[----:B0-----:R-:W-:Y:S02]  /*b6c0*/  IMAD.MOV.U32 R2, RZ, RZ, RZ ;  /* 0x000000ffff027224 */ /* 0x001fe400078e00ff */
[----:B--2---:R-:W-:-:S04]  /*b6d0*/  IMAD.MOV R6, RZ, RZ, -R3 ;  /* 0x000000ffff067224 */ /* 0x004fc800078e0a03 */
[----:B------:R-:W-:-:S04]  /*b6e0*/  IMAD R7, R6, R5, RZ ;  /* 0x0000000506077224 */ /* 0x000fc800078e02ff */
[----:B------:R-:W-:-:S04]  /*b6f0*/  IMAD.HI.U32 R3, R3, R7, R2 ;  /* 0x0000000703037227 */ /* 0x000fc800078e0002 */
[----:B------:R-:W-:Y:S02]  /*b700*/  IMAD.MOV.U32 R2, RZ, RZ, R8 ;  /* 0x000000ffff027224 */ /* 0x000fe400078e0008 */
[----:B------:R-:W-:-:S04]  /*b710*/  IMAD.HI.U32 R3, R3, R4, RZ ;  /* 0x0000000403037227 */ /* 0x000fc800078e00ff */
[----:B------:R-:W-:-:S05]  /*b720*/  IMAD R2, R3, R2, R4 ;  /* 0x0000000203027224 */ /* 0x000fca00078e0204 */
[----:B------:R-:W-:-:S13]  /*b730*/  ISETP.GT.U32.AND P1, PT, R5, R2, PT ;  /* 0x000000020500720c */ /* 0x000fda0003f24070 */
[----:B------:R-:W-:Y:S01]  /*b740*/  @!P1 IMAD.IADD R2, R2, 0x1, -R5 ;  /* 0x0000000102029824 */ /* 0x000fe200078e0a05 */
[----:B------:R-:W-:Y:S02]  /*b750*/  @!P1 IADD3 R3, R3, 0x1, RZ ;  /* 0x0000000103039810 */ /* 0x000fe40007ffe0ff */
[----:B------:R-:W-:Y:S02]  /*b760*/  ISETP.NE.AND P1, PT, R9, RZ, PT ;  /* 0x000000ff0900720c */ /* 0x000fe40003f25270 */
[----:B------:R-:W-:-:S13]  /*b770*/  ISETP.GE.U32.AND P0, PT, R2, R5, PT ;  /* 0x000000050200720c */ /* 0x000fda0003f06070 */
[----:B------:R-:W-:-:S04]  /*b780*/  @P0 VIADD R3, R3, 0x1 ;  /* 0x0000000103030836 */ /* 0x000fc80000000000 */
[----:B------:R-:W-:-:S04]  /*b790*/  IMAD.MOV.U32 R2, RZ, RZ, R3 ;  /* 0x000000ffff027224 */ /* 0x000fc800078e0003 */
[----:B------:R-:W-:Y:S01]  /*b7a0*/  @!P2 IMAD.MOV R2, RZ, RZ, -R2 ;  /* 0x000000ffff02a224 */ /* 0x000fe200078e0a02 */
[----:B------:R-:W-:-:S07]  /*b7b0*/  @!P1 LOP3.LUT R2, RZ, R9, RZ, 0x33, !PT ;  /* 0x00000009ff029212 */ /* 0x000fce00078e33ff */
.L_x_2744:
[----:B------:R-:W-:Y:S05]  /*b7c0*/  BSYNC B0 ;  /* 0x0000000000007941 */ /* 0x000fea0003800000 */
.L_x_2743:
[----:B------:R-:W2:Y:S01]  /*b7d0*/  LDL R0, [R1+0x88] ;  /* 0x0000880001007983 */ /* 0x000ea20000100800 */
[----:B------:R-:W-:Y:S01]  /*b7e0*/  PLOP3.LUT P0, PT, PT, PT, PT, 0x80, 0x0 ;  /* 0x000000000000781c */ /* 0x000fe20003f0f070 */
[----:B------:R-:W-:Y:S01]  /*b7f0*/  IMAD.MOV.U32 R153, RZ, RZ, RZ ;  /* 0x000000ffff997224 */ /* 0x000fe200078e00ff */
[----:B------:R-:W-:Y:S01]  /*b800*/  CS2R R150, SRZ ;  /* 0x0000000000967805 */ /* 0x000fe2000001ff00 */
[----:B------:R-:W-:Y:S01]  /*b810*/  IMAD.MOV.U32 R154, RZ, RZ, RZ ;  /* 0x000000ffff9a7224 */ /* 0x000fe200078e00ff */
        /* <DEDUP_REMOVED lines=49> */
[----:B-1----:R-:W-:Y:S02]  /*bb30*/  CS2R R48, SRZ ;  /* 0x0000000000307805 */ /* 0x002fe4000001ff00 */
        /* <DEDUP_REMOVED lines=12> */
[----:B--2---:R-:W-:-:S05]  /*bc00*/  IMAD R229, R0, R2, RZ ;  /* 0x0000000200e57224 */ /* 0x004fca00078e02ff */
[----:B------:R-:W-:Y:S02]  /*bc10*/  VIADDMNMX R2, R229, R2, R144, PT ;  /* 0x00000002e5027246 */ /* 0x000fe40003800190 */
[----:B------:R-:W-:Y:S02]  /*bc20*/  CS2R R144, SRZ ;  /* 0x0000000000907805 */ /* 0x000fe4000001ff00 */
[----:B------:R-:W-:-:S13]  /*bc30*/  ISETP.GT.AND P1, PT, R2, R229, PT ;  /* 0x000000e50200720c */ /* 0x000fda0003f24270 */
[----:B------:R-:W-:Y:S05]  /*bc40*/  @!P1 BRA `(.L_x_2745) ;  /* 0x0000018c00c49947 */ /* 0x000fea0003800000 */
[----:B------:R-:W2:Y:S02]  /*bc50*/  LDL R0, [R1+0x90] ;  /* 0x0000900001007983 */ /* 0x000ea40000100800 */
[----:B--2---:R-:W-:Y:S02]  /*bc60*/  R2UR UR4, R0 ;  /* 0x00000000000472ca */ /* 0x004fe400000e0000 */
[----:B------:R-:W0:Y:S11]  /*bc70*/  S2R R0, SR_TID.X ;  /* 0x0000000000007919 */ /* 0x000e360000002100 */
[----:B------:R-:W-:-:S06]  /*bc80*/  ULOP3.LUT UP0, URZ, UR4, 0x9f, URZ, 0xc0, !UPT ;  /* 0x0000009f043f7892 */ /* 0x000fcc000f80c03f */
[----:B------:R-:W-:Y:S02]  /*bc90*/  PLOP3.LUT P0, PT, PT, PT, UP0, 0x80, 0x0 ;  /* 0x000000000000781c */ /* 0x000fe40003f0f008 */
[----:B0-----:R-:W-:-:S04]  /*bca0*/  IADD3 R0, R0, -0x80, RZ ;  /* 0xffffff8000007810 */ /* 0x001fc80007ffe0ff */
        /* <DEDUP_REMOVED lines=27> */
.L_x_2746:
        /* <DEDUP_REMOVED lines=13> */
.L_x_2750:
[----:B-1----:R1:W2:Y:S02]  /*bf30*/  SYNCS.PHASECHK.TRANS64.TRYWAIT P0, [R16+URZ+0x38800], R3 ;  /* 0x03880003100075a7 */ /* 0x0022a4000800017f */
[----:B--2---:R-:W-:Y:S05]  /*bf40*/  @!P0 NANOSLEEP.SYNCS 0x989680 ;  /* 0x009896800000895d */ /* 0x004fea0003900000 */
[----:B------:R-:W2:Y:S02]  /*bf50*/  @!P0 SYNCS.PHASECHK.TRANS64 P0, [R16+URZ+0x38800], R3 ;  /* 0x03880003100085a7 */ /* 0x000ea4000800007f */
[----:B--2---:R-:W-:Y:S05]  /*bf60*/  @!P0 BRA `(.L_x_2750) ;  /* 0xfffffffc00f08947 */ /* 0x004fea000383ffff */
.L_x_2749:
[----:B------:R-:W-:Y:S05]  /*bf70*/  BSYNC B0 ;  /* 0x0000000000007941 */ /* 0x000fea0003800000 */
.L_x_2748:
[----:B------:R-:W-:Y:S05]  /*bf80*/  BRA `(.L_x_2751) ;  /* 0x0000009400807947 */ /* 0x000fea0003800000 */
.L_x_2747:
[----:B------:R-:W2:Y:S01]  /*bf90*/  LDL R0, [R1+0x90] ;  /* 0x0000900001007983 */ /* 0x000ea20000100800 */
[----:B------:R-:W-:Y:S01]  /*bfa0*/  ULDC.64 UR6, c[0x0][0x408] ;  /* 0x0001020000067ab9 */ /* 0x000fe20000000a00 */
[----:B--2---:R-:W-:Y:S02]  /*bfb0*/  R2UR UR4, R0 ;  /* 0x00000000000472ca */ /* 0x004fe400000e0000 */
[----:B-----5:R-:W-:-:S05]  /*bfc0*/  SHF.R.S32.HI R0, RZ, 0x1f, R152 ;  /* 0x0000001fff007819 */ /* 0x020fca0000011498 */
[----:B------:R-:W-:-:S04]  /*bfd0*/  IMAD R5, R0, UR6, RZ ;  /* 0x0000000600057c24 */ /* 0x000fc8000f8e02ff */
[----:B------:R-:W-:Y:S02]  /*bfe0*/  IMAD R5, R152, UR7, R5 ;  /* 0x0000000798057c24 */ /* 0x000fe4000f8e0205 */
[----:B------:R-:W-:-:S03]  /*bff0*/  ULOP3.LUT UP0, URZ, UR4, 0x3ff, URZ, 0xc0, !UPT ;  /* 0x000003ff043f7892 */ /* 0x000fc6000f80c03f */
[----:B------:R-:W-:Y:S02]  /*c000*/  ULDC.64 UR4, c[0x0][0x3f8] ;  /* 0x0000fe0000047ab9 */ /* 0x000fe40000000a00 */
[----:B------:R-:W-:Y:S01]  /*c010*/  IMAD R3, R0, UR4, RZ ;  /* 0x0000000400037c24 */ /* 0x000fe2000f8e02ff */
[----:B------:R-:W-:Y:S01]  /*c020*/  PLOP3.LUT P0, PT, PT, PT, UP0, 0x80, 0x0 ;  /* 0x000000000000781c */ /* 0x000fe20003f0f008 */
[----:B------:R-:W-:-:S04]  /*c030*/  IMAD.WIDE.U32 R24, R152, UR4, RZ ;  /* 0x0000000498187c25 */ /* 0x000fc8000f8e00ff */
[C---:B------:R-:W-:Y:S02]  /*c040*/  IMAD R3, R152.reuse, UR5, R3 ;  /* 0x0000000598037c24 */ /* 0x040fe4000f8e0203 */
[----:B------:R-:W-:-:S03]  /*c050*/  IMAD.WIDE.U32 R152, R152, UR6, RZ ;  /* 0x0000000698987c25 */ /* 0x000fc6000f8e00ff */
[----:B------:R-:W-:Y:S01]  /*c060*/  IADD3 R73, R3, R25, RZ ;  /* 0x0000001903497210 */ /* 0x000fe20007ffe0ff */
[----:B------:R-:W-:Y:S02]  /*c070*/  IMAD.IADD R27, R5, 0x1, R153 ;  /* 0x00000001051b7824 */ /* 0x000fe400078e0299 */
        /* <DEDUP_REMOVED lines=16> */
[----:B0-----:R-:W-:Y:S05]  /*c180*/  CALL.ABS.NOINC R14 ;  /* 0x000000000e007343 */ /* 0x001fea0003c00000 */
.L_x_2752:
[----:B------:R-:W2:Y:S01]  /*c190*/  LDL R20, [R1+0x60] ;  /* 0x0000600001147983 */ /* 0x000ea20000100800 */
[----:B------:R-:W-:Y:S01]  /*c1a0*/  ULDC.U8 UR4, c[0x0][0x410] ;  /* 0x0001040000047ab9 */ /* 0x000fe20000000000 */
[----:B------:R-:W-:Y:S01]  /*c1b0*/  IMAD.IADD R0, R212, 0x1, R231 ;  /* 0x00000001d4007824 */ /* 0x000fe200078e02e7 */
[----:B------:R-:W-:Y:S01]  /*c1c0*/  ISETP.NE.AND P0, PT, RZ, UR4, PT ;  /* 0x00000004ff007c0c */ /* 0x000fe2000bf05270 */
[----:B------:R-:W-:Y:S03]  /*c1d0*/  BSSY B0, `(.L_x_2753) ;  /* 0x0000933000007945 */ /* 0x000fe60003800000 */
[----:B--2---:R-:W-:-:S09]  /*c1e0*/  LEA R3, R20, R0, 0x5 ;  /* 0x0000000014037211 */ /* 0x004fd200078e28ff */
[----:B------:R-:W-:Y:S05]  /*c1f0*/  @!P0 BRA `(.L_x_2754) ;  /* 0x00000048002c8947 */ /* 0x000fea0003800000 */
        /* <DEDUP_REMOVED lines=16> */
[----:B------:R-:W-:-:S04]  /*c300*/  IMAD.WIDE.U32 R4, R3, UR4, R4 ;  /* 0x0000000403047c25 */ /* 0x000fc8000f8e0004 */
[C---:B------:R-:W-:Y:S01]  /*c310*/  IMAD R9, R3.reuse, UR5, R10 ;  /* 0x0000000503097c24 */ /* 0x040fe2000f8e020a */
[----:B------:R-:W-:Y:S01]  /*c320*/  ULDC.64 UR4, c[0x0][0x3e8] ;  /* 0x0000fa0000047ab9 */ /* 0x000fe20000000a00 */
[----:B------:R-:W-:Y:S01]  /*c330*/  IMAD R33, R3, UR7, R8 ;  /* 0x0000000703217c24 */ /* 0x000fe2000f8e0208 */
[----:B------:R-:W-:Y:S01]  /*c340*/  ULDC.64 UR6, c[0x0][0x400] ;  /* 0x0001000000067ab9 */ /* 0x000fe20000000a00 */
[----:B------:R-:W-:Y:S01]  /*c350*/  IMAD.IADD R3, R5, 0x1, R9 ;  /* 0x0000000105037824 */ /* 0x000fe200078e0209 */
[----:B------:R-:W-:Y:S01]  /*c360*/  LEA R30, P0, R4, UR4, 0x1 ;  /* 0x00000004041e7c11 */ /* 0x000fe2000f8008ff */
[----:B------:R-:W-:Y:S01]  /*c370*/  UMOV UR4, 0xffffffff ;  /* 0xffffffff00047882 */ /* 0x000fe20000000000 */
[----:B------:R-:W-:Y:S02]  /*c380*/  LEA R31, P1, R6, UR6, 0x1 ;  /* 0x00000006061f7c11 */ /* 0x000fe4000f8208ff */
[----:B------:R-:W-:Y:S02]  /*c390*/  IADD3 R33, R7, R33, RZ ;  /* 0x0000002107217210 */ /* 0x000fe40007ffe0ff */
[----:B------:R-:W-:-:S02]  /*c3a0*/  LEA.HI.X R32, R4, UR5, R3, 0x1, P0 ;  /* 0x0000000504207c11 */ /* 0x000fc400080f0c03 */
[----:B------:R-:W-:Y:S01]  /*c3b0*/  LEA.HI.X R33, R6, UR7, R33, 0x1, P1 ;  /* 0x0000000706217c11 */ /* 0x000fe200088f0c21 */
[----:B------:R-:W-:Y:S06]  /*c3c0*/  BRA.DIV UR4, `(.L_x_2755) ;  /* 0x0000026e04c47947 */ /* 0x000fec000b800000 */
[----:B------:R0:W1:Y:S04]  /*c3d0*/  SHFL.IDX PT, R7, R32, RZ, 0x181f ;  /* 0x00181fff20077589 */ /* 0x00006800000e0000 */
[----:B------:R0:W2:Y:S04]  /*c3e0*/  SHFL.IDX PT, R6, R30, RZ, 0x181f ;  /* 0x00181fff1e067589 */ /* 0x0000a800000e0000 */
[----:B------:R0:W3:Y:S04]  /*c3f0*/  SHFL.IDX PT, R9, R33, RZ, 0x181f ;  /* 0x00181fff21097589 */ /* 0x0000e800000e0000 */
[----:B------:R0:W4:Y:S02]  /*c400*/  SHFL.IDX PT, R8, R31, RZ, 0x181f ;  /* 0x00181fff1f087589 */ /* 0x00012400000e0000 */
.L_x_3076:
        /* <DEDUP_REMOVED lines=23> */
[C---:B------:R-:W-:Y:S01]  /*c580*/  @!P3 IMAD.SHL.U32 R21, R22.reuse, 0x2, RZ ;  /* 0x000000021615b824 */ /* 0x040fe200078e00ff */
[----:B------:R-:W-:-:S03]  /*c590*/  @!P3 SHF.L.U64.HI R4, R22, 0x1, R23 ;  /* 0x000000011604b819 */ /* 0x000fc60000010217 */
[----:B------:R-:W-:Y:S01]  /*c5a0*/  @!P2 IMAD.SHL.U32 R13, R215, 0x2, RZ ;  /* 0x00000002d70da824 */ /* 0x000fe200078e00ff */
[-C--:B--2---:R-:W-:Y:S02]  /*c5b0*/  @!P3 IADD3 R24, P5, R6, R21.reuse, RZ ;  /* 0x000000150618b210 */ /* 0x084fe40007fbe0ff */
[----:B----4-:R-:W-:Y:S02]  /*c5c0*/  @!P3 IADD3 R20, P4, R8, R21, RZ ;  /* 0x000000150814b210 */ /* 0x010fe40007f9e0ff */
[-C--:B------:R-:W-:Y:S01]  /*c5d0*/  @!P2 IADD3 R14, P6, R6, R13.reuse, RZ ;  /* 0x0000000d060ea210 */ /* 0x080fe20007fde0ff */
[----:B-1----:R-:W-:Y:S01]  /*c5e0*/  @!P3 IMAD.X R25, R7, 0x1, R4, P5 ;  /* 0x000000010719b824 */ /* 0x002fe200028e0604 */
[----:B------:R-:W-:Y:S02]  /*c5f0*/  @!P2 IADD3 R12, P5, R8, R13, RZ ;  /* 0x0000000d080ca210 */ /* 0x000fe40007fbe0ff */
[----:B---3--:R-:W-:Y:S02]  /*c600*/  @!P3 IADD3.X R21, R9, R4, RZ, P4, !PT ;  /* 0x000000040915b210 */ /* 0x008fe400027fe4ff */
[----:B------:R-:W-:-:S02]  /*c610*/  CS2R R70, SRZ ;  /* 0x0000000000467805 */ /* 0x000fc4000001ff00 */
[----:B------:R-:W-:Y:S02]  /*c620*/  CS2R R72, SRZ ;  /* 0x0000000000487805 */ /* 0x000fe4000001ff00 */
[----:B------:R-:W-:Y:S02]  /*c630*/  CS2R R66, SRZ ;  /* 0x0000000000427805 */ /* 0x000fe4000001ff00 */
[----:B------:R-:W-:Y:S02]  /*c640*/  CS2R R68, SRZ ;  /* 0x0000000000447805 */ /* 0x000fe4000001ff00 */
[----:B------:R-:W-:Y:S02]  /*c650*/  CS2R R62, SRZ ;  /* 0x00000000003e7805 */ /* 0x000fe4000001ff00 */
[----:B------:R-:W-:Y:S01]  /*c660*/  CS2R R64, SRZ ;  /* 0x0000000000407805 */ /* 0x000fe2000001ff00 */
[----:B------:R1:W5:Y:S04]  /*c670*/  @!P3 LD.E.64 R74, desc[UR6][R24.64] ;  /* 0x00000006184ab980 */ /* 0x000368000c101b00 */
[----:B------:R1:W5:Y:S01]  /*c680*/  @!P3 LD.E.64 R76, desc[UR6][R20.64] ;  /* 0x00000006144cb980 */ /* 0x000362000c101b00 */
[----:B------:R-:W-:Y:S01]  /*c690*/  @!P2 SHF.L.U64.HI R34, R215, 0x1, R11 ;  /* 0x00000001d722a819 */ /* 0x000fe2000001020b */
[C---:B------:R-:W-:Y:S01]  /*c6a0*/  @!P1 IMAD.SHL.U32 R11, R214.reuse, 0x2, RZ ;  /* 0x00000002d60b9824 */ /* 0x040fe200078e00ff */
[----:B------:R-:W-:-:S03]  /*c6b0*/  @!P1 SHF.L.U64.HI R28, R214, 0x1, R10 ;  /* 0x00000001d61c9819 */ /* 0x000fc6000001020a */
[--C-:B------:R-:W-:Y:S01]  /*c6c0*/  @!P2 IMAD.X R15, R7, 0x1, R34.reuse, P6 ;  /* 0x00000001070fa824 */ /* 0x100fe200030e0622 */
[-C--:B------:R-:W-:Y:S01]  /*c6d0*/  @!P1 IADD3 R10, P4, R6, R11.reuse, RZ ;  /* 0x0000000b060a9210 */ /* 0x080fe20007f9e0ff */
[----:B------:R-:W-:Y:S01]  /*c6e0*/  @!P2 IMAD.X R13, R9, 0x1, R34, P5 ;  /* 0x00000001090da824 */ /* 0x000fe200028e0622 */
[C---:B------:R-:W-:Y:S01]  /*c6f0*/  @!P0 SHF.L.U64.HI R26, R217.reuse, 0x1, R5 ;  /* 0x00000001d91a8819 */ /* 0x040fe20000010205 */
[----:B------:R-:W-:Y:S01]  /*c700*/  @!P0 IMAD.SHL.U32 R5, R217, 0x2, RZ ;  /* 0x00000002d9058824 */ /* 0x000fe200078e00ff */
[----:B------:R-:W-:Y:S01]  /*c710*/  @!P1 IADD3 R4, P6, R8, R11, RZ ;  /* 0x0000000b08049210 */ /* 0x000fe20007fde0ff */
[--C-:B------:R-:W-:Y:S01]  /*c720*/  @!P1 IMAD.X R11, R7, 0x1, R28.reuse, P4 ;  /* 0x00000001070b9824 */ /* 0x100fe200020e061c */
[----:B------:R1:W5:Y:S02]  /*c730*/  @!P2 LD.E.64 R70, desc[UR6][R14.64] ;  /* 0x000000060e46a980 */ /* 0x000364000c101b00 */
[-C--:B------:R-:W-:Y:S02]  /*c740*/  @!P0 IADD3 R6, P5, R6, R5.reuse, RZ ;  /* 0x0000000506068210 */ /* 0x080fe40007fbe0ff */
[----:B------:R-:W-:Y:S01]  /*c750*/  @!P0 IADD3 R8, P4, R8, R5, RZ ;  /* 0x0000000508088210 */ /* 0x000fe20007f9e0ff */
[----:B------:R-:W-:Y:S01]  /*c760*/  @!P1 IMAD.X R5, R9, 0x1, R28, P6 ;  /* 0x0000000109059824 */ /* 0x000fe200030e061c */
[----:B------:R1:W5:Y:S01]  /*c770*/  @!P2 LD.E.64 R72, desc[UR6][R12.64] ;  /* 0x000000060c48a980 */ /* 0x000362000c101b00 */
[----:B------:R-:W-:Y:S01]  /*c780*/  @!P0 IMAD.X R7, R7, 0x1, R26, P5 ;  /* 0x0000000107078824 */ /* 0x000fe200028e061a */
[----:B------:R-:W-:-:S02]  /*c790*/  @!P0 IADD3.X R9, R9, R26, RZ, P4, !PT ;  /* 0x0000001a09098210 */ /* 0x000fc400027fe4ff */
[----:B------:R1:W5:Y:S04]  /*c7a0*/  @!P1 LD.E.64 R66, desc[UR6][R10.64] ;  /* 0x000000060a429980 */ /* 0x000368000c101b00 */
[----:B------:R1:W5:Y:S04]  /*c7b0*/  @!P1 LD.E.64 R68, desc[UR6][R4.64] ;  /* 0x0000000604449980 */ /* 0x000368000c101b00 */
[----:B------:R1:W5:Y:S04]  /*c7c0*/  @!P0 LD.E.64 R62, desc[UR6][R6.64] ;  /* 0x00000006063e8980 */ /* 0x000368000c101b00 */
[----:B------:R1:W5:Y:S02]  /*c7d0*/  @!P0 LD.E.64 R64, desc[UR6][R8.64] ;  /* 0x0000000608408980 */ /* 0x000364000c101b00 */
.L_x_2757:
[----:B------:R-:W-:Y:S05]  /*c7e0*/  BSYNC B1 ;  /* 0x0000000000017941 */ /* 0x000fea0003800000 */
.L_x_2756:
[----:B-1---5:R-:W-:Y:S01]  /*c7f0*/  IMAD.MOV.U32 R4, RZ, RZ, R62 ;  /* 0x000000ffff047224 */ /* 0x022fe200078e003e */
[----:B------:R-:W-:Y:S01]  /*c800*/  UMOV UR4, 0xffffffff ;  /* 0xffffffff00047882 */ /* 0x000fe20000000000 */
[----:B--2---:R-:W-:Y:S01]  /*c810*/  IMAD.MOV.U32 R6, RZ, RZ, R66 ;  /* 0x000000ffff067224 */ /* 0x004fe200078e0042 */
[----:B------:R-:W-:Y:S01]  /*c820*/  CS2R R58, SRZ ;  /* 0x00000000003a7805 */ /* 0x000fe2000001ff00 */
        /* <DEDUP_REMOVED lines=10> */
[----:B------:R-:W-:Y:S01]  /*c8d0*/  PRMT R112, R4, 0x7610, R112 ;  /* 0x0000761004707816 */ /* 0x000fe20000000070 */
[----:B------:R-:W-:Y:S01]  /*c8e0*/  IMAD.MOV.U32 R4, RZ, RZ, R64 ;  /* 0x000000ffff047224 */ /* 0x000fe200078e0040 */
[----:B------:R-:W-:Y:S01]  /*c8f0*/  PRMT R111, R111, 0x5410, R5 ;  /* 0x000054106f6f7816 */ /* 0x000fe20000000005 */
[----:B------:R-:W-:Y:S01]  /*c900*/  IMAD.MOV.U32 R5, RZ, RZ, R65 ;  /* 0x000000ffff057224 */ /* 0x000fe200078e0041 */
[----:B------:R-:W-:Y:S01]  /*c910*/  PRMT R96, R6, 0x7610, R96 ;  /* 0x0000761006607816 */ /* 0x000fe20000000060 */
[----:B------:R-:W-:Y:S01]  /*c920*/  IMAD.MOV.U32 R6, RZ, RZ, R68 ;  /* 0x000000ffff067224 */ /* 0x000fe200078e0044 */
[----:B------:R-:W-:Y:S02]  /*c930*/  PRMT R113, R7, 0x7610, R113 ;  /* 0x0000761007717816 */ /* 0x000fe40000000071 */
        /* <DEDUP_REMOVED lines=14> */
[----:B------:R1:W2:Y:S04]  /*ca20*/  SHFL.IDX PT, R7, R32, 0x1, 0x181f ;  /* 0x00381f0020077f89 */ /* 0x0002a800000e0000 */
[----:B------:R1:W0:Y:S04]  /*ca30*/  SHFL.IDX PT, R6, R30, 0x1, 0x181f ;  /* 0x00381f001e067f89 */ /* 0x00022800000e0000 */
[----:B---3--:R1:W3:Y:S04]  /*ca40*/  SHFL.IDX PT, R9, R33, 0x1, 0x181f ;  /* 0x00381f0021097f89 */ /* 0x0082e800000e0000 */
[----:B----4-:R1:W4:Y:S02]  /*ca50*/  SHFL.IDX PT, R8, R31, 0x1, 0x181f ;  /* 0x00381f001f087f89 */ /* 0x01032400000e0000 */
.L_x_3082:
        /* <DEDUP_REMOVED lines=19> */
[C---:B------:R-:W-:Y:S02]  /*cb90*/  @!P3 SHF.L.U32 R21, R22.reuse, 0x1, RZ ;  /* 0x000000011615b819 */ /* 0x040fe400000006ff */
[----:B------:R-:W-:Y:S02]  /*cba0*/  @!P3 SHF.L.U64.HI R4, R22, 0x1, R23 ;  /* 0x000000011604b819 */ /* 0x000fe40000010217 */
[-C--:B0-----:R-:W-:Y:S01]  /*cbb0*/  @!P3 IADD3 R24, P5, R6, R21.reuse, RZ ;  /* 0x000000150618b210 */ /* 0x081fe20007fbe0ff */
[----:B------:R-:W-:Y:S01]  /*cbc0*/  @!P2 IMAD.SHL.U32 R13, R215, 0x2, RZ ;  /* 0x00000002d70da824 */ /* 0x000fe200078e00ff */
[----:B----4-:R-:W-:Y:S01]  /*cbd0*/  @!P3 IADD3 R20, P4, R8, R21, RZ ;  /* 0x000000150814b210 */ /* 0x010fe20007f9e0ff */
[----:B------:R-:W-:Y:S02]  /*cbe0*/  @!P0 IMAD.SHL.U32 R27, R217, 0x2, RZ ;  /* 0x00000002d91b8824 */ /* 0x000fe400078e00ff */
[--C-:B--2---:R-:W-:Y:S01]  /*cbf0*/  @!P3 IMAD.X R25, R7, 0x1, R4.reuse, P5 ;  /* 0x000000010719b824 */ /* 0x104fe200028e0604 */
[-C--:B------:R-:W-:Y:S01]  /*cc00*/  @!P2 IADD3 R14, P6, R6, R13.reuse, RZ ;  /* 0x0000000d060ea210 */ /* 0x080fe20007fde0ff */
[----:B---3--:R-:W-:Y:S01]  /*cc10*/  @!P3 IMAD.X R21, R9, 0x1, R4, P4 ;  /* 0x000000010915b824 */ /* 0x008fe200020e0604 */
[----:B------:R-:W-:-:S02]  /*cc20*/  @!P2 IADD3 R12, P5, R8, R13, RZ ;  /* 0x0000000d080ca210 */ /* 0x000fc40007fbe0ff */
        /* <DEDUP_REMOVED lines=8> */
[----:B------:R-:W-:Y:S02]  /*ccb0*/  ULDC.64 UR6, c[0x0][0x208] ;  /* 0x0000820000067ab9 */ /* 0x000fe40000000a00 */
[----:B------:R0:W5:Y:S04]  /*ccc0*/  @!P3 LD.E.64 R58, desc[UR6][R24.64] ;  /* 0x00000006183ab980 */ /* 0x000168000c101b00 */
[----:B------:R0:W5:Y:S01]  /*ccd0*/  @!P3 LD.E.64 R60, desc[UR6][R20.64] ;  /* 0x00000006143cb980 */ /* 0x000162000c101b00 */
[C---:B------:R-:W-:Y:S01]  /*cce0*/  @!P1 SHF.L.U64.HI R28, R214.reuse, 0x1, R5 ;  /* 0x00000001d61c9819 */ /* 0x040fe20000010205 */
[----:B------:R-:W-:Y:S01]  /*ccf0*/  @!P1 IMAD.SHL.U32 R5, R214, 0x2, RZ ;  /* 0x00000002d6059824 */ /* 0x000fe200078e00ff */
[----:B------:R-:W-:-:S04]  /*cd00*/  @!P0 SHF.L.U64.HI R34, R217, 0x1, R10 ;  /* 0x00000001d9228819 */ /* 0x000fc8000001020a */
[----:B------:R-:W-:Y:S02]  /*cd10*/  @!P1 IADD3 R10, P4, R6, R5, RZ ;  /* 0x00000005060a9210 */ /* 0x000fe40007f9e0ff */
[----:B------:R-:W-:-:S03]  /*cd20*/  @!P2 SHF.L.U64.HI R26, R215, 0x1, R11 ;  /* 0x00000001d71aa819 */ /* 0x000fc6000001020b */
[C---:B------:R-:W-:Y:S01]  /*cd30*/  @!P1 IMAD.X R11, R7.reuse, 0x1, R28, P4 ;  /* 0x00000001070b9824 */ /* 0x040fe200020e061c */
[----:B------:R-:W-:Y:S01]  /*cd40*/  @!P2 IADD3.X R15, R7, R26, RZ, P6, !PT ;  /* 0x0000001a070fa210 */ /* 0x000fe200037fe4ff */
[C---:B------:R-:W-:Y:S01]  /*cd50*/  @!P2 IMAD.X R13, R9.reuse, 0x1, R26, P5 ;  /* 0x00000001090da824 */ /* 0x040fe200028e061a */
[----:B------:R-:W-:Y:S02]  /*cd60*/  @!P1 IADD3 R4, P6, R8, R5, RZ ;  /* 0x0000000508049210 */ /* 0x000fe40007fde0ff */
[-C--:B------:R-:W-:Y:S01]  /*cd70*/  @!P0 IADD3 R6, P5, R6, R27.reuse, RZ ;  /* 0x0000001b06068210 */ /* 0x080fe20007fbe0ff */
[----:B------:R0:W5:Y:S01]  /*cd80*/  @!P2 LD.E.64 R56, desc[UR6][R14.64] ;  /* 0x000000060e38a980 */ /* 0x000162000c101b00 */
[----:B------:R-:W-:Y:S01]  /*cd90*/  @!P0 IADD3 R8, P4, R8, R27, RZ ;  /* 0x0000001b08088210 */ /* 0x000fe20007f9e0ff */
[----:B------:R-:W-:Y:S02]  /*cda0*/  @!P1 IMAD.X R5, R9, 0x1, R28, P6 ;  /* 0x0000000109059824 */ /* 0x000fe400030e061c */
[--C-:B------:R-:W-:Y:S01]  /*cdb0*/  @!P0 IMAD.X R7, R7, 0x1, R34.reuse, P5 ;  /* 0x0000000107078824 */ /* 0x100fe200028e0622 */
[----:B------:R0:W5:Y:S01]  /*cdc0*/  @!P2 LD.E.64 R54, desc[UR6][R12.64] ;  /* 0x000000060c36a980 */ /* 0x000162000c101b00 */
[----:B------:R-:W-:-:S03]  /*cdd0*/  @!P0 IMAD.X R9, R9, 0x1, R34, P4 ;  /* 0x0000000109098824 */ /* 0x000fc600020e0622 */
[----:B------:R0:W5:Y:S04]  /*cde0*/  @!P1 LD.E.64 R52, desc[UR6][R10.64] ;  /* 0x000000060a349980 */ /* 0x000168000c101b00 */
[----:B------:R0:W5:Y:S04]  /*cdf0*/  @!P1 LD.E.64 R50, desc[UR6][R4.64] ;  /* 0x0000000604329980 */ /* 0x000168000c101b00 */
[----:B------:R0:W5:Y:S04]  /*ce00*/  @!P0 LD.E.64 R48, desc[UR6][R6.64] ;  /* 0x0000000606308980 */ /* 0x000168000c101b00 */
[----:B------:R0:W5:Y:S02]  /*ce10*/  @!P0 LD.E.64 R46, desc[UR6][R8.64] ;  /* 0x00000006082e8980 */ /* 0x000164000c101b00 */
.L_x_2760:
[----:B------:R-:W-:Y:S05]  /*ce20*/  BSYNC B1 ;  /* 0x0000000000017941 */ /* 0x000fea0003800000 */
.L_x_2759:
[----:B0----5:R-:W-:Y:S01]  /*ce30*/  IMAD.MOV.U32 R5, RZ, RZ, R59 ;  /* 0x000000ffff057224 */ /* 0x021fe200078e003b */
[----:B------:R-:W-:Y:S01]  /*ce40*/  MOV R4, R58 ;  /* 0x0000003a00047202 */ /* 0x000fe20000000f00 */
[----:B------:R-:W-:Y:S01]  /*ce50*/  IMAD.MOV.U32 R6, RZ, RZ, R46 ;  /* 0x000000ffff067224 */ /* 0x000fe200078e002e */
[----:B------:R-:W-:Y:S01]  /*ce60*/  UMOV UR4, 0xffffffff ;  /* 0xffffffff00047882 */ /* 0x000fe20000000000 */
[----:B--2---:R-:W-:Y:S01]  /*ce70*/  IMAD.MOV.U32 R7, RZ, RZ, R47 ;  /* 0x000000ffff077224 */ /* 0x004fe200078e002f */
        /* <DEDUP_REMOVED lines=18> */
[----:B------:R-:W-:-:S05]  /*cfa0*/  IMAD.MOV.U32 R7, RZ, RZ, R49 ;  /* 0x000000ffff077224 */ /* 0x000fca00078e0031 */
[----:B------:R-:W-:Y:S01]  /*cfb0*/  PRMT R91, R7, 0x5410, R6 ;  /* 0x00005410075b7816 */ /* 0x000fe20000000006 */
[----:B------:R-:W-:Y:S06]  /*cfc0*/  BRA.DIV UR4, `(.L_x_2761) ;  /* 0x0000026604ac7947 */ /* 0x000fec000b800000 */
[----:B------:R0:W2:Y:S04]  /*cfd0*/  SHFL.IDX PT, R7, R32, 0x2, 0x181f ;  /* 0x00581f0020077f89 */ /* 0x0000a800000e0000 */
[----:B------:R0:W0:Y:S04]  /*cfe0*/  SHFL.IDX PT, R6, R30, 0x2, 0x181f ;  /* 0x00581f001e067f89 */ /* 0x00002800000e0000 */
[----:B---3--:R3:W0:Y:S04]  /*cff0*/  SHFL.IDX PT, R9, R33, 0x2, 0x181f ;  /* 0x00581f0021097f89 */ /* 0x00862800000e0000 */
[----:B----4-:R3:W4:Y:S02]  /*d000*/  SHFL.IDX PT, R8, R31, 0x2, 0x181f ;  /* 0x00581f001f087f89 */ /* 0x01072400000e0000 */
.L_x_3088:
        /* <DEDUP_REMOVED lines=25> */
[----:B------:R-:W-:Y:S02]  /*d1a0*/  @!P2 SHF.L.U32 R13, R215, 0x1, RZ ;  /* 0x00000001d70da819 */ /* 0x000fe400000006ff */
[-C--:B----4-:R-:W-:Y:S02]  /*d1b0*/  @!P3 IADD3 R20, P4, R8, R21.reuse, RZ ;  /* 0x000000150814b210 */ /* 0x090fe40007f9e0ff */
[C---:B0-----:R-:W-:Y:S02]  /*d1c0*/  @!P3 IADD3 R24, P5, R6.reuse, R21, RZ ;  /* 0x000000150618b210 */ /* 0x041fe40007fbe0ff */
[-C--:B------:R-:W-:Y:S01]  /*d1d0*/  @!P2 IADD3 R14, P6, R6, R13.reuse, RZ ;  /* 0x0000000d060ea210 */ /* 0x080fe20007fde0ff */
[--C-:B------:R-:W-:Y:S02]  /*d1e0*/  @!P3 IMAD.X R21, R9, 0x1, R4.reuse, P4 ;  /* 0x000000010915b824 */ /* 0x100fe400020e0604 */
[----:B--2---:R-:W-:Y:S01]  /*d1f0*/  @!P3 IMAD.X R25, R7, 0x1, R4, P5 ;  /* 0x000000010719b824 */ /* 0x004fe200028e0604 */
[----:B------:R-:W-:-:S02]  /*d200*/  @!P2 IADD3 R12, P5, R8, R13, RZ ;  /* 0x0000000d080ca210 */ /* 0x000fc40007fbe0ff */
[----:B------:R-:W-:Y:S02]  /*d210*/  CS2R R40, SRZ ;  /* 0x0000000000287805 */ /* 0x000fe4000001ff00 */
[----:B------:R-:W-:Y:S02]  /*d220*/  CS2R R38, SRZ ;  /* 0x0000000000267805 */ /* 0x000fe4000001ff00 */
[----:B------:R-:W-:Y:S01]  /*d230*/  CS2R R36, SRZ ;  /* 0x0000000000247805 */ /* 0x000fe2000001ff00 */
[----:B------:R0:W5:Y:S04]  /*d240*/  @!P3 LD.E.64 R44, desc[UR6][R24.64] ;  /* 0x00000006182cb980 */ /* 0x000168000c101b00 */
[----:B------:R0:W5:Y:S01]  /*d250*/  @!P3 LD.E.64 R42, desc[UR6][R20.64] ;  /* 0x00000006142ab980 */ /* 0x000162000c101b00 */
[----:B---3--:R-:W-:Y:S01]  /*d260*/  @!P2 SHF.L.U64.HI R34, R215, 0x1, R11 ;  /* 0x00000001d722a819 */ /* 0x008fe2000001020b */
[C---:B------:R-:W-:Y:S01]  /*d270*/  @!P1 IMAD.SHL.U32 R11, R214.reuse, 0x2, RZ ;  /* 0x00000002d60b9824 */ /* 0x040fe200078e00ff */
[----:B------:R-:W-:-:S03]  /*d280*/  @!P1 SHF.L.U64.HI R26, R214, 0x1, R10 ;  /* 0x00000001d61a9819 */ /* 0x000fc6000001020a */
[----:B------:R-:W-:Y:S01]  /*d290*/  @!P2 IMAD.X R15, R7, 0x1, R34, P6 ;  /* 0x00000001070fa824 */ /* 0x000fe200030e0622 */
[-C--:B------:R-:W-:Y:S02]  /*d2a0*/  @!P1 IADD3 R10, P4, R6, R11.reuse, RZ ;  /* 0x0000000b060a9210 */ /* 0x080fe40007f9e0ff */
[C---:B------:R-:W-:Y:S01]  /*d2b0*/  @!P0 SHF.L.U64.HI R28, R217.reuse, 0x1, R5 ;  /* 0x00000001d91c8819 */ /* 0x040fe20000010205 */
[----:B------:R-:W-:Y:S01]  /*d2c0*/  @!P0 IMAD.SHL.U32 R5, R217, 0x2, RZ ;  /* 0x00000002d9058824 */ /* 0x000fe200078e00ff */
[----:B------:R-:W-:Y:S01]  /*d2d0*/  @!P1 IADD3 R4, P6, R8, R11, RZ ;  /* 0x0000000b08049210 */ /* 0x000fe20007fde0ff */
[--C-:B------:R-:W-:Y:S01]  /*d2e0*/  @!P1 IMAD.X R11, R7, 0x1, R26.reuse, P4 ;  /* 0x00000001070b9824 */ /* 0x100fe200020e061a */
[C---:B------:R-:W-:Y:S01]  /*d2f0*/  @!P2 IADD3.X R13, R9.reuse, R34, RZ, P5, !PT ;  /* 0x00000022090da210 */ /* 0x040fe20002ffe4ff */
[----:B------:R0:W5:Y:S01]  /*d300*/  @!P2 LD.E.64 R40, desc[UR6][R14.64] ;  /* 0x000000060e28a980 */ /* 0x000162000c101b00 */
[-C--:B------:R-:W-:Y:S02]  /*d310*/  @!P0 IADD3 R6, P5, R6, R5.reuse, RZ ;  /* 0x0000000506068210 */ /* 0x080fe40007fbe0ff */
[----:B------:R-:W-:Y:S01]  /*d320*/  @!P0 IADD3 R8, P4, R8, R5, RZ ;  /* 0x0000000508088210 */ /* 0x000fe20007f9e0ff */
[----:B------:R-:W-:Y:S01]  /*d330*/  @!P1 IMAD.X R5, R9, 0x1, R26, P6 ;  /* 0x0000000109059824 */ /* 0x000fe200030e061a */
[----:B------:R-:W-:Y:S01]  /*d340*/  CS2R R34, SRZ ;  /* 0x0000000000227805 */ /* 0x000fe2000001ff00 */
[--C-:B------:R-:W-:Y:S01]  /*d350*/  @!P0 IMAD.X R7, R7, 0x1, R28.reuse, P5 ;  /* 0x0000000107078824 */ /* 0x100fe200028e061c */
[----:B------:R-:W-:Y:S01]  /*d360*/  CS2R R26, SRZ ;  /* 0x00000000001a7805 */ /* 0x000fe2000001ff00 */
[----:B------:R-:W-:Y:S01]  /*d370*/  @!P0 IMAD.X R9, R9, 0x1, R28, P4 ;  /* 0x0000000109098824 */ /* 0x000fe200020e061c */
[----:B------:R-:W-:Y:S01]  /*d380*/  CS2R R28, SRZ ;  /* 0x00000000001c7805 */ /* 0x000fe2000001ff00 */
[----:B------:R0:W5:Y:S04]  /*d390*/  @!P2 LD.E.64 R38, desc[UR6][R12.64] ;  /* 0x000000060c26a980 */ /* 0x000168000c101b00 */
[----:B------:R0:W5:Y:S04]  /*d3a0*/  @!P1 LD.E.64 R36, desc[UR6][R10.64] ;  /* 0x000000060a249980 */ /* 0x000168000c101b00 */
[----:B------:R0:W5:Y:S04]  /*d3b0*/  @!P1 LD.E.64 R34, desc[UR6][R4.64] ;  /* 0x0000000604229980 */ /* 0x000168000c101b00 */
[----:B------:R0:W5:Y:S04]  /*d3c0*/  @!P0 LD.E.64 R26, desc[UR6][R6.64] ;  /* 0x00000006061a8980 */ /* 0x000168000c101b00 */
[----:B------:R0:W5:Y:S02]  /*d3d0*/  @!P0 LD.E.64 R28, desc[UR6][R8.64] ;  /* 0x00000006081c8980 */ /* 0x000164000c101b00 */
.L_x_2763:
[----:B------:R-:W-:Y:S05]  /*d3e0*/  BSYNC B1 ;  /* 0x0000000000017941 */ /* 0x000fea0003800000 */
.L_x_2762:
[----:B0----5:R-:W-:Y:S01]  /*d3f0*/  IMAD.MOV.U32 R5, RZ, RZ, R34 ;  /* 0x000000ffff057224 */ /* 0x021fe200078e0022 */
[----:B------:R-:W-:Y:S01]  /*d400*/  MOV R6, R29 ;  /* 0x0000001d00067202 */ /* 0x000fe20000000f00 */
[----:B------:R-:W-:Y:S01]  /*d410*/  IMAD.MOV.U32 R4, RZ, RZ, R35 ;  /* 0x000000ffff047224 */ /* 0x000fe200078e0023 */
[----:B------:R-:W-:Y:S01]  /*d420*/  UMOV UR4, 0xffffffff ;  /* 0xffffffff00047882 */ /* 0x000fe20000000000 */
[----:B--2---:R-:W-:-:S03]  /*d430*/  IMAD.MOV.U32 R7, RZ, RZ, R28 ;  /* 0x000000ffff077224 */ /* 0x004fc600078e001c */
[----:B------:R-:W-:Y:S01]  /*d440*/  PRMT R82, R5, 0x5410, R4 ;  /* 0x0000541005527816 */ /* 0x000fe20000000004 */
[----:B------:R-:W-:Y:S01]  /*d450*/  IMAD.MOV.U32 R5, RZ, RZ, R42 ;  /* 0x000000ffff057224 */ /* 0x000fe200078e002a */
[----:B------:R-:W-:Y:S01]  /*d460*/  PRMT R79, R7, 0x5410, R6 ;  /* 0x00005410074f7816 */ /* 0x000fe20000000006 */
[----:B------:R-:W-:Y:S01]  /*d470*/  IMAD.MOV.U32 R7, RZ, RZ, R38 ;  /* 0x000000ffff077224 */ /* 0x000fe200078e0026 */
[----:B------:R-:W-:Y:S01]  /*d480*/  MOV R4, R43 ;  /* 0x0000002b00047202 */ /* 0x000fe20000000f00 */
[----:B------:R-:W-:-:S03]  /*d490*/  IMAD.MOV.U32 R6, RZ, RZ, R39 ;  /* 0x000000ffff067224 */ /* 0x000fc600078e0027 */
        /* <DEDUP_REMOVED lines=10> */
[----:B------:R-:W-:Y:S01]  /*d540*/  IMAD.MOV.U32 R7, RZ, RZ, R36 ;  /* 0x000000ffff077224 */ /* 0x000fe200078e0024 */
[----:B------:R-:W-:-:S02]  /*d550*/  MOV R6, R37 ;  /* 0x0000002500067202 */ /* 0x000fc40000000f00 */
[----:B------:R-:W-:Y:S02]  /*d560*/  PRMT R80, R5, 0x5410, R4 ;  /* 0x0000541005507816 */ /* 0x000fe40000000004 */
[----:B------:R-:W-:Y:S02]  /*d570*/  CS2R R4, SRZ ;  /* 0x0000000000047805 */ /* 0x000fe4000001ff00 */
[----:B------:R-:W-:Y:S01]  /*d580*/  PRMT R83, R7, 0x5410, R6 ;  /* 0x0000541007537816 */ /* 0x000fe20000000006 */
[----:B------:R-:W-:Y:S06]  /*d590*/  BRA.DIV UR4, `(.L_x_2764) ;  /* 0x0000026204ac7947 */ /* 0x000fec000b800000 */
[----:B------:R0:W2:Y:S04]  /*d5a0*/  SHFL.IDX PT, R9, R32, 0x3, 0x181f ;  /* 0x00781f0020097f89 */ /* 0x0000a800000e0000 */
[----:B----4-:R0:W4:Y:S04]  /*d5b0*/  SHFL.IDX PT, R8, R30, 0x3, 0x181f ;  /* 0x00781f001e087f89 */ /* 0x01012800000e0000 */
[----:B------:R0:W0:Y:S04]  /*d5c0*/  SHFL.IDX PT, R78, R33, 0x3, 0x181f ;  /* 0x00781f00214e7f89 */ /* 0x00002800000e0000 */
[----:B------:R0:W0:Y:S02]  /*d5d0*/  SHFL.IDX PT, R10, R31, 0x3, 0x181f ;  /* 0x00781f001f0a7f89 */ /* 0x00002400000e0000 */
.L_x_3094:
[----:B------:R-:W5:Y:S01]  /*d5e0*/  LDL R11, [R1+0x78] ;  /* 0x00007800010b7983 */ /* 0x000f620000100800 */
[----:B------:R-:W-:Y:S01]  /*d5f0*/  VIADD R7, R0, 0x60 ;  /* 0x0000006000077836 */ /* 0x000fe20000000000 */
[----:B------:R-:W-:Y:S01]  /*d600*/  BSSY B1, `(.L_x_2765) ;  /* 0x000003f000017945 */ /* 0x000fe20003800000 */
[----:B------:R-:W-:Y:S02]  /*d610*/  CS2R R12, SRZ ;  /* 0x00000000000c7805 */ /* 0x000fe4000001ff00 */
[----:B------:R-:W-:Y:S02]  /*d620*/  CS2R R20, SRZ ;  /* 0x0000000000147805 */ /* 0x000fe4000001ff00 */
[----:B01-3--:R-:W-:Y:S02]  /*d630*/  CS2R R30, SRZ ;  /* 0x00000000001e7805 */ /* 0x00bfe4000001ff00 */
[----:B------:R-:W-:Y:S02]  /*d640*/  ISETP.GE.AND P0, PT, R7, R3, PT ;  /* 0x000000030700720c */ /* 0x000fe40003f06270 */
[----:B------:R-:W-:-:S02]  /*d650*/  CS2R R32, SRZ ;  /* 0x0000000000207805 */ /* 0x000fc4000001ff00 */
[----:B------:R-:W-:Y:S02]  /*d660*/  CS2R R24, SRZ ;  /* 0x0000000000187805 */ /* 0x000fe4000001ff00 */
[----:B------:R-:W-:Y:S02]  /*d670*/  CS2R R14, SRZ ;  /* 0x00000000000e7805 */ /* 0x000fe4000001ff00 */
[----:B-----5:R-:W-:-:S04]  /*d680*/  LEA.HI R6, R11, R11, RZ, 0x1 ;  /* 0x0000000b0b067211 */ /* 0x020fc800078f08ff */
[----:B------:R-:W-:Y:S02]  /*d690*/  LOP3.LUT R0, R6, 0xfffffffe, RZ, 0xc0, !PT ;  /* 0xfffffffe06007812 */ /* 0x000fe400078ec0ff */
[----:B------:R-:W-:-:S03]  /*d6a0*/  CS2R R6, SRZ ;  /* 0x0000000000067805 */ /* 0x000fc6000001ff00 */
[----:B------:R-:W-:-:S05]  /*d6b0*/  IMAD.IADD R0, R11, 0x1, -R0 ;  /* 0x000000010b007824 */ /* 0x000fca00078e0a00 */
[----:B------:R-:W-:Y:S01]  /*d6c0*/  SHF.L.U32 R0, R0, 0x1f, RZ ;  /* 0x0000001f00007819 */ /* 0x000fe200000006ff */
[----:B------:R-:W-:Y:S06]  /*d6d0*/  @P0 BRA `(.L_x_2766) ;  /* 0x0000000000c40947 */ /* 0x000fec0003800000 */
[----:B------:R-:W3:Y:S01]  /*d6e0*/  LDL R85, [R1+0x9c] ;  /* 0x00009c0001557983 */ /* 0x000ee20000100800 */
[----:B------:R-:W-:-:S03]  /*d6f0*/  ULDC UR4, c[0x0][0x3f4] ;  /* 0x0000fd0000047ab9 */ /* 0x000fc60000000800 */
[----:B------:R-:W3:Y:S04]  /*d700*/  LDL R81, [R1+0x98] ;  /* 0x0000980001517983 */ /* 0x000ee80000100800 */
[----:B------:R-:W3:Y:S01]  /*d710*/  LDL R11, [R1+0x94] ;  /* 0x00009400010b7983 */ /* 0x000ee20000100800 */
[----:B------:R-:W-:Y:S02]  /*d720*/  ISETP.GE.AND P3, PT, R22, UR4, PT ;  /* 0x0000000416007c0c */ /* 0x000fe4000bf66270 */
[----:B------:R-:W-:Y:S02]  /*d730*/  CS2R R32, SRZ ;  /* 0x0000000000207805 */ /* 0x000fe4000001ff00 */
[----:B------:R-:W-:Y:S01]  /*d740*/  ISETP.GE.AND P2, PT, R215, UR4, PT ;  /* 0x00000004d7007c0c */ /* 0x000fe2000bf46270 */
[----:B------:R-:W-:Y:S01]  /*d750*/  ULDC.64 UR6, c[0x0][0x208] ;  /* 0x0000820000067ab9 */ /* 0x000fe20000000a00 */
[----:B------:R-:W-:-:S02]  /*d760*/  ISETP.GE.AND P1, PT, R214, UR4, PT ;  /* 0x00000004d6007c0c */ /* 0x000fc4000bf26270 */
[----:B------:R-:W-:-:S05]  /*d770*/  ISETP.GE.AND P0, PT, R217, UR4, PT ;  /* 0x00000004d9007c0c */ /* 0x000fca000bf06270 */
[C---:B------:R-:W-:Y:S01]  /*d780*/  @!P3 IMAD.SHL.U32 R20, R22.reuse, 0x2, RZ ;  /* 0x000000021614b824 */ /* 0x040fe200078e00ff */
[----:B------:R-:W-:-:S03]  /*d790*/  @!P3 SHF.L.U64.HI R6, R22, 0x1, R23 ;  /* 0x000000011606b819 */ /* 0x000fc60000010217 */
[----:B------:R-:W-:Y:S02]  /*d7a0*/  @!P2 SHF.L.U32 R12, R215, 0x1, RZ ;  /* 0x00000001d70ca819 */ /* 0x000fe400000006ff */
[----:B------:R-:W-:Y:S01]  /*d7b0*/  @!P1 IMAD.SHL.U32 R4, R214, 0x2, RZ ;  /* 0x00000002d6049824 */ /* 0x000fe200078e00ff */
[-C--:B----4-:R-:W-:Y:S01]  /*d7c0*/  @!P3 IADD3 R24, P5, R8, R20.reuse, RZ ;  /* 0x000000140818b210 */ /* 0x090fe20007fbe0ff */
[----:B------:R-:W-:Y:S01]  /*d7d0*/  @!P0 IMAD.SHL.U32 R30, R217, 0x2, RZ ;  /* 0x00000002d91e8824 */ /* 0x000fe200078e00ff */
[----:B------:R-:W-:Y:S02]  /*d7e0*/  @!P3 IADD3 R20, P4, R10, R20, RZ ;  /* 0x000000140a14b210 */ /* 0x000fe40007f9e0ff */
[-C--:B------:R-:W-:Y:S01]  /*d7f0*/  @!P2 IADD3 R14, P6, R8, R12.reuse, RZ ;  /* 0x0000000c080ea210 */ /* 0x080fe20007fde0ff */
[--C-:B--2---:R-:W-:Y:S01]  /*d800*/  @!P3 IMAD.X R25, R9, 0x1, R6.reuse, P5 ;  /* 0x000000010919b824 */ /* 0x104fe200028e0606 */
[----:B------:R-:W-:Y:S01]  /*d810*/  @!P2 IADD3 R12, P5, R10, R12, RZ ;  /* 0x0000000c0a0ca210 */ /* 0x000fe20007fbe0ff */
[----:B------:R-:W-:Y:S01]  /*d820*/  @!P3 IMAD.X R21, R78, 0x1, R6, P4 ;  /* 0x000000014e15b824 */ /* 0x000fe200020e0606 */
[----:B------:R-:W-:-:S02]  /*d830*/  @!P1 IADD3 R6, P4, R8, R4, RZ ;  /* 0x0000000408069210 */ /* 0x000fc40007f9e0ff */
[----:B------:R0:W5:Y:S02]  /*d840*/  @!P3 LD.E.64 R32, desc[UR6][R24.64] ;  /* 0x000000061820b980 */ /* 0x000164000c101b00 */
[----:B0-----:R-:W-:Y:S02]  /*d850*/  CS2R R24, SRZ ;  /* 0x0000000000187805 */ /* 0x001fe4000001ff00 */
[----:B---3--:R-:W-:Y:S02]  /*d860*/  @!P2 SHF.L.U64.HI R7, R215, 0x1, R85 ;  /* 0x00000001d707a819 */ /* 0x008fe40000010255 */
[----:B------:R-:W-:-:S03]  /*d870*/  @!P1 SHF.L.U64.HI R5, R214, 0x1, R81 ;  /* 0x00000001d6059819 */ /* 0x000fc60000010251 */
[C---:B------:R-:W-:Y:S01]  /*d880*/  @!P2 IMAD.X R15, R9.reuse, 0x1, R7, P6 ;  /* 0x00000001090fa824 */ /* 0x040fe200030e0607 */
[----:B------:R-:W-:Y:S02]  /*d890*/  @!P2 IADD3.X R13, R78, R7, RZ, P5, !PT ;  /* 0x000000074e0da210 */ /* 0x000fe40002ffe4ff */
[----:B------:R-:W-:Y:S01]  /*d8a0*/  @!P1 IADD3 R4, P6, R10, R4, RZ ;  /* 0x000000040a049210 */ /* 0x000fe20007fde0ff */
[--C-:B------:R-:W-:Y:S01]  /*d8b0*/  @!P1 IMAD.X R7, R9, 0x1, R5.reuse, P4 ;  /* 0x0000000109079824 */ /* 0x100fe200020e0605 */
[-C--:B------:R-:W-:Y:S01]  /*d8c0*/  @!P0 IADD3 R8, P5, R8, R30.reuse, RZ ;  /* 0x0000001e08088210 */ /* 0x080fe20007fbe0ff */
[----:B------:R0:W5:Y:S01]  /*d8d0*/  @!P2 LD.E.64 R24, desc[UR6][R14.64] ;  /* 0x000000060e18a980 */ /* 0x000162000c101b00 */
[----:B------:R-:W-:Y:S02]  /*d8e0*/  @!P0 IADD3 R10, P4, R10, R30, RZ ;  /* 0x0000001e0a0a8210 */ /* 0x000fe40007f9e0ff */
[----:B------:R-:W-:Y:S01]  /*d8f0*/  CS2R R30, SRZ ;  /* 0x00000000001e7805 */ /* 0x000fe2000001ff00 */
[----:B------:R-:W-:Y:S01]  /*d900*/  @!P1 IMAD.X R5, R78, 0x1, R5, P6 ;  /* 0x000000014e059824 */ /* 0x000fe200030e0605 */
[----:B------:R-:W-:-:S04]  /*d910*/  @!P0 SHF.L.U64.HI R11, R217, 0x1, R11 ;  /* 0x00000001d90b8819 */ /* 0x000fc8000001020b */
[----:B------:R1:W5:Y:S01]  /*d920*/  @!P3 LD.E.64 R30, desc[UR6][R20.64] ;  /* 0x00000006141eb980 */ /* 0x000362000c101b00 */
[--C-:B------:R-:W-:Y:S01]  /*d930*/  @!P0 IMAD.X R9, R9, 0x1, R11.reuse, P5 ;  /* 0x0000000109098824 */ /* 0x100fe200028e060b */
[----:B0-----:R-:W-:Y:S01]  /*d940*/  CS2R R14, SRZ ;  /* 0x00000000000e7805 */ /* 0x001fe2000001ff00 */
[----:B------:R-:W-:-:S05]  /*d950*/  @!P0 IMAD.X R11, R78, 0x1, R11, P4 ;  /* 0x000000014e0b8824 */ /* 0x000fca00020e060b */
[----:B------:R0:W5:Y:S01]  /*d960*/  @!P1 LD.E.64 R14, desc[UR6][R6.64] ;  /* 0x00000006060e9980 */ /* 0x000162000c101b00 */
[----:B-1----:R-:W-:-:S06]  /*d970*/  CS2R R20, SRZ ;  /* 0x0000000000147805 */ /* 0x002fcc000001ff00 */
[----:B------:R1:W5:Y:S01]  /*d980*/  @!P2 LD.E.64 R20, desc[UR6][R12.64] ;  /* 0x000000060c14a980 */ /* 0x000362000c101b00 */
[----:B0-----:R-:W-:-:S06]  /*d990*/  CS2R R6, SRZ ;  /* 0x0000000000067805 */ /* 0x001fcc000001ff00 */
[----:B------:R-:W5:Y:S01]  /*d9a0*/  @!P0 LD.E.64 R6, desc[UR6][R8.64] ;  /* 0x0000000608068980 */ /* 0x000f62000c101b00 */
[----:B-1----:R-:W-:-:S06]  /*d9b0*/  CS2R R12, SRZ ;  /* 0x00000000000c7805 */ /* 0x002fcc000001ff00 */
[----:B------:R0:W5:Y:S02]  /*d9c0*/  @!P1 LD.E.64 R12, desc[UR6][R4.64] ;  /* 0x00000006040c9980 */ /* 0x000164000c101b00 */
[----:B0-----:R-:W-:-:S06]  /*d9d0*/  CS2R R4, SRZ ;  /* 0x0000000000047805 */ /* 0x001fcc000001ff00 */
[----:B------:R0:W5:Y:S02]  /*d9e0*/  @!P0 LD.E.64 R4, desc[UR6][R10.64] ;  /* 0x000000060a048980 */ /* 0x000164000c101b00 */
.L_x_2766:
[----:B------:R-:W-:Y:S05]  /*d9f0*/  BSYNC B1 ;  /* 0x0000000000017941 */ /* 0x000fea0003800000 */
.L_x_2765:
[----:B------:R-:W1:Y:S01]  /*da00*/  SYNCS.PHASECHK.TRANS64.TRYWAIT P0, [R16+URZ+0x38800], R0 ;  /* 0x03880000100075a7 */ /* 0x000e62000800017f */
[----:B--2--5:R-:W-:Y:S01]  /*da10*/  IMAD.MOV.U32 R9, RZ, RZ, R4 ;  /* 0x000000ffff097224 */ /* 0x024fe200078e0004 */
[----:B----4-:R-:W-:Y:S01]  /*da20*/  MOV R8, R5 ;  /* 0x0000000500087202 */ /* 0x010fe20000000f00 */
[----:B0-----:R-:W-:Y:S01]  /*da30*/  IMAD.MOV.U32 R11, RZ, RZ, R12 ;  /* 0x000000ffff0b7224 */ /* 0x001fe200078e000c */
[----:B------:R-:W-:Y:S01]  /*da40*/  BSSY B1, `(.L_x_2767) ;  /* 0x000000b000017945 */ /* 0x000fe20003800000 */
[----:B------:R-:W-:Y:S01]  /*da50*/  IMAD.MOV.U32 R10, RZ, RZ, R13 ;  /* 0x000000ffff0a7224 */ /* 0x000fe200078e000d */
[----:B------:R-:W-:Y:S01]  /*da60*/  PRMT R78, R9, 0x5410, R8 ;  /* 0x00005410094e7816 */ /* 0x000fe20000000008 */
[----:B------:R-:W-:Y:S02]  /*da70*/  IMAD.MOV.U32 R9, RZ, RZ, R20 ;  /* 0x000000ffff097224 */ /* 0x000fe400078e0014 */
[----:B------:R-:W-:Y:S01]  /*da80*/  IMAD.MOV.U32 R8, RZ, RZ, R21 ;  /* 0x000000ffff087224 */ /* 0x000fe200078e0015 */
[----:B------:R-:W-:-:S04]  /*da90*/  PRMT R81, R10, 0x5410, R11 ;  /* 0x000054100a517816 */ /* 0x000fc8000000000b */
[----:B------:R-:W-:Y:S01]  /*daa0*/  PRMT R87, R9, 0x5410, R8 ;  /* 0x0000541009577816 */ /* 0x000fe20000000008 */
[----:B------:R-:W-:Y:S01]  /*dab0*/  IMAD.MOV.U32 R9, RZ, RZ, R30 ;  /* 0x000000ffff097224 */ /* 0x000fe200078e001e */
[----:B------:R-:W-:-:S04]  /*dac0*/  MOV R8, R31 ;  /* 0x0000001f00087202 */ /* 0x000fc80000000f00 */
[----:B------:R-:W-:Y:S01]  /*dad0*/  PRMT R97, R9, 0x5410, R8 ;  /* 0x0000541009617816 */ /* 0x000fe20000000008 */
[----:B-1----:R-:W-:Y:S06]  /*dae0*/  @!P0 BRA `(.L_x_2768) ;  /* 0x0000025c00cc8947 */ /* 0x002fec0003800000 */
.L_x_3095:
[----:B------:R-:W-:Y:S05]  /*daf0*/  BSYNC B1 ;  /* 0x0000000000017941 */ /* 0x000fea0003800000 */
.L_x_2767:
[----:B------:R-:W-:Y:S01]  /*db00*/  IMAD.MOV.U32 R8, RZ, RZ, R32 ;  /* 0x000000ffff087224 */ /* 0x000fe200078e0020 */
[----:B------:R-:W-:Y:S01]  /*db10*/  BSSY B1, `(.L_x_2769) ;  /* 0x00000c6000017945 */ /* 0x000fe20003800000 */
[----:B0-----:R-:W-:-:S05]  /*db20*/  IMAD.MOV.U32 R0, RZ, RZ, R33 ;  /* 0x000000ffff007224 */ /* 0x001fca00078e0021 */
[----:B------:R-:W-:Y:S01]  /*db30*/  PRMT R98, R8, 0x5410, R0 ;  /* 0x0000541008627816 */ /* 0x000fe20000000000 */
[----:B------:R-:W-:Y:S02]  /*db40*/  IMAD.MOV.U32 R8, RZ, RZ, R24 ;  /* 0x000000ffff087224 */ /* 0x000fe400078e0018 */
[----:B------:R-:W-:-:S05]  /*db50*/  IMAD.MOV.U32 R0, RZ, RZ, R25 ;  /* 0x000000ffff007224 */ /* 0x000fca00078e0019 */
[----:B------:R-:W-:Y:S01]  /*db60*/  PRMT R88, R8, 0x5410, R0 ;  /* 0x0000541008587816 */ /* 0x000fe20000000000 */
[----:B------:R-:W-:Y:S01]  /*db70*/  IMAD.MOV.U32 R8, RZ, RZ, R14 ;  /* 0x000000ffff087224 */ /* 0x000fe200078e000e */
[----:B------:R-:W-:Y:S02]  /*db80*/  VIADDMNMX R0, R3, -R231, 0x80, PT ;  /* 0x0000008003007446 */ /* 0x000fe400038009e7 */
[----:B------:R-:W-:Y:S02]  /*db90*/  MOV R3, R15 ;  /* 0x0000000f00037202 */ /* 0x000fe40000000f00 */
[----:B------:R-:W-:Y:S02]  /*dba0*/  ISETP.GE.AND P0, PT, R212, R0, PT ;  /* 0x00000000d400720c */ /* 0x000fe40003f06270 */
[----:B------:R-:W-:Y:S01]  /*dbb0*/  PRMT R85, R8, 0x5410, R3 ;  /* 0x0000541008557816 */ /* 0x000fe20000000003 */
[----:B------:R-:W-:Y:S02]  /*dbc0*/  IMAD.MOV.U32 R3, RZ, RZ, R6 ;  /* 0x000000ffff037224 */ /* 0x000fe400078e0006 */
[----:B------:R-:W-:-:S05]  /*dbd0*/  IMAD.MOV.U32 R8, RZ, RZ, R7 ;  /* 0x000000ffff087224 */ /* 0x000fca00078e0007 */
[----:B------:R-:W-:-:S03]  /*dbe0*/  PRMT R3, R3, 0x5410, R8 ;  /* 0x0000541003037816 */ /* 0x000fc60000000008 */
        /* <DEDUP_REMOVED lines=8> */
[----:B------:R-:W0:Y:S01]  /*dc70*/  LDS.128 R8, [R230] ;  /* 0x00000000e6087984 */ /* 0x000e220000000c00 */
[----:B------:R-:W-:Y:S02]  /*dc80*/  SHF.R.U32.HI R86, RZ, 0x10, R77 ;  /* 0x00000010ff567819 */ /* 0x000fe4000001164d */
[----:B------:R-:W-:Y:S02]  /*dc90*/  SHF.R.U32.HI R93, RZ, 0x10, R75 ;  /* 0x00000010ff5d7819 */ /* 0x000fe4000001164b */
        /* <DEDUP_REMOVED lines=8> */
[--C-:B0-----:R-:W-:Y:S02]  /*dd20*/  HADD2.F32 R95, -RZ, R11.reuse.H1_H1 ;  /* 0x3000000bff5f7230 */ /* 0x101fe40000004100 */
[----:B------:R-:W-:-:S03]  /*dd30*/  HADD2.F32 R94, -RZ, R11.H0_H0 ;  /* 0x2000000bff5e7230 */ /* 0x000fc60000004100 */
[C---:B------:R-:W-:Y:S01]  /*dd40*/  FMUL.FTZ R11, R95.reuse, R86 ;  /* 0x000000565f0b7220 */ /* 0x040fe20000410000 */
[----:B------:R-:W-:-:S03]  /*dd50*/  FMUL.FTZ R95, R95, R93 ;  /* 0x0000005d5f5f7220 */ /* 0x000fc60000410000 */
[C---:B------:R-:W-:Y:S01]  /*dd60*/  FFMA.FTZ R11, R94.reuse, R93, -R11 ;  /* 0x0000005d5e0b7223 */ /* 0x040fe2000001080b */
[----:B------:R-:W-:Y:S01]  /*dd70*/  FFMA.FTZ R86, R94, R86, R95 ;  /* 0x000000565e567223 */ /* 0x000fe2000001005f */
[--C-:B------:R-:W-:Y:S02]  /*dd80*/  HADD2.F32 R94, -RZ, R96.reuse.H0_H0 ;  /* 0x20000060ff5e7230 */ /* 0x100fe40000004100 */
[----:B------:R-:W-:Y:S02]  /*dd90*/  HADD2.F32 R93, -RZ, R96.H1_H1 ;  /* 0x30000060ff5d7230 */ /* 0x000fe40000004100 */
[--C-:B------:R-:W-:Y:S01]  /*dda0*/  HADD2.F32 R96, -RZ, R8.reuse.H1_H1 ;  /* 0x30000008ff607230 */ /* 0x100fe20000004100 */
[----:B------:R-:W-:Y:S01]  /*ddb0*/  F2FP.F16.F32.PACK_AB R11, R86, R11 ;  /* 0x0000000b560b723e */ /* 0x000fe200000000ff */
[----:B------:R-:W-:-:S03]  /*ddc0*/  HADD2.F32 R95, -RZ, R8.H0_H0 ;  /* 0x20000008ff5f7230 */ /* 0x000fc60000004100 */
[C---:B------:R-:W-:Y:S01]  /*ddd0*/  FMUL.FTZ R8, R96.reuse, R93 ;  /* 0x0000005d60087220 */ /* 0x040fe20000410000 */
[----:B------:R-:W-:-:S03]  /*dde0*/  FMUL.FTZ R96, R96, R94 ;  /* 0x0000005e60607220 */ /* 0x000fc60000410000 */
[C---:B------:R-:W-:Y:S01]  /*ddf0*/  FFMA.FTZ R8, R95.reuse, R94, -R8 ;  /* 0x0000005e5f087223 */ /* 0x040fe20000010808 */
[--C-:B------:R-:W-:Y:S02]  /*de00*/  HADD2.F32 R94, -RZ, R10.reuse.H1_H1 ;  /* 0x3000000aff5e7230 */ /* 0x100fe40000004100 */
[----:B------:R-:W-:Y:S01]  /*de10*/  FFMA.FTZ R93, R95, R93, R96 ;  /* 0x0000005d5f5d7223 */ /* 0x000fe20000010060 */
[----:B------:R-:W-:Y:S02]  /*de20*/  HADD2.F32 R10, -RZ, R10.H0_H0 ;  /* 0x2000000aff0a7230 */ /* 0x000fe40000004100 */
[C---:B------:R-:W-:Y:S01]  /*de30*/  FMUL.FTZ R95, R94.reuse, R77 ;  /* 0x0000004d5e5f7220 */ /* 0x040fe20000410000 */
[-C--:B------:R-:W-:Y:S01]  /*de40*/  FMUL.FTZ R94, R94, R75.reuse ;  /* 0x0000004b5e5e7220 */ /* 0x080fe20000410000 */
[----:B------:R-:W-:Y:S02]  /*de50*/  F2FP.F16.F32.PACK_AB R8, R93, R8 ;  /* 0x000000085d08723e */ /* 0x000fe400000000ff */
[----:B------:R-:W-:Y:S01]  /*de60*/  FFMA.FTZ R95, R10, R75, -R95 ;  /* 0x0000004b0a5f7223 */ /* 0x000fe2000001085f */
[----:B------:R-:W-:-:S02]  /*de70*/  HADD2.F32 R75, -RZ, R9.H1_H1 ;  /* 0x30000009ff4b7230 */ /* 0x000fc40000004100 */
[----:B------:R-:W-:Y:S01]  /*de80*/  FFMA.FTZ R10, R10, R77, R94 ;  /* 0x0000004d0a0a7223 */ /* 0x000fe2000001005e */
[----:B------:R-:W-:Y:S02]  /*de90*/  HADD2.F32 R9, -RZ, R9.H0_H0 ;  /* 0x20000009ff097230 */ /* 0x000fe40000004100 */
[C---:B------:R-:W-:Y:S01]  /*dea0*/  FMUL.FTZ R77, R75.reuse, R76 ;  /* 0x0000004c4b4d7220 */ /* 0x040fe20000410000 */
[-C--:B------:R-:W-:Y:S01]  /*deb0*/  FMUL.FTZ R75, R75, R74.reuse ;  /* 0x0000004a4b4b7220 */ /* 0x080fe20000410000 */
[----:B------:R-:W-:Y:S02]  /*dec0*/  F2FP.F16.F32.PACK_AB R10, R10, R95 ;  /* 0x0000005f0a0a723e */ /* 0x000fe400000000ff */
[C---:B------:R-:W-:Y:S01]  /*ded0*/  FFMA.FTZ R74, R9.reuse, R74, -R77 ;  /* 0x0000004a094a7223 */ /* 0x040fe2000001084d */
[----:B------:R-:W-:-:S05]  /*dee0*/  FFMA.FTZ R9, R9, R76, R75 ;  /* 0x0000004c09097223 */ /* 0x000fca000001004b */
[----:B------:R-:W-:-:S05]  /*def0*/  F2FP.F16.F32.PACK_AB R9, R9, R74 ;  /* 0x0000004a0909723e */ /* 0x000fca00000000ff */
[----:B------:R0:W-:Y:S02]  /*df00*/  STS.128 [R230], R8 ;  /* 0x00000008e6007388 */ /* 0x0001e40000000c00 */
.L_x_2772:
[----:B------:R-:W-:Y:S05]  /*df10*/  BSYNC B2 ;  /* 0x0000000000027941 */ /* 0x000fea0003800000 */
.L_x_2771:
[----:B------:R-:W-:Y:S04]  /*df20*/  BSSY B2, `(.L_x_2773) ;  /* 0x000002c000027945 */ /* 0x000fe80003800000 */
[----:B------:R-:W-:Y:S05]  /*df30*/  @P1 BRA `(.L_x_2774) ;  /* 0x0000000000a81947 */ /* 0x000fea0003800000 */
[----:B0-----:R-:W0:Y:S01]  /*df40*/  LDS.128 R8, [R230+0x4000] ;  /* 0x00400000e6087984 */ /* 0x001e220000000c00 */
        /* <DEDUP_REMOVED lines=16> */
[----:B------:R-:W-:Y:S02]  /*e050*/  HADD2.F32 R75, -RZ, R112.H1_H1 ;  /* 0x30000070ff4b7230 */ /* 0x000fe40000004100 */
[----:B------:R-:W-:Y:S02]  /*e060*/  HADD2.F32 R77, -RZ, R8.H1_H1 ;  /* 0x30000008ff4d7230 */ /* 0x000fe40000004100 */
        /* <DEDUP_REMOVED lines=22> */
[----:B------:R1:W-:Y:S02]  /*e1d0*/  STS.128 [R230+0x4000], R8 ;  /* 0x00400008e6007388 */ /* 0x0003e40000000c00 */
.L_x_2774:
[----:B------:R-:W-:Y:S05]  /*e1e0*/  BSYNC B2 ;  /* 0x0000000000027941 */ /* 0x000fea0003800000 */
.L_x_2773:
[----:B------:R-:W-:Y:S04]  /*e1f0*/  BSSY B2, `(.L_x_2775) ;  /* 0x000002c000027945 */ /* 0x000fe80003800000 */
[----:B------:R-:W-:Y:S05]  /*e200*/  @P2 BRA `(.L_x_2776) ;  /* 0x0000000000a82947 */ /* 0x000fea0003800000 */
[----:B01----:R-:W0:Y:S01]  /*e210*/  LDS.128 R8, [R230+0x8000] ;  /* 0x00800000e6087984 */ /* 0x003e220000000c00 */
[----:B------:R-:W-:Y:S01]  /*e220*/  SHF.R.U32.HI R70, RZ, 0x10, R69 ;  /* 0x00000010ff467819 */ /* 0x000fe20000011645 */
[----:B------:R-:W-:Y:S01]  /*e230*/  HADD2.F32 R75, -RZ, R109.H0_H0 ;  /* 0x2000006dff4b7230 */ /* 0x000fe20000004100 */
        /* <DEDUP_REMOVED lines=8> */
[--C-:B0-----:R-:W-:Y:S02]  /*e2c0*/  HADD2.F32 R72, -RZ, R11.reuse.H1_H1 ;  /* 0x3000000bff487230 */ /* 0x101fe40000004100 */
[----:B------:R-:W-:-:S03]  /*e2d0*/  HADD2.F32 R11, -RZ, R11.H0_H0 ;  /* 0x2000000bff0b7230 */ /* 0x000fc60000004100 */
[C---:B------:R-:W-:Y:S01]  /*e2e0*/  FMUL.FTZ R73, R72.reuse, R70 ;  /* 0x0000004648497220 */ /* 0x040fe20000410000 */
[----:B------:R-:W-:-:S03]  /*e2f0*/  FMUL.FTZ R72, R72, R71 ;  /* 0x0000004748487220 */ /* 0x000fc60000410000 */
[C---:B------:R-:W-:Y:S01]  /*e300*/  FFMA.FTZ R67, R11.reuse, R71, -R73 ;  /* 0x000000470b437223 */ /* 0x040fe20000010849 */
[----:B------:R-:W-:Y:S02]  /*e310*/  HADD2.F32 R71, -RZ, R8.H1_H1 ;  /* 0x30000008ff477230 */ /* 0x000fe40000004100 */
[----:B------:R-:W-:Y:S01]  /*e320*/  FFMA.FTZ R11, R11, R70, R72 ;  /* 0x000000460b0b7223 */ /* 0x000fe20000010048 */
[----:B------:R-:W-:Y:S02]  /*e330*/  HADD2.F32 R70, -RZ, R110.H0_H0 ;  /* 0x2000006eff467230 */ /* 0x000fe40000004100 */
[----:B------:R-:W-:Y:S02]  /*e340*/  HADD2.F32 R72, -RZ, R8.H0_H0 ;  /* 0x20000008ff487230 */ /* 0x000fe40000004100 */
[C---:B------:R-:W-:Y:S01]  /*e350*/  FMUL.FTZ R74, R71.reuse, R69 ;  /* 0x00000045474a7220 */ /* 0x040fe20000410000 */
[--C-:B------:R-:W-:Y:S02]  /*e360*/  HADD2.F32 R8, -RZ, R10.reuse.H0_H0 ;  /* 0x2000000aff087230 */ /* 0x100fe40000004100 */
[----:B------:R-:W-:Y:S01]  /*e370*/  FMUL.FTZ R71, R71, R70 ;  /* 0x0000004647477220 */ /* 0x000fe20000410000 */
[----:B------:R-:W-:-:S02]  /*e380*/  HADD2.F32 R10, -RZ, R10.H1_H1 ;  /* 0x3000000aff0a7230 */ /* 0x000fc40000004100 */
[C---:B------:R-:W-:Y:S01]  /*e390*/  FFMA.FTZ R74, R72.reuse, R70, -R74 ;  /* 0x00000046484a7223 */ /* 0x040fe2000001084a */
[----:B------:R-:W-:Y:S02]  /*e3a0*/  HADD2.F32 R73, -RZ, R9.H0_H0 ;  /* 0x20000009ff497230 */ /* 0x000fe40000004100 */
[----:B------:R-:W-:Y:S01]  /*e3b0*/  FFMA.FTZ R71, R72, R69, R71 ;  /* 0x0000004548477223 */ /* 0x000fe20000010047 */
[----:B------:R-:W-:Y:S02]  /*e3c0*/  HADD2.F32 R70, -RZ, R109.H1_H1 ;  /* 0x3000006dff467230 */ /* 0x000fe40000004100 */
[C---:B------:R-:W-:Y:S01]  /*e3d0*/  FMUL.FTZ R72, R10.reuse, R75 ;  /* 0x0000004b0a487220 */ /* 0x040fe20000410000 */
[----:B------:R-:W-:Y:S01]  /*e3e0*/  HADD2.F32 R9, -RZ, R9.H1_H1 ;  /* 0x30000009ff097230 */ /* 0x000fe20000004100 */
[----:B------:R-:W-:Y:S01]  /*e3f0*/  F2FP.F16.F32.PACK_AB R11, R11, R67 ;  /* 0x000000430b0b723e */ /* 0x000fe200000000ff */
[-C--:B------:R-:W-:Y:S01]  /*e400*/  FMUL.FTZ R69, R10, R70.reuse ;  /* 0x000000460a457220 */ /* 0x080fe20000410000 */
[----:B------:R-:W-:-:S02]  /*e410*/  FFMA.FTZ R72, R8, R70, R72 ;  /* 0x0000004608487223 */ /* 0x000fc40000010048 */
[C---:B------:R-:W-:Y:S01]  /*e420*/  FMUL.FTZ R10, R9.reuse, R68 ;  /* 0x00000044090a7220 */ /* 0x040fe20000410000 */
[----:B------:R-:W-:Y:S01]  /*e430*/  FMUL.FTZ R9, R9, R66 ;  /* 0x0000004209097220 */ /* 0x000fe20000410000 */
[----:B------:R-:W-:Y:S01]  /*e440*/  FFMA.FTZ R69, R8, R75, -R69 ;  /* 0x0000004b08457223 */ /* 0x000fe20000010845 */
[----:B------:R-:W-:Y:S01]  /*e450*/  F2FP.F16.F32.PACK_AB R8, R71, R74 ;  /* 0x0000004a4708723e */ /* 0x000fe200000000ff */
[C---:B------:R-:W-:Y:S01]  /*e460*/  FFMA.FTZ R66, R73.reuse, R66, -R10 ;  /* 0x0000004249427223 */ /* 0x040fe2000001080a */
[----:B------:R-:W-:Y:S02]  /*e470*/  FFMA.FTZ R9, R73, R68, R9 ;  /* 0x0000004449097223 */ /* 0x000fe40000010009 */
[----:B------:R-:W-:-:S03]  /*e480*/  F2FP.F16.F32.PACK_AB R10, R72, R69 ;  /* 0x00000045480a723e */ /* 0x000fc600000000ff */
[----:B------:R-:W-:-:S05]  /*e490*/  F2FP.F16.F32.PACK_AB R9, R9, R66 ;  /* 0x000000420909723e */ /* 0x000fca00000000ff */
[----:B------:R2:W-:Y:S02]  /*e4a0*/  STS.128 [R230+0x8000], R8 ;  /* 0x00800008e6007388 */ /* 0x0005e40000000c00 */
.L_x_2776:
[----:B------:R-:W-:Y:S05]  /*e4b0*/  BSYNC B2 ;  /* 0x0000000000027941 */ /* 0x000fea0003800000 */
.L_x_2775:
[----:B------:R-:W-:Y:S05]  /*e4c0*/  @P3 BRA `(.L_x_2770) ;  /* 0x0000000000a83947 */ /* 0x000fea0003800000 */
[----:B012---:R-:W0:Y:S01]  /*e4d0*/  LDS.128 R8, [R230+0xc000] ;  /* 0x00c00000e6087984 */ /* 0x007e220000000c00 */
        /* <DEDUP_REMOVED lines=41> */
.L_x_2770:
[----:B------:R-:W-:Y:S05]  /*e770*/  BSYNC B1 ;  /* 0x0000000000017941 */ /* 0x000fea0003800000 */
.L_x_2769:
        /* <DEDUP_REMOVED lines=12> */
[--C-:B------:R-:W-:Y:S01]  /*e840*/  SHF.R.U64 R58, R58, 0x10, R59.reuse ;  /* 0x000000103a3a7819 */ /* 0x100fe2000000123b */
[--C-:B------:R-:W-:Y:S01]  /*e850*/  HADD2.F32 R64, -RZ, R106.reuse.H0_H0 ;  /* 0x2000006aff407230 */ /* 0x100fe20000004100 */
        /* <DEDUP_REMOVED lines=8> */
[----:B------:R-:W-:Y:S02]  /*e8e0*/  HADD2.F32 R105, -RZ, R105.H1_H1 ;  /* 0x30000069ff697230 */ /* 0x000fe40000004100 */
[----:B------:R-:W-:Y:S02]  /*e8f0*/  HADD2.F32 R59, -RZ, R59.H0_H0 ;  /* 0x2000003bff3b7230 */ /* 0x000fe40000004100 */
[--C-:B0-----:R-:W-:Y:S02]  /*e900*/  HADD2.F32 R63, -RZ, R11.reuse.H0_H0 ;  /* 0x2000000bff3f7230 */ /* 0x101fe40000004100 */
[----:B------:R-:W-:Y:S02]  /*e910*/  HADD2.F32 R11, -RZ, R11.H1_H1 ;  /* 0x3000000bff0b7230 */ /* 0x000fe40000004100 */
[----:B------:R-:W-:-:S02]  /*e920*/  HADD2.F32 R65, -RZ, R8.H0_H0 ;  /* 0x20000008ff417230 */ /* 0x000fc40000004100 */
[----:B------:R-:W-:Y:S02]  /*e930*/  HADD2.F32 R8, -RZ, R8.H1_H1 ;  /* 0x30000008ff087230 */ /* 0x000fe40000004100 */
[C---:B------:R-:W-:Y:S01]  /*e940*/  FMUL.FTZ R68, R11.reuse, R60 ;  /* 0x0000003c0b447220 */ /* 0x040fe20000410000 */
[--C-:B------:R-:W-:Y:S02]  /*e950*/  HADD2.F32 R66, -RZ, R10.reuse.H0_H0 ;  /* 0x2000000aff427230 */ /* 0x100fe40000004100 */
[----:B------:R-:W-:Y:S01]  /*e960*/  FMUL.FTZ R11, R11, R62 ;  /* 0x0000003e0b0b7220 */ /* 0x000fe20000410000 */
[----:B------:R-:W-:Y:S02]  /*e970*/  HADD2.F32 R10, -RZ, R10.H1_H1 ;  /* 0x3000000aff0a7230 */ /* 0x000fe40000004100 */
[----:B------:R-:W-:Y:S01]  /*e980*/  FMUL.FTZ R69, R8, R64 ;  /* 0x0000004008457220 */ /* 0x000fe20000410000 */
[--C-:B------:R-:W-:Y:S02]  /*e990*/  HADD2.F32 R67, -RZ, R9.reuse.H0_H0 ;  /* 0x20000009ff437230 */ /* 0x100fe40000004100 */
[----:B------:R-:W-:Y:S01]  /*e9a0*/  FFMA.FTZ R11, R63, R60, R11 ;  /* 0x0000003c3f0b7223 */ /* 0x000fe2000001000b */
[----:B------:R-:W-:-:S02]  /*e9b0*/  HADD2.F32 R9, -RZ, R9.H1_H1 ;  /* 0x30000009ff097230 */ /* 0x000fc40000004100 */
[-C--:B------:R-:W-:Y:S01]  /*e9c0*/  FMUL.FTZ R8, R8, R61.reuse ;  /* 0x0000003d08087220 */ /* 0x080fe20000410000 */
[----:B------:R-:W-:Y:S01]  /*e9d0*/  FFMA.FTZ R69, R65, R61, -R69 ;  /* 0x0000003d41457223 */ /* 0x000fe20000010845 */
[C---:B------:R-:W-:Y:S01]  /*e9e0*/  FMUL.FTZ R60, R10.reuse, R106 ;  /* 0x0000006a0a3c7220 */ /* 0x040fe20000410000 */
[----:B------:R-:W-:Y:S01]  /*e9f0*/  FMUL.FTZ R61, R10, R105 ;  /* 0x000000690a3d7220 */ /* 0x000fe20000410000 */
[C---:B------:R-:W-:Y:S01]  /*ea00*/  FMUL.FTZ R10, R9.reuse, R59 ;  /* 0x0000003b090a7220 */ /* 0x040fe20000410000 */
[----:B------:R-:W-:Y:S01]  /*ea10*/  FMUL.FTZ R9, R9, R58 ;  /* 0x0000003a09097220 */ /* 0x000fe20000410000 */
[----:B------:R-:W-:Y:S01]  /*ea20*/  FFMA.FTZ R68, R63, R62, -R68 ;  /* 0x0000003e3f447223 */ /* 0x000fe20000010844 */
[----:B------:R-:W-:Y:S01]  /*ea30*/  FFMA.FTZ R8, R65, R64, R8 ;  /* 0x0000004041087223 */ /* 0x000fe20000010008 */
        /* <DEDUP_REMOVED lines=9> */
.L_x_2780:
[----:B------:R-:W-:Y:S05]  /*ead0*/  BSYNC B2 ;  /* 0x0000000000027941 */ /* 0x000fea0003800000 */
.L_x_2779:
[----:B------:R-:W-:Y:S04]  /*eae0*/  BSSY B2, `(.L_x_2781) ;  /* 0x000002c000027945 */ /* 0x000fe80003800000 */
[----:B------:R-:W-:Y:S05]  /*eaf0*/  @P1 BRA `(.L_x_2782) ;  /* 0x0000000000a81947 */ /* 0x000fea0003800000 */
[----:B0-----:R-:W0:Y:S01]  /*eb00*/  LDS.128 R8, [R230+0x5000] ;  /* 0x00500000e6087984 */ /* 0x001e220000000c00 */
[----:B------:R-:W-:Y:S01]  /*eb10*/  SHF.R.U64 R54, R54, 0x10, R55 ;  /* 0x0000001036367819 */ /* 0x000fe20000001237 */
[--C-:B------:R-:W-:Y:S01]  /*eb20*/  HADD2.F32 R58, -RZ, R104.reuse.H0_H0 ;  /* 0x20000068ff3a7230 */ /* 0x100fe20000004100 */
[----:B------:R-:W-:Y:S01]  /*eb30*/  SHF.R.U64 R56, R56, 0x10, R57 ;  /* 0x0000001038387819 */ /* 0x000fe20000001239 */
[--C-:B------:R-:W-:Y:S01]  /*eb40*/  HADD2.F32 R60, -RZ, R103.reuse.H0_H0 ;  /* 0x20000067ff3c7230 */ /* 0x100fe20000004100 */
[----:B------:R-:W-:Y:S01]  /*eb50*/  SHF.R.U32.HI R55, RZ, 0x10, R55 ;  /* 0x00000010ff377819 */ /* 0x000fe20000011637 */
[----:B------:R-:W-:Y:S01]  /*eb60*/  HADD2.F32 R103, -RZ, R103.H1_H1 ;  /* 0x30000067ff677230 */ /* 0x000fe20000004100 */
[----:B------:R-:W-:Y:S01]  /*eb70*/  SHF.R.U32.HI R57, RZ, 0x10, R57 ;  /* 0x00000010ff397819 */ /* 0x000fe20000011639 */
[----:B------:R-:W-:Y:S02]  /*eb80*/  HADD2.F32 R104, -RZ, R104.H1_H1 ;  /* 0x30000068ff687230 */ /* 0x000fe40000004100 */
[----:B------:R-:W-:-:S02]  /*eb90*/  HADD2.F32 R55, -RZ, R55.H0_H0 ;  /* 0x20000037ff377230 */ /* 0x000fc40000004100 */
[----:B------:R-:W-:Y:S02]  /*eba0*/  HADD2.F32 R57, -RZ, R57.H0_H0 ;  /* 0x20000039ff397230 */ /* 0x000fe40000004100 */
[----:B------:R-:W-:Y:S02]  /*ebb0*/  HADD2.F32 R54, -RZ, R54.H0_H0 ;  /* 0x20000036ff367230 */ /* 0x000fe40000004100 */
[----:B------:R-:W-:Y:S02]  /*ebc0*/  HADD2.F32 R56, -RZ, R56.H0_H0 ;  /* 0x20000038ff387230 */ /* 0x000fe40000004100 */
[--C-:B0-----:R-:W-:Y:S02]  /*ebd0*/  HADD2.F32 R59, -RZ, R11.reuse.H0_H0 ;  /* 0x2000000bff3b7230 */ /* 0x101fe40000004100 */
[----:B------:R-:W-:Y:S02]  /*ebe0*/  HADD2.F32 R11, -RZ, R11.H1_H1 ;  /* 0x3000000bff0b7230 */ /* 0x000fe40000004100 */
[----:B------:R-:W-:-:S02]  /*ebf0*/  HADD2.F32 R62, -RZ, R10.H0_H0 ;  /* 0x2000000aff3e7230 */ /* 0x000fc40000004100 */
[----:B------:R-:W-:Y:S02]  /*ec00*/  HADD2.F32 R61, -RZ, R8.H0_H0 ;  /* 0x20000008ff3d7230 */ /* 0x000fe40000004100 */
[C---:B------:R-:W-:Y:S01]  /*ec10*/  FMUL.FTZ R64, R11.reuse, R55 ;  /* 0x000000370b407220 */ /* 0x040fe20000410000 */
[----:B------:R-:W-:Y:S02]  /*ec20*/  HADD2.F32 R10, -RZ, R10.H1_H1 ;  /* 0x3000000aff0a7230 */ /* 0x000fe40000004100 */
[-C--:B------:R-:W-:Y:S01]  /*ec30*/  FMUL.FTZ R11, R11, R57.reuse ;  /* 0x000000390b0b7220 */ /* 0x080fe20000410000 */
[--C-:B------:R-:W-:Y:S02]  /*ec40*/  HADD2.F32 R63, -RZ, R9.reuse.H0_H0 ;  /* 0x20000009ff3f7230 */ /* 0x100fe40000004100 */
[C---:B------:R-:W-:Y:S01]  /*ec50*/  FFMA.FTZ R64, R59.reuse, R57, -R64 ;  /* 0x000000393b407223 */ /* 0x040fe20000010840 */
[----:B------:R-:W-:Y:S02]  /*ec60*/  HADD2.F32 R8, -RZ, R8.H1_H1 ;  /* 0x30000008ff087230 */ /* 0x000fe40000004100 */
[----:B------:R-:W-:Y:S01]  /*ec70*/  FFMA.FTZ R11, R59, R55, R11 ;  /* 0x000000373b0b7223 */ /* 0x000fe2000001000b */
[----:B------:R-:W-:-:S02]  /*ec80*/  HADD2.F32 R9, -RZ, R9.H1_H1 ;  /* 0x30000009ff097230 */ /* 0x000fc40000004100 */
[CC--:B------:R-:W-:Y:S01]  /*ec90*/  FMUL.FTZ R55, R10.reuse, R103.reuse ;  /* 0x000000670a377220 */ /* 0x0c0fe20000410000 */
[----:B------:R-:W-:Y:S01]  /*eca0*/  FMUL.FTZ R57, R10, R104 ;  /* 0x000000680a397220 */ /* 0x000fe20000410000 */
[C---:B------:R-:W-:Y:S01]  /*ecb0*/  FMUL.FTZ R65, R8.reuse, R60 ;  /* 0x0000003c08417220 */ /* 0x040fe20000410000 */
[----:B------:R-:W-:Y:S01]  /*ecc0*/  FMUL.FTZ R8, R8, R58 ;  /* 0x0000003a08087220 */ /* 0x000fe20000410000 */
[C---:B------:R-:W-:Y:S01]  /*ecd0*/  FMUL.FTZ R10, R9.reuse, R54 ;  /* 0x00000036090a7220 */ /* 0x040fe20000410000 */
[----:B------:R-:W-:Y:S01]  /*ece0*/  FMUL.FTZ R9, R9, R56 ;  /* 0x0000003809097220 */ /* 0x000fe20000410000 */
[C---:B------:R-:W-:Y:S01]  /*ecf0*/  FFMA.FTZ R65, R61.reuse, R58, -R65 ;  /* 0x0000003a3d417223 */ /* 0x040fe20000010841 */
        /* <DEDUP_REMOVED lines=10> */
.L_x_2782:
[----:B------:R-:W-:Y:S05]  /*eda0*/  BSYNC B2 ;  /* 0x0000000000027941 */ /* 0x000fea0003800000 */
.L_x_2781:
[----:B------:R-:W-:Y:S04]  /*edb0*/  BSSY B2, `(.L_x_2783) ;  /* 0x000002c000027945 */ /* 0x000fe80003800000 */
[----:B------:R-:W-:Y:S05]  /*edc0*/  @P2 BRA `(.L_x_2784) ;  /* 0x0000000000a82947 */ /* 0x000fea0003800000 */
[----:B01----:R-:W0:Y:S01]  /*edd0*/  LDS.128 R8, [R230+0x9000] ;  /* 0x00900000e6087984 */ /* 0x003e220000000c00 */
        /* <DEDUP_REMOVED lines=31> */
[C---:B------:R-:W-:Y:S01]  /*efd0*/  FFMA.FTZ R61, R57.reuse, R54, -R61 ;  /* 0x00000036393d7223 */ /* 0x040fe2000001083d */
[----:B------:R-:W-:Y:S01]  /*efe0*/  FFMA.FTZ R8, R57, R56, R8 ;  /* 0x0000003839087223 */ /* 0x000fe20000010008 */
        /* <DEDUP_REMOVED lines=8> */
.L_x_2784:
[----:B------:R-:W-:Y:S05]  /*f070*/  BSYNC B2 ;  /* 0x0000000000027941 */ /* 0x000fea0003800000 */
.L_x_2783:
[----:B------:R-:W-:Y:S05]  /*f080*/  @P3 BRA `(.L_x_2778) ;  /* 0x0000000000a83947 */ /* 0x000fea0003800000 */
[----:B012---:R-:W0:Y:S01]  /*f090*/  LDS.128 R8, [R230+0xd000] ;  /* 0x00d00000e6087984 */ /* 0x007e220000000c00 */
[----:B------:R-:W-:Y:S02]  /*f0a0*/  SHF.R.U32.HI R53, RZ, 0x10, R47 ;  /* 0x00000010ff357819 */ /* 0x000fe4000001162f */
[----:B------:R-:W-:Y:S02]  /*f0b0*/  SHF.R.U32.HI R51, RZ, 0x10, R49 ;  /* 0x00000010ff337819 */ /* 0x000fe40000011631 */
[----:B------:R-:W-:Y:S01]  /*f0c0*/  SHF.R.U64 R46, R46, 0x10, R47 ;  /* 0x000000102e2e7819 */ /* 0x000fe2000000122f */
[----:B------:R-:W-:Y:S01]  /*f0d0*/  HADD2.F32 R53, -RZ, R53.H0_H0 ;  /* 0x20000035ff357230 */ /* 0x000fe20000004100 */
[----:B------:R-:W-:Y:S01]  /*f0e0*/  SHF.R.U64 R48, R48, 0x10, R49 ;  /* 0x0000001030307819 */ /* 0x000fe20000001231 */
[----:B------:R-:W-:Y:S02]  /*f0f0*/  HADD2.F32 R51, -RZ, R51.H0_H0 ;  /* 0x20000033ff337230 */ /* 0x000fe40000004100 */
[----:B------:R-:W-:-:S02]  /*f100*/  HADD2.F32 R47, -RZ, R92.H1_H1 ;  /* 0x3000005cff2f7230 */ /* 0x000fc40000004100 */
[--C-:B------:R-:W-:Y:S02]  /*f110*/  HADD2.F32 R49, -RZ, R91.reuse.H1_H1 ;  /* 0x3000005bff317230 */ /* 0x100fe40000004100 */
[----:B------:R-:W-:Y:S02]  /*f120*/  HADD2.F32 R91, -RZ, R91.H0_H0 ;  /* 0x2000005bff5b7230 */ /* 0x000fe40000004100 */
[----:B------:R-:W-:Y:S02]  /*f130*/  HADD2.F32 R46, -RZ, R46.H0_H0 ;  /* 0x2000002eff2e7230 */ /* 0x000fe40000004100 */
[----:B------:R-:W-:Y:S02]  /*f140*/  HADD2.F32 R48, -RZ, R48.H0_H0 ;  /* 0x20000030ff307230 */ /* 0x000fe40000004100 */
[--C-:B0-----:R-:W-:Y:S02]  /*f150*/  HADD2.F32 R56, -RZ, R11.reuse.H1_H1 ;  /* 0x3000000bff387230 */ /* 0x101fe40000004100 */
[----:B------:R-:W-:-:S02]  /*f160*/  HADD2.F32 R52, -RZ, R11.H0_H0 ;  /* 0x2000000bff347230 */ /* 0x000fc40000004100 */
[--C-:B------:R-:W-:Y:S02]  /*f170*/  HADD2.F32 R54, -RZ, R8.reuse.H1_H1 ;  /* 0x30000008ff367230 */ /* 0x100fe40000004100 */
[C---:B------:R-:W-:Y:S01]  /*f180*/  FMUL.FTZ R57, R56.reuse, R53 ;  /* 0x0000003538397220 */ /* 0x040fe20000410000 */
[-C--:B------:R-:W-:Y:S01]  /*f190*/  FMUL.FTZ R56, R56, R51.reuse ;  /* 0x0000003338387220 */ /* 0x080fe20000410000 */
[----:B------:R-:W-:Y:S02]  /*f1a0*/  HADD2.F32 R50, -RZ, R8.H0_H0 ;  /* 0x20000008ff327230 */ /* 0x000fe40000004100 */
[C---:B------:R-:W-:Y:S01]  /*f1b0*/  FFMA.FTZ R51, R52.reuse, R51, -R57 ;  /* 0x0000003334337223 */ /* 0x040fe20000010839 */
[--C-:B------:R-:W-:Y:S02]  /*f1c0*/  HADD2.F32 R8, -RZ, R10.reuse.H0_H0 ;  /* 0x2000000aff087230 */ /* 0x100fe40000004100 */
[----:B------:R-:W-:Y:S01]  /*f1d0*/  FFMA.FTZ R52, R52, R53, R56 ;  /* 0x0000003534347223 */ /* 0x000fe20000010038 */
[----:B------:R-:W-:-:S02]  /*f1e0*/  HADD2.F32 R10, -RZ, R10.H1_H1 ;  /* 0x3000000aff0a7230 */ /* 0x000fc40000004100 */
[C---:B------:R-:W-:Y:S01]  /*f1f0*/  FMUL.FTZ R55, R54.reuse, R47 ;  /* 0x0000002f36377220 */ /* 0x040fe20000410000 */
[--C-:B------:R-:W-:Y:S02]  /*f200*/  HADD2.F32 R11, -RZ, R9.reuse.H0_H0 ;  /* 0x20000009ff0b7230 */ /* 0x100fe40000004100 */
[-C--:B------:R-:W-:Y:S01]  /*f210*/  FMUL.FTZ R57, R54, R49.reuse ;  /* 0x0000003136397220 */ /* 0x080fe20000410000 */
[----:B------:R-:W-:Y:S02]  /*f220*/  HADD2.F32 R53, -RZ, R92.H0_H0 ;  /* 0x2000005cff357230 */ /* 0x000fe40000004100 */
[C---:B------:R-:W-:Y:S01]  /*f230*/  FFMA.FTZ R49, R50.reuse, R49, -R55 ;  /* 0x0000003132317223 */ /* 0x040fe20000010837 */
[----:B------:R-:W-:Y:S02]  /*f240*/  HADD2.F32 R9, -RZ, R9.H1_H1 ;  /* 0x30000009ff097230 */ /* 0x000fe40000004100 */
[----:B------:R-:W-:Y:S01]  /*f250*/  FFMA.FTZ R50, R50, R47, R57 ;  /* 0x0000002f32327223 */ /* 0x000fe20000010039 */
[C---:B------:R-:W-:Y:S01]  /*f260*/  FMUL.FTZ R54, R10.reuse, R91 ;  /* 0x0000005b0a367220 */ /* 0x040fe20000410000 */
[----:B------:R-:W-:Y:S01]  /*f270*/  FMUL.FTZ R55, R10, R53 ;  /* 0x000000350a377220 */ /* 0x000fe20000410000 */
[C---:B------:R-:W-:Y:S01]  /*f280*/  FMUL.FTZ R10, R9.reuse, R46 ;  /* 0x0000002e090a7220 */ /* 0x040fe20000410000 */
[----:B------:R-:W-:-:S02]  /*f290*/  FMUL.FTZ R47, R9, R48 ;  /* 0x00000030092f7220 */ /* 0x000fc40000410000 */
[C---:B------:R-:W-:Y:S01]  /*f2a0*/  FFMA.FTZ R55, R8.reuse, R91, -R55 ;  /* 0x0000005b08377223 */ /* 0x040fe20000010837 */
[----:B------:R-:W-:Y:S01]  /*f2b0*/  FFMA.FTZ R54, R8, R53, R54 ;  /* 0x0000003508367223 */ /* 0x000fe20000010036 */
[C---:B------:R-:W-:Y:S01]  /*f2c0*/  FFMA.FTZ R9, R11.reuse, R48, -R10 ;  /* 0x000000300b097223 */ /* 0x040fe2000001080a */
[----:B------:R-:W-:Y:S01]  /*f2d0*/  FFMA.FTZ R46, R11, R46, R47 ;  /* 0x0000002e0b2e7223 */ /* 0x000fe2000001002f */
[----:B------:R-:W-:Y:S02]  /*f2e0*/  F2FP.F16.F32.PACK_AB R11, R52, R51 ;  /* 0x00000033340b723e */ /* 0x000fe400000000ff */
[----:B------:R-:W-:Y:S02]  /*f2f0*/  F2FP.F16.F32.PACK_AB R10, R54, R55 ;  /* 0x00000037360a723e */ /* 0x000fe400000000ff */
[----:B------:R-:W-:Y:S02]  /*f300*/  F2FP.F16.F32.PACK_AB R8, R50, R49 ;  /* 0x000000313208723e */ /* 0x000fe400000000ff */
[----:B------:R-:W-:-:S05]  /*f310*/  F2FP.F16.F32.PACK_AB R9, R46, R9 ;  /* 0x000000092e09723e */ /* 0x000fca00000000ff */
[----:B------:R3:W-:Y:S02]  /*f320*/  STS.128 [R230+0xd000], R8 ;  /* 0x00d00008e6007388 */ /* 0x0007e40000000c00 */
.L_x_2778:
[----:B------:R-:W-:Y:S05]  /*f330*/  BSYNC B1 ;  /* 0x0000000000017941 */ /* 0x000fea0003800000 */
.L_x_2777:
        /* <DEDUP_REMOVED lines=23> */
[--C-:B0-----:R-:W-:Y:S02]  /*f4b0*/  HADD2.F32 R47, -RZ, R11.reuse.H1_H1 ;  /* 0x3000000bff2f7230 */ /* 0x101fe40000004100 */
        /* <DEDUP_REMOVED lines=29> */
.L_x_2788:
[----:B------:R-:W-:Y:S05]  /*f690*/  BSYNC B2 ;  /* 0x0000000000027941 */ /* 0x000fea0003800000 */
.L_x_2787:
[----:B------:R-:W-:Y:S04]  /*f6a0*/  BSSY B2, `(.L_x_2789) ;  /* 0x000002c000027945 */ /* 0x000fe80003800000 */
[----:B------:R-:W-:Y:S05]  /*f6b0*/  @P1 BRA `(.L_x_2790) ;  /* 0x0000000000a81947 */ /* 0x000fea0003800000 */
[----:B0-----:R-:W0:Y:S01]  /*f6c0*/  LDS.128 R8, [R230+0x6000] ;  /* 0x00600000e6087984 */ /* 0x001e220000000c00 */
[----:B------:R-:W-:Y:S01]  /*f6d0*/  SHF.R.U32.HI R46, RZ, 0x10, R39 ;  /* 0x00000010ff2e7819 */ /* 0x000fe20000011627 */
[----:B------:R-:W-:Y:S01]  /*f6e0*/  HADD2.F32 R43, -RZ, R89.H1_H1 ;  /* 0x30000059ff2b7230 */ /* 0x000fe20000004100 */
        /* <DEDUP_REMOVED lines=39> */
.L_x_2790:
[----:B------:R-:W-:Y:S05]  /*f960*/  BSYNC B2 ;  /* 0x0000000000027941 */ /* 0x000fea0003800000 */
.L_x_2789:
[----:B------:R-:W-:Y:S04]  /*f970*/  BSSY B2, `(.L_x_2791) ;  /* 0x000002c000027945 */ /* 0x000fe80003800000 */
[----:B------:R-:W-:Y:S05]  /*f980*/  @P2 BRA `(.L_x_2792) ;  /* 0x0000000000a82947 */ /* 0x000fea0003800000 */
[----:B01----:R-:W0:Y:S01]  /*f990*/  LDS.128 R8, [R230+0xa000] ;  /* 0x00a00000e6087984 */ /* 0x003e220000000c00 */
        /* <DEDUP_REMOVED lines=10> */
[--C-:B0-----:R-:W-:Y:S02]  /*fa40*/  HADD2.F32 R37, -RZ, R11.reuse.H1_H1 ;  /* 0x3000000bff257230 */ /* 0x101fe40000004100 */
        /* <DEDUP_REMOVED lines=30> */
.L_x_2792:
[----:B------:R-:W-:Y:S05]  /*fc30*/  BSYNC B2 ;  /* 0x0000000000027941 */ /* 0x000fea0003800000 */
.L_x_2791:
[----:B------:R-:W-:Y:S05]  /*fc40*/  @P3 BRA `(.L_x_2786) ;  /* 0x0000000000a83947 */ /* 0x000fea0003800000 */
[----:B012---:R-:W0:Y:S01]  /*fc50*/  LDS.128 R8, [R230+0xe000] ;  /* 0x00e00000e6087984 */ /* 0x007e220000000c00 */
        /* <DEDUP_REMOVED lines=41> */
.L_x_2786:
[----:B------:R-:W-:Y:S05]  /*fef0*/  BSYNC B1 ;  /* 0x0000000000017941 */ /* 0x000fea0003800000 */
.L_x_2785:
        /* <DEDUP_REMOVED lines=21> */
[--C-:B0-----:R-:W-:Y:S02]  /*10050*/  HADD2.F32 R28, -RZ, R11.reuse.H1_H1 ;  /* 0x3000000bff1c7230 */ /* 0x101fe40000004100 */
        /* <DEDUP_REMOVED lines=30> */
.L_x_2795:
[----:B------:R-:W-:Y:S05]  /*10240*/  BSYNC B1 ;  /* 0x0000000000017941 */ /* 0x000fea0003800000 */
.L_x_2794:
[----:B------:R-:W-:Y:S04]  /*10250*/  BSSY B1, `(.L_x_2796) ;  /* 0x000002c000017945 */ /* 0x000fe80003800000 */
[----:B------:R-:W-:Y:S05]  /*10260*/  @P1 BRA `(.L_x_2797) ;  /* 0x0000000000a81947 */ /* 0x000fea0003800000 */
[----:B0-----:R-:W0:Y:S01]  /*10270*/  LDS.128 R8, [R230+0x7000] ;  /* 0x00700000e6087984 */ /* 0x001e220000000c00 */
        /* <DEDUP_REMOVED lines=41> */
.L_x_2797:
[----:B------:R-:W-:Y:S05]  /*10510*/  BSYNC B1 ;  /* 0x0000000000017941 */ /* 0x000fea0003800000 */
.L_x_2796:
[----:B------:R-:W-:Y:S04]  /*10520*/  BSSY B1, `(.L_x_2798) ;  /* 0x000002c000017945 */ /* 0x000fe80003800000 */
[----:B------:R-:W-:Y:S05]  /*10530*/  @P2 BRA `(.L_x_2799) ;  /* 0x0000000000a82947 */ /* 0x000fea0003800000 */
[----:B01----:R-:W0:Y:S01]  /*10540*/  LDS.128 R8, [R230+0xb000] ;  /* 0x00b00000e6087984 */ /* 0x003e220000000c00 */
        /* <DEDUP_REMOVED lines=28> */
[----:B------:R-:W-:Y:S01]  /*10710*/  FMUL.FTZ R20, R12, R85 ;  /* 0x000000550c147220 */ /* 0x000fe20000410000 */
        /* <DEDUP_REMOVED lines=12> */
.L_x_2799:
[----:B------:R-:W-:Y:S05]  /*107e0*/  BSYNC B1 ;  /* 0x0000000000017941 */ /* 0x000fea0003800000 */
.L_x_2798:
[----:B------:R-:W-:Y:S05]  /*107f0*/  @P3 BRA `(.L_x_2793) ;  /* 0x0000004c00403947 */ /* 0x000fea0003800000 */
[----:B012---:R-:W0:Y:S01]  /*10800*/  LDS.128 R8, [R230+0xf000] ;  /* 0x00f00000e6087984 */ /* 0x007e220000000c00 */
        /* <DEDUP_REMOVED lines=9> */
[--C-:B0-----:R-:W-:Y:S02]  /*108a0*/  HADD2.F32 R6, -RZ, R11.reuse.H0_H0 ;  /* 0x2000000bff067230 */ /* 0x101fe40000004100 */
        /* <DEDUP_REMOVED lines=32> */
.L_x_2754:
[----:B------:R-:W0:Y:S01]  /*10ab0*/  LDC R9, c[0x0][0x448] ;  /* 0x00011200ff097b82 */ /* 0x000e220000000800 */
[----:B------:R-:W-:Y:S01]  /*10ac0*/  ULDC.64 UR4, c[0x0][0x3f8] ;  /* 0x0000fe0000047ab9 */ /* 0x000fe20000000a00 */
[----:B------:R-:W-:Y:S01]  /*10ad0*/  ULDC.64 UR6, c[0x0][0x408] ;  /* 0x0001020000067ab9 */ /* 0x000fe20000000a00 */
[----:B------:R-:W-:Y:S02]  /*10ae0*/  MOV R72, R24 ;  /* 0x0000001800487202 */ /* 0x000fe40000000f00 */
        /* <DEDUP_REMOVED lines=28> */
.L_x_3101:
        /* <DEDUP_REMOVED lines=18> */
[----:B------:R-:W-:Y:S02]  /*10dd0*/  CS2R R58, SRZ ;  /* 0x00000000003a7805 */ /* 0x000fe4000001ff00 */
[----:B------:R-:W-:Y:S01]  /*10de0*/  CS2R R64, SRZ ;  /* 0x0000000000407805 */ /* 0x000fe2000001ff00 */
[----:B------:R-:W-:-:S04]  /*10df0*/  ULDC.64 UR6, c[0x0][0x208] ;  /* 0x0000820000067ab9 */ /* 0x000fc80000000a00 */
[C---:B------:R-:W-:Y:S02]  /*10e00*/  @!P2 SHF.L.U32 R11, R18.reuse, 0x1, RZ ;  /* 0x00000001120ba819 */ /* 0x040fe400000006ff */
[----:B------:R-:W-:Y:S02]  /*10e10*/  @!P2 SHF.L.U64.HI R12, R18, 0x1, R19 ;  /* 0x00000001120ca819 */ /* 0x000fe40000010213 */
[----:B----4-:R-:W-:Y:S02]  /*10e20*/  @!P2 IADD3 R6, P1, R14, R11, RZ ;  /* 0x0000000b0e06a210 */ /* 0x010fe40007f3e0ff */
[----:B------:R-:W-:Y:S02]  /*10e30*/  CS2R R66, SRZ ;  /* 0x0000000000427805 */ /* 0x000fe4000001ff00 */
[----:B------:R-:W-:Y:S02]  /*10e40*/  CS2R R60, SRZ ;  /* 0x00000000003c7805 */ /* 0x000fe4000001ff00 */
[----:B------:R-:W-:-:S02]  /*10e50*/  CS2R R62, SRZ ;  /* 0x00000000003e7805 */ /* 0x000fc4000001ff00 */
[----:B------:R-:W-:Y:S02]  /*10e60*/  CS2R R68, SRZ ;  /* 0x0000000000447805 */ /* 0x000fe4000001ff00 */
        /* <DEDUP_REMOVED lines=13> */
.L_x_2802:
[----:B------:R-:W-:Y:S05]  /*10f40*/  BSYNC B1 ;  /* 0x0000000000017941 */ /* 0x000fea0003800000 */
.L_x_2801:
[----:B-1---5:R-:W-:Y:S01]  /*10f50*/  IMAD.MOV.U32 R5, RZ, RZ, R69 ;  /* 0x000000ffff057224 */ /* 0x022fe200078e0045 */
[----:B------:R-:W-:Y:S01]  /*10f60*/  MOV R4, R68 ;  /* 0x0000004400047202 */ /* 0x000fe20000000f00 */
[----:B------:R-:W-:Y:S01]  /*10f70*/  IMAD.MOV.U32 R6, RZ, RZ, R70 ;  /* 0x000000ffff067224 */ /* 0x000fe200078e0046 */
[----:B------:R-:W-:Y:S01]  /*10f80*/  UMOV UR4, 0xffffffff ;  /* 0xffffffff00047882 */ /* 0x000fe20000000000 */
[----:B---3--:R-:W-:Y:S01]  /*10f90*/  IMAD.MOV.U32 R7, RZ, RZ, R71 ;  /* 0x000000ffff077224 */ /* 0x008fe200078e0047 */
        /* <DEDUP_REMOVED lines=23> */
[----:B------:R-:W-:Y:S02]  /*11110*/  PRMT R120, R120, 0x5410, R5 ;  /* 0x0000541078787816 */ /* 0x000fe40000000005 */
        /* <DEDUP_REMOVED lines=8> */
.L_x_3107:
        /* <DEDUP_REMOVED lines=11> */
[----:B------:R-:W2:Y:S01]  /*11250*/  LDL R4, [R1+0x64] ;  /* 0x0000640001047983 */ /* 0x000ea20000100800 */
[----:B------:R-:W-:Y:S01]  /*11260*/  ULDC UR4, c[0x0][0x3f4] ;  /* 0x0000fd0000047ab9 */ /* 0x000fe20000000800 */
[----:B---3--:R-:W-:Y:S01]  /*11270*/  IMAD.MOV.U32 R9, RZ, RZ, R5 ;  /* 0x000000ffff097224 */ /* 0x008fe200078e0005 */
        /* <DEDUP_REMOVED lines=19> */
[----:B0-----:R-:W-:Y:S02]  /*113b0*/  IMAD.MOV.U32 R9, RZ, RZ, R7 ;  /* 0x000000ffff097224 */ /* 0x001fe400078e0007 */
[----:B------:R-:W-:Y:S02]  /*113c0*/  @!P2 IMAD.X R5, R5, 0x1, R12, P0 ;  /* 0x000000010505a824 */ /* 0x000fe400000e060c */
[----:B------:R-:W-:-:S03]  /*113d0*/  @!P3 IMAD.WIDE R8, R13, 0x2, R8 ;  /* 0x000000020d08b825 */ /* 0x000fc600078e0208 */
[----:B------:R2:W5:Y:S01]  /*113e0*/  @!P2 LD.E.128 R44, desc[UR6][R4.64] ;  /* 0x00000006042ca980 */ /* 0x000562000c101d00 */
[----:B------:R-:W-:-:S03]  /*113f0*/  @!P2 IMAD.X R7, R7, 0x1, R12, P1 ;  /* 0x000000010707a824 */ /* 0x000fc600008e060c */
[----:B------:R2:W5:Y:S04]  /*11400*/  @!P3 LD.E.128 R48, desc[UR6][R8.64] ;  /* 0x000000060830b980 */ /* 0x000568000c101d00 */
[----:B------:R2:W5:Y:S02]  /*11410*/  @!P2 LD.E.128 R52, desc[UR6][R6.64] ;  /* 0x000000060634a980 */ /* 0x000564000c101d00 */
.L_x_2805:
[----:B------:R-:W-:Y:S05]  /*11420*/  BSYNC B1 ;  /* 0x0000000000017941 */ /* 0x000fea0003800000 */
.L_x_2804:
[----:B--23-5:R-:W-:Y:S01]  /*11430*/  IMAD.MOV.U32 R5, RZ, RZ, R53 ;  /* 0x000000ffff057224 */ /* 0x02cfe200078e0035 */
[----:B------:R-:W-:Y:S01]  /*11440*/  MOV R4, R52 ;  /* 0x0000003400047202 */ /* 0x000fe20000000f00 */
[----:B------:R-:W-:Y:S01]  /*11450*/  IMAD.MOV.U32 R6, RZ, RZ, R54 ;  /* 0x000000ffff067224 */ /* 0x000fe200078e0036 */
[----:B------:R-:W-:Y:S01]  /*11460*/  UMOV UR4, 0xffffffff ;  /* 0xffffffff00047882 */ /* 0x000fe20000000000 */
[----:B0-----:R-:W-:Y:S01]  /*11470*/  IMAD.MOV.U32 R7, RZ, RZ, R55 ;  /* 0x000000ffff077224 */ /* 0x001fe200078e0037 */
        /* <DEDUP_REMOVED lines=26> */
[----:B------:R0:W0:Y:S02]  /*11620*/  SHFL.IDX PT, R12, R3, 0x2, 0x181f ;  /* 0x00581f00030c7f89 */ /* 0x00002400000e0000 */
.L_x_3113:
        /* <DEDUP_REMOVED lines=14> */
[----:B--2---:R-:W-:Y:S01]  /*11710*/  MOV R9, R5 ;  /* 0x0000000500097202 */ /* 0x004fe20000000f00 */
[----:B---3--:R-:W-:Y:S01]  /*11720*/  IMAD.MOV.U32 R8, RZ, RZ, R4 ;  /* 0x000000ffff087224 */ /* 0x008fe200078e0004 */
[----:B------:R-:W-:Y:S02]  /*11730*/  ISETP.GE.AND P2, PT, R18, UR4, PT ;  /* 0x0000000412007c0c */ /* 0x000fe4000bf46270 */
[----:B------:R-:W-:Y:S02]  /*11740*/  CS2R R24, SRZ ;  /* 0x0000000000187805 */ /* 0x000fe4000001ff00 */
[----:B------:R-:W-:Y:S02]  /*11750*/  ISETP.GE.AND P3, PT, R213, UR4, PT ;  /* 0x00000004d5007c0c */ /* 0x000fe4000bf66270 */
[----:B------:R-:W-:Y:S01]  /*11760*/  CS2R R26, SRZ ;  /* 0x00000000001a7805 */ /* 0x000fe2000001ff00 */
[----:B------:R-:W-:-:S06]  /*11770*/  ULDC.64 UR6, c[0x0][0x208] ;  /* 0x0000820000067ab9 */ /* 0x000fcc0000000a00 */
[C---:B------:R-:W-:Y:S01]  /*11780*/  @!P2 IMAD.SHL.U32 R11, R18.reuse, 0x2, RZ ;  /* 0x00000002120ba824 */ /* 0x040fe200078e00ff */
[----:B----4-:R-:W-:-:S04]  /*11790*/  @!P2 SHF.L.U64.HI R14, R18, 0x1, R19 ;  /* 0x00000001120ea819 */ /* 0x010fc80000010213 */
[----:B------:R-:W-:Y:S02]  /*117a0*/  @!P2 IADD3 R4, P0, R4, R11, RZ ;  /* 0x0000000b0404a210 */ /* 0x000fe40007f1e0ff */
        /* <DEDUP_REMOVED lines=8> */
[----:B------:R-:W-:Y:S01]  /*11830*/  @!P3 IMAD.SHL.U32 R13, R6, 0x8, RZ ;  /* 0x00000008060db824 */ /* 0x000fe200078e00ff */
[----:B0-----:R-:W-:-:S03]  /*11840*/  @!P2 IADD3 R6, P1, R12, R11, RZ ;  /* 0x0000000b0c06a210 */ /* 0x001fc60007f3e0ff */
[----:B------:R-:W-:-:S04]  /*11850*/  @!P3 IMAD.WIDE R10, R13, 0x2, R8 ;  /* 0x000000020d0ab825 */ /* 0x000fc800078e0208 */
[----:B------:R-:W-:Y:S01]  /*11860*/  IMAD.MOV.U32 R8, RZ, RZ, R12 ;  /* 0x000000ffff087224 */ /* 0x000fe200078e000c */
[----:B------:R2:W5:Y:S01]  /*11870*/  @!P3 LD.E.128 R24, desc[UR6][R10.64] ;  /* 0x000000060a18b980 */ /* 0x000562000c101d00 */
[----:B------:R-:W-:Y:S01]  /*11880*/  IMAD.MOV.U32 R9, RZ, RZ, R7 ;  /* 0x000000ffff097224 */ /* 0x000fe200078e0007 */
[----:B------:R-:W-:Y:S01]  /*11890*/  @!P2 IADD3.X R7, R7, R14, RZ, P1, !PT ;  /* 0x0000000e0707a210 */ /* 0x000fe20000ffe4ff */
[----:B------:R-:W-:-:S04]  /*118a0*/  @!P3 IMAD.WIDE R8, R13, 0x2, R8 ;  /* 0x000000020d08b825 */ /* 0x000fc800078e0208 */
[----:B------:R2:W5:Y:S04]  /*118b0*/  @!P2 LD.E.128 R36, desc[UR6][R6.64] ;  /* 0x000000060624a980 */ /* 0x000568000c101d00 */
[----:B------:R2:W5:Y:S02]  /*118c0*/  @!P3 LD.E.128 R32, desc[UR6][R8.64] ;  /* 0x000000060820b980 */ /* 0x000564000c101d00 */
.L_x_2808:
[----:B------:R-:W-:Y:S05]  /*118d0*/  BSYNC B1 ;  /* 0x0000000000017941 */ /* 0x000fea0003800000 */
.L_x_2807:
[----:B--2--5:R-:W-:Y:S01]  /*118e0*/  IMAD.MOV.U32 R5, RZ, RZ, R38 ;  /* 0x000000ffff057224 */ /* 0x024fe200078e0026 */
[----:B------:R-:W-:Y:S01]  /*118f0*/  UMOV UR4, 0xffffffff ;  /* 0xffffffff00047882 */ /* 0x000fe20000000000 */
[----:B---3--:R-:W-:Y:S02]  /*11900*/  IMAD.MOV.U32 R4, RZ, RZ, R39 ;  /* 0x000000ffff047224 */ /* 0x008fe400078e0027 */
[----:B0-----:R-:W-:Y:S02]  /*11910*/  IMAD.MOV.U32 R7, RZ, RZ, R36 ;  /* 0x000000ffff077224 */ /* 0x001fe400078e0024 */
[----:B------:R-:W-:Y:S01]  /*11920*/  IMAD.MOV.U32 R6, RZ, RZ, R37 ;  /* 0x000000ffff067224 */ /* 0x000fe200078e0025 */
        /* <DEDUP_REMOVED lines=22> */
[----:B------:R0:W2:Y:S04]  /*11a90*/  SHFL.IDX PT, R77, R72, 0x3, 0x181f ;  /* 0x00781f00484d7f89 */ /* 0x0000a800000e0000 */
[----:B-1----:R-:W1:Y:S04]  /*11aa0*/  SHFL.IDX PT, R21, R21, 0x3, 0x181f ;  /* 0x00781f0015157f89 */ /* 0x002e6800000e0000 */
[----:B------:R0:W3:Y:S04]  /*11ab0*/  SHFL.IDX PT, R79, R20, 0x3, 0x181f ;  /* 0x00781f00144f7f89 */ /* 0x0000e800000e0000 */
[----:B------:R-:W0:Y:S02]  /*11ac0*/  SHFL.IDX PT, R3, R3, 0x3, 0x181f ;  /* 0x00781f0003037f89 */ /* 0x000e2400000e0000 */
.L_x_3119:
[----:B------:R-:W5:Y:S01]  /*11ad0*/  LDL R12, [R1+0x78] ;  /* 0x00007800010c7983 */ /* 0x000f620000100800 */
[----:B------:R-:W-:Y:S01]  /*11ae0*/  VIADD R9, R0, 0x60 ;  /* 0x0000006000097836 */ /* 0x000fe20000000000 */
[----:B------:R-:W-:Y:S01]  /*11af0*/  BSSY B1, `(.L_x_2810) ;  /* 0x000002c000017945 */ /* 0x000fe20003800000 */
[----:B------:R-:W-:Y:S02]  /*11b00*/  CS2R R6, SRZ ;  /* 0x0000000000067805 */ /* 0x000fe4000001ff00 */
[----:B------:R-:W-:Y:S02]  /*11b10*/  CS2R R10, SRZ ;  /* 0x00000000000a7805 */ /* 0x000fe4000001ff00 */
[----:B----4-:R-:W-:Y:S02]  /*11b20*/  CS2R R14, SRZ ;  /* 0x00000000000e7805 */ /* 0x010fe4000001ff00 */
[----:B------:R-:W-:Y:S02]  /*11b30*/  ISETP.GE.AND P0, PT, R9, R78, PT ;  /* 0x0000004e0900720c */ /* 0x000fe40003f06270 */
[----:B0-----:R-:W-:-:S02]  /*11b40*/  CS2R R72, SRZ ;  /* 0x0000000000487805 */ /* 0x001fc4000001ff00 */
[----:B------:R-:W-:Y:S02]  /*11b50*/  CS2R R74, SRZ ;  /* 0x00000000004a7805 */ /* 0x000fe4000001ff00 */
[----:B-----5:R-:W-:-:S04]  /*11b60*/  LEA.HI R8, R12, R12, RZ, 0x1 ;  /* 0x0000000c0c087211 */ /* 0x020fc800078f08ff */
[----:B------:R-:W-:Y:S02]  /*11b70*/  LOP3.LUT R0, R8, 0xfffffffe, RZ, 0xc0, !PT ;  /* 0xfffffffe08007812 */ /* 0x000fe400078ec0ff */
[----:B------:R-:W-:Y:S02]  /*11b80*/  CS2R R8, SRZ ;  /* 0x0000000000087805 */ /* 0x000fe4000001ff00 */
[----:B------:R-:W-:Y:S02]  /*11b90*/  IADD3 R0, R12, -R0, RZ ;  /* 0x800000000c007210 */ /* 0x000fe40007ffe0ff */
[----:B------:R-:W-:Y:S02]  /*11ba0*/  CS2R R12, SRZ ;  /* 0x00000000000c7805 */ /* 0x000fe4000001ff00 */
[----:B------:R-:W-:Y:S01]  /*11bb0*/  SHF.L.U32 R0, R0, 0x1f, RZ ;  /* 0x0000001f00007819 */ /* 0x000fe200000006ff */
[----:B------:R-:W-:Y:S06]  /*11bc0*/  @P0 BRA `(.L_x_2811) ;  /* 0x0000000000780947 */ /* 0x000fec0003800000 */
[----:B------:R-:W4:Y:S01]  /*11bd0*/  LDL R20, [R1+0x64] ;  /* 0x0000640001147983 */ /* 0x000f220000100800 */
[----:B------:R-:W-:Y:S01]  /*11be0*/  ULDC UR4, c[0x0][0x3f4] ;  /* 0x0000fd0000047ab9 */ /* 0x000fe20000000800 */
[----:B---3--:R-:W-:Y:S01]  /*11bf0*/  MOV R7, R79 ;  /* 0x0000004f00077202 */ /* 0x008fe20000000f00 */
[----:B-1----:R-:W-:Y:S01]  /*11c00*/  IMAD.MOV.U32 R4, RZ, RZ, R21 ;  /* 0x000000ffff047224 */ /* 0x002fe200078e0015 */
[----:B------:R-:W-:Y:S01]  /*11c10*/  ISETP.GE.AND P2, PT, R18, UR4, PT ;  /* 0x0000000412007c0c */ /* 0x000fe2000bf46270 */
[----:B--2---:R-:W-:Y:S01]  /*11c20*/  IMAD.MOV.U32 R5, RZ, RZ, R77 ;  /* 0x000000ffff057224 */ /* 0x004fe200078e004d */
[----:B------:R-:W-:Y:S01]  /*11c30*/  ISETP.GE.AND P3, PT, R213, UR4, PT ;  /* 0x00000004d5007c0c */ /* 0x000fe2000bf66270 */
[----:B------:R-:W-:Y:S01]  /*11c40*/  IMAD.MOV.U32 R6, RZ, RZ, R3 ;  /* 0x000000ffff067224 */ /* 0x000fe200078e0003 */
[----:B------:R-:W-:Y:S02]  /*11c50*/  CS2R R72, SRZ ;  /* 0x0000000000487805 */ /* 0x000fe4000001ff00 */
[----:B------:R-:W-:-:S02]  /*11c60*/  CS2R R74, SRZ ;  /* 0x00000000004a7805 */ /* 0x000fc4000001ff00 */
[----:B------:R-:W-:Y:S01]  /*11c70*/  CS2R R10, SRZ ;  /* 0x00000000000a7805 */ /* 0x000fe2000001ff00 */
[----:B------:R-:W-:-:S04]  /*11c80*/  ULDC.64 UR6, c[0x0][0x208] ;  /* 0x0000820000067ab9 */ /* 0x000fc80000000a00 */
[----:B------:R-:W-:Y:S01]  /*11c90*/  @!P2 IMAD.SHL.U32 R76, R18, 0x2, RZ ;  /* 0x00000002124ca824 */ /* 0x000fe200078e00ff */
[----:B------:R-:W-:Y:S02]  /*11ca0*/  CS2R R12, SRZ ;  /* 0x00000000000c7805 */ /* 0x000fe4000001ff00 */
[----:B------:R-:W-:Y:S01]  /*11cb0*/  CS2R R14, SRZ ;  /* 0x00000000000e7805 */ /* 0x000fe2000001ff00 */
[----:B----4-:R-:W-:Y:S01]  /*11cc0*/  @!P3 IMAD.SHL.U32 R8, R20, 0x8, RZ ;  /* 0x000000081408b824 */ /* 0x010fe200078e00ff */
[-C--:B------:R-:W-:Y:S02]  /*11cd0*/  @!P2 IADD3 R20, P0, R21, R76.reuse, RZ ;  /* 0x0000004c1514a210 */ /* 0x080fe40007f1e0ff */
[----:B------:R-:W-:Y:S01]  /*11ce0*/  @!P2 IADD3 R76, P1, R3, R76, RZ ;  /* 0x0000004c034ca210 */ /* 0x000fe20007f3e0ff */
[----:B------:R-:W-:Y:S01]  /*11cf0*/  @!P3 IMAD.WIDE R4, R8, 0x2, R4 ;  /* 0x000000020804b825 */ /* 0x000fe200078e0204 */
[----:B------:R-:W-:-:S03]  /*11d00*/  @!P2 SHF.L.U64.HI R3, R18, 0x1, R19 ;  /* 0x000000011203a819 */ /* 0x000fc60000010213 */
[----:B------:R-:W-:Y:S01]  /*11d10*/  @!P3 IMAD.WIDE R6, R8, 0x2, R6 ;  /* 0x000000020806b825 */ /* 0x000fe200078e0206 */
[----:B------:R-:W-:Y:S01]  /*11d20*/  CS2R R8, SRZ ;  /* 0x0000000000087805 */ /* 0x000fe2000001ff00 */
[----:B------:R0:W5:Y:S02]  /*11d30*/  @!P3 LD.E.128 R72, desc[UR6][R4.64] ;  /* 0x000000060448b980 */ /* 0x000164000c101d00 */
[--C-:B------:R-:W-:Y:S02]  /*11d40*/  @!P2 IMAD.X R21, R77, 0x1, R3.reuse, P0 ;  /* 0x000000014d15a824 */ /* 0x100fe400000e0603 */
[----:B------:R-:W-:Y:S01]  /*11d50*/  @!P2 IMAD.X R77, R79, 0x1, R3, P1 ;  /* 0x000000014f4da824 */ /* 0x000fe200008e0603 */
[----:B------:R1:W5:Y:S04]  /*11d60*/  @!P3 LD.E.128 R8, desc[UR6][R6.64] ;  /* 0x000000060608b980 */ /* 0x000368000c101d00 */
[----:B------:R4:W5:Y:S01]  /*11d70*/  @!P2 LD.E.128 R12, desc[UR6][R20.64] ;  /* 0x00000006140ca980 */ /* 0x000962000c101d00 */
[----:B0-----:R-:W-:-:S02]  /*11d80*/  CS2R R4, SRZ ;  /* 0x0000000000047805 */ /* 0x001fc4000001ff00 */
[----:B-1----:R-:W-:-:S06]  /*11d90*/  CS2R R6, SRZ ;  /* 0x0000000000067805 */ /* 0x002fcc000001ff00 */
[----:B------:R4:W5:Y:S02]  /*11da0*/  @!P2 LD.E.128 R4, desc[UR6][R76.64] ;  /* 0x000000064c04a980 */ /* 0x000964000c101d00 */
.L_x_2811:
[----:B------:R-:W-:Y:S05]  /*11db0*/  BSYNC B1 ;  /* 0x0000000000017941 */ /* 0x000fea0003800000 */
.L_x_2810:
[----:B------:R-:W0:Y:S01]  /*11dc0*/  SYNCS.PHASECHK.TRANS64.TRYWAIT P0, [R16+URZ+0x38800], R0 ;  /* 0x03880000100075a7 */ /* 0x000e22000800017f */
[----:B----45:R-:W-:Y:S01]  /*11dd0*/  IMAD.MOV.U32 R20, RZ, RZ, R4 ;  /* 0x000000ffff147224 */ /* 0x030fe200078e0004 */
[----:B-1----:R-:W-:Y:S01]  /*11de0*/  MOV R21, R7 ;  /* 0x0000000700157202 */ /* 0x002fe20000000f00 */
[----:B------:R-:W-:Y:S01]  /*11df0*/  IMAD.MOV.U32 R3, RZ, RZ, R5 ;  /* 0x000000ffff037224 */ /* 0x000fe200078e0005 */
[----:B------:R-:W-:Y:S01]  /*11e00*/  BSSY B1, `(.L_x_2812) ;  /* 0x000000b000017945 */ /* 0x000fe20003800000 */
        /* <DEDUP_REMOVED lines=9> */
[----:B0-----:R-:W-:Y:S06]  /*11ea0*/  @!P0 BRA `(.L_x_2813) ;  /* 0x0000022000b88947 */ /* 0x001fec0003800000 */
.L_x_3120:
[----:B------:R-:W-:Y:S05]  /*11eb0*/  BSYNC B1 ;  /* 0x0000000000017941 */ /* 0x000fea0003800000 */
.L_x_2812:
[----:B------:R-:W-:Y:S01]  /*11ec0*/  IMAD.MOV.U32 R3, RZ, RZ, R12 ;  /* 0x000000ffff037224 */ /* 0x000fe200078e000c */
[----:B0-----:R-:W-:Y:S01]  /*11ed0*/  MOV R0, R13 ;  /* 0x0000000d00007202 */ /* 0x001fe20000000f00 */
[----:B------:R-:W-:Y:S01]  /*11ee0*/  IMAD.MOV.U32 R20, RZ, RZ, R72 ;  /* 0x000000ffff147224 */ /* 0x000fe200078e0048 */
[----:B------:R-:W-:Y:S02]  /*11ef0*/  BSSY B1, `(.L_x_2814) ;  /* 0x00000d6000017945 */ /* 0x000fe40003800000 */
[----:B------:R-:W-:Y:S01]  /*11f00*/  PRMT R101, R3, 0x5410, R0 ;  /* 0x0000541003657816 */ /* 0x000fe20000000000 */
[----:B------:R-:W-:Y:S02]  /*11f10*/  IMAD.MOV.U32 R3, RZ, RZ, R14 ;  /* 0x000000ffff037224 */ /* 0x000fe400078e000e */
[----:B------:R-:W-:-:S05]  /*11f20*/  IMAD.MOV.U32 R0, RZ, RZ, R15 ;  /* 0x000000ffff007224 */ /* 0x000fca00078e000f */
[----:B------:R-:W-:Y:S01]  /*11f30*/  PRMT R102, R3, 0x5410, R0 ;  /* 0x0000541003667816 */ /* 0x000fe20000000000 */
[----:B------:R-:W-:Y:S01]  /*11f40*/  IMAD.MOV.U32 R3, RZ, RZ, R73 ;  /* 0x000000ffff037224 */ /* 0x000fe200078e0049 */
[----:B------:R-:W-:-:S04]  /*11f50*/  VIADDMNMX R0, R78, -R231, 0x80, PT ;  /* 0x000000804e007446 */ /* 0x000fc800038009e7 */
[----:B------:R-:W-:Y:S02]  /*11f60*/  ISETP.GE.AND P0, PT, R212, R0, PT ;  /* 0x00000000d400720c */ /* 0x000fe40003f06270 */
[----:B------:R-:W-:Y:S01]  /*11f70*/  PRMT R89, R20, 0x5410, R3 ;  /* 0x0000541014597816 */ /* 0x000fe20000000003 */
[----:B------:R-:W-:Y:S01]  /*11f80*/  IMAD.MOV.U32 R20, RZ, RZ, R74 ;  /* 0x000000ffff147224 */ /* 0x000fe200078e004a */
[----:B------:R-:W-:-:S04]  /*11f90*/  MOV R3, R75 ;  /* 0x0000004b00037202 */ /* 0x000fc80000000f00 */
[----:B------:R-:W-:-:S05]  /*11fa0*/  PRMT R90, R20, 0x5410, R3 ;  /* 0x00005410145a7816 */ /* 0x000fca0000000003 */
[----:B------:R-:W-:Y:S05]  /*11fb0*/  @P0 BRA `(.L_x_2815) ;  /* 0x0000000c00240947 */ /* 0x000fea0003800000 */
[----:B------:R-:W0:Y:S01]  /*11fc0*/  LDC R3, c[0x0][0x3f4] ;  /* 0x0000fd00ff037b82 */ /* 0x000e220000000800 */
[----:B------:R-:W-:Y:S01]  /*11fd0*/  BSSY B2, `(.L_x_2816) ;  /* 0x0000064000027945 */ /* 0x000fe20003800000 */
[----:B------:R-:W-:Y:S01]  /*11fe0*/  IMAD.SHL.U32 R121, R212, 0x40, RZ ;  /* 0x00000040d4797824 */ /* 0x000fe200078e00ff */
[----:B0-----:R-:W-:-:S13]  /*11ff0*/  ISETP.GE.AND P0, PT, R18, R3, PT ;  /* 0x000000031200720c */ /* 0x001fda0003f06270 */
[----:B------:R-:W-:Y:S05]  /*12000*/  @P0 BRA `(.L_x_2817) ;  /* 0x0000000400800947 */ /* 0x000fea0003800000 */
[----:B------:R-:W4:Y:S01]  /*12010*/  LDL R21, [R1+0x60] ;  /* 0x0000600001157983 */ /* 0x000f220000100800 */
[----:B------:R-:W-:Y:S01]  /*12020*/  HADD2.F32 R91, -RZ, R91.H0_H0 ;  /* 0x2000005bff5b7230 */ /* 0x000fe20000004100 */
[----:B------:R-:W-:Y:S01]  /*12030*/  SHF.R.U64 R60, R60, 0x10, R61 ;  /* 0x000000103c3c7819 */ /* 0x000fe2000000123d */
[----:B------:R-:W-:Y:S01]  /*12040*/  HADD2.F32 R104, -RZ, R104.H0_H0 ;  /* 0x20000068ff687230 */ /* 0x000fe20000004100 */
[----:B------:R-:W0:Y:S01]  /*12050*/  LDS.128 R80, [R230] ;  /* 0x00000000e6507984 */ /* 0x000e220000000c00 */
[----:B------:R-:W-:Y:S02]  /*12060*/  SHF.R.U64 R62, R62, 0x10, R63 ;  /* 0x000000103e3e7819 */ /* 0x000fe4000000123f */
[----:B------:R-:W-:-:S03]  /*12070*/  HADD2.F32 R60, -RZ, R60.H0_H0 ;  /* 0x2000003cff3c7230 */ /* 0x000fc60000004100 */
[----:B------:R-:W-:Y:S02]  /*12080*/  HADD2.F32 R62, -RZ, R62.H0_H0 ;  /* 0x2000003eff3e7230 */ /* 0x000fe40000004100 */
[--C-:B0-----:R-:W-:Y:S02]  /*12090*/  HADD2.F32 R86, -RZ, R81.reuse.H0_H0 ;  /* 0x20000051ff567230 */ /* 0x101fe40000004100 */
[----:B------:R-:W-:Y:S01]  /*120a0*/  HADD2.F32 R81, -RZ, R81.H1_H1 ;  /* 0x30000051ff517230 */ /* 0x000fe20000004100 */
[----:B----4-:R-:W-:-:S04]  /*120b0*/  LEA.HI R20, R3, R21, RZ, 0x1d ;  /* 0x0000001503147211 */ /* 0x010fc800078fe8ff */
[----:B------:R-:W-:Y:S01]  /*120c0*/  SHF.R.S32.HI R21, RZ, 0x1f, R20 ;  /* 0x0000001fff157819 */ /* 0x000fe20000011414 */
[----:B------:R-:W-:-:S03]  /*120d0*/  IMAD.SHL.U32 R76, R20, 0x8, RZ ;  /* 0x00000008144c7824 */ /* 0x000fc600078e00ff */
[----:B------:R-:W-:Y:S02]  /*120e0*/  LEA.HI R21, R21, R20, RZ, 0x3 ;  /* 0x0000001415157211 */ /* 0x000fe400078f18ff */
[----:B------:R-:W-:-:S03]  /*120f0*/  LOP3.LUT R20, R76, 0x38, RZ, 0xc0, !PT ;  /* 0x000000384c147812 */ /* 0x000fc600078ec0ff */
[----:B------:R-:W-:Y:S01]  /*12100*/  IMAD.SHL.U32 R21, R21, 0x400, RZ ;  /* 0x0000040015157824 */ /* 0x000fe200078e00ff */
[----:B------:R-:W-:-:S04]  /*12110*/  LOP3.LUT R20, R20, 0x1c0, R121, 0xf8, !PT ;  /* 0x000001c014147812 */ /* 0x000fc800078ef879 */
[----:B------:R-:W-:Y:S02]  /*12120*/  LOP3.LUT R20, R20, R228, RZ, 0x3c, !PT ;  /* 0x000000e414147212 */ /* 0x000fe400078e3cff */
[----:B------:R-:W-:-:S04]  /*12130*/  LOP3.LUT R21, R21, 0x7fffe000, RZ, 0xc0, !PT ;  /* 0x7fffe00015157812 */ /* 0x000fc800078ec0ff */
[----:B------:R-:W-:Y:S01]  /*12140*/  IADD3 R20, R20, R21, R227 ;  /* 0x0000001514147210 */ /* 0x000fe20007ffe0e3 */
[----:B------:R-:W-:-:S04]  /*12150*/  HADD2.F32 R21, -RZ, R85.H0_H0 ;  /* 0x20000055ff157230 */ /* 0x000fc80000004100 */
[----:B------:R-:W-:-:S05]  /*12160*/  IMAD R20, R20, 0x2, R16 ;  /* 0x0000000214147824 */ /* 0x000fca00078e0210 */
[----:B--23--:R-:W0:Y:S02]  /*12170*/  LDS.128 R76, [R20+0x14400] ;  /* 0x01440000144c7984 */ /* 0x00ce240000000c00 */
[--C-:B0-----:R-:W-:Y:S02]  /*12180*/  HADD2.F32 R92, -RZ, R77.reuse.H0_H0 ;  /* 0x2000004dff5c7230 */ /* 0x101fe40000004100 */
[----:B------:R-:W-:-:S03]  /*12190*/  HADD2.F32 R77, -RZ, R77.H1_H1 ;  /* 0x3000004dff4d7230 */ /* 0x000fc60000004100 */
[----:B------:R-:W-:-:S04]  /*121a0*/  FMUL.FTZ R85, R92, R91 ;  /* 0x0000005b5c557220 */ /* 0x000fc80000410000 */
[-C--:B------:R-:W-:Y:S01]  /*121b0*/  FFMA.FTZ R85, R86, R21.reuse, -R85 ;  /* 0x0000001556557223 */ /* 0x080fe20000010855 */
[----:B------:R-:W-:Y:S01]  /*121c0*/  FMUL.FTZ R21, R92, R21 ;  /* 0x000000155c157220 */ /* 0x000fe20000410000 */
[--C-:B------:R-:W-:Y:S02]  /*121d0*/  HADD2.F32 R92, -RZ, R76.reuse.H0_H0 ;  /* 0x2000004cff5c7230 */ /* 0x100fe40000004100 */
[----:B------:R-:W-:Y:S02]  /*121e0*/  HADD2.F32 R76, -RZ, R76.H1_H1 ;  /* 0x3000004cff4c7230 */ /* 0x000fe40000004100 */
[----:B------:R-:W-:Y:S01]  /*121f0*/  FFMA.FTZ R21, R86, R91, R21 ;  /* 0x0000005b56157223 */ /* 0x000fe20000010015 */
[----:B------:R-:W-:Y:S02]  /*12200*/  SHF.R.U32.HI R91, RZ, 0x10, R69 ;  /* 0x00000010ff5b7819 */ /* 0x000fe40000011645 */
[----:B------:R-:W-:Y:S02]  /*12210*/  SHF.R.U32.HI R86, RZ, 0x10, R61 ;  /* 0x00000010ff567819 */ /* 0x000fe4000001163d */
[----:B------:R-:W-:Y:S01]  /*12220*/  SHF.R.U64 R61, R68, 0x10, R69 ;  /* 0x00000010443d7819 */ /* 0x000fe20000001245 */
[----:B------:R-:W-:-:S02]  /*12230*/  HADD2.F32 R69, -RZ, R91.H0_H0 ;  /* 0x2000005bff457230 */ /* 0x000fc40000004100 */
[----:B------:R-:W-:Y:S02]  /*12240*/  HADD2.F32 R86, -RZ, R86.H0_H0 ;  /* 0x20000056ff567230 */ /* 0x000fe40000004100 */
[----:B------:R-:W-:Y:S02]  /*12250*/  HADD2.F32 R68, -RZ, R98.H0_H0 ;  /* 0x20000062ff447230 */ /* 0x000fe40000004100 */
[C---:B------:R-:W-:Y:S01]  /*12260*/  FMUL.FTZ R91, R77.reuse, R69 ;  /* 0x000000454d5b7220 */ /* 0x040fe20000410000 */
[----:B------:R-:W-:Y:S02]  /*12270*/  HADD2.F32 R61, -RZ, R61.H0_H0 ;  /* 0x2000003dff3d7230 */ /* 0x000fe40000004100 */
[-C--:B------:R-:W-:Y:S01]  /*12280*/  FMUL.FTZ R77, R77, R86.reuse ;  /* 0x000000564d4d7220 */ /* 0x080fe20000410000 */
[----:B------:R-:W-:-:S03]  /*12290*/  FFMA.FTZ R91, R81, R86, -R91 ;  /* 0x00000056515b7223 */ /* 0x000fc6000001085b */
[----:B------:R-:W-:Y:S01]  /*122a0*/  FFMA.FTZ R69, R81, R69, R77 ;  /* 0x0000004551457223 */ /* 0x000fe2000001004d */
[----:B------:R-:W-:Y:S02]  /*122b0*/  HADD2.F32 R81, -RZ, R93.H0_H0 ;  /* 0x2000005dff517230 */ /* 0x000fe40000004100 */
[--C-:B------:R-:W-:Y:S02]  /*122c0*/  HADD2.F32 R77, -RZ, R80.reuse.H0_H0 ;  /* 0x20000050ff4d7230 */ /* 0x100fe40000004100 */
[----:B------:R-:W-:Y:S02]  /*122d0*/  HADD2.F32 R80, -RZ, R80.H1_H1 ;  /* 0x30000050ff507230 */ /* 0x000fe40000004100 */
[----:B------:R-:W-:Y:S01]  /*122e0*/  FMUL.FTZ R86, R92, R81 ;  /* 0x000000515c567220 */ /* 0x000fe20000410000 */
[----:B------:R-:W-:-:S03]  /*122f0*/  F2FP.F16.F32.PACK_AB R69, R69, R21 ;  /* 0x000000154545723e */ /* 0x000fc600000000ff */
[CC--:B------:R-:W-:Y:S01]  /*12300*/  FFMA.FTZ R86, R77.reuse, R68.reuse, -R86 ;  /* 0x000000444d567223 */ /* 0x0c0fe20000010856 */
[----:B------:R-:W-:Y:S01]  /*12310*/  FMUL.FTZ R68, R92, R68 ;  /* 0x000000445c447220 */ /* 0x000fe20000410000 */
[--C-:B------:R-:W-:Y:S02]  /*12320*/  HADD2.F32 R92, -RZ, R78.reuse.H0_H0 ;  /* 0x2000004eff5c7230 */ /* 0x100fe40000004100 */
[----:B------:R-:W-:Y:S02]  /*12330*/  HADD2.F32 R78, -RZ, R78.H1_H1 ;  /* 0x3000004eff4e7230 */ /* 0x000fe40000004100 */
[----:B------:R-:W-:Y:S01]  /*12340*/  FFMA.FTZ R68, R77, R81, R68 ;  /* 0x000000514d447223 */ /* 0x000fe20000010044 */
[----:B------:R-:W-:Y:S02]  /*12350*/  HADD2.F32 R77, -RZ, R93.H1_H1 ;  /* 0x3000005dff4d7230 */ /* 0x000fe40000004100 */
[----:B------:R-:W-:Y:S02]  /*12360*/  HADD2.F32 R93, -RZ, R98.H1_H1 ;  /* 0x30000062ff5d7230 */ /* 0x000fe40000004100 */
[----:B------:R-:W-:-:S02]  /*12370*/  HADD2.F32 R98, -RZ, R82.H0_H0 ;  /* 0x20000052ff627230 */ /* 0x000fc40000004100 */
[C---:B------:R-:W-:Y:S01]  /*12380*/  FMUL.FTZ R81, R92.reuse, R77 ;  /* 0x0000004d5c517220 */ /* 0x040fe20000410000 */
[----:B------:R-:W-:Y:S02]  /*12390*/  HADD2.F32 R82, -RZ, R82.H1_H1 ;  /* 0x30000052ff527230 */ /* 0x000fe40000004100 */
[-C--:B------:R-:W-:Y:S01]  /*123a0*/  FMUL.FTZ R92, R92, R93.reuse ;  /* 0x0000005d5c5c7220 */ /* 0x080fe20000410000 */
[C---:B------:R-:W-:Y:S01]  /*123b0*/  FFMA.FTZ R81, R98.reuse, R93, -R81 ;  /* 0x0000005d62517223 */ /* 0x040fe20000010851 */
[----:B------:R-:W-:Y:S02]  /*123c0*/  HADD2.F32 R93, -RZ, R83.H0_H0 ;  /* 0x20000053ff5d7230 */ /* 0x000fe40000004100 */
[----:B------:R-:W-:Y:S01]  /*123d0*/  FFMA.FTZ R77, R98, R77, R92 ;  /* 0x0000004d624d7223 */ /* 0x000fe2000001005c */
[----:B------:R-:W-:Y:S02]  /*123e0*/  HADD2.F32 R98, -RZ, R103.H0_H0 ;  /* 0x20000067ff627230 */ /* 0x000fe40000004100 */
[----:B------:R-:W-:-:S02]  /*123f0*/  HADD2.F32 R103, -RZ, R79.H0_H0 ;  /* 0x2000004fff677230 */ /* 0x000fc40000004100 */
[----:B------:R-:W-:Y:S02]  /*12400*/  HADD2.F32 R79, -RZ, R79.H1_H1 ;  /* 0x3000004fff4f7230 */ /* 0x000fe40000004100 */
[----:B------:R-:W-:Y:S02]  /*12410*/  HADD2.F32 R83, -RZ, R83.H1_H1 ;  /* 0x30000053ff537230 */ /* 0x000fe40000004100 */
[C---:B------:R-:W-:Y:S01]  /*12420*/  FMUL.FTZ R92, R103.reuse, R98 ;  /* 0x00000062675c7220 */ /* 0x040fe20000410000 */
[----:B------:R-:W-:-:S03]  /*12430*/  FMUL.FTZ R103, R103, R104 ;  /* 0x0000006867677220 */ /* 0x000fc60000410000 */
[C---:B------:R-:W-:Y:S01]  /*12440*/  FFMA.FTZ R92, R93.reuse, R104, -R92 ;  /* 0x000000685d5c7223 */ /* 0x040fe2000001085c */
[----:B------:R-:W-:Y:S01]  /*12450*/  FFMA.FTZ R93, R93, R98, R103 ;  /* 0x000000625d5d7223 */ /* 0x000fe20000010067 */
[----:B------:R-:W-:Y:S02]  /*12460*/  SHF.R.U32.HI R98, RZ, 0x10, R63 ;  /* 0x00000010ff627819 */ /* 0x000fe4000001163f */
[--C-:B------:R-:W-:Y:S02]  /*12470*/  SHF.R.U64 R63, R70, 0x10, R71.reuse ;  /* 0x00000010463f7819 */ /* 0x100fe40000001247 */
[----:B------:R-:W-:Y:S01]  /*12480*/  SHF.R.U32.HI R70, RZ, 0x10, R71 ;  /* 0x00000010ff467819 */ /* 0x000fe20000011647 */
[----:B------:R-:W-:Y:S02]  /*12490*/  HADD2.F32 R98, -RZ, R98.H0_H0 ;  /* 0x20000062ff627230 */ /* 0x000fe40000004100 */
[----:B------:R-:W-:Y:S02]  /*124a0*/  HADD2.F32 R63, -RZ, R63.H0_H0 ;  /* 0x2000003fff3f7230 */ /* 0x000fe40000004100 */
[----:B------:R-:W-:-:S05]  /*124b0*/  HADD2.F32 R70, -RZ, R70.H0_H0 ;  /* 0x20000046ff467230 */ /* 0x000fca0000004100 */
[C---:B------:R-:W-:Y:S01]  /*124c0*/  FMUL.FTZ R71, R79.reuse, R70 ;  /* 0x000000464f477220 */ /* 0x040fe20000410000 */
[----:B------:R-:W-:-:S03]  /*124d0*/  FMUL.FTZ R79, R79, R98 ;  /* 0x000000624f4f7220 */ /* 0x000fc60000410000 */
[C---:B------:R-:W-:Y:S01]  /*124e0*/  FFMA.FTZ R71, R83.reuse, R98, -R71 ;  /* 0x0000006253477223 */ /* 0x040fe20000010847 */
[----:B------:R-:W-:Y:S01]  /*124f0*/  FFMA.FTZ R70, R83, R70, R79 ;  /* 0x0000004653467223 */ /* 0x000fe2000001004f */
[C---:B------:R-:W-:Y:S01]  /*12500*/  FMUL.FTZ R79, R76.reuse, R61 ;  /* 0x0000003d4c4f7220 */ /* 0x040fe20000410000 */
[----:B------:R-:W-:-:S03]  /*12510*/  FMUL.FTZ R76, R76, R60 ;  /* 0x0000003c4c4c7220 */ /* 0x000fc60000410000 */
[C---:B------:R-:W-:Y:S01]  /*12520*/  FFMA.FTZ R60, R80.reuse, R60, -R79 ;  /* 0x0000003c503c7223 */ /* 0x040fe2000001084f */
[----:B------:R-:W-:Y:S01]  /*12530*/  FFMA.FTZ R76, R80, R61, R76 ;  /* 0x0000003d504c7223 */ /* 0x000fe2000001004c */
[CC--:B------:R-:W-:Y:S01]  /*12540*/  FMUL.FTZ R61, R78.reuse, R63.reuse ;  /* 0x0000003f4e3d7220 */ /* 0x0c0fe20000410000 */
[----:B------:R-:W-:Y:S02]  /*12550*/  FMUL.FTZ R78, R78, R62 ;  /* 0x0000003e4e4e7220 */ /* 0x000fe40000410000 */
[----:B------:R-:W-:Y:S01]  /*12560*/  F2FP.F16.F32.PACK_AB R60, R60, R86 ;  /* 0x000000563c3c723e */ /* 0x000fe200000000ff */
        /* <DEDUP_REMOVED lines=8> */
[----:B------:R0:W-:Y:S04]  /*125f0*/  STS.128 [R230], R60 ;  /* 0x0000003ce6007388 */ /* 0x0001e80000000c00 */
[----:B------:R0:W-:Y:S02]  /*12600*/  STS.128 [R20+0x14400], R68 ;  /* 0x0144004414007388 */ /* 0x0001e40000000c00 */
.L_x_2817:
[----:B------:R-:W-:Y:S05]  /*12610*/  BSYNC B2 ;  /* 0x0000000000027941 */ /* 0x000fea0003800000 */
.L_x_2816:
[----:B------:R-:W-:-:S13]  /*12620*/  ISETP.GE.AND P0, PT, R213, R3, PT ;  /* 0x00000003d500720c */ /* 0x000fda0003f06270 */
[----:B------:R-:W-:Y:S05]  /*12630*/  @P0 BRA `(.L_x_2815) ;  /* 0x0000000400840947 */ /* 0x000fea0003800000 */
[----:B0-----:R-:W4:Y:S04]  /*12640*/  LDL R20, [R1+0x64] ;  /* 0x0000640001147983 */ /* 0x001f280000100800 */
[----:B------:R-:W5:Y:S01]  /*12650*/  LDL R86, [R1+0xb4] ;  /* 0x0000b40001567983 */ /* 0x000f620000100800 */
[----:B------:R-:W-:Y:S01]  /*12660*/  HADD2.F32 R78, -RZ, R120.H1_H1 ;  /* 0x30000078ff4e7230 */ /* 0x000fe20000004100 */
[----:B---3--:R-:W-:Y:S02]  /*12670*/  SHF.R.U32.HI R79, RZ, 0x10, R57 ;  /* 0x00000010ff4f7819 */ /* 0x008fe40000011639 */
[----:B------:R-:W-:Y:S02]  /*12680*/  SHF.R.U64 R64, R64, 0x10, R65 ;  /* 0x0000001040407819 */ /* 0x000fe40000001241 */
        /* <DEDUP_REMOVED lines=8> */
[----:B----4-:R-:W-:-:S04]  /*12710*/  LEA.HI R20, R3, R20, RZ, 0x1d ;  /* 0x0000001403147211 */ /* 0x010fc800078fe8ff */
[----:B------:R-:W-:Y:S01]  /*12720*/  SHF.R.S32.HI R3, RZ, 0x1f, R20 ;  /* 0x0000001fff037819 */ /* 0x000fe20000011414 */
[----:B------:R-:W-:Y:S01]  /*12730*/  IMAD.SHL.U32 R21, R20, 0x8, RZ ;  /* 0x0000000814157824 */ /* 0x000fe200078e00ff */
[----:B-----5:R-:W0:Y:S02]  /*12740*/  LDS.128 R68, [R86] ;  /* 0x0000000056447984 */ /* 0x020e240000000c00 */
[----:B------:R-:W-:Y:S01]  /*12750*/  LEA.HI R3, R3, R20, RZ, 0x3 ;  /* 0x0000001403037211 */ /* 0x000fe200078f18ff */
[----:B------:R-:W-:Y:S01]  /*12760*/  HADD2.F32 R20, -RZ, R120.H0_H0 ;  /* 0x20000078ff147230 */ /* 0x000fe20000004100 */
[----:B------:R-:W-:Y:S02]  /*12770*/  LOP3.LUT R21, R21, 0x38, RZ, 0xc0, !PT ;  /* 0x0000003815157812 */ /* 0x000fe400078ec0ff */
[----:B------:R-:W-:Y:S02]  /*12780*/  SHF.L.U32 R3, R3, 0xa, RZ ;  /* 0x0000000a03037819 */ /* 0x000fe400000006ff */
[----:B------:R-:W-:-:S02]  /*12790*/  LOP3.LUT R21, R21, 0x1c0, R121, 0xf8, !PT ;  /* 0x000001c015157812 */ /* 0x000fc400078ef879 */
[----:B------:R-:W-:Y:S02]  /*127a0*/  LOP3.LUT R3, R3, 0x7fffe000, RZ, 0xc0, !PT ;  /* 0x7fffe00003037812 */ /* 0x000fe400078ec0ff */
[----:B------:R-:W-:-:S04]  /*127b0*/  LOP3.LUT R21, R21, R228, RZ, 0x3c, !PT ;  /* 0x000000e415157212 */ /* 0x000fc800078e3cff */
[----:B------:R-:W-:-:S05]  /*127c0*/  IADD3 R3, R21, R3, R227 ;  /* 0x0000000315037210 */ /* 0x000fca0007ffe0e3 */
[----:B------:R-:W-:-:S05]  /*127d0*/  IMAD R3, R3, 0x2, R16 ;  /* 0x0000000203037824 */ /* 0x000fca00078e0210 */
[----:B------:R-:W1:Y:S01]  /*127e0*/  LDS.128 R60, [R3+0x14400] ;  /* 0x01440000033c7984 */ /* 0x000e620000000c00 */
[----:B0-----:R-:W-:Y:S02]  /*127f0*/  HADD2.F32 R76, -RZ, R69.H0_H0 ;  /* 0x20000045ff4c7230 */ /* 0x001fe40000004100 */
[----:B-1----:R-:W-:Y:S02]  /*12800*/  HADD2.F32 R21, -RZ, R61.H0_H0 ;  /* 0x2000003dff157230 */ /* 0x002fe40000004100 */
[--C-:B------:R-:W-:Y:S02]  /*12810*/  HADD2.F32 R81, -RZ, R62.reuse.H0_H0 ;  /* 0x2000003eff517230 */ /* 0x100fe40000004100 */
[----:B------:R-:W-:Y:S02]  /*12820*/  HADD2.F32 R83, -RZ, R63.H0_H0 ;  /* 0x2000003fff537230 */ /* 0x000fe40000004100 */
[C---:B--2---:R-:W-:Y:S01]  /*12830*/  FMUL.FTZ R77, R21.reuse, R20 ;  /* 0x00000014154d7220 */ /* 0x044fe20000410000 */
[----:B------:R-:W-:Y:S01]  /*12840*/  FMUL.FTZ R21, R21, R78 ;  /* 0x0000004e15157220 */ /* 0x000fe20000410000 */
[----:B------:R-:W-:-:S02]  /*12850*/  HADD2.F32 R62, -RZ, R62.H1_H1 ;  /* 0x3000003eff3e7230 */ /* 0x000fc40000004100 */
[C---:B------:R-:W-:Y:S01]  /*12860*/  FFMA.FTZ R78, R76.reuse, R78, -R77 ;  /* 0x0000004e4c4e7223 */ /* 0x040fe2000001084d */
[----:B------:R-:W-:Y:S01]  /*12870*/  FFMA.FTZ R76, R76, R20, R21 ;  /* 0x000000144c4c7223 */ /* 0x000fe20000010015 */
[----:B------:R-:W-:Y:S01]  /*12880*/  SHF.R.U32.HI R20, RZ, 0x10, R65 ;  /* 0x00000010ff147819 */ /* 0x000fe20000011641 */
[----:B------:R-:W-:Y:S02]  /*12890*/  HADD2.F32 R21, -RZ, R61.H1_H1 ;  /* 0x3000003dff157230 */ /* 0x000fe40000004100 */
[----:B------:R-:W-:Y:S02]  /*128a0*/  HADD2.F32 R61, -RZ, R69.H1_H1 ;  /* 0x30000045ff3d7230 */ /* 0x000fe40000004100 */
[----:B------:R-:W-:Y:S02]  /*128b0*/  HADD2.F32 R20, -RZ, R20.H0_H0 ;  /* 0x20000014ff147230 */ /* 0x000fe40000004100 */
[----:B------:R-:W-:-:S03]  /*128c0*/  HADD2.F32 R77, -RZ, R119.H1_H1 ;  /* 0x30000077ff4d7230 */ /* 0x000fc60000004100 */
[C---:B------:R-:W-:Y:S01]  /*128d0*/  FMUL.FTZ R69, R21.reuse, R20 ;  /* 0x0000001415457220 */ /* 0x040fe20000410000 */
[----:B------:R-:W-:-:S03]  /*128e0*/  FMUL.FTZ R21, R21, R79 ;  /* 0x0000004f15157220 */ /* 0x000fc60000410000 */
[C---:B------:R-:W-:Y:S01]  /*128f0*/  FFMA.FTZ R79, R61.reuse, R79, -R69 ;  /* 0x0000004f3d4f7223 */ /* 0x040fe20000010845 */
[----:B------:R-:W-:Y:S01]  /*12900*/  FFMA.FTZ R61, R61, R20, R21 ;  /* 0x000000143d3d7223 */ /* 0x000fe20000010015 */
[----:B------:R-:W-:Y:S02]  /*12910*/  HADD2.F32 R20, -RZ, R119.H0_H0 ;  /* 0x20000077ff147230 */ /* 0x000fe40000004100 */
[----:B------:R-:W-:Y:S02]  /*12920*/  HADD2.F32 R21, -RZ, R60.H0_H0 ;  /* 0x2000003cff157230 */ /* 0x000fe40000004100 */
[----:B------:R-:W-:Y:S01]  /*12930*/  HADD2.F32 R69, -RZ, R68.H0_H0 ;  /* 0x20000044ff457230 */ /* 0x000fe20000004100 */
[----:B------:R-:W-:Y:S01]  /*12940*/  F2FP.F16.F32.PACK_AB R61, R61, R76 ;  /* 0x0000004c3d3d723e */ /* 0x000fe200000000ff */
[----:B------:R-:W-:Y:S02]  /*12950*/  HADD2.F32 R60, -RZ, R60.H1_H1 ;  /* 0x3000003cff3c7230 */ /* 0x000fe40000004100 */
[C---:B------:R-:W-:Y:S01]  /*12960*/  FMUL.FTZ R80, R21.reuse, R20 ;  /* 0x0000001415507220 */ /* 0x040fe20000410000 */
[----:B------:R-:W-:Y:S01]  /*12970*/  FMUL.FTZ R21, R21, R77 ;  /* 0x0000004d15157220 */ /* 0x000fe20000410000 */
[----:B------:R-:W-:-:S02]  /*12980*/  HADD2.F32 R68, -RZ, R68.H1_H1 ;  /* 0x30000044ff447230 */ /* 0x000fc40000004100 */
[C---:B------:R-:W-:Y:S01]  /*12990*/  FFMA.FTZ R77, R69.reuse, R77, -R80 ;  /* 0x0000004d454d7223 */ /* 0x040fe20000010850 */
[----:B------:R-:W-:Y:S01]  /*129a0*/  FFMA.FTZ R69, R69, R20, R21 ;  /* 0x0000001445457223 */ /* 0x000fe20000010015 */
[--C-:B------:R-:W-:Y:S02]  /*129b0*/  HADD2.F32 R80, -RZ, R118.reuse.H0_H0 ;  /* 0x20000076ff507230 */ /* 0x100fe40000004100 */
[C---:B------:R-:W-:Y:S01]  /*129c0*/  FMUL.FTZ R57, R60.reuse, R64 ;  /* 0x000000403c397220 */ /* 0x040fe20000410000 */
[----:B------:R-:W-:Y:S02]  /*129d0*/  HADD2.F32 R21, -RZ, R118.H1_H1 ;  /* 0x30000076ff157230 */ /* 0x000fe40000004100 */
[----:B------:R-:W-:Y:S01]  /*129e0*/  FMUL.FTZ R60, R60, R56 ;  /* 0x000000383c3c7220 */ /* 0x000fe20000410000 */
[--C-:B------:R-:W-:Y:S02]  /*129f0*/  HADD2.F32 R20, -RZ, R70.reuse.H0_H0 ;  /* 0x20000046ff147230 */ /* 0x100fe40000004100 */
[C---:B------:R-:W-:Y:S01]  /*12a00*/  FMUL.FTZ R82, R81.reuse, R80 ;  /* 0x0000005051527220 */ /* 0x040fe20000410000 */
[----:B------:R-:W-:Y:S01]  /*12a10*/  FFMA.FTZ R56, R68, R56, -R57 ;  /* 0x0000003844387223 */ /* 0x000fe20000010839 */
[----:B------:R-:W-:Y:S01]  /*12a20*/  FMUL.FTZ R81, R81, R21 ;  /* 0x0000001551517220 */ /* 0x000fe20000410000 */
[----:B------:R-:W-:-:S02]  /*12a30*/  HADD2.F32 R70, -RZ, R70.H1_H1 ;  /* 0x30000046ff467230 */ /* 0x000fc40000004100 */
[C---:B------:R-:W-:Y:S01]  /*12a40*/  FFMA.FTZ R21, R20.reuse, R21, -R82 ;  /* 0x0000001514157223 */ /* 0x040fe20000010852 */
[--C-:B------:R-:W-:Y:S02]  /*12a50*/  HADD2.F32 R82, -RZ, R117.reuse.H0_H0 ;  /* 0x20000075ff527230 */ /* 0x100fe40000004100 */
[----:B------:R-:W-:Y:S01]  /*12a60*/  FFMA.FTZ R20, R20, R80, R81 ;  /* 0x0000005014147223 */ /* 0x000fe20000010051 */
[----:B------:R-:W-:Y:S02]  /*12a70*/  HADD2.F32 R80, -RZ, R117.H1_H1 ;  /* 0x30000075ff507230 */ /* 0x000fe40000004100 */
[----:B------:R-:W-:Y:S01]  /*12a80*/  FMUL.FTZ R57, R62, R66 ;  /* 0x000000423e397220 */ /* 0x000fe20000410000 */
[--C-:B------:R-:W-:Y:S02]  /*12a90*/  HADD2.F32 R81, -RZ, R71.reuse.H0_H0 ;  /* 0x20000047ff517230 */ /* 0x100fe40000004100 */
[----:B------:R-:W-:Y:S01]  /*12aa0*/  FMUL.FTZ R85, R83, R82 ;  /* 0x0000005253557220 */ /* 0x000fe20000410000 */
[----:B------:R-:W-:-:S02]  /*12ab0*/  HADD2.F32 R71, -RZ, R71.H1_H1 ;  /* 0x30000047ff477230 */ /* 0x000fc40000004100 */
[----:B------:R-:W-:Y:S01]  /*12ac0*/  FMUL.FTZ R83, R83, R80 ;  /* 0x0000005053537220 */ /* 0x000fe20000410000 */
[----:B------:R-:W-:Y:S01]  /*12ad0*/  FMUL.FTZ R62, R62, R58 ;  /* 0x0000003a3e3e7220 */ /* 0x000fe20000410000 */
[C---:B------:R-:W-:Y:S01]  /*12ae0*/  FFMA.FTZ R80, R81.reuse, R80, -R85 ;  /* 0x0000005051507223 */ /* 0x040fe20000010855 */
[----:B------:R-:W-:Y:S01]  /*12af0*/  SHF.R.U32.HI R85, RZ, 0x10, R59 ;  /* 0x00000010ff557819 */ /* 0x000fe2000001163b */
[----:B------:R-:W-:Y:S01]  /*12b00*/  FFMA.FTZ R81, R81, R82, R83 ;  /* 0x0000005251517223 */ /* 0x000fe20000010053 */
[----:B------:R-:W-:Y:S01]  /*12b10*/  SHF.R.U32.HI R82, RZ, 0x10, R67 ;  /* 0x00000010ff527819 */ /* 0x000fe20000011643 */
[----:B------:R-:W-:Y:S02]  /*12b20*/  HADD2.F32 R83, -RZ, R63.H1_H1 ;  /* 0x3000003fff537230 */ /* 0x000fe40000004100 */
[----:B------:R-:W-:Y:S01]  /*12b30*/  FFMA.FTZ R58, R70, R58, -R57 ;  /* 0x0000003a463a7223 */ /* 0x000fe20000010839 */
[----:B------:R-:W-:Y:S02]  /*12b40*/  HADD2.F32 R63, -RZ, R85.H0_H0 ;  /* 0x20000055ff3f7230 */ /* 0x000fe40000004100 */
[----:B------:R-:W-:Y:S01]  /*12b50*/  FFMA.FTZ R60, R68, R64, R60 ;  /* 0x00000040443c7223 */ /* 0x000fe2000001003c */
[----:B------:R-:W-:-:S02]  /*12b60*/  HADD2.F32 R82, -RZ, R82.H0_H0 ;  /* 0x20000052ff527230 */ /* 0x000fc40000004100 */
[----:B------:R-:W-:Y:S01]  /*12b70*/  FFMA.FTZ R62, R70, R66, R62 ;  /* 0x00000042463e7223 */ /* 0x000fe2000001003e */
[----:B------:R-:W-:Y:S02]  /*12b80*/  F2FP.F16.F32.PACK_AB R57, R79, R78 ;  /* 0x0000004e4f39723e */ /* 0x000fe400000000ff */
[----:B------:R-:W-:Y:S01]  /*12b90*/  F2FP.F16.F32.PACK_AB R56, R56, R77 ;  /* 0x0000004d3838723e */ /* 0x000fe200000000ff */
[CC--:B------:R-:W-:Y:S01]  /*12ba0*/  FMUL.FTZ R85, R83.reuse, R82.reuse ;  /* 0x0000005253557220 */ /* 0x0c0fe20000410000 */
[----:B------:R-:W-:Y:S01]  /*12bb0*/  FMUL.FTZ R83, R83, R63 ;  /* 0x0000003f53537220 */ /* 0x000fe20000410000 */
[----:B------:R-:W-:Y:S02]  /*12bc0*/  F2FP.F16.F32.PACK_AB R58, R58, R21 ;  /* 0x000000153a3a723e */ /* 0x000fe400000000ff */
[C---:B------:R-:W-:Y:S01]  /*12bd0*/  FFMA.FTZ R85, R71.reuse, R63, -R85 ;  /* 0x0000003f47557223 */ /* 0x040fe20000010855 */
[----:B------:R-:W-:Y:S01]  /*12be0*/  FFMA.FTZ R63, R71, R82, R83 ;  /* 0x00000052473f7223 */ /* 0x000fe20000010053 */
[----:B------:R-:W-:-:S02]  /*12bf0*/  F2FP.F16.F32.PACK_AB R60, R60, R69 ;  /* 0x000000453c3c723e */ /* 0x000fc400000000ff */
[----:B------:R-:W-:Y:S02]  /*12c00*/  F2FP.F16.F32.PACK_AB R62, R62, R20 ;  /* 0x000000143e3e723e */ /* 0x000fe400000000ff */
[----:B------:R-:W-:Y:S02]  /*12c10*/  F2FP.F16.F32.PACK_AB R59, R85, R80 ;  /* 0x00000050553b723e */ /* 0x000fe400000000ff */
[----:B------:R-:W-:-:S03]  /*12c20*/  F2FP.F16.F32.PACK_AB R63, R63, R81 ;  /* 0x000000513f3f723e */ /* 0x000fc600000000ff */
[----:B------:R1:W-:Y:S04]  /*12c30*/  STS.128 [R86], R56 ;  /* 0x0000003856007388 */ /* 0x0003e80000000c00 */
[----:B------:R1:W-:Y:S02]  /*12c40*/  STS.128 [R3+0x14400], R60 ;  /* 0x0144003c03007388 */ /* 0x0003e40000000c00 */
.L_x_2815:
[----:B------:R-:W-:Y:S05]  /*12c50*/  BSYNC B1 ;  /* 0x0000000000017941 */ /* 0x000fea0003800000 */
.L_x_2814:
[----:B-1----:R-:W-:Y:S01]  /*12c60*/  VIADD R3, R212, 0x20 ;  /* 0x00000020d4037836 */ /* 0x002fe20000000000 */
        /* <DEDUP_REMOVED lines=9> */
[----:B0-----:R-:W4:Y:S04]  /*12d00*/  LDL R20, [R1+0x60] ;  /* 0x0000600001147983 */ /* 0x001f280000100800 */
[----:B---3--:R-:W3:Y:S01]  /*12d10*/  LDL R79, [R1+0xb0] ;  /* 0x0000b000014f7983 */ /* 0x008ee20000100800 */
[--C-:B------:R-:W-:Y:S01]  /*12d20*/  HADD2.F32 R67, -RZ, R116.reuse.H1_H1 ;  /* 0x30000074ff437230 */ /* 0x100fe20000004100 */
[----:B------:R-:W-:Y:S01]  /*12d30*/  SHF.R.U64 R46, R46, 0x10, R47 ;  /* 0x000000102e2e7819 */ /* 0x000fe2000000122f */
[----:B------:R-:W-:-:S04]  /*12d40*/  HADD2.F32 R116, -RZ, R116.H0_H0 ;  /* 0x20000074ff747230 */ /* 0x000fc80000004100 */
[----:B------:R-:W-:Y:S01]  /*12d50*/  HADD2.F32 R46, -RZ, R46.H0_H0 ;  /* 0x2000002eff2e7230 */ /* 0x000fe20000004100 */
[----:B----4-:R-:W-:-:S04]  /*12d60*/  LEA.HI R21, R3, R20, RZ, 0x1d ;  /* 0x0000001403157211 */ /* 0x010fc800078fe8ff */
[----:B------:R-:W-:Y:S01]  /*12d70*/  SHF.R.S32.HI R56, RZ, 0x1f, R21 ;  /* 0x0000001fff387819 */ /* 0x000fe20000011415 */
[----:B------:R-:W-:-:S03]  /*12d80*/  IMAD.SHL.U32 R20, R21, 0x8, RZ ;  /* 0x0000000815147824 */ /* 0x000fc600078e00ff */
[----:B------:R-:W-:Y:S02]  /*12d90*/  LEA.HI R56, R56, R21, RZ, 0x3 ;  /* 0x0000001538387211 */ /* 0x000fe400078f18ff */
[----:B------:R-:W-:-:S03]  /*12da0*/  LOP3.LUT R20, R223, 0x38, R20, 0xf8, !PT ;  /* 0x00000038df147812 */ /* 0x000fc600078ef814 */
[----:B------:R-:W-:Y:S01]  /*12db0*/  IMAD.SHL.U32 R21, R56, 0x400, RZ ;  /* 0x0000040038157824 */ /* 0x000fe200078e00ff */
[----:B------:R-:W-:Y:S01]  /*12dc0*/  LOP3.LUT R20, R20, R78, RZ, 0x3c, !PT ;  /* 0x0000004e14147212 */ /* 0x000fe200078e3cff */
[----:B---3--:R-:W0:Y:S03]  /*12dd0*/  LDS.128 R56, [R79] ;  /* 0x000000004f387984 */ /* 0x008e260000000c00 */
[----:B------:R-:W-:-:S04]  /*12de0*/  LOP3.LUT R21, R21, 0x7fffe000, RZ, 0xc0, !PT ;  /* 0x7fffe00015157812 */ /* 0x000fc800078ec0ff */
[----:B------:R-:W-:Y:S02]  /*12df0*/  IADD3 R20, R20, R21, R226 ;  /* 0x0000001514147210 */ /* 0x000fe40007ffe0e2 */
[----:B------:R-:W-:Y:S02]  /*12e00*/  SHF.R.U64 R21, R44, 0x10, R45 ;  /* 0x000000102c157819 */ /* 0x000fe4000000122d */
[--C-:B------:R-:W-:Y:S01]  /*12e10*/  SHF.R.U64 R44, R52, 0x10, R53.reuse ;  /* 0x00000010342c7819 */ /* 0x100fe20000001235 */
[----:B------:R-:W-:Y:S01]  /*12e20*/  IMAD R20, R20, 0x2, R16 ;  /* 0x0000000214147824 */ /* 0x000fe200078e0210 */
[----:B------:R-:W-:Y:S01]  /*12e30*/  SHF.R.U32.HI R52, RZ, 0x10, R53 ;  /* 0x00000010ff347819 */ /* 0x000fe20000011635 */
[----:B------:R-:W-:Y:S01]  /*12e40*/  HADD2.F32 R21, -RZ, R21.H0_H0 ;  /* 0x20000015ff157230 */ /* 0x000fe20000004100 */
[----:B------:R-:W-:Y:S01]  /*12e50*/  SHF.R.U32.HI R53, RZ, 0x10, R47 ;  /* 0x00000010ff357819 */ /* 0x000fe2000001162f */
[----:B------:R-:W-:Y:S01]  /*12e60*/  HADD2.F32 R44, -RZ, R44.H0_H0 ;  /* 0x2000002cff2c7230 */ /* 0x000fe20000004100 */
[----:B------:R-:W1:Y:S01]  /*12e70*/  LDS.128 R60, [R20+0x14400] ;  /* 0x01440000143c7984 */ /* 0x000e620000000c00 */
[----:B------:R-:W-:Y:S01]  /*12e80*/  SHF.R.U32.HI R45, RZ, 0x10, R45 ;  /* 0x00000010ff2d7819 */ /* 0x000fe2000001162d */
[----:B------:R-:W-:Y:S01]  /*12e90*/  HADD2.F32 R52, -RZ, R52.H0_H0 ;  /* 0x20000034ff347230 */ /* 0x000fe20000004100 */
[----:B------:R-:W-:-:S02]  /*12ea0*/  SHF.R.U64 R47, R54, 0x10, R55 ;  /* 0x00000010362f7819 */ /* 0x000fc40000001237 */
[----:B------:R-:W-:Y:S01]  /*12eb0*/  SHF.R.U32.HI R55, RZ, 0x10, R55 ;  /* 0x00000010ff377819 */ /* 0x000fe20000011637 */
[----:B------:R-:W-:Y:S02]  /*12ec0*/  HADD2.F32 R45, -RZ, R45.H0_H0 ;  /* 0x2000002dff2d7230 */ /* 0x000fe40000004100 */
[----:B------:R-:W-:Y:S02]  /*12ed0*/  HADD2.F32 R47, -RZ, R47.H0_H0 ;  /* 0x2000002fff2f7230 */ /* 0x000fe40000004100 */
[----:B------:R-:W-:Y:S02]  /*12ee0*/  HADD2.F32 R55, -RZ, R55.H0_H0 ;  /* 0x20000037ff377230 */ /* 0x000fe40000004100 */
[--C-:B0-----:R-:W-:Y:S02]  /*12ef0*/  HADD2.F32 R54, -RZ, R57.reuse.H0_H0 ;  /* 0x20000039ff367230 */ /* 0x101fe40000004100 */
[----:B------:R-:W-:Y:S02]  /*12f00*/  HADD2.F32 R64, -RZ, R57.H1_H1 ;  /* 0x30000039ff407230 */ /* 0x000fe40000004100 */
[----:B------:R-:W-:-:S02]  /*12f10*/  HADD2.F32 R57, -RZ, R56.H0_H0 ;  /* 0x20000038ff397230 */ /* 0x000fc40000004100 */
[----:B------:R-:W-:Y:S02]  /*12f20*/  HADD2.F32 R65, -RZ, R58.H0_H0 ;  /* 0x2000003aff417230 */ /* 0x000fe40000004100 */
[--C-:B------:R-:W-:Y:S02]  /*12f30*/  HADD2.F32 R66, -RZ, R59.reuse.H0_H0 ;  /* 0x2000003bff427230 */ /* 0x100fe40000004100 */
[----:B------:R-:W-:Y:S02]  /*12f40*/  HADD2.F32 R59, -RZ, R59.H1_H1 ;  /* 0x3000003bff3b7230 */ /* 0x000fe40000004100 */
[----:B------:R-:W-:Y:S02]  /*12f50*/  HADD2.F32 R56, -RZ, R56.H1_H1 ;  /* 0x30000038ff387230 */ /* 0x000fe40000004100 */
[----:B------:R-:W-:Y:S02]  /*12f60*/  HADD2.F32 R58, -RZ, R58.H1_H1 ;  /* 0x3000003aff3a7230 */ /* 0x000fe40000004100 */
[----:B-1----:R-:W-:-:S02]  /*12f70*/  HADD2.F32 R68, -RZ, R61.H0_H0 ;  /* 0x2000003dff447230 */ /* 0x002fc40000004100 */
[----:B------:R-:W-:Y:S02]  /*12f80*/  HADD2.F32 R69, -RZ, R61.H1_H1 ;  /* 0x3000003dff457230 */ /* 0x000fe40000004100 */
[----:B------:R-:W-:Y:S02]  /*12f90*/  HADD2.F32 R61, -RZ, R60.H0_H0 ;  /* 0x2000003cff3d7230 */ /* 0x000fe40000004100 */
[C---:B------:R-:W-:Y:S01]  /*12fa0*/  FMUL.FTZ R71, R68.reuse, R116 ;  /* 0x0000007444477220 */ /* 0x040fe20000410000 */
[----:B------:R-:W-:Y:S01]  /*12fb0*/  FMUL.FTZ R68, R68, R67 ;  /* 0x0000004344447220 */ /* 0x000fe20000410000 */
[C---:B--2---:R-:W-:Y:S01]  /*12fc0*/  FMUL.FTZ R77, R69.reuse, R52 ;  /* 0x00000034454d7220 */ /* 0x044fe20000410000 */
[----:B------:R-:W-:Y:S01]  /*12fd0*/  FMUL.FTZ R69, R69, R45 ;  /* 0x0000002d45457220 */ /* 0x000fe20000410000 */
[C---:B------:R-:W-:Y:S01]  /*12fe0*/  FFMA.FTZ R71, R54.reuse, R67, -R71 ;  /* 0x0000004336477223 */ /* 0x040fe20000010847 */
[----:B------:R-:W-:Y:S02]  /*12ff0*/  HADD2.F32 R67, -RZ, R113.H0_H0 ;  /* 0x20000071ff437230 */ /* 0x000fe40000004100 */
[----:B------:R-:W-:Y:S01]  /*13000*/  FFMA.FTZ R68, R54, R116, R68 ;  /* 0x0000007436447223 */ /* 0x000fe20000010044 */
[----:B------:R-:W-:-:S02]  /*13010*/  HADD2.F32 R54, -RZ, R115.H0_H0 ;  /* 0x20000073ff367230 */ /* 0x000fc40000004100 */
[C---:B------:R-:W-:Y:S01]  /*13020*/  FFMA.FTZ R45, R64.reuse, R45, -R77 ;  /* 0x0000002d402d7223 */ /* 0x040fe2000001084d */
[----:B------:R-:W-:Y:S02]  /*13030*/  HADD2.F32 R70, -RZ, R62.H0_H0 ;  /* 0x2000003eff467230 */ /* 0x000fe40000004100 */
[CC--:B------:R-:W-:Y:S01]  /*13040*/  FMUL.FTZ R77, R61.reuse, R67.reuse ;  /* 0x000000433d4d7220 */ /* 0x0c0fe20000410000 */
[----:B------:R-:W-:Y:S02]  /*13050*/  HADD2.F32 R113, -RZ, R113.H1_H1 ;  /* 0x30000071ff717230 */ /* 0x000fe40000004100 */
[----:B------:R-:W-:Y:S01]  /*13060*/  FMUL.FTZ R61, R61, R54 ;  /* 0x000000363d3d7220 */ /* 0x000fe20000410000 */
[----:B------:R-:W-:Y:S01]  /*13070*/  FFMA.FTZ R69, R64, R52, R69 ;  /* 0x0000003440457223 */ /* 0x000fe20000010045 */
[C---:B------:R-:W-:Y:S01]  /*13080*/  FFMA.FTZ R77, R57.reuse, R54, -R77 ;  /* 0x00000036394d7223 */ /* 0x040fe2000001084d */
[----:B------:R-:W-:Y:S02]  /*13090*/  HADD2.F32 R54, -RZ, R114.H1_H1 ;  /* 0x30000072ff367230 */ /* 0x000fe40000004100 */
[----:B------:R-:W-:Y:S01]  /*130a0*/  FFMA.FTZ R52, R57, R67, R61 ;  /* 0x0000004339347223 */ /* 0x000fe2000001003d */
[C---:B------:R-:W-:Y:S01]  /*130b0*/  FMUL.FTZ R57, R70.reuse, R113 ;  /* 0x0000007146397220 */ /* 0x040fe20000410000 */
[--C-:B------:R-:W-:Y:S01]  /*130c0*/  HADD2.F32 R76, -RZ, R63.reuse.H0_H0 ;  /* 0x2000003fff4c7230 */ /* 0x100fe20000004100 */
[----:B------:R-:W-:Y:S01]  /*130d0*/  F2FP.F16.F32.PACK_AB R45, R45, R71 ;  /* 0x000000472d2d723e */ /* 0x000fe200000000ff */
[----:B------:R-:W-:Y:S01]  /*130e0*/  FMUL.FTZ R70, R70, R54 ;  /* 0x0000003646467220 */ /* 0x000fe20000410000 */
[----:B------:R-:W-:-:S02]  /*130f0*/  HADD2.F32 R63, -RZ, R63.H1_H1 ;  /* 0x3000003fff3f7230 */ /* 0x000fc40000004100 */
[C---:B------:R-:W-:Y:S01]  /*13100*/  FFMA.FTZ R54, R65.reuse, R54, -R57 ;  /* 0x0000003641367223 */ /* 0x040fe20000010839 */
[----:B------:R-:W-:Y:S02]  /*13110*/  HADD2.F32 R57, -RZ, R53.H0_H0 ;  /* 0x20000035ff397230 */ /* 0x000fe40000004100 */
[----:B------:R-:W-:Y:S01]  /*13120*/  FFMA.FTZ R70, R65, R113, R70 ;  /* 0x0000007141467223 */ /* 0x000fe20000010046 */
[----:B------:R-:W-:Y:S02]  /*13130*/  HADD2.F32 R60, -RZ, R60.H1_H1 ;  /* 0x3000003cff3c7230 */ /* 0x000fe40000004100 */
[C---:B------:R-:W-:Y:S01]  /*13140*/  FMUL.FTZ R61, R63.reuse, R55 ;  /* 0x000000373f3d7220 */ /* 0x040fe20000410000 */
[----:B------:R-:W-:Y:S02]  /*13150*/  HADD2.F32 R62, -RZ, R62.H1_H1 ;  /* 0x3000003eff3e7230 */ /* 0x000fe40000004100 */
[----:B------:R-:W-:Y:S01]  /*13160*/  FMUL.FTZ R63, R63, R57 ;  /* 0x000000393f3f7220 */ /* 0x000fe20000410000 */
[----:B------:R-:W-:-:S02]  /*13170*/  HADD2.F32 R114, -RZ, R114.H0_H0 ;  /* 0x20000072ff727230 */ /* 0x000fc40000004100 */
[C---:B------:R-:W-:Y:S01]  /*13180*/  FFMA.FTZ R61, R59.reuse, R57, -R61 ;  /* 0x000000393b3d7223 */ /* 0x040fe2000001083d */
[----:B------:R-:W-:Y:S02]  /*13190*/  HADD2.F32 R115, -RZ, R115.H1_H1 ;  /* 0x30000073ff737230 */ /* 0x000fe40000004100 */
[----:B------:R-:W-:Y:S01]  /*131a0*/  FFMA.FTZ R55, R59, R55, R63 ;  /* 0x000000373b377223 */ /* 0x000fe2000001003f */
[----:B------:R-:W-:Y:S01]  /*131b0*/  FMUL.FTZ R59, R60, R44 ;  /* 0x0000002c3c3b7220 */ /* 0x000fe20000410000 */
[----:B------:R-:W-:Y:S01]  /*131c0*/  FMUL.FTZ R53, R76, R114 ;  /* 0x000000724c357220 */ /* 0x000fe20000410000 */
[----:B------:R-:W-:Y:S01]  /*131d0*/  FMUL.FTZ R57, R62, R47 ;  /* 0x0000002f3e397220 */ /* 0x000fe20000410000 */
[----:B------:R-:W-:Y:S01]  /*131e0*/  FMUL.FTZ R76, R76, R115 ;  /* 0x000000734c4c7220 */ /* 0x000fe20000410000 */
[----:B------:R-:W-:Y:S01]  /*131f0*/  FMUL.FTZ R60, R60, R21 ;  /* 0x000000153c3c7220 */ /* 0x000fe20000410000 */
[-C--:B------:R-:W-:Y:S01]  /*13200*/  FMUL.FTZ R62, R62, R46.reuse ;  /* 0x0000002e3e3e7220 */ /* 0x080fe20000410000 */
[----:B------:R-:W-:Y:S01]  /*13210*/  FFMA.FTZ R53, R66, R115, -R53 ;  /* 0x0000007342357223 */ /* 0x000fe20000010835 */
        /* <DEDUP_REMOVED lines=14> */
.L_x_2821:
[----:B------:R-:W-:Y:S05]  /*13300*/  BSYNC B2 ;  /* 0x0000000000027941 */ /* 0x000fea0003800000 */
.L_x_2820:
[----:B------:R-:W-:Y:S05]  /*13310*/  @P1 BRA `(.L_x_2819) ;  /* 0x0000000400801947 */ /* 0x000fea0003800000 */
[----:B01----:R-:W4:Y:S04]  /*13320*/  LDL R20, [R1+0x64] ;  /* 0x0000640001147983 */ /* 0x003f280000100800 */
[----:B------:R-:W5:Y:S01]  /*13330*/  LDL R65, [R1+0xac] ;  /* 0x0000ac0001417983 */ /* 0x000f620000100800 */
[--C-:B------:R-:W-:Y:S01]  /*13340*/  SHF.R.U64 R21, R48, 0x10, R49.reuse ;  /* 0x0000001030157819 */ /* 0x100fe20000001231 */
[----:B------:R-:W-:Y:S01]  /*13350*/  HADD2.F32 R60, -RZ, R109.H1_H1 ;  /* 0x3000006dff3c7230 */ /* 0x000fe20000004100 */
[----:B------:R-:W-:Y:S01]  /*13360*/  SHF.R.U32.HI R48, RZ, 0x10, R49 ;  /* 0x00000010ff307819 */ /* 0x000fe20000011631 */
[----:B------:R-:W-:Y:S02]  /*13370*/  HADD2.F32 R58, -RZ, R111.H1_H1 ;  /* 0x3000006fff3a7230 */ /* 0x000fe40000004100 */
[----:B------:R-:W-:-:S02]  /*13380*/  HADD2.F32 R109, -RZ, R109.H0_H0 ;  /* 0x2000006dff6d7230 */ /* 0x000fc40000004100 */
[----:B------:R-:W-:Y:S02]  /*13390*/  HADD2.F32 R48, -RZ, R48.H0_H0 ;  /* 0x20000030ff307230 */ /* 0x000fe40000004100 */
[----:B------:R-:W-:Y:S02]  /*133a0*/  HADD2.F32 R111, -RZ, R111.H0_H0 ;  /* 0x2000006fff6f7230 */ /* 0x000fe40000004100 */
[----:B------:R-:W-:Y:S01]  /*133b0*/  HADD2.F32 R21, -RZ, R21.H0_H0 ;  /* 0x20000015ff157230 */ /* 0x000fe20000004100 */
[----:B----4-:R-:W-:-:S04]  /*133c0*/  LEA.HI R3, R3, R20, RZ, 0x1d ;  /* 0x0000001403037211 */ /* 0x010fc800078fe8ff */
[----:B------:R-:W-:Y:S02]  /*133d0*/  SHF.R.S32.HI R44, RZ, 0x1f, R3 ;  /* 0x0000001fff2c7819 */ /* 0x000fe40000011403 */
[----:B------:R-:W-:Y:S02]  /*133e0*/  SHF.L.U32 R20, R3, 0x3, RZ ;  /* 0x0000000303147819 */ /* 0x000fe400000006ff */
[----:B------:R-:W-:Y:S02]  /*133f0*/  LEA.HI R44, R44, R3, RZ, 0x3 ;  /* 0x000000032c2c7211 */ /* 0x000fe400078f18ff */
[----:B------:R-:W-:-:S03]  /*13400*/  LOP3.LUT R3, R223, 0x38, R20, 0xf8, !PT ;  /* 0x00000038df037812 */ /* 0x000fc600078ef814 */
[----:B------:R-:W-:Y:S01]  /*13410*/  IMAD.SHL.U32 R20, R44, 0x400, RZ ;  /* 0x000004002c147824 */ /* 0x000fe200078e00ff */
[----:B------:R-:W-:Y:S01]  /*13420*/  LOP3.LUT R3, R3, R78, RZ, 0x3c, !PT ;  /* 0x0000004e03037212 */ /* 0x000fe200078e3cff */
[----:B-----5:R-:W0:Y:S03]  /*13430*/  LDS.128 R44, [R65] ;  /* 0x00000000412c7984 */ /* 0x020e260000000c00 */
[----:B------:R-:W-:-:S04]  /*13440*/  LOP3.LUT R20, R20, 0x7fffe000, RZ, 0xc0, !PT ;  /* 0x7fffe00014147812 */ /* 0x000fc800078ec0ff */
[----:B------:R-:W-:Y:S02]  /*13450*/  IADD3 R3, R3, R20, R226 ;  /* 0x0000001403037210 */ /* 0x000fe40007ffe0e2 */
[--C-:B------:R-:W-:Y:S02]  /*13460*/  SHF.R.U64 R20, R40, 0x10, R41.reuse ;  /* 0x0000001028147819 */ /* 0x100fe40000001229 */
[----:B------:R-:W-:Y:S01]  /*13470*/  SHF.R.U32.HI R40, RZ, 0x10, R41 ;  /* 0x00000010ff287819 */ /* 0x000fe20000011629 */
[----:B------:R-:W-:Y:S01]  /*13480*/  IMAD R3, R3, 0x2, R16 ;  /* 0x0000000203037824 */ /* 0x000fe200078e0210 */
[----:B------:R-:W-:Y:S01]  /*13490*/  SHF.R.U64 R41, R42, 0x10, R43 ;  /* 0x000000102a297819 */ /* 0x000fe2000000122b */
[----:B------:R-:W-:Y:S01]  /*134a0*/  HADD2.F32 R20, -RZ, R20.H0_H0 ;  /* 0x20000014ff147230 */ /* 0x000fe20000004100 */
[--C-:B------:R-:W-:Y:S01]  /*134b0*/  SHF.R.U64 R42, R50, 0x10, R51.reuse ;  /* 0x00000010322a7819 */ /* 0x100fe20000001233 */
[----:B------:R-:W-:Y:S01]  /*134c0*/  HADD2.F32 R40, -RZ, R40.H0_H0 ;  /* 0x20000028ff287230 */ /* 0x000fe20000004100 */
[----:B------:R-:W1:Y:S01]  /*134d0*/  LDS.128 R52, [R3+0x14400] ;  /* 0x0144000003347984 */ /* 0x000e620000000c00 */
[----:B------:R-:W-:Y:S01]  /*134e0*/  SHF.R.U32.HI R50, RZ, 0x10, R51 ;  /* 0x00000010ff327819 */ /* 0x000fe20000011633 */
[----:B------:R-:W-:Y:S01]  /*134f0*/  HADD2.F32 R41, -RZ, R41.H0_H0 ;  /* 0x20000029ff297230 */ /* 0x000fe20000004100 */
[----:B------:R-:W-:Y:S01]  /*13500*/  SHF.R.U32.HI R43, RZ, 0x10, R43 ;  /* 0x00000010ff2b7819 */ /* 0x000fe2000001162b */
[----:B------:R-:W-:-:S02]  /*13510*/  HADD2.F32 R42, -RZ, R42.H0_H0 ;  /* 0x2000002aff2a7230 */ /* 0x000fc40000004100 */
[----:B------:R-:W-:Y:S02]  /*13520*/  HADD2.F32 R50, -RZ, R50.H0_H0 ;  /* 0x20000032ff327230 */ /* 0x000fe40000004100 */
[--C-:B0-----:R-:W-:Y:S02]  /*13530*/  HADD2.F32 R49, -RZ, R45.reuse.H0_H0 ;  /* 0x2000002dff317230 */ /* 0x101fe40000004100 */
[----:B------:R-:W-:Y:S02]  /*13540*/  HADD2.F32 R51, -RZ, R45.H1_H1 ;  /* 0x3000002dff337230 */ /* 0x000fe40000004100 */
[----:B------:R-:W-:Y:S02]  /*13550*/  HADD2.F32 R45, -RZ, R44.H0_H0 ;  /* 0x2000002cff2d7230 */ /* 0x000fe40000004100 */
[----:B------:R-:W-:Y:S02]  /*13560*/  HADD2.F32 R56, -RZ, R46.H0_H0 ;  /* 0x2000002eff387230 */ /* 0x000fe40000004100 */
[----:B------:R-:W-:-:S02]  /*13570*/  HADD2.F32 R57, -RZ, R47.H0_H0 ;  /* 0x2000002fff397230 */ /* 0x000fc40000004100 */
[----:B------:R-:W-:Y:S02]  /*13580*/  HADD2.F32 R47, -RZ, R47.H1_H1 ;  /* 0x3000002fff2f7230 */ /* 0x000fe40000004100 */
[----:B------:R-:W-:Y:S02]  /*13590*/  HADD2.F32 R44, -RZ, R44.H1_H1 ;  /* 0x3000002cff2c7230 */ /* 0x000fe40000004100 */
[----:B------:R-:W-:Y:S02]  /*135a0*/  HADD2.F32 R46, -RZ, R46.H1_H1 ;  /* 0x3000002eff2e7230 */ /* 0x000fe40000004100 */
[--C-:B-1----:R-:W-:Y:S02]  /*135b0*/  HADD2.F32 R59, -RZ, R53.reuse.H0_H0 ;  /* 0x20000035ff3b7230 */ /* 0x102fe40000004100 */
[----:B------:R-:W-:Y:S02]  /*135c0*/  HADD2.F32 R61, -RZ, R53.H1_H1 ;  /* 0x30000035ff3d7230 */ /* 0x000fe40000004100 */
[----:B------:R-:W-:-:S02]  /*135d0*/  HADD2.F32 R53, -RZ, R52.H0_H0 ;  /* 0x20000034ff357230 */ /* 0x000fc40000004100 */
[C---:B------:R-:W-:Y:S01]  /*135e0*/  FMUL.FTZ R63, R59.reuse, R60 ;  /* 0x0000003c3b3f7220 */ /* 0x040fe20000410000 */
[-C--:B------:R-:W-:Y:S01]  /*135f0*/  FMUL.FTZ R59, R59, R58.reuse ;  /* 0x0000003a3b3b7220 */ /* 0x080fe20000410000 */
[----:B------:R-:W-:Y:S02]  /*13600*/  HADD2.F32 R62, -RZ, R54.H0_H0 ;  /* 0x20000036ff3e7230 */ /* 0x000fe40000004100 */
[----:B------:R-:W-:Y:S01]  /*13610*/  FFMA.FTZ R63, R49, R58, -R63 ;  /* 0x0000003a313f7223 */ /* 0x000fe2000001083f */
[C---:B------:R-:W-:Y:S01]  /*13620*/  FMUL.FTZ R58, R61.reuse, R48 ;  /* 0x000000303d3a7220 */ /* 0x040fe20000410000 */
[----:B------:R-:W-:Y:S01]  /*13630*/  FMUL.FTZ R61, R61, R40 ;  /* 0x000000283d3d7220 */ /* 0x000fe20000410000 */
[----:B------:R-:W-:Y:S01]  /*13640*/  FFMA.FTZ R59, R49, R60, R59 ;  /* 0x0000003c313b7223 */ /* 0x000fe2000001003b */
[----:B------:R-:W-:Y:S02]  /*13650*/  HADD2.F32 R49, -RZ, R110.H0_H0 ;  /* 0x2000006eff317230 */ /* 0x000fe40000004100 */
[----:B------:R-:W-:Y:S01]  /*13660*/  FFMA.FTZ R58, R51, R40, -R58 ;  /* 0x00000028333a7223 */ /* 0x000fe2000001083a */
[C---:B------:R-:W-:Y:S01]  /*13670*/  FMUL.FTZ R40, R53.reuse, R109 ;  /* 0x0000006d35287220 */ /* 0x040fe20000410000 */
[----:B------:R-:W-:Y:S01]  /*13680*/  FMUL.FTZ R53, R53, R111 ;  /* 0x0000006f35357220 */ /* 0x000fe20000410000 */
[----:B------:R-:W-:Y:S01]  /*13690*/  FFMA.FTZ R61, R51, R48, R61 ;  /* 0x00000030333d7223 */ /* 0x000fe2000001003d */
[----:B------:R-:W-:-:S02]  /*136a0*/  HADD2.F32 R48, -RZ, R112.H0_H0 ;  /* 0x20000070ff307230 */ /* 0x000fc40000004100 */
[C---:B------:R-:W-:Y:S01]  /*136b0*/  FFMA.FTZ R40, R45.reuse, R111, -R40 ;  /* 0x0000006f2d287223 */ /* 0x040fe20000010828 */
[----:B------:R-:W-:Y:S01]  /*136c0*/  FFMA.FTZ R53, R45, R109, R53 ;  /* 0x0000006d2d357223 */ /* 0x000fe20000010035 */
[CC--:B------:R-:W-:Y:S01]  /*136d0*/  FMUL.FTZ R45, R62.reuse, R49.reuse ;  /* 0x000000313e2d7220 */ /* 0x0c0fe20000410000 */
[--C-:B------:R-:W-:Y:S02]  /*136e0*/  HADD2.F32 R64, -RZ, R55.reuse.H0_H0 ;  /* 0x20000037ff407230 */ /* 0x100fe40000004100 */
[-C--:B------:R-:W-:Y:S01]  /*136f0*/  FMUL.FTZ R62, R62, R48.reuse ;  /* 0x000000303e3e7220 */ /* 0x080fe20000410000 */
[----:B------:R-:W-:Y:S02]  /*13700*/  HADD2.F32 R55, -RZ, R55.H1_H1 ;  /* 0x30000037ff377230 */ /* 0x000fe40000004100 */
[C---:B------:R-:W-:Y:S01]  /*13710*/  FFMA.FTZ R48, R56.reuse, R48, -R45 ;  /* 0x0000003038307223 */ /* 0x040fe2000001082d */
[----:B------:R-:W-:Y:S02]  /*13720*/  HADD2.F32 R45, -RZ, R43.H0_H0 ;  /* 0x2000002bff2d7230 */ /* 0x000fe40000004100 */
[----:B------:R-:W-:Y:S01]  /*13730*/  FFMA.FTZ R62, R56, R49, R62 ;  /* 0x00000031383e7223 */ /* 0x000fe2000001003e */
[----:B------:R-:W-:-:S02]  /*13740*/  HADD2.F32 R52, -RZ, R52.H1_H1 ;  /* 0x30000034ff347230 */ /* 0x000fc40000004100 */
[CC--:B------:R-:W-:Y:S01]  /*13750*/  FMUL.FTZ R49, R55.reuse, R50.reuse ;  /* 0x0000003237317220 */ /* 0x0c0fe20000410000 */
[----:B------:R-:W-:Y:S02]  /*13760*/  HADD2.F32 R54, -RZ, R54.H1_H1 ;  /* 0x30000036ff367230 */ /* 0x000fe40000004100 */
[-C--:B------:R-:W-:Y:S01]  /*13770*/  FMUL.FTZ R55, R55, R45.reuse ;  /* 0x0000002d37377220 */ /* 0x080fe20000410000 */
[----:B------:R-:W-:Y:S02]  /*13780*/  HADD2.F32 R110, -RZ, R110.H1_H1 ;  /* 0x3000006eff6e7230 */ /* 0x000fe40000004100 */
[C---:B------:R-:W-:Y:S01]  /*13790*/  FFMA.FTZ R49, R47.reuse, R45, -R49 ;  /* 0x0000002d2f317223 */ /* 0x040fe20000010831 */
[----:B------:R-:W-:Y:S02]  /*137a0*/  HADD2.F32 R112, -RZ, R112.H1_H1 ;  /* 0x30000070ff707230 */ /* 0x000fe40000004100 */
[----:B------:R-:W-:Y:S01]  /*137b0*/  FFMA.FTZ R47, R47, R50, R55 ;  /* 0x000000322f2f7223 */ /* 0x000fe20000010037 */
[C---:B------:R-:W-:Y:S01]  /*137c0*/  FMUL.FTZ R50, R52.reuse, R21 ;  /* 0x0000001534327220 */ /* 0x040fe20000410000 */
[----:B------:R-:W-:Y:S01]  /*137d0*/  FMUL.FTZ R52, R52, R20 ;  /* 0x0000001434347220 */ /* 0x000fe20000410000 */
[----:B------:R-:W-:Y:S01]  /*137e0*/  FMUL.FTZ R43, R64, R110 ;  /* 0x0000006e402b7220 */ /* 0x000fe20000410000 */
[----:B------:R-:W-:Y:S01]  /*137f0*/  FMUL.FTZ R45, R54, R42 ;  /* 0x0000002a362d7220 */ /* 0x000fe20000410000 */
[----:B------:R-:W-:Y:S01]  /*13800*/  FMUL.FTZ R64, R64, R112 ;  /* 0x0000007040407220 */ /* 0x000fe20000410000 */
[----:B------:R-:W-:Y:S01]  /*13810*/  FMUL.FTZ R54, R54, R41 ;  /* 0x0000002936367220 */ /* 0x000fe20000410000 */
[C---:B------:R-:W-:Y:S01]  /*13820*/  FFMA.FTZ R20, R44.reuse, R20, -R50 ;  /* 0x000000142c147223 */ /* 0x040fe20000010832 */
[----:B------:R-:W-:Y:S01]  /*13830*/  FFMA.FTZ R44, R44, R21, R52 ;  /* 0x000000152c2c7223 */ /* 0x000fe20000010034 */
[C---:B------:R-:W-:Y:S01]  /*13840*/  FFMA.FTZ R43, R57.reuse, R112, -R43 ;  /* 0x00000070392b7223 */ /* 0x040fe2000001082b */
[C---:B------:R-:W-:Y:S01]  /*13850*/  FFMA.FTZ R21, R46.reuse, R41, -R45 ;  /* 0x000000292e157223 */ /* 0x040fe2000001082d */
        /* <DEDUP_REMOVED lines=12> */
.L_x_2819:
[----:B------:R-:W-:Y:S05]  /*13920*/  BSYNC B1 ;  /* 0x0000000000017941 */ /* 0x000fea0003800000 */
.L_x_2818:
[----:B----4-:R-:W-:Y:S01]  /*13930*/  VIADD R3, R212, 0x40 ;  /* 0x00000040d4037836 */ /* 0x010fe20000000000 */
[----:B------:R-:W-:Y:S04]  /*13940*/  BSSY B1, `(.L_x_2822) ;  /* 0x00000d6000017945 */ /* 0x000fe80003800000 */
[----:B------:R-:W-:-:S13]  /*13950*/  ISETP.GE.AND P0, PT, R3, R0, PT ;  /* 0x000000000300720c */ /* 0x000fda0003f06270 */
[----:B------:R-:W-:Y:S05]  /*13960*/  @P0 BRA `(.L_x_2823) ;  /* 0x0000000c004c0947 */ /* 0x000fea0003800000 */
[----:B------:R-:W4:Y:S01]  /*13970*/  LDC R3, c[0x0][0x3f4] ;  /* 0x0000fd00ff037b82 */ /* 0x000f220000000800 */
[----:B------:R-:W-:Y:S01]  /*13980*/  BSSY B2, `(.L_x_2824) ;  /* 0x0000065000027945 */ /* 0x000fe20003800000 */
[----:B0-----:R-:W-:Y:S02]  /*13990*/  SHF.R.U32.HI R62, RZ, 0x3, R222 ;  /* 0x00000003ff3e7819 */ /* 0x001fe400000116de */
[-C--:B----4-:R-:W-:Y:S02]  /*139a0*/  ISETP.GE.AND P0, PT, R18, R3.reuse, PT ;  /* 0x000000031200720c */ /* 0x090fe40003f06270 */
[----:B------:R-:W-:-:S11]  /*139b0*/  ISETP.GE.AND P1, PT, R213, R3, PT ;  /* 0x00000003d500720c */ /* 0x000fd60003f26270 */
[----:B------:R-:W-:Y:S05]  /*139c0*/  @P0 BRA `(.L_x_2825) ;  /* 0x0000000400800947 */ /* 0x000fea0003800000 */
[----:B-1----:R-:W4:Y:S04]  /*139d0*/  LDL R20, [R1+0x60] ;  /* 0x0000600001147983 */ /* 0x002f280000100800 */
[----:B------:R-:W5:Y:S01]  /*139e0*/  LDL R63, [R1+0xa8] ;  /* 0x0000a800013f7983 */ /* 0x000f620000100800 */
[----:B------:R-:W-:Y:S01]  /*139f0*/  HADD2.F32 R53, -RZ, R105.H1_H1 ;  /* 0x30000069ff357230 */ /* 0x000fe20000004100 */
[----:B------:R-:W-:Y:S01]  /*13a00*/  SHF.R.U64 R30, R30, 0x10, R31 ;  /* 0x000000101e1e7819 */ /* 0x000fe2000000121f */
[--C-:B------:R-:W-:Y:S02]  /*13a10*/  HADD2.F32 R51, -RZ, R107.reuse.H1_H1 ;  /* 0x3000006bff337230 */ /* 0x100fe40000004100 */
[----:B------:R-:W-:Y:S01]  /*13a20*/  HADD2.F32 R58, -RZ, R107.H0_H0 ;  /* 0x2000006bff3a7230 */ /* 0x000fe20000004100 */
[----:B----4-:R-:W-:-:S04]  /*13a30*/  LEA.HI R20, R3, R20, RZ, 0x1d ;  /* 0x0000001403147211 */ /* 0x010fc800078fe8ff */
[----:B------:R-:W-:Y:S01]  /*13a40*/  SHF.R.S32.HI R41, RZ, 0x1f, R20 ;  /* 0x0000001fff297819 */ /* 0x000fe20000011414 */
[----:B------:R-:W-:-:S03]  /*13a50*/  IMAD.SHL.U32 R21, R20, 0x8, RZ ;  /* 0x0000000814157824 */ /* 0x000fc600078e00ff */
[----:B------:R-:W-:Y:S02]  /*13a60*/  LEA.HI R41, R41, R20, RZ, 0x3 ;  /* 0x0000001429297211 */ /* 0x000fe400078f18ff */
[----:B------:R-:W-:-:S03]  /*13a70*/  LOP3.LUT R20, R222, 0x38, R21, 0xf8, !PT ;  /* 0x00000038de147812 */ /* 0x000fc600078ef815 */
[----:B------:R-:W-:Y:S01]  /*13a80*/  IMAD.SHL.U32 R41, R41, 0x400, RZ ;  /* 0x0000040029297824 */ /* 0x000fe200078e00ff */
[----:B------:R-:W-:-:S04]  /*13a90*/  LOP3.LUT R20, R20, R62, RZ, 0x3c, !PT ;  /* 0x0000003e14147212 */ /* 0x000fc800078e3cff */
[----:B------:R-:W-:Y:S02]  /*13aa0*/  LOP3.LUT R21, R41, 0x7fffe000, RZ, 0xc0, !PT ;  /* 0x7fffe00029157812 */ /* 0x000fe400078ec0ff */
[----:B-----5:R-:W0:Y:S02]  /*13ab0*/  LDS.128 R40, [R63] ;  /* 0x000000003f287984 */ /* 0x020e240000000c00 */
[----:B------:R-:W-:-:S04]  /*13ac0*/  IADD3 R21, R20, R21, R225 ;  /* 0x0000001514157210 */ /* 0x000fc80007ffe0e1 */
[----:B------:R-:W-:Y:S02]  /*13ad0*/  LEA R20, R21, R16, 0x1 ;  /* 0x0000001015147211 */ /* 0x000fe400078e08ff */
[----:B------:R-:W-:Y:S02]  /*13ae0*/  SHF.R.U64 R21, R28, 0x10, R29 ;  /* 0x000000101c157819 */ /* 0x000fe4000000121d */
[--C-:B------:R-:W-:Y:S01]  /*13af0*/  SHF.R.U64 R28, R36, 0x10, R37.reuse ;  /* 0x00000010241c7819 */ /* 0x100fe20000001225 */
[----:B------:R-:W1:Y:S01]  /*13b00*/  LDS.128 R44, [R20+0x14400] ;  /* 0x01440000142c7984 */ /* 0x000e620000000c00 */
[----:B------:R-:W-:Y:S01]  /*13b10*/  SHF.R.U32.HI R36, RZ, 0x10, R37 ;  /* 0x00000010ff247819 */ /* 0x000fe20000011625 */
[----:B------:R-:W-:Y:S01]  /*13b20*/  HADD2.F32 R21, -RZ, R21.H0_H0 ;  /* 0x20000015ff157230 */ /* 0x000fe20000004100 */
[----:B------:R-:W-:Y:S02]  /*13b30*/  SHF.R.U32.HI R29, RZ, 0x10, R29 ;  /* 0x00000010ff1d7819 */ /* 0x000fe4000001161d */
[----:B------:R-:W-:Y:S01]  /*13b40*/  SHF.R.U32.HI R37, RZ, 0x10, R31 ;  /* 0x00000010ff257819 */ /* 0x000fe2000001161f */
[----:B------:R-:W-:Y:S01]  /*13b50*/  HADD2.F32 R59, -RZ, R36.H0_H0 ;  /* 0x20000024ff3b7230 */ /* 0x000fe20000004100 */
[--C-:B------:R-:W-:Y:S01]  /*13b60*/  SHF.R.U64 R31, R38, 0x10, R39.reuse ;  /* 0x00000010261f7819 */ /* 0x100fe20000001227 */
[----:B------:R-:W-:Y:S01]  /*13b70*/  HADD2.F32 R29, -RZ, R29.H0_H0 ;  /* 0x2000001dff1d7230 */ /* 0x000fe20000004100 */
[----:B------:R-:W-:Y:S01]  /*13b80*/  SHF.R.U32.HI R39, RZ, 0x10, R39 ;  /* 0x00000010ff277819 */ /* 0x000fe20000011627 */
[----:B------:R-:W-:-:S02]  /*13b90*/  HADD2.F32 R36, -RZ, R105.H0_H0 ;  /* 0x20000069ff247230 */ /* 0x000fc40000004100 */
        /* <DEDUP_REMOVED lines=12> */
[----:B------:R-:W-:Y:S01]  /*13c60*/  FFMA.FTZ R57, R38, R51, -R57 ;  /* 0x0000003326397223 */ /* 0x000fe20000010839 */
[----:B------:R-:W-:Y:S01]  /*13c70*/  FMUL.FTZ R51, R54, R59 ;  /* 0x0000003b36337220 */ /* 0x000fe20000410000 */
[----:B------:R-:W-:Y:S01]  /*13c80*/  FFMA.FTZ R61, R38, R53, R61 ;  /* 0x00000035263d7223 */ /* 0x000fe2000001003d */
[----:B------:R-:W-:Y:S01]  /*13c90*/  FMUL.FTZ R53, R54, R29 ;  /* 0x0000001d36357220 */ /* 0x000fe20000410000 */
[----:B------:R-:W-:Y:S01]  /*13ca0*/  FMUL.FTZ R54, R45, R36 ;  /* 0x000000242d367220 */ /* 0x000fe20000410000 */
[----:B------:R-:W-:-:S02]  /*13cb0*/  HADD2.F32 R52, -RZ, R106.H0_H0 ;  /* 0x2000006aff347230 */ /* 0x000fc40000004100 */
[----:B------:R-:W-:Y:S01]  /*13cc0*/  FFMA.FTZ R38, R48, R29, -R51 ;  /* 0x0000001d30267223 */ /* 0x000fe20000010833 */
[-C--:B------:R-:W-:Y:S01]  /*13cd0*/  FMUL.FTZ R29, R45, R58.reuse ;  /* 0x0000003a2d1d7220 */ /* 0x080fe20000410000 */
[----:B------:R-:W-:Y:S01]  /*13ce0*/  FFMA.FTZ R45, R41, R58, -R54 ;  /* 0x0000003a292d7223 */ /* 0x000fe20000010836 */
[----:B------:R-:W-:Y:S02]  /*13cf0*/  HADD2.F32 R54, -RZ, R108.H0_H0 ;  /* 0x2000006cff367230 */ /* 0x000fe40000004100 */
[----:B------:R-:W-:Y:S01]  /*13d00*/  FMUL.FTZ R58, R55, R52 ;  /* 0x00000034373a7220 */ /* 0x000fe20000410000 */
[----:B------:R-:W-:Y:S02]  /*13d10*/  HADD2.F32 R56, -RZ, R47.H0_H0 ;  /* 0x2000002fff387230 */ /* 0x000fe40000004100 */
[----:B------:R-:W-:Y:S01]  /*13d20*/  FFMA.FTZ R36, R41, R36, R29 ;  /* 0x0000002429247223 */ /* 0x000fe2000001001d */
[----:B------:R-:W-:Y:S02]  /*13d30*/  HADD2.F32 R51, -RZ, R106.H1_H1 ;  /* 0x3000006aff337230 */ /* 0x000fe40000004100 */
[----:B------:R-:W-:Y:S01]  /*13d40*/  FFMA.FTZ R41, R49, R54, -R58 ;  /* 0x0000003631297223 */ /* 0x000fe2000001083a */
[----:B------:R-:W-:-:S02]  /*13d50*/  HADD2.F32 R29, -RZ, R108.H1_H1 ;  /* 0x3000006cff1d7230 */ /* 0x000fc40000004100 */
[----:B------:R-:W-:Y:S01]  /*13d60*/  FMUL.FTZ R60, R55, R54 ;  /* 0x00000036373c7220 */ /* 0x000fe20000410000 */
[----:B------:R-:W-:Y:S02]  /*13d70*/  HADD2.F32 R58, -RZ, R37.H0_H0 ;  /* 0x20000025ff3a7230 */ /* 0x000fe40000004100 */
[C---:B------:R-:W-:Y:S01]  /*13d80*/  FMUL.FTZ R37, R56.reuse, R51 ;  /* 0x0000003338257220 */ /* 0x040fe20000410000 */
[----:B------:R-:W-:Y:S02]  /*13d90*/  HADD2.F32 R47, -RZ, R47.H1_H1 ;  /* 0x3000002fff2f7230 */ /* 0x000fe40000004100 */
[-C--:B------:R-:W-:Y:S01]  /*13da0*/  FMUL.FTZ R56, R56, R29.reuse ;  /* 0x0000001d38387220 */ /* 0x080fe20000410000 */
[----:B------:R-:W-:Y:S02]  /*13db0*/  HADD2.F32 R54, -RZ, R39.H0_H0 ;  /* 0x20000027ff367230 */ /* 0x000fe40000004100 */
[----:B------:R-:W-:Y:S01]  /*13dc0*/  FFMA.FTZ R49, R49, R52, R60 ;  /* 0x0000003431317223 */ /* 0x000fe2000001003c */
[C---:B------:R-:W-:Y:S01]  /*13dd0*/  FFMA.FTZ R29, R50.reuse, R29, -R37 ;  /* 0x0000001d321d7223 */ /* 0x040fe20000010825 */
[----:B------:R-:W-:Y:S01]  /*13de0*/  FFMA.FTZ R39, R50, R51, R56 ;  /* 0x0000003332277223 */ /* 0x000fe20000010038 */
[C---:B------:R-:W-:Y:S01]  /*13df0*/  FMUL.FTZ R50, R47.reuse, R58 ;  /* 0x0000003a2f327220 */ /* 0x040fe20000410000 */
[----:B------:R-:W-:Y:S01]  /*13e00*/  FMUL.FTZ R52, R47, R54 ;  /* 0x000000362f347220 */ /* 0x000fe20000410000 */
[----:B------:R-:W-:-:S02]  /*13e10*/  HADD2.F32 R44, -RZ, R44.H1_H1 ;  /* 0x3000002cff2c7230 */ /* 0x000fc40000004100 */
[----:B------:R-:W-:Y:S01]  /*13e20*/  FFMA.FTZ R48, R48, R59, R53 ;  /* 0x0000003b30307223 */ /* 0x000fe20000010035 */
[----:B------:R-:W-:Y:S02]  /*13e30*/  HADD2.F32 R46, -RZ, R46.H1_H1 ;  /* 0x3000002eff2e7230 */ /* 0x000fe40000004100 */
[C---:B------:R-:W-:Y:S01]  /*13e40*/  FFMA.FTZ R52, R43.reuse, R58, -R52 ;  /* 0x0000003a2b347223 */ /* 0x040fe20000010834 */
[----:B------:R-:W-:Y:S02]  /*13e50*/  HADD2.F32 R37, -RZ, R28.H0_H0 ;  /* 0x2000001cff257230 */ /* 0x000fe40000004100 */
[----:B------:R-:W-:Y:S01]  /*13e60*/  FFMA.FTZ R50, R43, R54, R50 ;  /* 0x000000362b327223 */ /* 0x000fe20000010032 */
[----:B------:R-:W-:Y:S02]  /*13e70*/  HADD2.F32 R47, -RZ, R31.H0_H0 ;  /* 0x2000001fff2f7230 */ /* 0x000fe40000004100 */
[----:B------:R-:W-:Y:S02]  /*13e80*/  HADD2.F32 R31, -RZ, R30.H0_H0 ;  /* 0x2000001eff1f7230 */ /* 0x000fe40000004100 */
[----:B------:R-:W-:Y:S01]  /*13e90*/  FMUL.FTZ R43, R44, R37 ;  /* 0x000000252c2b7220 */ /* 0x000fe20000410000 */
[----:B------:R-:W-:-:S02]  /*13ea0*/  HADD2.F32 R40, -RZ, R40.H1_H1 ;  /* 0x30000028ff287230 */ /* 0x000fc40000004100 */
        /* <DEDUP_REMOVED lines=18> */
.L_x_2825:
[----:B------:R-:W-:Y:S05]  /*13fd0*/  BSYNC B2 ;  /* 0x0000000000027941 */ /* 0x000fea0003800000 */
.L_x_2824:
[----:B------:R-:W-:Y:S05]  /*13fe0*/  @P1 BRA `(.L_x_2823) ;  /* 0x0000000400ac1947 */ /* 0x000fea0003800000 */
[----:B01----:R-:W4:Y:S04]  /*13ff0*/  LDL R20, [R1+0x90] ;  /* 0x0000900001147983 */ /* 0x003f280000100800 */
[----:B------:R-:W5:Y:S01]  /*14000*/  LDL R21, [R1+0x64] ;  /* 0x0000640001157983 */ /* 0x000f620000100800 */
[----:B------:R-:W-:Y:S01]  /*14010*/  SHF.R.U32.HI R50, RZ, 0x10, R33 ;  /* 0x00000010ff327819 */ /* 0x000fe20000011621 */
[----:B------:R-:W-:Y:S01]  /*14020*/  HADD2.F32 R49, -RZ, R95.H0_H0 ;  /* 0x2000005fff317230 */ /* 0x000fe20000004100 */
[----:B------:R-:W-:Y:S01]  /*14030*/  SHF.R.U32.HI R43, RZ, 0x10, R25 ;  /* 0x00000010ff2b7819 */ /* 0x000fe20000011619 */
[----:B------:R-:W-:Y:S02]  /*14040*/  HADD2.F32 R47, -RZ, R96.H1_H1 ;  /* 0x30000060ff2f7230 */ /* 0x000fe40000004100 */
[----:B------:R-:W-:-:S02]  /*14050*/  HADD2.F32 R50, -RZ, R50.H0_H0 ;  /* 0x20000032ff327230 */ /* 0x000fc40000004100 */
[----:B------:R-:W-:Y:S02]  /*14060*/  HADD2.F32 R43, -RZ, R43.H0_H0 ;  /* 0x2000002bff2b7230 */ /* 0x000fe40000004100 */
[----:B------:R-:W-:Y:S02]  /*14070*/  HADD2.F32 R48, -RZ, R95.H1_H1 ;  /* 0x3000005fff307230 */ /* 0x000fe40000004100 */
[----:B------:R-:W-:Y:S01]  /*14080*/  HADD2.F32 R96, -RZ, R96.H0_H0 ;  /* 0x20000060ff607230 */ /* 0x000fe20000004100 */
[----:B----4-:R-:W-:Y:S02]  /*14090*/  R2UR UR4, R20 ;  /* 0x00000000140472ca */ /* 0x010fe400000e0000 */
[----:B------:R-:W-:Y:S01]  /*140a0*/  SHF.R.S32.HI R20, RZ, 0x1f, R213 ;  /* 0x0000001fff147819 */ /* 0x000fe200000114d5 */
[----:B-----5:R-:W-:-:S03]  /*140b0*/  IMAD.MOV.U32 R29, RZ, RZ, R21 ;  /* 0x000000ffff1d7224 */ /* 0x020fc600078e0015 */
[----:B------:R-:W-:Y:S02]  /*140c0*/  LEA.HI R21, R20, R213, RZ, 0x3 ;  /* 0x000000d514157211 */ /* 0x000fe400078f18ff */
[----:B------:R-:W-:Y:S02]  /*140d0*/  LEA.HI R3, R3, R29, RZ, 0x1d ;  /* 0x0000001d03037211 */ /* 0x000fe400078fe8ff */
[----:B------:R-:W-:Y:S02]  /*140e0*/  LOP3.LUT R21, R222, 0x38, R21, 0xf8, !PT ;  /* 0x00000038de157812 */ /* 0x000fe400078ef815 */
[----:B------:R-:W-:Y:S02]  /*140f0*/  LEA.HI R28, R20, R213, RZ, 0x6 ;  /* 0x000000d5141c7211 */ /* 0x000fe400078f30ff */
[----:B------:R-:W-:Y:S02]  /*14100*/  SHF.R.S32.HI R20, RZ, 0x1f, R3 ;  /* 0x0000001fff147819 */ /* 0x000fe40000011403 */
[----:B------:R-:W-:Y:S01]  /*14110*/  LOP3.LUT R29, R21, R62, RZ, 0x3c, !PT ;  /* 0x0000003e151d7212 */ /* 0x000fe200078e3cff */
[----:B------:R-:W-:Y:S01]  /*14120*/  IMAD.SHL.U32 R21, R3, 0x8, RZ ;  /* 0x0000000803157824 */ /* 0x000fe200078e00ff */
[----:B------:R-:W-:-:S04]  /*14130*/  LEA.HI R3, R20, R3, RZ, 0x3 ;  /* 0x0000000314037211 */ /* 0x000fc800078f18ff */
[----:B------:R-:W-:Y:S01]  /*14140*/  LOP3.LUT R20, R222, 0x38, R21, 0xf8, !PT ;  /* 0x00000038de147812 */ /* 0x000fe200078ef815 */
[----:B------:R-:W-:Y:S02]  /*14150*/  IMAD.SHL.U32 R21, R3, 0x400, RZ ;  /* 0x0000040003157824 */ /* 0x000fe400078e00ff */
[----:B------:R-:W-:Y:S01]  /*14160*/  IMAD.SHL.U32 R28, R28, 0x80, RZ ;  /* 0x000000801c1c7824 */ /* 0x000fe200078e00ff */
[----:B------:R-:W-:Y:S02]  /*14170*/  LOP3.LUT R20, R20, R62, RZ, 0x3c, !PT ;  /* 0x0000003e14147212 */ /* 0x000fe400078e3cff */
[----:B------:R-:W-:Y:S02]  /*14180*/  LOP3.LUT R21, R21, 0x7fffe000, RZ, 0xc0, !PT ;  /* 0x7fffe00015157812 */ /* 0x000fe400078ec0ff */
[----:B------:R-:W-:Y:S02]  /*14190*/  LOP3.LUT R28, R28, 0xffffe000, RZ, 0xc0, !PT ;  /* 0xffffe0001c1c7812 */ /* 0x000fe400078ec0ff */
[----:B------:R-:W-:-:S02]  /*141a0*/  IADD3 R21, R20, R21, R225 ;  /* 0x0000001514157210 */ /* 0x000fc40007ffe0e1 */
[----:B------:R-:W-:-:S03]  /*141b0*/  IADD3 R28, R29, R28, R225 ;  /* 0x0000001c1d1c7210 */ /* 0x000fc60007ffe0e1 */
[----:B------:R-:W-:Y:S01]  /*141c0*/  IMAD R20, R21, 0x2, R16 ;  /* 0x0000000215147824 */ /* 0x000fe200078e0210 */
[----:B------:R-:W-:-:S04]  /*141d0*/  LEA R3, R28, UR4, 0x1 ;  /* 0x000000041c037c11 */ /* 0x000fc8000f8e08ff */
[----:B------:R-:W0:Y:S04]  /*141e0*/  LDS.128 R36, [R20+0x14400] ;  /* 0x0144000014247984 */ /* 0x000e280000000c00 */
[----:B------:R-:W1:Y:S01]  /*141f0*/  LDS.128 R28, [R3] ;  /* 0x00000000031c7984 */ /* 0x000e620000000c00 */
[----:B------:R-:W-:Y:S02]  /*14200*/  SHF.R.U64 R21, R24, 0x10, R25 ;  /* 0x0000001018157819 */ /* 0x000fe40000001219 */
[----:B------:R-:W-:Y:S02]  /*14210*/  SHF.R.U64 R24, R32, 0x10, R33 ;  /* 0x0000001020187819 */ /* 0x000fe40000001221 */
[----:B------:R-:W-:Y:S02]  /*14220*/  SHF.R.U64 R25, R26, 0x10, R27 ;  /* 0x000000101a197819 */ /* 0x000fe4000000121b */
[----:B------:R-:W-:-:S02]  /*14230*/  SHF.R.U64 R26, R34, 0x10, R35 ;  /* 0x00000010221a7819 */ /* 0x000fc40000001223 */
[----:B------:R-:W-:Y:S02]  /*14240*/  SHF.R.U32.HI R34, RZ, 0x10, R35 ;  /* 0x00000010ff227819 */ /* 0x000fe40000011623 */
[----:B------:R-:W-:Y:S01]  /*14250*/  SHF.R.U32.HI R27, RZ, 0x10, R27 ;  /* 0x00000010ff1b7819 */ /* 0x000fe2000001161b */
[--C-:B0-----:R-:W-:Y:S02]  /*14260*/  HADD2.F32 R33, -RZ, R37.reuse.H0_H0 ;  /* 0x20000025ff217230 */ /* 0x101fe40000004100 */
[----:B------:R-:W-:Y:S02]  /*14270*/  HADD2.F32 R46, -RZ, R37.H1_H1 ;  /* 0x30000025ff2e7230 */ /* 0x000fe40000004100 */
[--C-:B-1----:R-:W-:Y:S02]  /*14280*/  HADD2.F32 R44, -RZ, R29.reuse.H0_H0 ;  /* 0x2000001dff2c7230 */ /* 0x102fe40000004100 */
[----:B------:R-:W-:Y:S01]  /*14290*/  FMUL.FTZ R37, R33, R49 ;  /* 0x0000003121257220 */ /* 0x000fe20000410000 */
[----:B------:R-:W-:-:S02]  /*142a0*/  HADD2.F32 R41, -RZ, R29.H1_H1 ;  /* 0x3000001dff297230 */ /* 0x000fc40000004100 */
[-C--:B------:R-:W-:Y:S01]  /*142b0*/  FMUL.FTZ R51, R33, R47.reuse ;  /* 0x0000002f21337220 */ /* 0x080fe20000410000 */
[----:B------:R-:W-:Y:S02]  /*142c0*/  HADD2.F32 R45, -RZ, R36.H0_H0 ;  /* 0x20000024ff2d7230 */ /* 0x000fe40000004100 */
[----:B------:R-:W-:Y:S01]  /*142d0*/  FMUL.FTZ R52, R46, R50 ;  /* 0x000000322e347220 */ /* 0x000fe20000410000 */
[C---:B------:R-:W-:Y:S01]  /*142e0*/  FFMA.FTZ R33, R44.reuse, R47, -R37 ;  /* 0x0000002f2c217223 */ /* 0x040fe20000010825 */
[----:B------:R-:W-:Y:S01]  /*142f0*/  FFMA.FTZ R37, R44, R49, R51 ;  /* 0x000000312c257223 */ /* 0x000fe20000010033 */
[----:B------:R-:W-:Y:S02]  /*14300*/  HADD2.F32 R35, -RZ, R28.H0_H0 ;  /* 0x2000001cff237230 */ /* 0x000fe40000004100 */
[-C--:B------:R-:W-:Y:S01]  /*14310*/  FMUL.FTZ R46, R46, R43.reuse ;  /* 0x0000002b2e2e7220 */ /* 0x080fe20000410000 */
[----:B------:R-:W-:Y:S01]  /*14320*/  FFMA.FTZ R44, R41, R43, -R52 ;  /* 0x0000002b292c7223 */ /* 0x000fe20000010834 */
[----:B------:R-:W-:Y:S01]  /*14330*/  FMUL.FTZ R52, R45, R48 ;  /* 0x000000302d347220 */ /* 0x000fe20000410000 */
[----:B------:R-:W-:-:S02]  /*14340*/  HADD2.F32 R42, -RZ, R38.H0_H0 ;  /* 0x20000026ff2a7230 */ /* 0x000fc40000004100 */
[----:B------:R-:W-:Y:S01]  /*14350*/  FMUL.FTZ R45, R45, R96 ;  /* 0x000000602d2d7220 */ /* 0x000fe20000410000 */
[----:B------:R-:W-:Y:S02]  /*14360*/  HADD2.F32 R47, -RZ, R94.H1_H1 ;  /* 0x3000005eff2f7230 */ /* 0x000fe40000004100 */
[----:B------:R-:W-:Y:S01]  /*14370*/  FFMA.FTZ R46, R41, R50, R46 ;  /* 0x00000032292e7223 */ /* 0x000fe2000001002e */
[C---:B------:R-:W-:Y:S01]  /*14380*/  FFMA.FTZ R41, R35.reuse, R96, -R52 ;  /* 0x0000006023297223 */ /* 0x040fe20000010834 */
[----:B------:R-:W-:Y:S02]  /*14390*/  HADD2.F32 R43, -RZ, R97.H0_H0 ;  /* 0x20000061ff2b7230 */ /* 0x000fe40000004100 */
[----:B------:R-:W-:Y:S01]  /*143a0*/  FFMA.FTZ R35, R35, R48, R45 ;  /* 0x0000003023237223 */ /* 0x000fe2000001002d */
[----:B------:R-:W-:Y:S02]  /*143b0*/  HADD2.F32 R29, -RZ, R30.H0_H0 ;  /* 0x2000001eff1d7230 */ /* 0x000fe40000004100 */
[----:B------:R-:W-:Y:S01]  /*143c0*/  FMUL.FTZ R48, R42, R47 ;  /* 0x0000002f2a307220 */ /* 0x000fe20000410000 */
[----:B------:R-:W-:-:S02]  /*143d0*/  HADD2.F32 R40, -RZ, R39.H0_H0 ;  /* 0x20000027ff287230 */ /* 0x000fc40000004100 */
[-C--:B------:R-:W-:Y:S01]  /*143e0*/  FMUL.FTZ R50, R42, R43.reuse ;  /* 0x0000002b2a327220 */ /* 0x080fe20000410000 */
[----:B------:R-:W-:Y:S02]  /*143f0*/  HADD2.F32 R45, -RZ, R94.H0_H0 ;  /* 0x2000005eff2d7230 */ /* 0x000fe40000004100 */
[----:B------:R-:W-:Y:S01]  /*14400*/  FFMA.FTZ R42, R29, R43, -R48 ;  /* 0x0000002b1d2a7223 */ /* 0x000fe20000010830 */
[----:B------:R-:W-:Y:S02]  /*14410*/  HADD2.F32 R97, -RZ, R97.H1_H1 ;  /* 0x30000061ff617230 */ /* 0x000fe40000004100 */
[----:B------:R-:W-:Y:S02]  /*14420*/  HADD2.F32 R48, -RZ, R34.H0_H0 ;  /* 0x20000022ff307230 */ /* 0x000fe40000004100 */
[----:B------:R-:W-:Y:S02]  /*14430*/  HADD2.F32 R34, -RZ, R27.H0_H0 ;  /* 0x2000001bff227230 */ /* 0x000fe40000004100 */
[----:B------:R-:W-:Y:S01]  /*14440*/  FMUL.FTZ R27, R40, R45 ;  /* 0x0000002d281b7220 */ /* 0x000fe20000410000 */
[----:B------:R-:W-:-:S02]  /*14450*/  HADD2.F32 R32, -RZ, R31.H0_H0 ;  /* 0x2000001fff207230 */ /* 0x000fc40000004100 */
[----:B------:R-:W-:Y:S01]  /*14460*/  FMUL.FTZ R40, R40, R97 ;  /* 0x0000006128287220 */ /* 0x000fe20000410000 */
[----:B------:R-:W-:Y:S02]  /*14470*/  HADD2.F32 R39, -RZ, R39.H1_H1 ;  /* 0x30000027ff277230 */ /* 0x000fe40000004100 */
[----:B------:R-:W-:Y:S01]  /*14480*/  FFMA.FTZ R50, R29, R47, R50 ;  /* 0x0000002f1d327223 */ /* 0x000fe20000010032 */
[----:B------:R-:W-:Y:S02]  /*14490*/  HADD2.F32 R31, -RZ, R31.H1_H1 ;  /* 0x3000001fff1f7230 */ /* 0x000fe40000004100 */
[C---:B------:R-:W-:Y:S01]  /*144a0*/  FFMA.FTZ R97, R32.reuse, R97, -R27 ;  /* 0x0000006120617223 */ /* 0x040fe2000001081b */
[----:B------:R-:W-:Y:S01]  /*144b0*/  FFMA.FTZ R40, R32, R45, R40 ;  /* 0x0000002d20287223 */ /* 0x000fe20000010028 */
[----:B------:R-:W-:Y:S02]  /*144c0*/  HADD2.F32 R36, -RZ, R36.H1_H1 ;  /* 0x30000024ff247230 */ /* 0x000fe40000004100 */
[----:B------:R-:W-:Y:S01]  /*144d0*/  FMUL.FTZ R52, R39, R48 ;  /* 0x0000003027347220 */ /* 0x000fe20000410000 */
[----:B------:R-:W-:-:S02]  /*144e0*/  HADD2.F32 R38, -RZ, R38.H1_H1 ;  /* 0x30000026ff267230 */ /* 0x000fc40000004100 */
[-C--:B------:R-:W-:Y:S01]  /*144f0*/  FMUL.FTZ R32, R39, R34.reuse ;  /* 0x0000002227207220 */ /* 0x080fe20000410000 */
[----:B------:R-:W-:Y:S02]  /*14500*/  HADD2.F32 R27, -RZ, R24.H0_H0 ;  /* 0x20000018ff1b7230 */ /* 0x000fe40000004100 */
[----:B------:R-:W-:Y:S02]  /*14510*/  HADD2.F32 R29, -RZ, R26.H0_H0 ;  /* 0x2000001aff1d7230 */ /* 0x000fe40000004100 */
[----:B------:R-:W-:Y:S02]  /*14520*/  HADD2.F32 R21, -RZ, R21.H0_H0 ;  /* 0x20000015ff157230 */ /* 0x000fe40000004100 */
[----:B------:R-:W-:Y:S02]  /*14530*/  HADD2.F32 R25, -RZ, R25.H0_H0 ;  /* 0x20000019ff197230 */ /* 0x000fe40000004100 */
[----:B------:R-:W-:Y:S01]  /*14540*/  FFMA.FTZ R52, R31, R34, -R52 ;  /* 0x000000221f347223 */ /* 0x000fe20000010834 */
[----:B------:R-:W-:-:S02]  /*14550*/  HADD2.F32 R28, -RZ, R28.H1_H1 ;  /* 0x3000001cff1c7230 */ /* 0x000fc40000004100 */
[----:B------:R-:W-:Y:S01]  /*14560*/  FFMA.FTZ R43, R31, R48, R32 ;  /* 0x000000301f2b7223 */ /* 0x000fe20000010020 */
[----:B------:R-:W-:Y:S02]  /*14570*/  HADD2.F32 R30, -RZ, R30.H1_H1 ;  /* 0x3000001eff1e7230 */ /* 0x000fe40000004100 */
[----:B------:R-:W-:Y:S01]  /*14580*/  FMUL.FTZ R31, R36, R27 ;  /* 0x0000001b241f7220 */ /* 0x000fe20000410000 */
[----:B------:R-:W-:Y:S01]  /*14590*/  FMUL.FTZ R39, R38, R29 ;  /* 0x0000001d26277220 */ /* 0x000fe20000410000 */
[----:B------:R-:W-:Y:S01]  /*145a0*/  FMUL.FTZ R36, R36, R21 ;  /* 0x0000001524247220 */ /* 0x000fe20000410000 */
[----:B------:R-:W-:Y:S01]  /*145b0*/  FMUL.FTZ R38, R38, R25 ;  /* 0x0000001926267220 */ /* 0x000fe20000410000 */
[----:B------:R-:W-:Y:S01]  /*145c0*/  FFMA.FTZ R24, R28, R21, -R31 ;  /* 0x000000151c187223 */ /* 0x000fe2000001081f */
        /* <DEDUP_REMOVED lines=13> */
.L_x_2823:
[----:B------:R-:W-:Y:S05]  /*146a0*/  BSYNC B1 ;  /* 0x0000000000017941 */ /* 0x000fea0003800000 */
.L_x_2822:
[----:B----4-:R-:W-:-:S04]  /*146b0*/  IADD3 R3, R212, 0x60, RZ ;  /* 0x00000060d4037810 */ /* 0x010fc80007ffe0ff */
[----:B------:R-:W-:-:S13]  /*146c0*/  ISETP.GE.AND P0, PT, R3, R0, PT ;  /* 0x000000000300720c */ /* 0x000fda0003f06270 */
[----:B------:R-:W-:Y:S05]  /*146d0*/  @P0 BRA `(.L_x_2793) ;  /* 0x0000000c00880947 */ /* 0x000fea0003800000 */
[----:B-1----:R1:W5:Y:S01]  /*146e0*/  LDL R47, [R1+0x90] ;  /* 0x00009000012f7983 */ /* 0x0023620000100800 */
[----:B------:R-:W4:Y:S01]  /*146f0*/  LDC R0, c[0x0][0x3f4] ;  /* 0x0000fd00ff007b82 */ /* 0x000f220000000800 */
[----:B------:R-:W-:Y:S01]  /*14700*/  BSSY B1, `(.L_x_2826) ;  /* 0x000006e000017945 */ /* 0x000fe20003800000 */
[-C--:B----4-:R-:W-:Y:S02]  /*14710*/  ISETP.GE.AND P0, PT, R18, R0.reuse, PT ;  /* 0x000000001200720c */ /* 0x090fe40003f06270 */
[----:B------:R-:W-:-:S11]  /*14720*/  ISETP.GE.AND P1, PT, R213, R0, PT ;  /* 0x00000000d500720c */ /* 0x000fd60003f26270 */
[----:B-1----:R-:W-:Y:S05]  /*14730*/  @P0 BRA `(.L_x_2827) ;  /* 0x0000000400a80947 */ /* 0x002fea0003800000 */
[----:B------:R-:W4:Y:S01]  /*14740*/  LDL R24, [R1+0x60] ;  /* 0x0000600001187983 */ /* 0x000f220000100800 */
[----:B0-----:R-:W-:Y:S01]  /*14750*/  SHF.R.S32.HI R20, RZ, 0x1f, R3 ;  /* 0x0000001fff147819 */ /* 0x001fe20000011403 */
[----:B------:R-:W-:Y:S01]  /*14760*/  IMAD.SHL.U32 R21, R3, 0x40, RZ ;  /* 0x0000004003157824 */ /* 0x000fe200078e00ff */
[----:B-----5:R-:W-:Y:S01]  /*14770*/  R2UR UR4, R47 ;  /* 0x000000002f0472ca */ /* 0x020fe200000e0000 */
[----:B------:R-:W-:Y:S01]  /*14780*/  HADD2.F32 R39, -RZ, R100.H1_H1 ;  /* 0x30000064ff277230 */ /* 0x000fe20000004100 */
[----:B------:R-:W-:Y:S01]  /*14790*/  LEA.HI R25, R20, R3, RZ, 0x3 ;  /* 0x0000000314197211 */ /* 0x000fe200078f18ff */
[----:B------:R-:W-:Y:S01]  /*147a0*/  HADD2.F32 R36, -RZ, R102.H1_H1 ;  /* 0x30000066ff247230 */ /* 0x000fe20000004100 */
[--C-:B------:R-:W-:Y:S01]  /*147b0*/  SHF.R.U64 R6, R6, 0x10, R7.reuse ;  /* 0x0000001006067819 */ /* 0x100fe20000001207 */
[----:B------:R-:W-:Y:S01]  /*147c0*/  HADD2.F32 R100, -RZ, R100.H0_H0 ;  /* 0x20000064ff647230 */ /* 0x000fe20000004100 */
[----:B------:R-:W-:Y:S01]  /*147d0*/  SHF.R.U32.HI R41, RZ, 0x10, R7 ;  /* 0x00000010ff297819 */ /* 0x000fe20000011607 */
[----:B------:R-:W-:Y:S01]  /*147e0*/  HADD2.F32 R102, -RZ, R102.H0_H0 ;  /* 0x20000066ff667230 */ /* 0x000fe20000004100 */
[----:B------:R-:W-:-:S02]  /*147f0*/  SHF.R.U64 R7, R12, 0x10, R13 ;  /* 0x000000100c077819 */ /* 0x000fc4000000120d */
[--C-:B------:R-:W-:Y:S01]  /*14800*/  SHF.R.U64 R14, R14, 0x10, R15.reuse ;  /* 0x000000100e0e7819 */ /* 0x100fe2000000120f */
[----:B------:R-:W-:Y:S01]  /*14810*/  HADD2.F32 R41, -RZ, R41.H0_H0 ;  /* 0x20000029ff297230 */ /* 0x000fe20000004100 */
[----:B------:R-:W-:Y:S01]  /*14820*/  SHF.R.U32.HI R37, RZ, 0x10, R15 ;  /* 0x00000010ff257819 */ /* 0x000fe2000001160f */
[----:B------:R-:W-:Y:S01]  /*14830*/  HADD2.F32 R7, -RZ, R7.H0_H0 ;  /* 0x20000007ff077230 */ /* 0x000fe20000004100 */
[----:B------:R-:W-:Y:S02]  /*14840*/  SHF.R.U32.HI R44, RZ, 0x10, R5 ;  /* 0x00000010ff2c7819 */ /* 0x000fe40000011605 */
[----:B------:R-:W-:Y:S01]  /*14850*/  SHF.R.U32.HI R45, RZ, 0x10, R13 ;  /* 0x00000010ff2d7819 */ /* 0x000fe2000001160d */
[----:B------:R-:W-:Y:S01]  /*14860*/  HADD2.F32 R37, -RZ, R37.H0_H0 ;  /* 0x20000025ff257230 */ /* 0x000fe20000004100 */
[----:B------:R-:W-:Y:S02]  /*14870*/  SHF.R.U64 R4, R4, 0x10, R5 ;  /* 0x0000001004047819 */ /* 0x000fe40000001205 */
[----:B----4-:R-:W-:-:S02]  /*14880*/  LEA.HI R20, R0, R24, RZ, 0x1d ;  /* 0x0000001800147211 */ /* 0x010fc400078fe8ff */
[----:B------:R-:W-:Y:S01]  /*14890*/  LOP3.LUT R24, R21, 0x1c0, RZ, 0xc0, !PT ;  /* 0x000001c015187812 */ /* 0x000fe200078ec0ff */
[----:B------:R-:W-:Y:S01]  /*148a0*/  IMAD.SHL.U32 R21, R25, 0x40, RZ ;  /* 0x0000004019157824 */ /* 0x000fe200078e00ff */
[----:B------:R-:W-:Y:S02]  /*148b0*/  SHF.R.S32.HI R25, RZ, 0x1f, R20 ;  /* 0x0000001fff197819 */ /* 0x000fe40000011414 */
[----:B------:R-:W-:Y:S02]  /*148c0*/  SHF.R.U32.HI R26, RZ, 0x3, R24 ;  /* 0x00000003ff1a7819 */ /* 0x000fe40000011618 */
[----:B------:R-:W-:Y:S01]  /*148d0*/  LOP3.LUT R29, R21, 0xfffffe00, RZ, 0xc0, !PT ;  /* 0xfffffe00151d7812 */ /* 0x000fe200078ec0ff */
[----:B------:R-:W-:Y:S01]  /*148e0*/  IMAD.SHL.U32 R21, R20, 0x8, RZ ;  /* 0x0000000814157824 */ /* 0x000fe200078e00ff */
[----:B------:R-:W-:Y:S02]  /*148f0*/  LEA.HI R25, R25, R20, RZ, 0x3 ;  /* 0x0000001419197211 */ /* 0x000fe400078f18ff */
[----:B------:R-:W-:-:S02]  /*14900*/  LOP3.LUT R27, R24, 0x38, R18, 0xf8, !PT ;  /* 0x00000038181b7812 */ /* 0x000fc400078ef812 */
[----:B------:R-:W-:Y:S01]  /*14910*/  LOP3.LUT R21, R24, 0x38, R21, 0xf8, !PT ;  /* 0x0000003818157812 */ /* 0x000fe200078ef815 */
[----:B------:R-:W-:Y:S01]  /*14920*/  IMAD.SHL.U32 R25, R25, 0x400, RZ ;  /* 0x0000040019197824 */ /* 0x000fe200078e00ff */
[----:B------:R-:W-:Y:S02]  /*14930*/  LOP3.LUT R20, R29, R27, R26, 0xf6, !PT ;  /* 0x0000001b1d147212 */ /* 0x000fe400078ef61a */
[----:B------:R-:W-:Y:S02]  /*14940*/  LOP3.LUT R21, R21, R26, RZ, 0x3c, !PT ;  /* 0x0000001a15157212 */ /* 0x000fe400078e3cff */
[----:B------:R-:W-:Y:S02]  /*14950*/  LOP3.LUT R28, R25, 0x7fffe000, RZ, 0xc0, !PT ;  /* 0x7fffe000191c7812 */ /* 0x000fe400078ec0ff */
[----:B------:R-:W-:Y:S02]  /*14960*/  LEA R20, R20, UR4, 0x1 ;  /* 0x0000000414147c11 */ /* 0x000fe4000f8e08ff */
[----:B------:R-:W-:-:S03]  /*14970*/  IADD3 R21, R21, R28, R29 ;  /* 0x0000001c15157210 */ /* 0x000fc60007ffe01d */
[----:B------:R-:W0:Y:S02]  /*14980*/  LDS.128 R24, [R20] ;  /* 0x0000000014187984 */ /* 0x000e240000000c00 */
[----:B------:R-:W-:-:S05]  /*14990*/  IMAD R21, R21, 0x2, R16 ;  /* 0x0000000215157824 */ /* 0x000fca00078e0210 */
[----:B------:R-:W1:Y:S01]  /*149a0*/  LDS.128 R28, [R21+0x14400] ;  /* 0x01440000151c7984 */ /* 0x000e620000000c00 */
[--C-:B0-----:R-:W-:Y:S02]  /*149b0*/  HADD2.F32 R15, -RZ, R27.reuse.H0_H0 ;  /* 0x2000001bff0f7230 */ /* 0x101fe40000004100 */
[----:B------:R-:W-:Y:S02]  /*149c0*/  HADD2.F32 R32, -RZ, R27.H1_H1 ;  /* 0x3000001bff207230 */ /* 0x000fe40000004100 */
[--C-:B------:R-:W-:Y:S02]  /*149d0*/  HADD2.F32 R27, -RZ, R25.reuse.H0_H0 ;  /* 0x20000019ff1b7230 */ /* 0x100fe40000004100 */
[----:B------:R-:W-:Y:S02]  /*149e0*/  HADD2.F32 R25, -RZ, R25.H1_H1 ;  /* 0x30000019ff197230 */ /* 0x000fe40000004100 */
[--C-:B-1----:R-:W-:Y:S02]  /*149f0*/  HADD2.F32 R12, -RZ, R31.reuse.H0_H0 ;  /* 0x2000001fff0c7230 */ /* 0x102fe40000004100 */
[----:B------:R-:W-:-:S02]  /*14a00*/  HADD2.F32 R35, -RZ, R31.H1_H1 ;  /* 0x3000001fff237230 */ /* 0x000fc40000004100 */
[----:B------:R-:W-:Y:S02]  /*14a10*/  HADD2.F32 R31, -RZ, R29.H0_H0 ;  /* 0x2000001dff1f7230 */ /* 0x000fe40000004100 */
[C---:B------:R-:W-:Y:S01]  /*14a20*/  FMUL.FTZ R38, R12.reuse, R39 ;  /* 0x000000270c267220 */ /* 0x040fe20000410000 */
[-C--:B------:R-:W-:Y:S01]  /*14a30*/  FMUL.FTZ R40, R12, R36.reuse ;  /* 0x000000240c287220 */ /* 0x080fe20000410000 */
[C---:B------:R-:W-:Y:S01]  /*14a40*/  FMUL.FTZ R43, R35.reuse, R41 ;  /* 0x00000029232b7220 */ /* 0x040fe20000410000 */
[----:B------:R-:W-:Y:S01]  /*14a50*/  FMUL.FTZ R35, R35, R37 ;  /* 0x0000002523237220 */ /* 0x000fe20000410000 */
[C---:B------:R-:W-:Y:S01]  /*14a60*/  FFMA.FTZ R12, R15.reuse, R36, -R38 ;  /* 0x000000240f0c7223 */ /* 0x040fe20000010826 */
[----:B------:R-:W-:Y:S02]  /*14a70*/  HADD2.F32 R38, -RZ, R99.H1_H1 ;  /* 0x30000063ff267230 */ /* 0x000fe40000004100 */
[----:B------:R-:W-:Y:S01]  /*14a80*/  FFMA.FTZ R15, R15, R39, R40 ;  /* 0x000000270f0f7223 */ /* 0x000fe20000010028 */
[----:B------:R-:W-:-:S02]  /*14a90*/  HADD2.F32 R36, -RZ, R101.H1_H1 ;  /* 0x30000065ff247230 */ /* 0x000fc40000004100 */
[----:B------:R-:W-:Y:S01]  /*14aa0*/  FFMA.FTZ R48, R32, R41, R35 ;  /* 0x0000002920307223 */ /* 0x000fe20000010023 */
[----:B------:R-:W-:Y:S02]  /*14ab0*/  HADD2.F32 R33, -RZ, R29.H1_H1 ;  /* 0x3000001dff217230 */ /* 0x000fe40000004100 */
[C---:B------:R-:W-:Y:S01]  /*14ac0*/  FMUL.FTZ R42, R31.reuse, R38 ;  /* 0x000000261f2a7220 */ /* 0x040fe20000410000 */
[----:B------:R-:W-:Y:S02]  /*14ad0*/  HADD2.F32 R40, -RZ, R44.H0_H0 ;  /* 0x2000002cff287230 */ /* 0x000fe40000004100 */
[-C--:B------:R-:W-:Y:S01]  /*14ae0*/  FMUL.FTZ R31, R31, R36.reuse ;  /* 0x000000241f1f7220 */ /* 0x080fe20000410000 */
[----:B------:R-:W-:Y:S02]  /*14af0*/  HADD2.F32 R29, -RZ, R28.H0_H0 ;  /* 0x2000001cff1d7230 */ /* 0x000fe40000004100 */
[----:B------:R-:W-:Y:S01]  /*14b00*/  FFMA.FTZ R42, R27, R36, -R42 ;  /* 0x000000241b2a7223 */ /* 0x000fe2000001082a */
[----:B------:R-:W-:-:S02]  /*14b10*/  HADD2.F32 R36, -RZ, R45.H0_H0 ;  /* 0x2000002dff247230 */ /* 0x000fc40000004100 */
[----:B------:R-:W-:Y:S01]  /*14b20*/  FFMA.FTZ R35, R27, R38, R31 ;  /* 0x000000261b237223 */ /* 0x000fe2000001001f */
[----:B------:R-:W-:Y:S01]  /*14b30*/  FFMA.FTZ R43, R32, R37, -R43 ;  /* 0x00000025202b7223 */ /* 0x000fe2000001082b */
[C---:B------:R-:W-:Y:S01]  /*14b40*/  FMUL.FTZ R44, R33.reuse, R40 ;  /* 0x00000028212c7220 */ /* 0x040fe20000410000 */
[----:B------:R-:W-:Y:S02]  /*14b50*/  HADD2.F32 R38, -RZ, R99.H0_H0 ;  /* 0x20000063ff267230 */ /* 0x000fe40000004100 */
[-C--:B------:R-:W-:Y:S01]  /*14b60*/  FMUL.FTZ R46, R33, R36.reuse ;  /* 0x00000024212e7220 */ /* 0x080fe20000410000 */
[----:B------:R-:W-:Y:S02]  /*14b70*/  HADD2.F32 R32, -RZ, R101.H0_H0 ;  /* 0x20000065ff207230 */ /* 0x000fe40000004100 */
[----:B------:R-:W-:Y:S01]  /*14b80*/  FFMA.FTZ R33, R25, R36, -R44 ;  /* 0x0000002419217223 */ /* 0x000fe2000001082c */
[----:B------:R-:W-:Y:S02]  /*14b90*/  HADD2.F32 R34, -RZ, R30.H0_H0 ;  /* 0x2000001eff227230 */ /* 0x000fe40000004100 */
[----:B------:R-:W-:Y:S01]  /*14ba0*/  FMUL.FTZ R36, R29, R38 ;  /* 0x000000261d247220 */ /* 0x000fe20000410000 */
[----:B------:R-:W-:-:S02]  /*14bb0*/  HADD2.F32 R13, -RZ, R24.H0_H0 ;  /* 0x20000018ff0d7230 */ /* 0x000fc40000004100 */
[----:B------:R-:W-:Y:S01]  /*14bc0*/  FMUL.FTZ R29, R29, R32 ;  /* 0x000000201d1d7220 */ /* 0x000fe20000410000 */
[----:B------:R-:W-:Y:S01]  /*14bd0*/  FFMA.FTZ R46, R25, R40, R46 ;  /* 0x00000028192e7223 */ /* 0x000fe2000001002e */
[----:B------:R-:W-:Y:S02]  /*14be0*/  HADD2.F32 R5, -RZ, R26.H0_H0 ;  /* 0x2000001aff057230 */ /* 0x000fe40000004100 */
[C---:B------:R-:W-:Y:S01]  /*14bf0*/  FMUL.FTZ R40, R34.reuse, R100 ;  /* 0x0000006422287220 */ /* 0x040fe20000410000 */
[----:B------:R-:W-:Y:S02]  /*14c00*/  HADD2.F32 R28, -RZ, R28.H1_H1 ;  /* 0x3000001cff1c7230 */ /* 0x000fe40000004100 */
[C---:B------:R-:W-:Y:S01]  /*14c10*/  FFMA.FTZ R36, R13.reuse, R32, -R36 ;  /* 0x000000200d247223 */ /* 0x040fe20000010824 */
[----:B------:R-:W-:Y:S02]  /*14c20*/  HADD2.F32 R30, -RZ, R30.H1_H1 ;  /* 0x3000001eff1e7230 */ /* 0x000fe40000004100 */
[----:B------:R-:W-:Y:S01]  /*14c30*/  FFMA.FTZ R29, R13, R38, R29 ;  /* 0x000000260d1d7223 */ /* 0x000fe2000001001d */
[----:B------:R-:W-:Y:S01]  /*14c40*/  FMUL.FTZ R34, R34, R102 ;  /* 0x0000006622227220 */ /* 0x000fe20000410000 */
[----:B------:R-:W-:-:S02]  /*14c50*/  HADD2.F32 R25, -RZ, R4.H0_H0 ;  /* 0x20000004ff197230 */ /* 0x000fc40000004100 */
[C---:B------:R-:W-:Y:S01]  /*14c60*/  FFMA.FTZ R40, R5.reuse, R102, -R40 ;  /* 0x0000006605287223 */ /* 0x040fe20000010828 */
[----:B------:R-:W-:Y:S01]  /*14c70*/  HADD2.F32 R27, -RZ, R6.H0_H0 ;  /* 0x20000006ff1b7230 */ /* 0x000fe20000004100 */
[----:B------:R-:W-:Y:S01]  /*14c80*/  F2FP.F16.F32.PACK_AB R15, R48, R15 ;  /* 0x0000000f300f723e */ /* 0x000fe200000000ff */
[----:B------:R-:W-:Y:S02]  /*14c90*/  HADD2.F32 R13, -RZ, R14.H0_H0 ;  /* 0x2000000eff0d7230 */ /* 0x000fe40000004100 */
        /* <DEDUP_REMOVED lines=20> */
.L_x_2827:
[----:B------:R-:W-:Y:S05]  /*14de0*/  BSYNC B1 ;  /* 0x0000000000017941 */ /* 0x000fea0003800000 */
.L_x_2826:
[----:B------:R-:W-:Y:S05]  /*14df0*/  @P1 BRA `(.L_x_2793) ;  /* 0x0000000400c01947 */ /* 0x000fea0003800000 */
[----:B-1----:R-:W4:Y:S01]  /*14e00*/  LDL R13, [R1+0x64] ;  /* 0x00006400010d7983 */ /* 0x002f220000100800 */
[----:B------:R-:W-:Y:S01]  /*14e10*/  SHF.R.S32.HI R6, RZ, 0x1f, R3 ;  /* 0x0000001fff067819 */ /* 0x000fe20000011403 */
[----:B------:R-:W-:Y:S01]  /*14e20*/  HADD2.F32 R27, -RZ, R90.H1_H1 ;  /* 0x3000005aff1b7230 */ /* 0x000fe20000004100 */
[----:B------:R-:W-:Y:S01]  /*14e30*/  SHF.L.U32 R4, R3, 0x6, RZ ;  /* 0x0000000603047819 */ /* 0x000fe200000006ff */
[--C-:B0-----:R-:W-:Y:S01]  /*14e40*/  HADD2.F32 R29, -RZ, R88.reuse.H1_H1 ;  /* 0x30000058ff1d7230 */ /* 0x101fe20000004100 */
[----:B------:R-:W-:Y:S01]  /*14e50*/  SHF.R.S32.HI R12, RZ, 0x1f, R213 ;  /* 0x0000001fff0c7819 */ /* 0x000fe200000114d5 */
[----:B------:R-:W-:Y:S01]  /*14e60*/  HADD2.F32 R28, -RZ, R87.H1_H1 ;  /* 0x30000057ff1c7230 */ /* 0x000fe20000004100 */
[----:B------:R-:W-:Y:S01]  /*14e70*/  LEA.HI R6, R6, R3, RZ, 0x3 ;  /* 0x0000000306067211 */ /* 0x000fe200078f18ff */
[----:B------:R-:W-:Y:S01]  /*14e80*/  HADD2.F32 R88, -RZ, R88.H0_H0 ;  /* 0x20000058ff587230 */ /* 0x000fe20000004100 */
[----:B------:R-:W-:Y:S01]  /*14e90*/  LOP3.LUT R4, R4, 0x1c0, RZ, 0xc0, !PT ;  /* 0x000001c004047812 */ /* 0x000fe200078ec0ff */
[----:B------:R-:W-:Y:S01]  /*14ea0*/  HADD2.F32 R90, -RZ, R90.H0_H0 ;  /* 0x2000005aff5a7230 */ /* 0x000fe20000004100 */
[-C--:B------:R-:W-:Y:S01]  /*14eb0*/  LEA.HI R5, R12, R213.reuse, RZ, 0x3 ;  /* 0x000000d50c057211 */ /* 0x080fe200078f18ff */
[----:B------:R-:W-:Y:S01]  /*14ec0*/  IMAD.SHL.U32 R3, R6, 0x40, RZ ;  /* 0x0000004006037824 */ /* 0x000fe200078e00ff */
[----:B------:R-:W-:-:S02]  /*14ed0*/  LEA.HI R7, R12, R213, RZ, 0x6 ;  /* 0x000000d50c077211 */ /* 0x000fc400078f30ff */
[----:B------:R-:W-:Y:S02]  /*14ee0*/  LOP3.LUT R15, R4, 0x38, R5, 0xf8, !PT ;  /* 0x00000038040f7812 */ /* 0x000fe400078ef805 */
[----:B------:R-:W-:Y:S01]  /*14ef0*/  SHF.R.U32.HI R6, RZ, 0x3, R4 ;  /* 0x00000003ff067819 */ /* 0x000fe20000011604 */
[----:B------:R-:W-:Y:S01]  /*14f00*/  IMAD.SHL.U32 R7, R7, 0x80, RZ ;  /* 0x0000008007077824 */ /* 0x000fe200078e00ff */
[----:B-----5:R-:W-:Y:S02]  /*14f10*/  R2UR UR4, R47 ;  /* 0x000000002f0472ca */ /* 0x020fe400000e0000 */
[----:B------:R-:W-:Y:S02]  /*14f20*/  LOP3.LUT R15, R15, R6, RZ, 0x3c, !PT ;  /* 0x000000060f0f7212 */ /* 0x000fe400078e3cff */
[----:B------:R-:W-:Y:S02]  /*14f30*/  LOP3.LUT R12, R7, 0xffffe000, RZ, 0xc0, !PT ;  /* 0xffffe000070c7812 */ /* 0x000fe400078ec0ff */
[----:B------:R-:W-:-:S02]  /*14f40*/  SHF.R.U64 R20, R74, 0x10, R75 ;  /* 0x000000104a147819 */ /* 0x000fc4000000124b */
[----:B------:R-:W-:Y:S02]  /*14f50*/  SHF.R.U32.HI R74, RZ, 0x10, R75 ;  /* 0x00000010ff4a7819 */ /* 0x000fe4000001164b */
[--C-:B------:R-:W-:Y:S02]  /*14f60*/  SHF.R.U32.HI R30, RZ, 0x10, R11.reuse ;  /* 0x00000010ff1e7819 */ /* 0x100fe4000001160b */
[----:B------:R-:W-:Y:S02]  /*14f70*/  SHF.R.U64 R35, R10, 0x10, R11 ;  /* 0x000000100a237819 */ /* 0x000fe4000000120b */
[----:B------:R-:W-:Y:S01]  /*14f80*/  SHF.R.U64 R40, R72, 0x10, R73 ;  /* 0x0000001048287819 */ /* 0x000fe20000001249 */
[----:B------:R-:W-:Y:S01]  /*14f90*/  HADD2.F32 R30, -RZ, R30.H0_H0 ;  /* 0x2000001eff1e7230 */ /* 0x000fe20000004100 */
[----:B------:R-:W-:Y:S02]  /*14fa0*/  SHF.R.U32.HI R37, RZ, 0x10, R9 ;  /* 0x00000010ff257819 */ /* 0x000fe40000011609 */
[----:B------:R-:W-:-:S02]  /*14fb0*/  SHF.R.U32.HI R72, RZ, 0x10, R73 ;  /* 0x00000010ff487819 */ /* 0x000fc40000011649 */
[----:B------:R-:W-:Y:S02]  /*14fc0*/  SHF.R.U64 R39, R8, 0x10, R9 ;  /* 0x0000001008277819 */ /* 0x000fe40000001209 */
[----:B----4-:R-:W-:Y:S02]  /*14fd0*/  LEA.HI R0, R0, R13, RZ, 0x1d ;  /* 0x0000000d00007211 */ /* 0x010fe400078fe8ff */
[----:B------:R-:W-:Y:S02]  /*14fe0*/  LOP3.LUT R13, R3, 0xfffffe00, RZ, 0xc0, !PT ;  /* 0xfffffe00030d7812 */ /* 0x000fe400078ec0ff */
[----:B------:R-:W-:Y:S01]  /*14ff0*/  SHF.R.S32.HI R5, RZ, 0x1f, R0 ;  /* 0x0000001fff057819 */ /* 0x000fe20000011400 */
[----:B------:R-:W-:-:S03]  /*15000*/  IMAD.SHL.U32 R3, R0, 0x8, RZ ;  /* 0x0000000800037824 */ /* 0x000fc600078e00ff */
[----:B------:R-:W-:Y:S02]  /*15010*/  LEA.HI R5, R5, R0, RZ, 0x3 ;  /* 0x0000000005057211 */ /* 0x000fe400078f18ff */
[----:B------:R-:W-:Y:S02]  /*15020*/  LOP3.LUT R3, R4, 0x38, R3, 0xf8, !PT ;  /* 0x0000003804037812 */ /* 0x000fe400078ef803 */
[----:B------:R-:W-:Y:S01]  /*15030*/  IADD3 R0, R15, R12, R13 ;  /* 0x0000000c0f007210 */ /* 0x000fe20007ffe00d */
[----:B------:R-:W-:Y:S01]  /*15040*/  IMAD.SHL.U32 R5, R5, 0x400, RZ ;  /* 0x0000040005057824 */ /* 0x000fe200078e00ff */
[----:B------:R-:W-:Y:S02]  /*15050*/  LOP3.LUT R3, R3, R6, RZ, 0x3c, !PT ;  /* 0x0000000603037212 */ /* 0x000fe400078e3cff */
[----:B------:R-:W-:Y:S02]  /*15060*/  LEA R0, R0, UR4, 0x1 ;  /* 0x0000000400007c11 */ /* 0x000fe4000f8e08ff */
[----:B------:R-:W-:-:S03]  /*15070*/  LOP3.LUT R12, R5, 0x7fffe000, RZ, 0xc0, !PT ;  /* 0x7fffe000050c7812 */ /* 0x000fc600078ec0ff */
[----:B------:R-:W0:Y:S01]  /*15080*/  LDS.128 R4, [R0] ;  /* 0x0000000000047984 */ /* 0x000e220000000c00 */
[----:B------:R-:W-:-:S05]  /*15090*/  IADD3 R3, R3, R12, R13 ;  /* 0x0000000c03037210 */ /* 0x000fca0007ffe00d */
[----:B------:R-:W-:-:S05]  /*150a0*/  IMAD R3, R3, 0x2, R16 ;  /* 0x0000000203037824 */ /* 0x000fca00078e0210 */
[----:B------:R-:W1:Y:S01]  /*150b0*/  LDS.128 R12, [R3+0x14400] ;  /* 0x01440000030c7984 */ /* 0x000e620000000c00 */
[--C-:B0-----:R-:W-:Y:S02]  /*150c0*/  HADD2.F32 R10, -RZ, R7.reuse.H0_H0 ;  /* 0x20000007ff0a7230 */ /* 0x101fe40000004100 */
[----:B------:R-:W-:Y:S02]  /*150d0*/  HADD2.F32 R11, -RZ, R7.H1_H1 ;  /* 0x30000007ff0b7230 */ /* 0x000fe40000004100 */
[--C-:B------:R-:W-:Y:S02]  /*150e0*/  HADD2.F32 R7, -RZ, R5.reuse.H0_H0 ;  /* 0x20000005ff077230 */ /* 0x100fe40000004100 */
[----:B------:R-:W-:Y:S02]  /*150f0*/  HADD2.F32 R8, -RZ, R5.H1_H1 ;  /* 0x30000005ff087230 */ /* 0x000fe40000004100 */
[----:B------:R-:W-:Y:S02]  /*15100*/  HADD2.F32 R5, -RZ, R4.H0_H0 ;  /* 0x20000004ff057230 */ /* 0x000fe40000004100 */
[----:B------:R-:W-:-:S02]  /*15110*/  HADD2.F32 R9, -RZ, R6.H0_H0 ;  /* 0x20000006ff097230 */ /* 0x000fc40000004100 */
[--C-:B-1----:R-:W-:Y:S02]  /*15120*/  HADD2.F32 R25, -RZ, R15.reuse.H0_H0 ;  /* 0x2000000fff197230 */ /* 0x102fe40000004100 */
        /* <DEDUP_REMOVED lines=8> */
[----:B------:R-:W-:-:S02]  /*151b0*/  HADD2.F32 R10, -RZ, R89.H1_H1 ;  /* 0x30000059ff0a7230 */ /* 0x000fc40000004100 */
[-C--:B------:R-:W-:Y:S01]  /*151c0*/  FMUL.FTZ R34, R26, R25.reuse ;  /* 0x000000191a227220 */ /* 0x080fe20000410000 */
[----:B------:R-:W-:Y:S01]  /*151d0*/  FMUL.FTZ R26, R15, R28 ;  /* 0x0000001c0f1a7220 */ /* 0x000fe20000410000 */
[----:B------:R-:W-:Y:S01]  /*151e0*/  FFMA.FTZ R36, R11, R25, -R32 ;  /* 0x000000190b247223 */ /* 0x000fe20000010820 */
[----:B------:R-:W-:Y:S02]  /*151f0*/  HADD2.F32 R21, -RZ, R13.H1_H1 ;  /* 0x3000000dff157230 */ /* 0x000fe40000004100 */
[----:B------:R-:W-:Y:S01]  /*15200*/  FMUL.FTZ R15, R15, R10 ;  /* 0x0000000a0f0f7220 */ /* 0x000fe20000410000 */
[----:B------:R-:W-:Y:S02]  /*15210*/  HADD2.F32 R25, -RZ, R37.H0_H0 ;  /* 0x20000025ff197230 */ /* 0x000fe40000004100 */
[----:B------:R-:W-:Y:S01]  /*15220*/  FFMA.FTZ R38, R11, R30, R34 ;  /* 0x0000001e0b267223 */ /* 0x000fe20000010022 */
[----:B------:R-:W-:Y:S01]  /*15230*/  FFMA.FTZ R27, R7, R10, -R26 ;  /* 0x0000000a071b7223 */ /* 0x000fe2000001081a */
[----:B------:R-:W-:-:S02]  /*15240*/  HADD2.F32 R13, -RZ, R12.H0_H0 ;  /* 0x2000000cff0d7230 */ /* 0x000fc40000004100 */
[----:B------:R-:W-:Y:S01]  /*15250*/  FFMA.FTZ R29, R7, R28, R15 ;  /* 0x0000001c071d7223 */ /* 0x000fe2000001000f */
[----:B------:R-:W-:Y:S02]  /*15260*/  HADD2.F32 R11, -RZ, R72.H0_H0 ;  /* 0x20000048ff0b7230 */ /* 0x000fe40000004100 */
[C---:B------:R-:W-:Y:S01]  /*15270*/  FMUL.FTZ R7, R21.reuse, R25 ;  /* 0x0000001915077220 */ /* 0x040fe20000410000 */
[----:B------:R-:W-:Y:S02]  /*15280*/  HADD2.F32 R26, -RZ, R87.H0_H0 ;  /* 0x20000057ff1a7230 */ /* 0x000fe40000004100 */
[----:B------:R-:W-:Y:S02]  /*15290*/  HADD2.F32 R10, -RZ, R89.H0_H0 ;  /* 0x20000059ff0a7230 */ /* 0x000fe40000004100 */
[-C--:B------:R-:W-:Y:S01]  /*152a0*/  FMUL.FTZ R21, R21, R11.reuse ;  /* 0x0000000b15157220 */ /* 0x080fe20000410000 */
[----:B------:R-:W-:Y:S02]  /*152b0*/  HADD2.F32 R24, -RZ, R14.H0_H0 ;  /* 0x2000000eff187230 */ /* 0x000fe40000004100 */
[C---:B------:R-:W-:Y:S01]  /*152c0*/  FMUL.FTZ R28, R13.reuse, R26 ;  /* 0x0000001a0d1c7220 */ /* 0x040fe20000410000 */
[C---:B------:R-:W-:Y:S01]  /*152d0*/  FFMA.FTZ R30, R8.reuse, R11, -R7 ;  /* 0x0000000b081e7223 */ /* 0x040fe20000010807 */
[----:B------:R-:W-:Y:S01]  /*152e0*/  FMUL.FTZ R13, R13, R10 ;  /* 0x0000000a0d0d7220 */ /* 0x000fe20000410000 */
[----:B------:R-:W-:Y:S01]  /*152f0*/  FFMA.FTZ R32, R8, R25, R21 ;  /* 0x0000001908207223 */ /* 0x000fe20000010015 */
[----:B------:R-:W-:Y:S01]  /*15300*/  FMUL.FTZ R34, R24, R88 ;  /* 0x0000005818227220 */ /* 0x000fe20000410000 */
[----:B------:R-:W-:-:S02]  /*15310*/  HADD2.F32 R12, -RZ, R12.H1_H1 ;  /* 0x3000000cff0c7230 */ /* 0x000fc40000004100 */
[C---:B------:R-:W-:Y:S01]  /*15320*/  FFMA.FTZ R8, R5.reuse, R26, R13 ;  /* 0x0000001a05087223 */ /* 0x040fe2000001000d */
[----:B------:R-:W-:Y:S02]  /*15330*/  HADD2.F32 R14, -RZ, R14.H1_H1 ;  /* 0x3000000eff0e7230 */ /* 0x000fe40000004100 */
[----:B------:R-:W-:Y:S01]  /*15340*/  FFMA.FTZ R28, R5, R10, -R28 ;  /* 0x0000000a051c7223 */ /* 0x000fe2000001081c */
        /* <DEDUP_REMOVED lines=27> */
.L_x_2793:
[----:B------:R-:W-:Y:S05]  /*15500*/  BSYNC B0 ;  /* 0x0000000000007941 */ /* 0x000fea0003800000 */
.L_x_2753:
[----:B------:R-:W-:Y:S01]  /*15510*/  @!PT LDS RZ, [RZ] ;  /* 0x00000000fffff984 */ /* 0x000fe20000000800 */
[----:B------:R-:W-:Y:S01]  /*15520*/  @!PT LDS RZ, [RZ] ;  /* 0x00000000fffff984 */ /* 0x000fe20000000800 */
[----:B------:R-:W-:Y:S01]  /*15530*/  @!PT LDS RZ, [RZ] ;  /* 0x00000000fffff984 */ /* 0x000fe20000000800 */
[----:B------:R-:W-:Y:S01]  /*15540*/  @!PT LDS RZ, [RZ] ;  /* 0x00000000fffff984 */ /* 0x000fe20000000800 */
[----:B------:R1:W-:Y:S06]  /*15550*/  MEMBAR.ALL.CTA ;  /* 0x0000000000007992 */ /* 0x0003ec0000008000 */
[----:B-1----:R-:W1:Y:S01]  /*15560*/  FENCE.VIEW.ASYNC.S ;  /* 0x00000000000073c6 */ /* 0x002e620000000000 */
[----:B------:R-:W-:Y:S05]  /*15570*/  WARPSYNC.ALL ;  /* 0x0000000000007948 */ /* 0x000fea0003800000 */
[----:B-1----:R-:W-:Y:S06]  /*15580*/  BAR.SYNC.DEFER_BLOCKING 0xd, 0x100 ;  /* 0x0344000000007b1d */ /* 0x002fec0000010000 */
.L_x_2751:
[----:B----4-:R-:W4:Y:S02]  /*15590*/  LDL R0, [R1+0x5c] ;  /* 0x00005c0001007983 */ /* 0x010f240000100800 */
[----:B----4-:R-:W-:-:S13]  /*155a0*/  R2UR UR4, R0 ;  /* 0x00000000000472ca */ /* 0x010fda00000e0000 */
[----:B------:R-:W-:-:S04]  /*155b0*/  MOV R0, UR4 ;  /* 0x0000000400007c02 */ /* 0x000fc80008000f00 */
[----:B------:R-:W-:-:S13]  /*155c0*/  ISETP.NE.AND P0, PT, R0, 0x3, PT ;  /* 0x000000030000780c */ /* 0x000fda0003f05270 */
[----:B------:R-:W-:Y:S05]  /*155d0*/  @!P0 BRA `(.L_x_2828) ;  /* 0x0000000000048947 */ /* 0x000fea0003800000 */
[----:B------:R-:W-:Y:S01]  /*155e0*/  BPT.TRAP 0x1 ;  /* 0x000000040000795c */ /* 0x000fe20000300000 */
.L_x_2828:
[----:B------:R-:W-:Y:S01]  /*155f0*/  IMAD R0, R216, 0x8, R16 ;  /* 0x00000008d8007824 */ /* 0x000fe200078e0210 */
[----:B01----:R-:W-:-:S04]  /*15600*/  SHF.L.U32 R3, R218, 0x1f, RZ ;  /* 0x0000001fda037819 */ /* 0x003fc800000006ff */
[----:B------:R0:W1:Y:S01]  /*15610*/  SYNCS.PHASECHK.TRANS64.TRYWAIT P2, [R0+URZ+0x38830], R3 ;  /* 0x03883003000075a7 */ /* 0x000062000804017f */
[----:B------:R-:W-:Y:S05]  /*15620*/  @!P0 BRA `(.L_x_2829) ;  /* 0x0000000000048947 */ /* 0x000fea0003800000 */
[----:B------:R-:W-:Y:S01]  /*15630*/  BPT.TRAP 0x1 ;  /* 0x000000040000795c */ /* 0x000fe20000300000 */
.L_x_2829:
[----:B------:R-:W4:Y:S02]  /*15640*/  S2R R4, SR_TID.X ;  /* 0x0000000000047919 */ /* 0x000f240000002100 */
[----:B----4-:R-:W-:-:S04]  /*15650*/  LOP3.LUT R4, R4, 0x7f, RZ, 0xc0, !PT ;  /* 0x0000007f04047812 */ /* 0x010fc800078ec0ff */
[----:B------:R-:W-:Y:S01]  /*15660*/  ISETP.NE.AND P1, PT, R4, RZ, PT ;  /* 0x000000ff0400720c */ /* 0x000fe20003f25270 */
[----:B-1----:R-:W-:-:S12]  /*15670*/  @P2 BRA `(.L_x_2830) ;  /* 0x0000000000082947 */ /* 0x002fd80003800000 */
[----:B------:R-:W1:Y:S02]  /*15680*/  SYNCS.PHASECHK.TRANS64.TRYWAIT P2, [R0+URZ+0x38830], R3 ;  /* 0x03883003000075a7 */ /* 0x000e64000804017f */
[----:B-1----:R-:W-:Y:S05]  /*15690*/  @!P2 BRA `(.L_x_2831) ;  /* 0x000001e800d0a947 */ /* 0x002fea0003800000 */
.L_x_2830:
[----:B------:R-:W-:Y:S05]  /*156a0*/  WARPSYNC.ALL ;  /* 0x0000000000007948 */ /* 0x000fea0003800000 */
[----:B01----:R-:W-:Y:S01]  /*156b0*/  VIADD R3, R16, 0x24400 ;  /* 0x0002440010037836 */ /* 0x003fe20000000000 */
[----:B------:R-:W-:Y:S01]  /*156c0*/  R2UR UR12, R84 ;  /* 0x00000000540c72ca */ /* 0x000fe200000e0000 */
[----:B------:R-:W-:Y:S01]  /*156d0*/  IMAD.MOV.U32 R5, RZ, RZ, 0x40000040 ;  /* 0x40000040ff057424 */ /* 0x000fe200078e00ff */
[----:B------:R-:W-:Y:S01]  /*156e0*/  WARPGROUP.ARRIVE ;  /* 0x00000000000079c5 */ /* 0x000fe20000000000 */
[----:B------:R-:W-:Y:S01]  /*156f0*/  UMOV UR9, 0x40000040 ;  /* 0x4000004000097882 */ /* 0x000fe20000000000 */
[----:B------:R-:W-:Y:S01]  /*15700*/  SHF.R.U32.HI R3, RZ, 0x4, R3 ;  /* 0x00000004ff037819 */ /* 0x000fe20000011603 */
[----:B------:R-:W-:Y:S01]  /*15710*/  IMAD.MOV.U32 R7, RZ, RZ, 0x40000040 ;  /* 0x40000040ff077424 */ /* 0x000fe200078e00ff */
[----:B------:R-:W-:Y:S01]  /*15720*/  R2UR UR11, R5 ;  /* 0x00000000050b72ca */ /* 0x000fe200000e0000 */
[----:B------:R-:W-:Y:S01]  /*15730*/  UMOV UR5, UR9 ;  /* 0x0000000900057c82 */ /* 0x000fe20008000000 */
[----:B------:R-:W-:Y:S01]  /*15740*/  LOP3.LUT R3, R3, 0x3fff, RZ, 0xc0, !PT ;  /* 0x00003fff03037812 */ /* 0x000fe200078ec0ff */
[----:B------:R-:W-:Y:S01]  /*15750*/  UMOV UR17, 0x40000040 ;  /* 0x4000004000117882 */ /* 0x000fe20000000000 */
[----:B------:R-:W-:Y:S01]  /*15760*/  R2UR UR7, R7 ;  /* 0x00000000070772ca */ /* 0x000fe200000e0000 */
[----:B------:R-:W-:Y:S01]  /*15770*/  IMAD.MOV.U32 R7, RZ, RZ, 0x40000040 ;  /* 0x40000040ff077424 */ /* 0x000fe200078e00ff */
[----:B------:R-:W-:Y:S01]  /*15780*/  LOP3.LUT R20, R3, 0x10000, RZ, 0xfc, !PT ;  /* 0x0001000003147812 */ /* 0x000fe200078efcff */
[----:B------:R-:W-:Y:S01]  /*15790*/  ULOP3.LUT UR12, UR12, 0x10000, URZ, 0xfc, !UPT ;  /* 0x000100000c0c7892 */ /* 0x000fe2000f8efc3f */
[----:B--2---:R-:W-:Y:S01]  /*157a0*/  MOV R9, 0x40000040 ;  /* 0x4000004000097802 */ /* 0x004fe20000000f00 */
[----:B------:R-:W-:Y:S01]  /*157b0*/  IMAD.U32 R11, RZ, RZ, UR9 ;  /* 0x00000009ff0b7e24 */ /* 0x000fe2000f8e00ff */
[----:B------:R-:W-:Y:S01]  /*157c0*/  UMOV UR57, 0x40000040 ;  /* 0x4000004000397882 */ /* 0x000fe20000000000 */
[----:B------:R-:W-:Y:S01]  /*157d0*/  IMAD R4, R216, 0xa00, R20 ;  /* 0x00000a00d8047824 */ /* 0x000fe200078e0214 */
[----:B------:R-:W-:Y:S01]  /*157e0*/  UIADD3 UR56, UR12, 0x804, URZ ;  /* 0x000008040c387890 */ /* 0x000fe2000fffe03f */
[----:B------:R-:W0:Y:S01]  /*157f0*/  LDC R3, c[0x0][0x448] ;  /* 0x00011200ff037b82 */ /* 0x000e220000000800 */
[----:B------:R-:W-:Y:S01]  /*15800*/  UMOV UR8, UR12 ;  /* 0x0000000c00087c82 */ /* 0x000fe20008000000 */
[C---:B------:R-:W-:Y:S01]  /*15810*/  VIADD R6, R4.reuse, 0x80 ;  /* 0x0000008004067836 */ /* 0x040fe20000000000 */
[C---:B------:R-:W-:Y:S01]  /*15820*/  R2UR UR10, R4.reuse ;  /* 0x00000000040a72ca */ /* 0x040fe200000e0000 */
[----:B------:R-:W-:Y:S01]  /*15830*/  UMOV UR4, UR8 ;  /* 0x0000000800047c82 */ /* 0x000fe20008000000 */
[----:B------:R-:W-:Y:S01]  /*15840*/  VIADD R8, R4, 0x180 ;  /* 0x0000018004087836 */ /* 0x000fe20000000000 */
[----:B------:R-:W-:Y:S01]  /*15850*/  MOV R10, UR8 ;  /* 0x00000008000a7c02 */ /* 0x000fe20008000f00 */
[----:B------:R-:W-:Y:S01]  /*15860*/  UIADD3 UR52, UR12, 0x806, URZ ;  /* 0x000008060c347890 */ /* 0x000fe2000fffe03f */
[----:B------:R-:W-:Y:S01]  /*15870*/  R2UR UR6, R6 ;  /* 0x00000000060672ca */ /* 0x000fe200000e0000 */
[----:B------:R-:W-:Y:S01]  /*15880*/  VIADD R6, R4, 0x100 ;  /* 0x0000010004067836 */ /* 0x000fe20000000000 */
[----:B------:R-:W-:Y:S01]  /*15890*/  UMOV UR53, 0x40000040 ;  /* 0x4000004000357882 */ /* 0x000fe20000000000 */
[----:B------:R1:W-:Y:S01]  /*158a0*/  STL.64 [R1+0x50], R10 ;  /* 0x0000500a01007387 */ /* 0x0003e20000100a00 */
[----:B------:R-:W-:Y:S01]  /*158b0*/  UIADD3 UR48, UR12, 0xc00, URZ ;  /* 0x00000c000c307890 */ /* 0x000fe2000fffe03f */
[----:B------:R-:W-:Y:S01]  /*158c0*/  @!P1 VIADD R0, R0, 0x38840 ;  /* 0x0003884000009836 */ /* 0x000fe20000000000 */
[----:B------:R-:W-:Y:S01]  /*158d0*/  UMOV UR49, 0x40000040 ;  /* 0x4000004000317882 */ /* 0x000fe20000000000 */
[----:B------:R-:W-:Y:S01]  /*158e0*/  UIADD3 UR44, UR12, 0xc02, URZ ;  /* 0x00000c020c2c7890 */ /* 0x000fe2000fffe03f */
[----:B------:R-:W-:Y:S01]  /*158f0*/  HGMMA.64x16x16.F32 R56, gdesc[UR8], RZ, !UPT, gsb0 ;  /* 0x00200000083879f0 */ /* 0x000fe2000c0008ff */
[----:B------:R-:W-:Y:S01]  /*15900*/  UMOV UR45, 0x40000040 ;  /* 0x40000040002d7882 */ /* 0x000fe20000000000 */
[----:B------:R-:W-:Y:S01]  /*15910*/  UIADD3 UR40, UR12, 0xc04, URZ ;  /* 0x00000c040c287890 */ /* 0x000fe2000fffe03f */
[----:B------:R-:W-:Y:S01]  /*15920*/  @!P1 PRMT R0, RZ, 0x654, R0 ;  /* 0x00000654ff009816 */ /* 0x000fe20000000000 */
[----:B------:R-:W-:Y:S01]  /*15930*/  UMOV UR41, 0x40000040 ;  /* 0x4000004000297882 */ /* 0x000fe20000000000 */
[----:B------:R-:W-:Y:S01]  /*15940*/  UIADD3 UR36, UR12, 0xc06, URZ ;  /* 0x00000c060c247890 */ /* 0x000fe2000fffe03f */
[----:B------:R-:W-:Y:S01]  /*15950*/  BSSY B0, `(.L_x_2832) ;  /* 0x0000939000007945 */ /* 0x000fe20003800000 */
[----:B-1----:R-:W-:Y:S01]  /*15960*/  IMAD.U32 R11, RZ, RZ, UR17 ;  /* 0x00000011ff0b7e24 */ /* 0x002fe2000f8e00ff */
[----:B------:R-:W-:Y:S01]  /*15970*/  UMOV UR37, 0x40000040 ;  /* 0x4000004000257882 */ /* 0x000fe20000000000 */
[----:B0-----:R-:W-:Y:S01]  /*15980*/  ISETP.NE.AND P2, PT, R3, 0x1, PT ;  /* 0x000000010300780c */ /* 0x001fe20003f45270 */
[----:B------:R-:W-:Y:S01]  /*15990*/  IMAD.IADD R3, R235, 0x1, R231 ;  /* 0x00000001eb037824 */ /* 0x000fe200078e02e7 */
        /* <DEDUP_REMOVED lines=36> */
[----:B------:R-:W-:Y:S01]  /*15be0*/  R2UR UR6, R6 ;  /* 0x00000000060672ca */ /* 0x000fe200000e0000 */
[----:B------:R-:W-:Y:S01]  /*15bf0*/  UMOV UR4, UR8 ;  /* 0x0000000800047c82 */ /* 0x000fe20008000000 */
[----:B------:R-:W-:Y:S01]  /*15c00*/  R2UR UR7, R7 ;  /* 0x00000000070772ca */ /* 0x000fe200000e0000 */
[----:B------:R-:W-:Y:S01]  /*15c10*/  UMOV UR5, UR9 ;  /* 0x0000000900057c82 */ /* 0x000fe20008000000 */
[----:B------:R-:W-:Y:S02]  /*15c20*/  VIADD R6, R4, 0x200 ;  /* 0x0000020004067836 */ /* 0x000fe40000000000 */
[----:B------:R-:W-:-:S03]  /*15c30*/  IMAD.MOV.U32 R7, RZ, RZ, 0x40000040 ;  /* 0x40000040ff077424 */ /* 0x000fc600078e00ff */
        /* <DEDUP_REMOVED lines=15> */
[----:B------:R-:W-:Y:S02]  /*15d30*/  R2UR UR19, R9 ;  /* 0x00000000091372ca */ /* 0x000fe400000e0000 */
[----:B------:R-:W-:Y:S01]  /*15d40*/  MOV R9, 0x40000040 ;  /* 0x4000004000097802 */ /* 0x000fe20000000f00 */
        /* <DEDUP_REMOVED lines=9> */
[----:B------:R-:W-:-:S05]  /*15de0*/  MOV R10, UR16 ;  /* 0x00000010000a7c02 */ /* 0x000fca0008000f00 */
        /* <DEDUP_REMOVED lines=12> */
[----:B0-----:R-:W-:Y:S01]  /*15eb0*/  IMAD.U32 R11, RZ, RZ, UR17 ;  /* 0x00000011ff0b7e24 */ /* 0x001fe2000f8e00ff */
        /* <DEDUP_REMOVED lines=87> */
[----:B------:R-:W-:Y:S01]  /*16430*/  MOV R10, UR16 ;  /* 0x00000010000a7c02 */ /* 0x000fe20008000f00 */
        /* <DEDUP_REMOVED lines=14> */
[----:B------:R-:W-:Y:S01]  /*16520*/  R2UR UR18, R8 ;  /* 0x00000000081272ca */ /* 0x000fe200000e0000 */
[----:B------:R-:W-:Y:S01]  /*16530*/  UMOV UR17, 0x40000040 ;  /* 0x4000004000117882 */ /* 0x000fe20000000000 */
[----:B------:R-:W-:Y:S01]  /*16540*/  R2UR UR19, R9 ;  /* 0x00000000091372ca */ /* 0x000fe200000e0000 */
[----:B------:R-:W-:Y:S01]  /*16550*/  VIADD R8, R4, 0x400 ;  /* 0x0000040004087836 */ /* 0x000fe20000000000 */
[----:B------:R-:W-:Y:S01]  /*16560*/  MOV R9, 0x40000040 ;  /* 0x4000004000097802 */ /* 0x000fe20000000f00 */
        /* <DEDUP_REMOVED lines=26> */
[----:B------:R-:W-:-:S05]  /*16710*/  MOV R10, UR16 ;  /* 0x00000010000a7c02 */ /* 0x000fca0008000f00 */
        /* <DEDUP_REMOVED lines=251> */
[----:B------:R0:W-:Y:S02]  /*176d0*/  STL.64 [R1], R10 ;  /* 0x0000000a01007387 */ /* 0x0001e40000100a00 */
[----:B0-----:R-:W0:Y:S01]  /*176e0*/  @P2 LDC R10, c[0x0][0x44c] ;  /* 0x00011300ff0a2b82 */ /* 0x001e220000000800 */
[----:B------:R-:W-:Y:S02]  /*176f0*/  WARPGROUP.DEPBAR.LE gsb0, 0x0 ;  /* 0x00008000000079c5 */ /* 0x000fe40000010000 */
[----:B------:R-:W-:Y:S01]  /*17700*/  WARPGROUP.ARRIVE ;  /* 0x00000000000079c5 */ /* 0x000fe20000000000 */
[----:B0-----:R-:W-:-:S05]  /*17710*/  @P2 IMAD.HI.U32 R5, R3, R10, RZ ;  /* 0x0000000a03052227 */ /* 0x001fca00078e00ff */
        /* <DEDUP_REMOVED lines=13> */
[----:B------:R-:W-:Y:S03]  /*177f0*/  HGMMA.64x16x16.F32 R56, gdesc[UR16], R56, gsb0 ;  /* 0x00200000103879f0 */ /* 0x000fe60008000838 */
        /* <DEDUP_REMOVED lines=27> */
[----:B------:R-:W-:Y:S02]  /*179b0*/  R2UR UR54, R8 ;  /* 0x00000000083672ca */ /* 0x000fe400000e0000 */
[----:B------:R-:W-:Y:S01]  /*179c0*/  R2UR UR55, R9 ;  /* 0x00000000093772ca */ /* 0x000fe200000e0000 */
[----:B------:R-:W-:Y:S01]  /*179d0*/  IMAD.MOV.U32 R9, RZ, RZ, 0x40000040 ;  /* 0x40000040ff097424 */ /* 0x000fe200078e00ff */
[----:B------:R-:W-:Y:S01]  /*179e0*/  IADD3 R8, R4, 0x686, RZ ;  /* 0x0000068604087810 */ /* 0x000fe20007ffe0ff */
        /* <DEDUP_REMOVED lines=170> */
[----:B------:R-:W0:Y:S02]  /*18490*/  @P2 LDC R8, c[0x0][0x450] ;  /* 0x00011400ff082b82 */ /* 0x000e240000000800 */
[----:B0-----:R-:W-:Y:S01]  /*184a0*/  @P2 SHF.R.U32.HI R3, RZ, R8, R5 ;  /* 0x00000008ff032219 */ /* 0x001fe20000011605 */
[----:B------:R-:W-:-:S04]  /*184b0*/  IMAD R5, R2, -0x50, RZ ;  /* 0xffffffb002057824 */ /* 0x000fc800078e02ff */
[----:B------:R-:W0:Y:S01]  /*184c0*/  SHFL.IDX PT, R8, R3, 0x1, 0x1c1f ;  /* 0x003c1f0003087f89 */ /* 0x000e2200000e0000 */
[----:B------:R-:W-:-:S04]  /*184d0*/  IADD3 R5, -R234, 0x51, R5 ;  /* 0x00000051ea057810 */ /* 0x000fc80007ffe105 */
[----:B------:R-:W-:Y:S01]  /*184e0*/  IADD3 R66, -R232, R5, R233 ;  /* 0x00000005e8427210 */ /* 0x000fe20007ffe1e9 */
        /* <DEDUP_REMOVED lines=46> */
[----:B------:R-:W-:Y:S01]  /*187d0*/  ULDC UR38, c[0x0][0x988] ;  /* 0x0002620000267ab9 */ /* 0x000fe20000000800 */
[----:B------:R-:W-:Y:S01]  /*187e0*/  ULDC UR39, c[0x0][0x988] ;  /* 0x0002620000277ab9 */ /* 0x000fe20000000800 */
[----:B------:R-:W-:Y:S02]  /*187f0*/  WARPGROUP.DEPBAR.LE gsb0, 0x0 ;  /* 0x00008000000079c5 */ /* 0x000fe40000010000 */
[----:B------:R-:W-:-:S06]  /*18800*/  WARPGROUP.ARRIVE ;  /* 0x00000000000079c5 */ /* 0x000fcc0000000000 */
[----:B------:R-:W-:Y:S01]  /*18810*/  HGMMA.64x16x16.F32 R48, gdesc[UR4], R48, gsb0 ;  /* 0x00200000043079f0 */ /* 0x000fe20008000830 */
[----:B------:R-:W-:Y:S01]  /*18820*/  R2UR UR6, R6 ;  /* 0x00000000060672ca */ /* 0x000fe200000e0000 */
[----:B------:R-:W-:Y:S01]  /*18830*/  UMOV UR4, UR36 ;  /* 0x0000002400047c82 */ /* 0x000fe20008000000 */
[----:B------:R-:W-:Y:S01]  /*18840*/  R2UR UR7, R7 ;  /* 0x00000000070772ca */ /* 0x000fe200000e0000 */
[----:B------:R-:W-:Y:S01]  /*18850*/  UMOV UR5, UR37 ;  /* 0x0000002500057c82 */ /* 0x000fe20008000000 */
[C---:B------:R-:W-:Y:S01]  /*18860*/  VIADD R6, R4.reuse, 0x906 ;  /* 0x0000090604067836 */ /* 0x040fe20000000000 */
[----:B------:R-:W-:Y:S01]  /*18870*/  MOV R7, 0x40000040 ;  /* 0x4000004000077802 */ /* 0x000fe20000000f00 */
[----:B------:R-:W-:Y:S01]  /*18880*/  VIADD R4, R4, 0x986 ;  /* 0x0000098604047836 */ /* 0x000fe20000000000 */
[----:B------:R-:W-:Y:S02]  /*18890*/  WARPGROUP.DEPBAR.LE gsb0, 0x0 ;  /* 0x00008000000079c5 */ /* 0x000fe40000010000 */
[----:B------:R-:W-:-:S06]  /*188a0*/  WARPGROUP.ARRIVE ;  /* 0x00000000000079c5 */ /* 0x000fcc0000000000 */
[----:B------:R-:W-:Y:S01]  /*188b0*/  HGMMA.64x16x16.F32 R40, gdesc[UR4], R40, gsb0 ;  /* 0x00200000042879f0 */ /* 0x000fe20008000828 */
[----:B------:R-:W-:Y:S01]  /*188c0*/  R2UR UR6, R6 ;  /* 0x00000000060672ca */ /* 0x000fe200000e0000 */
[----:B------:R-:W-:Y:S01]  /*188d0*/  UMOV UR4, UR36 ;  /* 0x0000002400047c82 */ /* 0x000fe20008000000 */
[----:B------:R-:W-:Y:S01]  /*188e0*/  R2UR UR7, R7 ;  /* 0x00000000070772ca */ /* 0x000fe200000e0000 */
[----:B------:R-:W-:Y:S01]  /*188f0*/  UMOV UR5, UR37 ;  /* 0x0000002500057c82 */ /* 0x000fe20008000000 */
[----:B------:R-:W-:-:S05]  /*18900*/  IMAD R7, R2, -0x50, R233 ;  /* 0xffffffb002077824 */ /* 0x000fca00078e02e9 */
[----:B------:R-:W-:-:S04]  /*18910*/  IADD3 R7, -R234, 0x50, R7 ;  /* 0x00000050ea077810 */ /* 0x000fc80007ffe107 */
[----:B0-----:R-:W-:-:S04]  /*18920*/  VIADDMNMX R6, R8, R66, R7, PT ;  /* 0x0000004208067246 */ /* 0x001fc80003800107 */
[C---:B------:R-:W-:Y:S02]  /*18930*/  ISETP.GT.AND P3, PT, R6.reuse, RZ, PT ;  /* 0x000000ff0600720c */ /* 0x040fe40003f64270 */
[C---:B------:R-:W-:Y:S02]  /*18940*/  ISETP.GT.AND P4, PT, R6.reuse, 0x1, PT ;  /* 0x000000010600780c */ /* 0x040fe40003f84270 */
[----:B------:R-:W-:Y:S02]  /*18950*/  ISETP.GT.AND P5, PT, R6, 0x8, PT ;  /* 0x000000080600780c */ /* 0x000fe40003fa4270 */
[----:B------:R-:W-:Y:S02]  /*18960*/  FSEL R74, R59, -INF , P4 ;  /* 0xff8000003b4a7808 */ /* 0x000fe40002000000 */
[----:B------:R-:W-:Y:S02]  /*18970*/  FSEL R70, R62, -INF , P5 ;  /* 0xff8000003e467808 */ /* 0x000fe40002800000 */
[----:B------:R-:W-:-:S04]  /*18980*/  ISETP.GT.AND P4, PT, R6, 0x10, PT ;  /* 0x000000100600780c */ /* 0x000fc80003f84270 */
[----:B------:R-:W-:Y:S02]  /*18990*/  FSEL R64, R50, -INF , P4 ;  /* 0xff80000032407808 */ /* 0x000fe40002000000 */
[----:B------:R-:W-:-:S04]  /*189a0*/  ISETP.GT.AND P4, PT, R6, 0x18, PT ;  /* 0x000000180600780c */ /* 0x000fc80003f84270 */
[----:B------:R-:W-:Y:S02]  /*189b0*/  FSEL R54, R54, -INF , P4 ;  /* 0xff80000036367808 */ /* 0x000fe40002000000 */
[----:B------:R-:W-:Y:S01]  /*189c0*/  ISETP.GT.AND P4, PT, R6, 0x20, PT ;  /* 0x000000200600780c */ /* 0x000fe20003f84270 */
[----:B------:R-:W-:Y:S02]  /*189d0*/  WARPGROUP.DEPBAR.LE gsb0, 0x0 ;  /* 0x00008000000079c5 */ /* 0x000fe40000010000 */
[----:B------:R-:W-:Y:S01]  /*189e0*/  WARPGROUP.ARRIVE ;  /* 0x00000000000079c5 */ /* 0x000fe20000000000 */
[----:B------:R-:W-:Y:S02]  /*189f0*/  FSEL R42, R42, -INF , P4 ;  /* 0xff8000002a2a7808 */ /* 0x000fe40002000000 */
[----:B------:R-:W-:-:S03]  /*18a00*/  ISETP.GT.AND P4, PT, R6, 0x28, PT ;  /* 0x000000280600780c */ /* 0x000fc60003f84270 */
[----:B------:R-:W-:Y:S01]  /*18a10*/  HGMMA.64x16x16.F32 R32, gdesc[UR4], R32, gsb0 ;  /* 0x00200000042079f0 */ /* 0x000fe20008000820 */
[----:B------:R-:W-:Y:S01]  /*18a20*/  R2UR UR6, R4 ;  /* 0x00000000040672ca */ /* 0x000fe200000e0000 */
[----:B------:R-:W-:Y:S01]  /*18a30*/  UMOV UR4, UR36 ;  /* 0x0000002400047c82 */ /* 0x000fe20008000000 */
[----:B------:R-:W-:Y:S01]  /*18a40*/  R2UR UR7, R5 ;  /* 0x00000000050772ca */ /* 0x000fe200000e0000 */
[----:B------:R-:W-:Y:S01]  /*18a50*/  UMOV UR5, UR37 ;  /* 0x0000002500057c82 */ /* 0x000fe20008000000 */
[----:B------:R-:W-:Y:S02]  /*18a60*/  FSEL R5, R58, -INF , P3 ;  /* 0xff8000003a057808 */ /* 0x000fe40001800000 */
        /* <DEDUP_REMOVED lines=17> */
[----:B------:R-:W-:Y:S02]  /*18b80*/  FSEL R46, R46, -INF , P4 ;  /* 0xff8000002e2e7808 */ /* 0x000fe40002000000 */
[----:B------:R-:W-:Y:S02]  /*18b90*/  FMNMX.FTZ R9, R50, R9, !PT ;  /* 0x0000000932097209 */ /* 0x000fe40007810000 */
[----:B------:R-:W-:Y:S02]  /*18ba0*/  ISETP.GT.AND P4, PT, R6, 0x30, PT ;  /* 0x000000300600780c */ /* 0x000fe40003f84270 */
[----:B------:R-:W-:-:S02]  /*18bb0*/  FSEL R14, R47, -INF , P3 ;  /* 0xff8000002f0e7808 */ /* 0x000fc40001800000 */
[----:B------:R-:W-:Y:S02]  /*18bc0*/  FMNMX.FTZ R9, R46, R9, !PT ;  /* 0x000000092e097209 */ /* 0x000fe40007810000 */
[----:B------:R-:W-:Y:S01]  /*18bd0*/  ISETP.GT.AND P3, PT, R6, 0x31, PT ;  /* 0x000000310600780c */ /* 0x000fe20003f64270 */
[----:B------:R-:W-:Y:S02]  /*18be0*/  WARPGROUP.DEPBAR.LE gsb0, 0x0 ;  /* 0x00008000000079c5 */ /* 0x000fe40000010000 */
[----:B------:R-:W-:Y:S01]  /*18bf0*/  WARPGROUP.ARRIVE ;  /* 0x00000000000079c5 */ /* 0x000fe20000000000 */
[----:B------:R-:W-:Y:S02]  /*18c00*/  FSEL R34, R34, -INF , P4 ;  /* 0xff80000022227808 */ /* 0x000fe40002000000 */
[----:B------:R-:W-:Y:S02]  /*18c10*/  FMNMX.FTZ R9, R14, R9, !PT ;  /* 0x000000090e097209 */ /* 0x000fe40007810000 */
[----:B------:R-:W-:Y:S01]  /*18c20*/  ISETP.GT.AND P4, PT, R6, 0x38, PT ;  /* 0x000000380600780c */ /* 0x000fe20003f84270 */
[----:B------:R-:W-:Y:S01]  /*18c30*/  HGMMA.64x16x16.F32 R24, gdesc[UR4], R24, gsb0 ;  /* 0x00200000041879f0 */ /* 0x000fe20008000818 */
[----:B------:R-:W-:Y:S01]  /*18c40*/  FSEL R8, R35, -INF , P3 ;  /* 0xff80000023087808 */ /* 0x000fe20001800000 */
[----:B------:R-:W-:Y:S01]  /*18c50*/  ULDC UR4, c[0x0][0x988] ;  /* 0x0002620000047ab9 */ /* 0x000fe20000000800 */
        /* <DEDUP_REMOVED lines=10> */
[----:B------:R-:W-:Y:S01]  /*18d00*/  FSEL R26, R26, -INF , P4 ;  /* 0xff8000001a1a7808 */ /* 0x000fe20002000000 */
[----:B------:R0:W-:Y:S01]  /*18d10*/  @!P1 SYNCS.ARRIVE.TRANS64.RED.A1T0 RZ, [R0+URZ], RZ ;  /* 0x000000ff00ff99a7 */ /* 0x0001e2000810043f */
[----:B------:R-:W-:Y:S02]  /*18d20*/  ISETP.GT.AND P4, PT, R6, 0x48, PT ;  /* 0x000000480600780c */ /* 0x000fe40003f84270 */
[----:B------:R-:W-:Y:S02]  /*18d30*/  FSEL R10, R27, -INF , P3 ;  /* 0xff8000001b0a7808 */ /* 0x000fe40001800000 */
[----:B------:R-:W-:-:S02]  /*18d40*/  FMNMX.FTZ R9, R26, R9, !PT ;  /* 0x000000091a097209 */ /* 0x000fc40007810000 */
[----:B------:R-:W-:Y:S02]  /*18d50*/  ISETP.GT.AND P3, PT, R6, 0x49, PT ;  /* 0x000000490600780c */ /* 0x000fe40003f64270 */
[----:B------:R-:W-:Y:S02]  /*18d60*/  FSEL R30, R30, -INF , P4 ;  /* 0xff8000001e1e7808 */ /* 0x000fe40002000000 */
[----:B------:R-:W-:Y:S02]  /*18d70*/  FMNMX.FTZ R9, R10, R9, !PT ;  /* 0x000000090a097209 */ /* 0x000fe40007810000 */
[----:B------:R-:W-:Y:S01]  /*18d80*/  FSEL R6, R31, -INF , P3 ;  /* 0xff8000001f067808 */ /* 0x000fe20001800000 */
[----:B------:R-:W-:Y:S01]  /*18d90*/  IMAD.MOV.U32 R31, RZ, RZ, R231 ;  /* 0x000000ffff1f7224 */ /* 0x000fe200078e00e7 */
[----:B------:R-:W-:-:S04]  /*18da0*/  FMNMX.FTZ R9, R30, R9, !PT ;  /* 0x000000091e097209 */ /* 0x000fc80007810000 */
[----:B------:R-:W-:Y:S02]  /*18db0*/  FMNMX.FTZ R4, R6, R9, !PT ;  /* 0x0000000906047209 */ /* 0x000fe40007810000 */
[----:B------:R-:W1:Y:S04]  /*18dc0*/  SHFL.IDX PT, R9, R3, RZ, 0x1c1f ;  /* 0x001c1fff03097589 */ /* 0x000e6800000e0000 */
[----:B------:R-:W2:Y:S01]  /*18dd0*/  SHFL.BFLY PT, R11, R4, 0x2, 0x1f ;  /* 0x0c401f00040b7f89 */ /* 0x000ea200000e0000 */
[----:B-1----:R-:W-:Y:S02]  /*18de0*/  VIADDMNMX R9, R9, R66, R7, PT ;  /* 0x0000004209097246 */ /* 0x002fe40003800107 */
[----:B--2---:R-:W-:Y:S02]  /*18df0*/  FMNMX.FTZ R11, R4, R11, !PT ;  /* 0x0000000b040b7209 */ /* 0x004fe40007810000 */
[----:B------:R-:W-:-:S02]  /*18e00*/  ISETP.GT.AND P3, PT, R9, RZ, PT ;  /* 0x000000ff0900720c */ /* 0x000fc40003f64270 */
[C---:B------:R-:W-:Y:S01]  /*18e10*/  ISETP.GT.AND P4, PT, R9.reuse, 0x1, PT ;  /* 0x000000010900780c */ /* 0x040fe20003f84270 */
[----:B------:R-:W1:Y:S01]  /*18e20*/  SHFL.BFLY PT, R72, R11, 0x1, 0x1f ;  /* 0x0c201f000b487f89 */ /* 0x000e6200000e0000 */
[----:B------:R-:W-:Y:S02]  /*18e30*/  ISETP.GT.AND P5, PT, R9, 0x8, PT ;  /* 0x000000080900780c */ /* 0x000fe40003fa4270 */
[----:B------:R-:W-:Y:S02]  /*18e40*/  FSEL R56, R56, -INF , P3 ;  /* 0xff80000038387808 */ /* 0x000fe40001800000 */
[----:B------:R-:W-:Y:S02]  /*18e50*/  FSEL R57, R57, -INF , P4 ;  /* 0xff80000039397808 */ /* 0x000fe40002000000 */
[----:B------:R-:W-:Y:S02]  /*18e60*/  ISETP.GT.AND P6, PT, R9, 0x9, PT ;  /* 0x000000090900780c */ /* 0x000fe40003fc4270 */
[----:B------:R-:W-:-:S02]  /*18e70*/  FSEL R60, R60, -INF , P5 ;  /* 0xff8000003c3c7808 */ /* 0x000fc40002800000 */
[----:B------:R-:W-:Y:S02]  /*18e80*/  FMNMX.FTZ R3, R56, R57, !PT ;  /* 0x0000003938037209 */ /* 0x000fe40007810000 */
[----:B------:R-:W-:Y:S02]  /*18e90*/  FSEL R66, R61, -INF , P6 ;  /* 0xff8000003d427808 */ /* 0x000fe40003000000 */
[C---:B------:R-:W-:Y:S02]  /*18ea0*/  ISETP.GT.AND P3, PT, R9.reuse, 0x10, PT ;  /* 0x000000100900780c */ /* 0x040fe40003f64270 */
[----:B------:R-:W-:Y:S01]  /*18eb0*/  FMNMX.FTZ R7, R60, R3, !PT ;  /* 0x000000033c077209 */ /* 0x000fe20007810000 */
[----:B------:R-:W-:Y:S01]  /*18ec0*/  IMAD.U32 R3, RZ, RZ, UR4 ;  /* 0x00000004ff037e24 */ /* 0x000fe2000f8e00ff */
[----:B------:R-:W-:Y:S02]  /*18ed0*/  ISETP.GT.AND P4, PT, R9, 0x11, PT ;  /* 0x000000110900780c */ /* 0x000fe40003f84270 */
[----:B------:R-:W-:-:S02]  /*18ee0*/  FSEL R48, R48, -INF , P3 ;  /* 0xff80000030307808 */ /* 0x000fc40001800000 */
[----:B------:R-:W-:Y:S02]  /*18ef0*/  FMNMX.FTZ R7, R66, R7, !PT ;  /* 0x0000000742077209 */ /* 0x000fe40007810000 */
[----:B-1----:R-:W-:Y:S02]  /*18f00*/  FMNMX.FTZ R4, R11, R72, !PT ;  /* 0x000000480b047209 */ /* 0x002fe40007810000 */
[----:B------:R-:W-:Y:S02]  /*18f10*/  ISETP.GT.AND P5, PT, R9, 0x18, PT ;  /* 0x000000180900780c */ /* 0x000fe40003fa4270 */
[----:B------:R-:W-:Y:S01]  /*18f20*/  FSEL R72, R49, -INF , P4 ;  /* 0xff80000031487808 */ /* 0x000fe20002000000 */
[----:B------:R-:W-:Y:S01]  /*18f30*/  FMUL.FTZ R13, R4, R3 ;  /* 0x00000003040d7220 */ /* 0x000fe20000410000 */
        /* <DEDUP_REMOVED lines=10> */
[----:B------:R-:W-:Y:S02]  /*18fe0*/  FSETP.NEU.FTZ.AND P6, PT, R4, -INF , PT ;  /* 0xff8000000400780b */ /* 0x000fe40003fdd000 */
[----:B------:R-:W-:Y:S02]  /*18ff0*/  ISETP.GT.AND P4, PT, R9, 0x28, PT ;  /* 0x000000280900780c */ /* 0x000fe40003f84270 */
[----:B------:R-:W-:Y:S02]  /*19000*/  FSEL R80, R41, -INF , P3 ;  /* 0xff80000029507808 */ /* 0x000fe40001800000 */
[----:B------:R-:W-:-:S02]  /*19010*/  FMNMX.FTZ R11, R78, R11, !PT ;  /* 0x0000000b4e0b7209 */ /* 0x000fc40007810000 */
[----:B------:R-:W-:Y:S02]  /*19020*/  FSEL R7, R13, RZ, P6 ;  /* 0x000000ff0d077208 */ /* 0x000fe40003000000 */
[----:B------:R-:W-:Y:S02]  /*19030*/  ISETP.GT.AND P3, PT, R9, 0x29, PT ;  /* 0x000000290900780c */ /* 0x000fe40003f64270 */
[----:B------:R-:W-:Y:S01]  /*19040*/  FSEL R44, R44, -INF , P4 ;  /* 0xff8000002c2c7808 */ /* 0x000fe20002000000 */
[--C-:B------:R-:W-:Y:S01]  /*19050*/  FFMA.FTZ R40, R74, R3, -R7.reuse ;  /* 0x000000034a287223 */ /* 0x100fe20000010807 */
[----:B------:R-:W-:Y:S01]  /*19060*/  FMNMX.FTZ R11, R80, R11, !PT ;  /* 0x0000000b500b7209 */ /* 0x000fe20007810000 */
[-CC-:B------:R-:W-:Y:S01]  /*19070*/  FFMA.FTZ R211, R70, R3.reuse, -R7.reuse ;  /* 0x0000000346d37223 */ /* 0x180fe20000010807 */
[----:B------:R-:W-:Y:S01]  /*19080*/  FSEL R74, R45, -INF , P3 ;  /* 0xff8000002d4a7808 */ /* 0x000fe20001800000 */
[-CC-:B------:R-:W-:Y:S01]  /*19090*/  FFMA.FTZ R205, R64, R3.reuse, -R7.reuse ;  /* 0x0000000340cd7223 */ /* 0x180fe20000010807 */
[C---:B------:R-:W-:Y:S01]  /*190a0*/  ISETP.GT.AND P3, PT, R9.reuse, 0x30, PT ;  /* 0x000000300900780c */ /* 0x040fe20003f64270 */
        /* <DEDUP_REMOVED lines=8> */
[--C-:B------:R-:W-:Y:S01]  /*19130*/  FFMA.FTZ R195, R30, R3, -R7.reuse ;  /* 0x000000031ec37223 */ /* 0x100fe20000010807 */
[----:B------:R-:W-:Y:S01]  /*19140*/  ISETP.GT.AND P3, PT, R9, 0x38, PT ;  /* 0x000000380900780c */ /* 0x000fe20003f64270 */
[----:B------:R-:W1:Y:S01]  /*19150*/  @P2 LDC R30, c[0x0][0x44c] ;  /* 0x00011300ff1e2b82 */ /* 0x000e620000000800 */
[----:B------:R-:W-:Y:S01]  /*19160*/  FSEL R70, R33, -INF , P4 ;  /* 0xff80000021467808 */ /* 0x000fe20002000000 */
[----:B------:R-:W-:Y:S01]  /*19170*/  MUFU.EX2 R209, R209 ;  /* 0x000000d100d17308 */ /* 0x000fe20000000800 */
[----:B------:R-:W-:Y:S01]  /*19180*/  FMNMX.FTZ R11, R82, R11, !PT ;  /* 0x0000000b520b7209 */ /* 0x000fe20007810000 */
[-CC-:B------:R-:W-:Y:S01]  /*19190*/  FFMA.FTZ R197, R34, R3.reuse, -R7.reuse ;  /* 0x0000000322c57223 */ /* 0x180fe20000010807 */
[----:B------:R-:W-:Y:S01]  /*191a0*/  ISETP.GT.AND P4, PT, R9, 0x39, PT ;  /* 0x000000390900780c */ /* 0x000fe20003f84270 */
[--C-:B------:R-:W-:Y:S01]  /*191b0*/  FFMA.FTZ R201, R42, R3, -R7.reuse ;  /* 0x000000032ac97223 */ /* 0x100fe20000010807 */
[----:B------:R-:W-:Y:S01]  /*191c0*/  FSEL R36, R36, -INF , P3 ;  /* 0xff80000024247808 */ /* 0x000fe20001800000 */
[----:B------:R-:W2:Y:S01]  /*191d0*/  @P2 LDC R34, c[0x0][0x450] ;  /* 0x00011400ff222b82 */ /* 0x000ea20000000800 */
[----:B------:R-:W-:Y:S01]  /*191e0*/  FMNMX.FTZ R11, R70, R11, !PT ;  /* 0x0000000b460b7209 */ /* 0x000fe20007810000 */
[----:B------:R-:W4:Y:S01]  /*191f0*/  MUFU.EX2 R40, R40 ;  /* 0x0000002800287308 */ /* 0x000f220000000800 */
[----:B------:R-:W-:Y:S01]  /*19200*/  FSEL R68, R37, -INF , P4 ;  /* 0xff80000025447808 */ /* 0x000fe20002000000 */
[-CC-:B------:R-:W-:Y:S01]  /*19210*/  FFMA.FTZ R42, R50, R3.reuse, -R7.reuse ;  /* 0x00000003322a7223 */ /* 0x180fe20000010807 */
[C---:B------:R-:W-:Y:S01]  /*19220*/  ISETP.GT.AND P3, PT, R9.reuse, 0x40, PT ;  /* 0x000000400900780c */ /* 0x040fe20003f64270 */
[--C-:B------:R-:W-:Y:S01]  /*19230*/  FFMA.FTZ R203, R46, R3, -R7.reuse ;  /* 0x000000032ecb7223 */ /* 0x100fe20000010807 */
[----:B------:R-:W-:Y:S01]  /*19240*/  FMNMX.FTZ R11, R36, R11, !PT ;  /* 0x0000000b240b7209 */ /* 0x000fe20007810000 */
[-CC-:B------:R-:W-:Y:S01]  /*19250*/  FFMA.FTZ R14, R14, R3.reuse, -R7.reuse ;  /* 0x000000030e0e7223 */ /* 0x180fe20000010807 */
[C---:B------:R-:W-:Y:S01]  /*19260*/  ISETP.GT.AND P4, PT, R9.reuse, 0x41, PT ;  /* 0x000000410900780c */ /* 0x040fe20003f84270 */
        /* <DEDUP_REMOVED lines=12> */
[----:B------:R-:W3:Y:S01]  /*19330*/  MUFU.EX2 R211, R211 ;  /* 0x000000d300d37308 */ /* 0x000ee20000000800 */
[----:B------:R-:W-:Y:S01]  /*19340*/  FSEL R84, R28, -INF , P3 ;  /* 0xff8000001c547808 */ /* 0x000fe20001800000 */
[----:B------:R-:W-:Y:S01]  /*19350*/  FFMA.FTZ R28, R62, R3, -R7 ;  /* 0x000000033e1c7223 */ /* 0x000fe20000010807 */
[----:B------:R-:W-:Y:S01]  /*19360*/  FMNMX.FTZ R11, R64, R11, !PT ;  /* 0x0000000b400b7209 */ /* 0x000fe20007810000 */
[----:B----4-:R-:W-:Y:S01]  /*19370*/  FADD.FTZ R26, R209, R40 ;  /* 0x00000028d11a7221 */ /* 0x010fe20000010000 */
[----:B------:R-:W-:Y:S01]  /*19380*/  FSEL R62, R29, -INF , P4 ;  /* 0xff8000001d3e7808 */ /* 0x000fe20002000000 */
[----:B-1----:R-:W-:Y:S01]  /*19390*/  @P2 IMAD.HI.U32 R29, R231, R30, RZ ;  /* 0x0000001ee71d2227 */ /* 0x002fe200078e00ff */
[----:B------:R-:W-:Y:S01]  /*193a0*/  FMNMX.FTZ R11, R84, R11, !PT ;  /* 0x0000000b540b7209 */ /* 0x000fe20007810000 */
[----:B------:R-:W1:Y:S01]  /*193b0*/  MUFU.EX2 R32, R32 ;  /* 0x0000002000207308 */ /* 0x000e620000000800 */
[----:B------:R-:W-:-:S02]  /*193c0*/  F2FP.F16.F32.PACK_AB R209, R40, R209 ;  /* 0x000000d128d1723e */ /* 0x000fc400000000ff */
[----:B------:R-:W-:Y:S02]  /*193d0*/  CS2R R50, SRZ ;  /* 0x0000000000327805 */ /* 0x000fe4000001ff00 */
[----:B------:R-:W-:Y:S02]  /*193e0*/  FMNMX.FTZ R11, R62, R11, !PT ;  /* 0x0000000b3e0b7209 */ /* 0x000fe40007810000 */
[----:B------:R-:W-:Y:S02]  /*193f0*/  CS2R R46, SRZ ;  /* 0x00000000002e7805 */ /* 0x000fe4000001ff00 */
[----:B--2---:R-:W-:Y:S02]  /*19400*/  @P2 SHF.R.U32.HI R31, RZ, R34, R29 ;  /* 0x00000022ff1f2219 */ /* 0x004fe4000001161d */
[----:B------:R-:W-:Y:S02]  /*19410*/  CS2R R40, SRZ ;  /* 0x0000000000287805 */ /* 0x000fe4000001ff00 */
[----:B------:R-:W-:Y:S01]  /*19420*/  CS2R R38, SRZ ;  /* 0x0000000000267805 */ /* 0x000fe2000001ff00 */
[----:B------:R-:W2:Y:S01]  /*19430*/  SHFL.BFLY PT, R58, R11, 0x2, 0x1f ;  /* 0x0c401f000b3a7f89 */ /* 0x000ea200000e0000 */
[----:B------:R-:W4:Y:S01]  /*19440*/  MUFU.EX2 R205, R205 ;  /* 0x000000cd00cd7308 */ /* 0x000f220000000800 */
[----:B---3--:R-:W-:Y:S01]  /*19450*/  FADD.FTZ R27, R211, R26 ;  /* 0x0000001ad31b7221 */ /* 0x008fe20000010000 */
[----:B------:R-:W-:-:S05]  /*19460*/  IADD3 R33, R31, R233, -R232 ;  /* 0x000000e91f217210 */ /* 0x000fca0007ffe8e8 */
[----:B------:R-:W-:Y:S01]  /*19470*/  IMAD.HI R224, R33, 0x66666667, RZ ;  /* 0x6666666721e07827 */ /* 0x000fe200078e02ff */
[----:B------:R-:W3:Y:S03]  /*19480*/  MUFU.EX2 R28, R28 ;  /* 0x0000001c001c7308 */ /* 0x000ee60000000800 */
[C---:B-1----:R-:W-:Y:S01]  /*19490*/  FADD.FTZ R26, R32.reuse, R27 ;  /* 0x0000001b201a7221 */ /* 0x042fe20000010000 */
[----:B------:R-:W-:-:S04]  /*194a0*/  F2FP.F16.F32.PACK_AB R211, R32, R211 ;  /* 0x000000d320d3723e */ /* 0x000fc800000000ff */
[----:B------:R-:W1:Y:S01]  /*194b0*/  MUFU.EX2 R207, R207 ;  /* 0x000000cf00cf7308 */ /* 0x000e620000000800 */
[----:B----4-:R-:W-:Y:S01]  /*194c0*/  FADD.FTZ R27, R205, R26 ;  /* 0x0000001acd1b7221 */ /* 0x010fe20000010000 */
[----:B--2---:R-:W-:-:S06]  /*194d0*/  FMNMX.FTZ R58, R11, R58, !PT ;  /* 0x0000003a0b3a7209 */ /* 0x004fcc0007810000 */
[----:B------:R-:W2:Y:S01]  /*194e0*/  MUFU.EX2 R54, R54 ;  /* 0x0000003600367308 */ /* 0x000ea20000000800 */
[C---:B---3--:R-:W-:Y:S01]  /*194f0*/  FADD.FTZ R30, R28.reuse, R27 ;  /* 0x0000001b1c1e7221 */ /* 0x048fe20000010000 */
[----:B------:R-:W-:Y:S01]  /*19500*/  F2FP.F16.F32.PACK_AB R205, R28, R205 ;  /* 0x000000cd1ccd723e */ /* 0x000fe200000000ff */
[----:B------:R-:W3:Y:S05]  /*19510*/  SHFL.BFLY PT, R5, R58, 0x1, 0x1f ;  /* 0x0c201f003a057f89 */ /* 0x000eea00000e0000 */
[----:B------:R-:W-:Y:S01]  /*19520*/  MUFU.EX2 R201, R201 ;  /* 0x000000c900c97308 */ /* 0x000fe20000000800 */
[----:B-1----:R-:W-:-:S07]  /*19530*/  FADD.FTZ R31, R207, R30 ;  /* 0x0000001ecf1f7221 */ /* 0x002fce0000010000 */
[----:B------:R-:W-:Y:S01]  /*19540*/  MUFU.EX2 R42, R42 ;  /* 0x0000002a002a7308 */ /* 0x000fe20000000800 */
[----:B--2---:R-:W-:-:S07]  /*19550*/  F2FP.F16.F32.PACK_AB R207, R54, R207 ;  /* 0x000000cf36cf723e */ /* 0x004fce00000000ff */
[----:B------:R-:W-:Y:S01]  /*19560*/  MUFU.EX2 R203, R203 ;  /* 0x000000cb00cb7308 */ /* 0x000fe20000000800 */
[----:B---3--:R-:W-:Y:S02]  /*19570*/  FMNMX.FTZ R5, R58, R5, !PT ;  /* 0x000000053a057209 */ /* 0x008fe40007810000 */
[----:B------:R-:W-:Y:S02]  /*19580*/  CS2R R58, SRZ ;  /* 0x00000000003a7805 */ /* 0x000fe4000001ff00 */
        /* <DEDUP_REMOVED lines=20> */
[----:B------:R-:W1:Y:S01]  /*196d0*/  MUFU.EX2 R7, R7 ;  /* 0x0000000700077308 */ /* 0x000e620000000800 */
[-CC-:B------:R-:W-:Y:S01]  /*196e0*/  FFMA.FTZ R198, R36, R3.reuse, -R15.reuse ;  /* 0x0000000324c67223 */ /* 0x180fe2000001080f */
[-CC-:B------:R-:W-:Y:S01]  /*196f0*/  FFMA.FTZ R24, R24, R3.reuse, -R15.reuse ;  /* 0x0000000318187223 */ /* 0x180fe2000001080f */
[-CC-:B------:R-:W-:Y:S01]  /*19700*/  FFMA.FTZ R64, R64, R3.reuse, -R15.reuse ;  /* 0x0000000340407223 */ /* 0x180fe2000001080f */
[-CC-:B------:R-:W-:Y:S01]  /*19710*/  FFMA.FTZ R84, R84, R3.reuse, -R15.reuse ;  /* 0x0000000354547223 */ /* 0x180fe2000001080f */
[----:B------:R-:W-:Y:S01]  /*19720*/  FFMA.FTZ R62, R62, R3, -R15 ;  /* 0x000000033e3e7223 */ /* 0x000fe2000001080f */
[----:B------:R-:W-:-:S02]  /*19730*/  CS2R R82, SRZ ;  /* 0x0000000000527805 */ /* 0x000fc4000001ff00 */
[----:B------:R-:W-:Y:S01]  /*19740*/  CS2R R80, SRZ ;  /* 0x0000000000507805 */ /* 0x000fe2000001ff00 */
[----:B------:R-:W2:Y:S01]  /*19750*/  MUFU.EX2 R210, R210 ;  /* 0x000000d200d27308 */ /* 0x000ea20000000800 */
[----:B------:R-:W-:Y:S02]  /*19760*/  CS2R R78, SRZ ;  /* 0x00000000004e7805 */ /* 0x000fe4000001ff00 */
[----:B------:R-:W-:Y:S02]  /*19770*/  CS2R R76, SRZ ;  /* 0x00000000004c7805 */ /* 0x000fe4000001ff00 */
[----:B------:R-:W-:Y:S02]  /*19780*/  CS2R R74, SRZ ;  /* 0x00000000004a7805 */ /* 0x000fe4000001ff00 */
[----:B------:R-:W-:Y:S02]  /*19790*/  CS2R R72, SRZ ;  /* 0x0000000000487805 */ /* 0x000fe4000001ff00 */
[----:B------:R-:W-:-:S02]  /*197a0*/  CS2R R70, SRZ ;  /* 0x0000000000467805 */ /* 0x000fc4000001ff00 */
[----:B------:R-:W-:Y:S02]  /*197b0*/  CS2R R66, SRZ ;  /* 0x0000000000427805 */ /* 0x000fe4000001ff00 */
[----:B------:R-:W-:Y:S01]  /*197c0*/  CS2R R60, SRZ ;  /* 0x00000000003c7805 */ /* 0x000fe2000001ff00 */
[----:B------:R-:W3:Y:S01]  /*197d0*/  MUFU.EX2 R9, R9 ;  /* 0x0000000900097308 */ /* 0x000ee20000000800 */
[----:B-1----:R-:W-:Y:S01]  /*197e0*/  FADD.FTZ R29, R208, R7 ;  /* 0x00000007d01d7221 */ /* 0x002fe20000010000 */
[----:B------:R-:W-:Y:S02]  /*197f0*/  F2FP.F16.F32.PACK_AB R208, R7, R208 ;  /* 0x000000d007d0723e */ /* 0x000fe400000000ff */
[----:B------:R-:W-:Y:S02]  /*19800*/  CS2R R56, SRZ ;  /* 0x0000000000387805 */ /* 0x000fe4000001ff00 */
[----:B------:R-:W-:Y:S02]  /*19810*/  CS2R R52, SRZ ;  /* 0x0000000000347805 */ /* 0x000fe4000001ff00 */
[----:B------:R-:W-:-:S02]  /*19820*/  CS2R R48, SRZ ;  /* 0x0000000000307805 */ /* 0x000fc4000001ff00 */
[----:B------:R-:W-:Y:S02]  /*19830*/  CS2R R44, SRZ ;  /* 0x00000000002c7805 */ /* 0x000fe4000001ff00 */
[----:B------:R-:W-:Y:S01]  /*19840*/  CS2R R36, SRZ ;  /* 0x0000000000247805 */ /* 0x000fe2000001ff00 */
[----:B------:R-:W0:Y:S01]  /*19850*/  MUFU.EX2 R204, R204 ;  /* 0x000000cc00cc7308 */ /* 0x000e220000000800 */
[----:B--2---:R-:W-:-:S07]  /*19860*/  FADD.FTZ R26, R210, R29 ;  /* 0x0000001dd21a7221 */ /* 0x004fce0000010000 */
[----:B------:R-:W1:Y:S01]  /*19870*/  MUFU.EX2 R11, R11 ;  /* 0x0000000b000b7308 */ /* 0x000e620000000800 */
[C---:B---3--:R-:W-:Y:S01]  /*19880*/  FADD.FTZ R29, R9.reuse, R26 ;  /* 0x0000001a091d7221 */ /* 0x048fe20000010000 */
[----:B------:R-:W-:Y:S01]  /*19890*/  FADD.FTZ R26, R54, R31 ;  /* 0x0000001f361a7221 */ /* 0x000fe20000010000 */
[----:B------:R-:W-:Y:S02]  /*198a0*/  F2FP.F16.F32.PACK_AB R210, R9, R210 ;  /* 0x000000d209d2723e */ /* 0x000fe400000000ff */
[----:B------:R-:W-:Y:S01]  /*198b0*/  CS2R R54, SRZ ;  /* 0x0000000000367805 */ /* 0x000fe2000001ff00 */
[----:B------:R-:W-:Y:S01]  /*198c0*/  FADD.FTZ R33, R201, R26 ;  /* 0x0000001ac9217221 */ /* 0x000fe20000010000 */
[----:B------:R-:W-:Y:S01]  /*198d0*/  F2FP.F16.F32.PACK_AB R201, R42, R201 ;  /* 0x000000c92ac9723e */ /* 0x000fe200000000ff */
[----:B------:R-:W2:Y:S01]  /*198e0*/  MUFU.EX2 R206, R206 ;  /* 0x000000ce00ce7308 */ /* 0x000ea20000000800 */
[----:B0-----:R-:W-:Y:S01]  /*198f0*/  FADD.FTZ R0, R204, R29 ;  /* 0x0000001dcc007221 */ /* 0x001fe20000010000 */
[----:B------:R-:W-:Y:S01]  /*19900*/  FADD.FTZ R26, R42, R33 ;  /* 0x000000212a1a7221 */ /* 0x000fe20000010000 */
[----:B------:R-:W-:Y:S01]  /*19910*/  FFMA.FTZ R29, R68, R3, -R15 ;  /* 0x00000003441d7223 */ /* 0x000fe2000001080f */
[----:B------:R-:W-:-:S02]  /*19920*/  CS2R R68, SRZ ;  /* 0x0000000000447805 */ /* 0x000fc4000001ff00 */
[----:B------:R-:W-:Y:S01]  /*19930*/  CS2R R42, SRZ ;  /* 0x00000000002a7805 */ /* 0x000fe2000001ff00 */
[----:B------:R-:W-:Y:S01]  /*19940*/  FADD.FTZ R33, R203, R26 ;  /* 0x0000001acb217221 */ /* 0x000fe20000010000 */
[C---:B------:R-:W-:Y:S01]  /*19950*/  F2FP.F16.F32.PACK_AB R203, R14.reuse, R203 ;  /* 0x000000cb0ecb723e */ /* 0x040fe200000000ff */
[----:B------:R-:W0:Y:S01]  /*19960*/  MUFU.EX2 R13, R13 ;  /* 0x0000000d000d7308 */ /* 0x000e220000000800 */
[C---:B-1----:R-:W-:Y:S01]  /*19970*/  FADD.FTZ R31, R11.reuse, R0 ;  /* 0x000000000b1f7221 */ /* 0x042fe20000010000 */
[----:B------:R-:W-:Y:S01]  /*19980*/  FADD.FTZ R26, R14, R33 ;  /* 0x000000210e1a7221 */ /* 0x000fe20000010000 */
[----:B------:R-:W-:Y:S02]  /*19990*/  SHF.R.U32.HI R33, RZ, 0x1f, R224 ;  /* 0x0000001fff217819 */ /* 0x000fe400000116e0 */
[----:B------:R-:W-:Y:S02]  /*199a0*/  F2FP.F16.F32.PACK_AB R204, R11, R204 ;  /* 0x000000cc0bcc723e */ /* 0x000fe400000000ff */
[----:B------:R-:W-:Y:S01]  /*199b0*/  LEA.HI.SX32 R224, R224, R33, 0x1b ;  /* 0x00000021e0e07211 */ /* 0x000fe200078fdaff */
[----:B------:R-:W1:Y:S01]  /*199c0*/  MUFU.EX2 R200, R200 ;  /* 0x000000c800c87308 */ /* 0x000e620000000800 */
[----:B--2---:R-:W-:-:S02]  /*199d0*/  FADD.FTZ R0, R206, R31 ;  /* 0x0000001fce007221 */ /* 0x004fc40000010000 */
[----:B------:R-:W-:-:S05]  /*199e0*/  VIMNMX R224, R229, R224, !PT ;  /* 0x000000e0e5e07248 */ /* 0x000fca0007fe0100 */
[----:B------:R-:W2:Y:S01]  /*199f0*/  MUFU.EX2 R21, R21 ;  /* 0x0000001500157308 */ /* 0x000ea20000000800 */
[C---:B0-----:R-:W-:Y:S01]  /*19a00*/  FADD.FTZ R31, R13.reuse, R0 ;  /* 0x000000000d1f7221 */ /* 0x041fe20000010000 */
[----:B------:R-:W-:-:S06]  /*19a10*/  F2FP.F16.F32.PACK_AB R206, R13, R206 ;  /* 0x000000ce0dce723e */ /* 0x000fcc00000000ff */
[----:B------:R-:W0:Y:S01]  /*19a20*/  MUFU.EX2 R202, R202 ;  /* 0x000000ca00ca7308 */ /* 0x000e220000000800 */
[----:B-1----:R-:W-:Y:S01]  /*19a30*/  FADD.FTZ R0, R200, R31 ;  /* 0x0000001fc8007221 */ /* 0x002fe20000010000 */
[----:B------:R-:W-:-:S06]  /*19a40*/  FADD.FTZ R31, R197, R26 ;  /* 0x0000001ac51f7221 */ /* 0x000fcc0000010000 */
[----:B------:R-:W1:Y:S01]  /*19a50*/  MUFU.EX2 R8, R8 ;  /* 0x0000000800087308 */ /* 0x000e620000000800 */
[C---:B--2---:R-:W-:Y:S01]  /*19a60*/  FADD.FTZ R15, R21.reuse, R0 ;  /* 0x00000000150f7221 */ /* 0x044fe20000010000 */
[----:B------:R-:W-:-:S06]  /*19a70*/  F2FP.F16.F32.PACK_AB R200, R21, R200 ;  /* 0x000000c815c8723e */ /* 0x000fcc00000000ff */
[----:B------:R-:W2:Y:S01]  /*19a80*/  MUFU.EX2 R25, R25 ;  /* 0x0000001900197308 */ /* 0x000ea20000000800 */
[----:B0-----:R-:W-:-:S07]  /*19a90*/  FADD.FTZ R0, R202, R15 ;  /* 0x0000000fca007221 */ /* 0x001fce0000010000 */
[----:B------:R-:W0:Y:S01]  /*19aa0*/  MUFU.EX2 R199, R199 ;  /* 0x000000c700c77308 */ /* 0x000e220000000800 */
[C---:B-1----:R-:W-:Y:S01]  /*19ab0*/  FADD.FTZ R26, R8.reuse, R31 ;  /* 0x0000001f081a7221 */ /* 0x042fe20000010000 */
[----:B------:R-:W-:Y:S02]  /*19ac0*/  F2FP.F16.F32.PACK_AB R197, R8, R197 ;  /* 0x000000c508c5723e */ /* 0x000fe400000000ff */
[----:B------:R-:W-:Y:S01]  /*19ad0*/  IADD3 R8, R2, -0x2, RZ ;  /* 0xfffffffe02087810 */ /* 0x000fe20007ffe0ff */
[----:B------:R-:W-:-:S03]  /*19ae0*/  IMAD.MOV.U32 R2, RZ, RZ, 0x3f800000 ;  /* 0x3f800000ff027424 */ /* 0x000fc600078e00ff */
[----:B------:R-:W1:Y:S01]  /*19af0*/  MUFU.EX2 R196, R196 ;  /* 0x000000c400c47308 */ /* 0x000e620000000800 */
[C---:B--2---:R-:W-:Y:S01]  /*19b00*/  FADD.FTZ R31, R25.reuse, R0 ;  /* 0x00000000191f7221 */ /* 0x044fe20000010000 */
[----:B------:R-:W-:Y:S02]  /*19b10*/  ISETP.GE.AND P3, PT, R8, R224, PT ;  /* 0x000000e00800720c */ /* 0x000fe40003f66270 */
[----:B------:R-:W-:-:S04]  /*19b20*/  F2FP.F16.F32.PACK_AB R202, R25, R202 ;  /* 0x000000ca19ca723e */ /* 0x000fc800000000ff */
        /* <DEDUP_REMOVED lines=11> */
[----:B-1----:R-:W-:Y:S01]  /*19be0*/  FADD.FTZ R33, R193, R26 ;  /* 0x0000001ac1217221 */ /* 0x002fe20000010000 */
[----:B------:R-:W-:-:S06]  /*19bf0*/  CS2R R26, SRZ ;  /* 0x00000000001a7805 */ /* 0x000fcc000001ff00 */
[----:B------:R-:W1:Y:S01]  /*19c00*/  MUFU.EX2 R29, R29 ;  /* 0x0000001d001d7308 */ /* 0x000e620000000800 */
[----:B--2---:R-:W-:-:S07]  /*19c10*/  FADD.FTZ R0, R198, R31 ;  /* 0x0000001fc6007221 */ /* 0x004fce0000010000 */
[----:B------:R-:W2:Y:S01]  /*19c20*/  MUFU.EX2 R24, R24 ;  /* 0x0000001800187308 */ /* 0x000ea20000000800 */
[C---:B0-----:R-:W-:Y:S01]  /*19c30*/  FADD.FTZ R14, R10.reuse, R33 ;  /* 0x000000210a0e7221 */ /* 0x041fe20000010000 */
[----:B------:R-:W-:-:S06]  /*19c40*/  F2FP.F16.F32.PACK_AB R193, R10, R193 ;  /* 0x000000c10ac1723e */ /* 0x000fcc00000000ff */
[----:B------:R0:W3:Y:S01]  /*19c50*/  MUFU.EX2 R15, R64 ;  /* 0x00000040000f7308 */ /* 0x0000e20000000800 */
[C---:B-1----:R-:W-:Y:S01]  /*19c60*/  FADD.FTZ R33, R29.reuse, R0 ;  /* 0x000000001d217221 */ /* 0x042fe20000010000 */
[----:B------:R-:W-:Y:S02]  /*19c70*/  F2FP.F16.F32.PACK_AB R198, R29, R198 ;  /* 0x000000c61dc6723e */ /* 0x000fe400000000ff */
[----:B------:R-:W-:-:S04]  /*19c80*/  CS2R R28, SRZ ;  /* 0x00000000001c7805 */ /* 0x000fc8000001ff00 */
[----:B------:R-:W1:Y:S01]  /*19c90*/  MUFU.EX2 R195, R195 ;  /* 0x000000c300c37308 */ /* 0x000e620000000800 */
[----:B--2---:R-:W-:Y:S01]  /*19ca0*/  FADD.FTZ R0, R24, R33 ;  /* 0x0000002118007221 */ /* 0x004fe20000010000 */
[----:B0-----:R-:W-:Y:S02]  /*19cb0*/  CS2R R64, SRZ ;  /* 0x0000000000407805 */ /* 0x001fe4000001ff00 */
[----:B------:R-:W-:-:S04]  /*19cc0*/  CS2R R32, SRZ ;  /* 0x0000000000207805 */ /* 0x000fc8000001ff00 */
[----:B------:R-:W0:Y:S01]  /*19cd0*/  MUFU.EX2 R84, R84 ;  /* 0x0000005400547308 */ /* 0x000e220000000800 */
[C---:B---3--:R-:W-:Y:S01]  /*19ce0*/  FADD.FTZ R7, R15.reuse, R0 ;  /* 0x000000000f077221 */ /* 0x048fe20000010000 */
[----:B------:R-:W-:Y:S02]  /*19cf0*/  F2FP.F16.F32.PACK_AB R192, R15, R24 ;  /* 0x000000180fc0723e */ /* 0x000fe400000000ff */
[----:B------:R-:W-:-:S04]  /*19d00*/  CS2R R24, SRZ ;  /* 0x0000000000187805 */ /* 0x000fc8000001ff00 */
[----:B------:R-:W2:Y:S01]  /*19d10*/  MUFU.EX2 R6, R6 ;  /* 0x0000000600067308 */ /* 0x000ea20000000800 */
[----:B-1----:R-:W-:-:S07]  /*19d20*/  FADD.FTZ R35, R195, R14 ;  /* 0x0000000ec3237221 */ /* 0x002fce0000010000 */
[----:B------:R1:W3:Y:S01]  /*19d30*/  MUFU.EX2 R31, R62 ;  /* 0x0000003e001f7308 */ /* 0x0002e20000000800 */
[----:B0-----:R-:W-:Y:S01]  /*19d40*/  FADD.FTZ R0, R84, R7 ;  /* 0x0000000754007221 */ /* 0x001fe20000010000 */
[C---:B--2---:R-:W-:Y:S01]  /*19d50*/  FADD.FTZ R12, R6.reuse, R35 ;  /* 0x00000023060c7221 */ /* 0x044fe20000010000 */
[----:B------:R-:W-:Y:S02]  /*19d60*/  F2FP.F16.F32.PACK_AB R195, R6, R195 ;  /* 0x000000c306c3723e */ /* 0x000fe400000000ff */
[----:B-1----:R-:W-:Y:S02]  /*19d70*/  CS2R R62, SRZ ;  /* 0x00000000003e7805 */ /* 0x002fe4000001ff00 */
[----:B------:R-:W-:Y:S01]  /*19d80*/  CS2R R34, SRZ ;  /* 0x0000000000227805 */ /* 0x000fe2000001ff00 */
[C---:B---3--:R-:W-:Y:S01]  /*19d90*/  FADD.FTZ R13, R31.reuse, R0 ;  /* 0x000000001f0d7221 */ /* 0x048fe20000010000 */
[----:B------:R-:W-:Y:S01]  /*19da0*/  F2FP.F16.F32.PACK_AB R194, R31, R84 ;  /* 0x000000541fc2723e */ /* 0x000fe200000000ff */
[----:B------:R-:W-:Y:S01]  /*19db0*/  IMAD.MOV.U32 R0, RZ, RZ, 0x3f800000 ;  /* 0x3f800000ff007424 */ /* 0x000fe200078e00ff */
[----:B------:R-:W-:-:S02]  /*19dc0*/  CS2R R84, SRZ ;  /* 0x0000000000547805 */ /* 0x000fc4000001ff00 */
[----:B------:R-:W-:Y:S01]  /*19dd0*/  CS2R R30, SRZ ;  /* 0x00000000001e7805 */ /* 0x000fe2000001ff00 */
[----:B------:R-:W-:Y:S06]  /*19de0*/  @!P3 BRA `(.L_x_2833) ;  /* 0x0000004c00bcb947 */ /* 0x000fec0003800000 */
[----:B------:R-:W-:Y:S01]  /*19df0*/  BSSY B1, `(.L_x_2833) ;  /* 0x00004ee000017945 */ /* 0x000fe20003800000 */
[----:B------:R-:W-:Y:S01]  /*19e00*/  IMAD.MOV.U32 R6, RZ, RZ, R4 ;  /* 0x000000ffff067224 */ /* 0x000fe200078e0004 */
[----:B------:R-:W-:Y:S01]  /*19e10*/  MOV R10, R216 ;  /* 0x000000d8000a7202 */ /* 0x000fe20000000f00 */
[----:B------:R-:W-:Y:S02]  /*19e20*/  IMAD.MOV.U32 R7, RZ, RZ, R5 ;  /* 0x000000ffff077224 */ /* 0x000fe400078e0005 */
[----:B------:R-:W-:Y:S02]  /*19e30*/  IMAD.MOV.U32 R9, RZ, RZ, R218 ;  /* 0x000000ffff097224 */ /* 0x000fe400078e00da */
[----:B------:R-:W-:Y:S02]  /*19e40*/  IMAD.MOV.U32 R2, RZ, RZ, 0x3f800000 ;  /* 0x3f800000ff027424 */ /* 0x000fe400078e00ff */
[----:B------:R-:W-:-:S07]  /*19e50*/  IMAD.MOV.U32 R151, RZ, RZ, RZ ;  /* 0x000000ffff977224 */ /* 0x000fce00078e00ff */
.L_x_2844:
        /* <DEDUP_REMOVED lines=8> */
.L_x_2834:
[----:B------:R-:W-:Y:S01]  /*19ee0*/  IMAD R11, R3, 0x8, R16 ;  /* 0x00000008030b7824 */ /* 0x000fe200078e0210 */
[----:B------:R-:W-:-:S04]  /*19ef0*/  SHF.L.U32 R4, R218, 0x1f, RZ ;  /* 0x0000001fda047819 */ /* 0x000fc800000006ff */
[----:B------:R0:W1:Y:S01]  /*19f00*/  SYNCS.PHASECHK.TRANS64.TRYWAIT P3, [R11+URZ+0x38830], R4 ;  /* 0x038830040b0075a7 */ /* 0x000062000806017f */
[----:B------:R-:W-:Y:S05]  /*19f10*/  @!P0 BRA `(.L_x_2835) ;  /* 0x0000000000048947 */ /* 0x000fea0003800000 */
[----:B------:R-:W-:Y:S01]  /*19f20*/  BPT.TRAP 0x1 ;  /* 0x000000040000795c */ /* 0x000fe20000300000 */
.L_x_2835:
[----:B------:R-:W-:Y:S01]  /*19f30*/  IMAD R3, R216, 0xa00, R20 ;  /* 0x00000a00d8037824 */ /* 0x000fe200078e0214 */
[----:B------:R-:W-:Y:S03]  /*19f40*/  BSSY B2, `(.L_x_2836) ;  /* 0x0000006000027945 */ /* 0x000fe60003800000 */
[C---:B------:R-:W-:Y:S01]  /*19f50*/  VIADD R152, R3.reuse, 0x100 ;  /* 0x0000010003987836 */ /* 0x040fe20000000000 */
[----:B------:R-:W-:Y:S01]  /*19f60*/  IADD3 R15, R3, 0x80, RZ ;  /* 0x00000080030f7810 */ /* 0x000fe20007ffe0ff */
[----:B-1----:R-:W-:Y:S06]  /*19f70*/  @P3 BRA `(.L_x_2837) ;  /* 0x0000000000083947 */ /* 0x002fec0003800000 */
[----:B------:R-:W1:Y:S02]  /*19f80*/  SYNCS.PHASECHK.TRANS64.TRYWAIT P3, [R11+URZ+0x38830], R4 ;  /* 0x038830040b0075a7 */ /* 0x000e64000806017f */
[----:B-1----:R-:W-:Y:S05]  /*19f90*/  @!P3 BRA `(.L_x_2838) ;  /* 0x000001a000a4b947 */ /* 0x002fea0003800000 */
.L_x_2837:
[----:B------:R-:W-:Y:S05]  /*19fa0*/  BSYNC B2 ;  /* 0x0000000000027941 */ /* 0x000fea0003800000 */
.L_x_2836:
[----:B------:R-:W2:Y:S04]  /*19fb0*/  LDL.64 R154, [R1+0x48] ;  /* 0x00004800019a7983 */ /* 0x000ea80000100a00 */
[----:B------:R-:W3:Y:S01]  /*19fc0*/  LDL.64 R156, [R1+0x50] ;  /* 0x00005000019c7983 */ /* 0x000ee20000100a00 */
[----:B01----:R-:W-:Y:S02]  /*19fd0*/  IMAD.MOV.U32 R4, RZ, RZ, R3 ;  /* 0x000000ffff047224 */ /* 0x003fe400078e0003 */
[----:B------:R-:W-:-:S03]  /*19fe0*/  IMAD.MOV.U32 R5, RZ, RZ, 0x40000040 ;  /* 0x40000040ff057424 */ /* 0x000fc600078e00ff */
[----:B------:R-:W-:Y:S02]  /*19ff0*/  R2UR UR6, R4 ;  /* 0x00000000040672ca */ /* 0x000fe400000e0000 */
[C---:B------:R-:W-:Y:S01]  /*1a000*/  R2UR UR7, R5.reuse ;  /* 0x00000000050772ca */ /* 0x040fe200000e0000 */
[----:B------:R-:W-:Y:S01]  /*1a010*/  WARPGROUP.ARRIVE ;  /* 0x00000000000079c5 */ /* 0x000fe20000000000 */
[----:B------:R-:W-:Y:S01]  /*1a020*/  IMAD.MOV.U32 R4, RZ, RZ, R15 ;  /* 0x000000ffff047224 */ /* 0x000fe200078e000f */
[----:B------:R-:W-:-:S04]  /*1a030*/  R2UR UR23, R5 ;  /* 0x00000000051772ca */ /* 0x000fc800000e0000 */
[----:B------:R-:W-:Y:S01]  /*1a040*/  R2UR UR22, R4 ;  /* 0x00000000041672ca */ /* 0x000fe200000e0000 */
[----:B------:R-:W-:Y:S01]  /*1a050*/  IMAD.MOV.U32 R153, RZ, RZ, 0x40000040 ;  /* 0x40000040ff997424 */ /* 0x000fe200078e00ff */
[----:B------:R-:W-:-:S04]  /*1a060*/  R2UR UR26, R152 ;  /* 0x00000000981a72ca */ /* 0x000fc800000e0000 */
[----:B------:R-:W-:Y:S01]  /*1a070*/  R2UR UR27, R153 ;  /* 0x00000000991b72ca */ /* 0x000fe200000e0000 */
[----:B------:R-:W-:Y:S02]  /*1a080*/  VIADD R14, R3, 0x180 ;  /* 0x00000180030e7836 */ /* 0x000fe40000000000 */
[----:B------:R-:W-:-:S03]  /*1a090*/  IMAD.MOV.U32 R15, RZ, RZ, 0x40000040 ;  /* 0x40000040ff0f7424 */ /* 0x000fc600078e00ff */
[----:B------:R-:W-:Y:S02]  /*1a0a0*/  R2UR UR10, R14 ;  /* 0x000000000e0a72ca */ /* 0x000fe400000e0000 */
[----:B------:R-:W-:Y:S02]  /*1a0b0*/  R2UR UR11, R15 ;  /* 0x000000000f0b72ca */ /* 0x000fe400000e0000 */
[----:B--2---:R-:W-:Y:S02]  /*1a0c0*/  R2UR UR28, R154 ;  /* 0x000000009a1c72ca */ /* 0x004fe400000e0000 */
[----:B------:R-:W-:Y:S02]  /*1a0d0*/  R2UR UR29, R155 ;  /* 0x000000009b1d72ca */ /* 0x000fe400000e0000 */
[----:B------:R-:W2:Y:S01]  /*1a0e0*/  LDL.64 R154, [R1+0x40] ;  /* 0x00004000019a7983 */ /* 0x000ea20000100a00 */
[----:B---3--:R-:W-:Y:S02]  /*1a0f0*/  R2UR UR12, R156 ;  /* 0x000000009c0c72ca */ /* 0x008fe400000e0000 */
[----:B------:R-:W-:-:S11]  /*1a100*/  R2UR UR13, R157 ;  /* 0x000000009d0d72ca */ /* 0x000fd600000e0000 */
[----:B------:R-:W-:Y:S02]  /*1a110*/  UMOV UR4, UR12 ;  /* 0x0000000c00047c82 */ /* 0x000fe40008000000 */
        /* <DEDUP_REMOVED lines=14> */
[----:B------:R-:W-:Y:S01]  /*1a200*/  IADD3 R4, R3, 0x200, RZ ;  /* 0x0000020003047810 */ /* 0x000fe20007ffe0ff */
[----:B------:R-:W-:Y:S02]  /*1a210*/  WARPGROUP.DEPBAR.LE gsb0, 0x0 ;  /* 0x00008000000079c5 */ /* 0x000fe40000010000 */
[----:B------:R-:W-:-:S06]  /*1a220*/  WARPGROUP.ARRIVE ;  /* 0x00000000000079c5 */ /* 0x000fcc0000000000 */
[----:B------:R-:W-:Y:S01]  /*1a230*/  HGMMA.64x16x16.F32 R160, gdesc[UR8], RZ, !UPT, gsb0 ;  /* 0x0020000008a079f0 */ /* 0x000fe2000c0008ff */
[----:B------:R-:W-:Y:S02]  /*1a240*/  R2UR UR14, R4 ;  /* 0x00000000040e72ca */ /* 0x000fe400000e0000 */
[----:B------:R-:W-:Y:S01]  /*1a250*/  R2UR UR15, R5 ;  /* 0x00000000050f72ca */ /* 0x000fe200000e0000 */
[----:B------:R-:W-:Y:S01]  /*1a260*/  VIADD R14, R3, 0x2 ;  /* 0x00000002030e7836 */ /* 0x000fe20000000000 */
[----:B------:R-:W-:Y:S02]  /*1a270*/  WARPGROUP.DEPBAR.LE gsb0, 0x0 ;  /* 0x00008000000079c5 */ /* 0x000fe40000010000 */
[----:B------:R-:W-:Y:S01]  /*1a280*/  IMAD.MOV.U32 R15, RZ, RZ, 0x40000040 ;  /* 0x40000040ff0f7424 */ /* 0x000fe200078e00ff */
[----:B--2---:R-:W-:Y:S02]  /*1a290*/  R2UR UR30, R154 ;  /* 0x000000009a1e72ca */ /* 0x004fe400000e0000 */
[----:B------:R-:W-:-:S02]  /*1a2a0*/  R2UR UR31, R155 ;  /* 0x000000009b1f72ca */ /* 0x000fc400000e0000 */
        /* <DEDUP_REMOVED lines=24> */
[----:B------:R-:W-:Y:S01]  /*1a430*/  VIADD R4, R3, 0x182 ;  /* 0x0000018203047836 */ /* 0x000fe20000000000 */
[----:B------:R-:W-:Y:S01]  /*1a440*/  UMOV UR24, UR28 ;  /* 0x0000001c00187c82 */ /* 0x000fe20008000000 */
[----:B------:R-:W-:Y:S01]  /*1a450*/  IMAD.MOV.U32 R5, RZ, RZ, 0x40000040 ;  /* 0x40000040ff057424 */ /* 0x000fe200078e00ff */
[----:B------:R-:W-:Y:S01]  /*1a460*/  UMOV UR25, UR29 ;  /* 0x0000001d00197c82 */ /* 0x000fe20008000000 */
[----:B------:R-:W-:Y:S01]  /*1a470*/  UMOV UR8, UR28 ;  /* 0x0000001c00087c82 */ /* 0x000fe20008000000 */
[----:B------:R-:W-:-:S02]  /*1a480*/  WARPGROUP.DEPBAR.LE gsb0, 0x0 ;  /* 0x00008000000079c5 */ /* 0x000fc40000010000 */
[----:B------:R-:W-:Y:S01]  /*1a490*/  WARPGROUP.ARRIVE ;  /* 0x00000000000079c5 */ /* 0x000fe20000000000 */
[----:B------:R-:W-:Y:S01]  /*1a4a0*/  UMOV UR9, UR29 ;  /* 0x0000001d00097c82 */ /* 0x000fe20008000000 */
[----:B------:R-:W2:Y:S04]  /*1a4b0*/  LDL.64 R14, [R1+0x38] ;  /* 0x00003800010e7983 */ /* 0x000ea80000100a00 */
[----:B------:R-:W-:Y:S01]  /*1a4c0*/  HGMMA.64x16x16.F32 R168, gdesc[UR20], R168, gsb0 ;  /* 0x0020000014a879f0 */ /* 0x000fe200080008a8 */
[----:B------:R-:W-:Y:S02]  /*1a4d0*/  R2UR UR26, R4 ;  /* 0x00000000041a72ca */ /* 0x000fe400000e0000 */
[----:B------:R-:W-:Y:S01]  /*1a4e0*/  R2UR UR27, R5 ;  /* 0x00000000051b72ca */ /* 0x000fe200000e0000 */
[----:B------:R-:W-:Y:S01]  /*1a4f0*/  VIADD R4, R3, 0x202 ;  /* 0x0000020203047836 */ /* 0x000fe20000000000 */
[----:B------:R-:W-:-:S02]  /*1a500*/  WARPGROUP.DEPBAR.LE gsb0, 0x0 ;  /* 0x00008000000079c5 */ /* 0x000fc40000010000 */
[----:B------:R-:W-:-:S09]  /*1a510*/  WARPGROUP.ARRIVE ;  /* 0x00000000000079c5 */ /* 0x000fd20000000000 */
[----:B------:R-:W-:Y:S01]  /*1a520*/  HGMMA.64x16x16.F32 R160, gdesc[UR24], R160, gsb0 ;  /* 0x0020000018a079f0 */ /* 0x000fe200080008a0 */
[----:B------:R-:W-:Y:S02]  /*1a530*/  MOV R5, 0x40000040 ;  /* 0x4000004000057802 */ /* 0x000fe40000000f00 */
        /* <DEDUP_REMOVED lines=47> */
[----:B--2---:R-:W-:Y:S02]  /*1a830*/  R2UR UR28, R14 ;  /* 0x000000000e1c72ca */ /* 0x004fe400000e0000 */
[----:B------:R-:W-:Y:S02]  /*1a840*/  R2UR UR29, R15 ;  /* 0x000000000f1d72ca */ /* 0x000fe400000e0000 */
[----:B------:R-:W2:Y:S01]  /*1a850*/  LDL.64 R14, [R1+0x30] ;  /* 0x00003000010e7983 */ /* 0x000ea20000100a00 */
[----:B------:R-:W-:-:S02]  /*1a860*/  WARPGROUP.DEPBAR.LE gsb0, 0x0 ;  /* 0x00008000000079c5 */ /* 0x000fc40000010000 */
[----:B------:R-:W-:-:S06]  /*1a870*/  WARPGROUP.ARRIVE ;  /* 0x00000000000079c5 */ /* 0x000fcc0000000000 */
        /* <DEDUP_REMOVED lines=142> */
[----:B--2---:R-:W-:Y:S02]  /*1b160*/  R2UR UR30, R14 ;  /* 0x000000000e1e72ca */ /* 0x004fe400000e0000 */
[----:B------:R-:W-:Y:S02]  /*1b170*/  R2UR UR31, R15 ;  /* 0x000000000f1f72ca */ /* 0x000fe400000e0000 */
[----:B------:R-:W2:Y:S01]  /*1b180*/  LDL.64 R14, [R1+0x18] ;  /* 0x00001800010e7983 */ /* 0x000ea20000100a00 */
[----:B------:R-:W-:Y:S01]  /*1b190*/  VIADD R4, R3, 0x284 ;  /* 0x0000028403047836 */ /* 0x000fe20000000000 */
[----:B------:R-:W-:-:S04]  /*1b1a0*/  MOV R5, 0x40000040 ;  /* 0x4000004000057802 */ /* 0x000fc80000000f00 */
[----:B------:R-:W-:Y:S02]  /*1b1b0*/  R2UR UR14, R4 ;  /* 0x00000000040e72ca */ /* 0x000fe400000e0000 */
[----:B------:R-:W-:Y:S01]  /*1b1c0*/  R2UR UR15, R5 ;  /* 0x00000000050f72ca */ /* 0x000fe200000e0000 */
[----:B------:R-:W-:Y:S02]  /*1b1d0*/  UMOV UR12, UR30 ;  /* 0x0000001e000c7c82 */ /* 0x000fe40008000000 */
[----:B------:R-:W-:Y:S01]  /*1b1e0*/  UMOV UR13, UR31 ;  /* 0x0000001f000d7c82 */ /* 0x000fe20008000000 */
[----:B------:R-:W-:Y:S02]  /*1b1f0*/  WARPGROUP.DEPBAR.LE gsb0, 0x0 ;  /* 0x00008000000079c5 */ /* 0x000fe40000010000 */
[----:B------:R-:W-:-:S07]  /*1b200*/  WARPGROUP.ARRIVE ;  /* 0x00000000000079c5 */ /* 0x000fce0000000000 */
        /* <DEDUP_REMOVED lines=40> */
[----:B------:R-:W-:Y:S02]  /*1b490*/  VIADD R4, R3, 0x286 ;  /* 0x0000028603047836 */ /* 0x000fe40000000000 */
[----:B------:R-:W-:-:S03]  /*1b4a0*/  IMAD.MOV.U32 R5, RZ, RZ, 0x40000040 ;  /* 0x40000040ff057424 */ /* 0x000fc600078e00ff */
[----:B------:R-:W-:Y:S02]  /*1b4b0*/  R2UR UR10, R4 ;  /* 0x00000000040a72ca */ /* 0x000fe400000e0000 */
[----:B------:R-:W-:Y:S01]  /*1b4c0*/  R2UR UR11, R5 ;  /* 0x00000000050b72ca */ /* 0x000fe200000e0000 */
[----:B------:R-:W-:Y:S02]  /*1b4d0*/  UMOV UR8, UR28 ;  /* 0x0000001c00087c82 */ /* 0x000fe40008000000 */
[----:B------:R-:W-:Y:S01]  /*1b4e0*/  UMOV UR9, UR29 ;  /* 0x0000001d00097c82 */ /* 0x000fe20008000000 */
[----:B------:R-:W-:Y:S02]  /*1b4f0*/  WARPGROUP.DEPBAR.LE gsb0, 0x0 ;  /* 0x00008000000079c5 */ /* 0x000fe40000010000 */
[----:B------:R-:W-:-:S07]  /*1b500*/  WARPGROUP.ARRIVE ;  /* 0x00000000000079c5 */ /* 0x000fce0000000000 */
        /* <DEDUP_REMOVED lines=39> */
[----:B--2---:R-:W-:Y:S02]  /*1b780*/  R2UR UR30, R14 ;  /* 0x000000000e1e72ca */ /* 0x004fe400000e0000 */
[----:B------:R-:W-:Y:S02]  /*1b790*/  R2UR UR31, R15 ;  /* 0x000000000f1f72ca */ /* 0x000fe400000e0000 */
[----:B------:R-:W2:Y:S01]  /*1b7a0*/  LDL.64 R14, [R1] ;  /* 0x00000000010e7983 */ /* 0x000ea20000100a00 */
[----:B------:R-:W-:Y:S02]  /*1b7b0*/  R2UR UR26, R4 ;  /* 0x00000000041a72ca */ /* 0x000fe400000e0000 */
[----:B------:R-:W-:-:S06]  /*1b7c0*/  R2UR UR27, R5 ;  /* 0x00000000051b72ca */ /* 0x000fcc00000e0000 */
        /* <DEDUP_REMOVED lines=44> */
[----:B------:R-:W-:Y:S02]  /*1ba90*/  R2UR UR7, R5 ;  /* 0x00000000050772ca */ /* 0x000fe400000e0000 */
[----:B--2---:R-:W-:Y:S02]  /*1baa0*/  R2UR UR28, R14 ;  /* 0x000000000e1c72ca */ /* 0x004fe400000e0000 */
[----:B------:R-:W-:-:S11]  /*1bab0*/  R2UR UR29, R15 ;  /* 0x000000000f1d72ca */ /* 0x000fd600000e0000 */
        /* <DEDUP_REMOVED lines=442> */
.L_x_2839:
[----:B------:R-:W-:Y:S01]  /*1d660*/  SHF.L.U32 R0, R9, 0x1f, RZ ;  /* 0x0000001f09007819 */ /* 0x000fe200000006ff */
[----:B------:R-:W-:-:S04]  /*1d670*/  IMAD R9, R10, 0x8, R16 ;  /* 0x000000080a097824 */ /* 0x000fc800078e0210 */
[----:B------:R0:W1:Y:S01]  /*1d680*/  SYNCS.PHASECHK.TRANS64.TRYWAIT P3, [R9+URZ+0x38850], R0 ;  /* 0x03885000090075a7 */ /* 0x000062000806017f */
[----:B------:R-:W-:Y:S05]  /*1d690*/  @!P0 BRA `(.L_x_2840) ;  /* 0x0000000000048947 */ /* 0x000fea0003800000 */
[----:B------:R-:W-:Y:S01]  /*1d6a0*/  BPT.TRAP 0x1 ;  /* 0x000000040000795c */ /* 0x000fe20000300000 */
.L_x_2840:
[----:B------:R-:W-:Y:S04]  /*1d6b0*/  BSSY B2, `(.L_x_2841) ;  /* 0x0000004000027945 */ /* 0x000fe80003800000 */
[----:B-1----:R-:W-:Y:S05]  /*1d6c0*/  @P3 BRA `(.L_x_2842) ;  /* 0x0000000000083947 */ /* 0x002fea0003800000 */
[----:B------:R-:W1:Y:S02]  /*1d6d0*/  SYNCS.PHASECHK.TRANS64.TRYWAIT P3, [R9+URZ+0x38850], R0 ;  /* 0x03885000090075a7 */ /* 0x000e64000806017f */
[----:B-1----:R-:W-:Y:S05]  /*1d6e0*/  @!P3 BRA `(.L_x_2843) ;  /* 0x0000016800e4b947 */ /* 0x002fea0003800000 */
.L_x_2842:
[----:B------:R-:W-:Y:S05]  /*1d6f0*/  BSYNC B2 ;  /* 0x0000000000027941 */ /* 0x000fea0003800000 */
.L_x_2841:
[----:B01----:R-:W-:Y:S01]  /*1d700*/  VIADD R0, R16, 0x400 ;  /* 0x0000040010007836 */ /* 0x003fe20000000000 */
[----:B------:R-:W-:Y:S01]  /*1d710*/  WARPGROUP.ARRIVE ;  /* 0x00000000000079c5 */ /* 0x000fe20000000000 */
[----:B------:R-:W-:Y:S02]  /*1d720*/  IMAD.MOV.U32 R3, RZ, RZ, 0x40000040 ;  /* 0x40000040ff037424 */ /* 0x000fe400078e00ff */
[----:B------:R-:W-:Y:S01]  /*1d730*/  IMAD.MOV.U32 R5, RZ, RZ, 0x40000040 ;  /* 0x40000040ff057424 */ /* 0x000fe200078e00ff */
[----:B------:R-:W-:Y:S01]  /*1d740*/  SHF.R.U32.HI R0, RZ, 0x4, R0 ;  /* 0x00000004ff007819 */ /* 0x000fe20000011600 */
[----:B------:R-:W-:Y:S01]  /*1d750*/  @!P1 VIADD R9, R9, 0x38860 ;  /* 0x0003886009099836 */ /* 0x000fe20000000000 */
[----:B------:R-:W-:Y:S02]  /*1d760*/  R2UR UR7, R3 ;  /* 0x00000000030772ca */ /* 0x000fe400000e0000 */
[----:B------:R-:W-:Y:S02]  /*1d770*/  LOP3.LUT R0, R0, 0x3fff, RZ, 0xc0, !PT ;  /* 0x00003fff00007812 */ /* 0x000fe400078ec0ff */
[----:B------:R-:W-:-:S02]  /*1d780*/  IADD3 R3, R235, R231, RZ ;  /* 0x000000e7eb037210 */ /* 0x000fc40007ffe0ff */
[----:B------:R-:W-:Y:S02]  /*1d790*/  LOP3.LUT R0, R0, 0x2800000, RZ, 0xfc, !PT ;  /* 0x0280000000007812 */ /* 0x000fe400078efcff */
[----:B------:R-:W-:-:S03]  /*1d7a0*/  @!P1 PRMT R9, RZ, 0x654, R9 ;  /* 0x00000654ff099816 */ /* 0x000fc60000000009 */
[----:B------:R-:W-:Y:S02]  /*1d7b0*/  IMAD R2, R10, 0xa00, R0 ;  /* 0x00000a000a027824 */ /* 0x000fe400078e0200 */
[----:B------:R-:W0:Y:S03]  /*1d7c0*/  @P2 LDC R0, c[0x0][0x450] ;  /* 0x00011400ff002b82 */ /* 0x000e260000000800 */
[C---:B------:R-:W-:Y:S02]  /*1d7d0*/  R2UR UR6, R2.reuse ;  /* 0x00000000020672ca */ /* 0x040fe400000e0000 */
[----:B------:R-:W-:-:S11]  /*1d7e0*/  IADD3 R4, R2, 0x80, RZ ;  /* 0x0000008002047810 */ /* 0x000fd60007ffe0ff */
[----:B------:R-:W-:Y:S01]  /*1d7f0*/  HGMMA.64x256x16.F32 R24, R208, gdesc[UR4].tnspB, R24, gsb0 ;  /* 0x43e00004d0187df0 */ /* 0x000fe20008000818 */
[----:B------:R-:W-:Y:S01]  /*1d800*/  R2UR UR6, R4 ;  /* 0x00000000040672ca */ /* 0x000fe200000e0000 */
[----:B------:R-:W-:Y:S01]  /*1d810*/  VIADD R4, R2, 0x100 ;  /* 0x0000010002047836 */ /* 0x000fe20000000000 */
[----:B------:R-:W-:Y:S01]  /*1d820*/  R2UR UR7, R5 ;  /* 0x00000000050772ca */ /* 0x000fe200000e0000 */
[----:B------:R-:W-:Y:S01]  /*1d830*/  IMAD.MOV.U32 R5, RZ, RZ, 0x40000040 ;  /* 0x40000040ff057424 */ /* 0x000fe200078e00ff */
[----:B------:R-:W-:Y:S02]  /*1d840*/  WARPGROUP.DEPBAR.LE gsb0, 0x0 ;  /* 0x00008000000079c5 */ /* 0x000fe40000010000 */
[----:B------:R-:W-:-:S15]  /*1d850*/  WARPGROUP.ARRIVE ;  /* 0x00000000000079c5 */ /* 0x000fde0000000000 */
[----:B------:R-:W-:-:S06]  /*1d860*/  NOP ;  /* 0x0000000000007918 */ /* 0x000fcc0000000000 */
        /* <DEDUP_REMOVED lines=12> */
[----:B------:R-:W1:Y:S02]  /*1d930*/  @P2 LDC R4, c[0x0][0x44c] ;  /* 0x00011300ff042b82 */ /* 0x000e640000000800 */
[----:B-1----:R-:W-:-:S05]  /*1d940*/  @P2 IMAD.HI.U32 R4, R3, R4, RZ ;  /* 0x0000000403042227 */ /* 0x002fca00078e00ff */
[----:B0-----:R-:W-:Y:S01]  /*1d950*/  @P2 SHF.R.U32.HI R3, RZ, R0, R4 ;  /* 0x00000000ff032219 */ /* 0x001fe20000011604 */
[----:B------:R-:W-:-:S04]  /*1d960*/  IMAD R0, R8, -0x50, RZ ;  /* 0xffffffb008007824 */ /* 0x000fc800078e02ff */
[----:B------:R-:W0:Y:S01]  /*1d970*/  SHFL.IDX PT, R4, R3, RZ, 0x1c1f ;  /* 0x001c1fff03047589 */ /* 0x000e2200000e0000 */
[----:B------:R-:W-:-:S04]  /*1d980*/  IADD3 R0, -R234, 0x1, R0 ;  /* 0x00000001ea007810 */ /* 0x000fc80007ffe100 */
[----:B------:R-:W-:-:S05]  /*1d990*/  IADD3 R0, -R232, R0, R233 ;  /* 0x00000000e8007210 */ /* 0x000fca0007ffe1e9 */
[----:B0-----:R-:W-:-:S05]  /*1d9a0*/  IMAD.IADD R4, R0, 0x1, R4 ;  /* 0x0000000100047824 */ /* 0x001fca00078e0204 */
[C---:B------:R-:W-:Y:S02]  /*1d9b0*/  ISETP.GT.AND P3, PT, R4.reuse, RZ, PT ;  /* 0x000000ff0400720c */ /* 0x040fe40003f64270 */
[----:B------:R-:W-:Y:S02]  /*1d9c0*/  ISETP.GT.AND P4, PT, R4, 0x1, PT ;  /* 0x000000010400780c */ /* 0x000fe40003f84270 */
[----:B------:R-:W-:Y:S02]  /*1d9d0*/  FSEL R184, R184, -INF , P3 ;  /* 0xff800000b8b87808 */ /* 0x000fe40001800000 */
        /* <DEDUP_REMOVED lines=53> */
[----:B------:R0:W1:Y:S01]  /*1dd30*/  SHFL.IDX PT, R4, R3, 0x1, 0x1c1f ;  /* 0x003c1f0003047f89 */ /* 0x00006200000e0000 */
[----:B------:R-:W-:Y:S02]  /*1dd40*/  FMNMX.FTZ R5, R153, R5, !PT ;  /* 0x0000000599057209 */ /* 0x000fe40007810000 */
[----:B------:R-:W-:Y:S02]  /*1dd50*/  FSEL R157, R157, -INF , P5 ;  /* 0xff8000009d9d7808 */ /* 0x000fe40002800000 */
[----:B------:R-:W-:Y:S01]  /*1dd60*/  FMNMX.FTZ R5, R156, R5, !PT ;  /* 0x000000059c057209 */ /* 0x000fe20007810000 */
[----:B0-----:R-:W-:-:S03]  /*1dd70*/  IMAD.MOV.U32 R3, RZ, RZ, 0x40000040 ;  /* 0x40000040ff037424 */ /* 0x001fc600078e00ff */
[----:B------:R-:W-:-:S05]  /*1dd80*/  FMNMX.FTZ R5, R157, R5, !PT ;  /* 0x000000059d057209 */ /* 0x000fca0007810000 */
[----:B------:R-:W0:Y:S01]  /*1dd90*/  SHFL.BFLY PT, R10, R5, 0x2, 0x1f ;  /* 0x0c401f00050a7f89 */ /* 0x000e2200000e0000 */
[----:B-1----:R-:W-:-:S05]  /*1dda0*/  IMAD.IADD R0, R0, 0x1, R4 ;  /* 0x0000000100007824 */ /* 0x002fca00078e0204 */
[C---:B------:R-:W-:Y:S02]  /*1ddb0*/  ISETP.GT.AND P3, PT, R0.reuse, RZ, PT ;  /* 0x000000ff0000720c */ /* 0x040fe40003f64270 */
[C---:B------:R-:W-:Y:S02]  /*1ddc0*/  ISETP.GT.AND P4, PT, R0.reuse, 0x1, PT ;  /* 0x000000010000780c */ /* 0x040fe40003f84270 */
[C---:B------:R-:W-:Y:S02]  /*1ddd0*/  ISETP.GT.AND P5, PT, R0.reuse, 0x8, PT ;  /* 0x000000080000780c */ /* 0x040fe40003fa4270 */
[----:B------:R-:W-:Y:S02]  /*1dde0*/  ISETP.GT.AND P6, PT, R0, 0x9, PT ;  /* 0x000000090000780c */ /* 0x000fe40003fc4270 */
[----:B------:R-:W-:Y:S02]  /*1ddf0*/  FSEL R186, R186, -INF , P3 ;  /* 0xff800000baba7808 */ /* 0x000fe40001800000 */
[----:B0-----:R-:W-:-:S02]  /*1de00*/  FMNMX.FTZ R5, R5, R10, !PT ;  /* 0x0000000a05057209 */ /* 0x001fc40007810000 */
[----:B------:R-:W-:Y:S02]  /*1de10*/  FSEL R187, R187, -INF , P4 ;  /* 0xff800000bbbb7808 */ /* 0x000fe40002000000 */
[----:B------:R-:W-:Y:S02]  /*1de20*/  FSEL R190, R190, -INF , P5 ;  /* 0xff800000bebe7808 */ /* 0x000fe40002800000 */
[----:B------:R-:W-:Y:S02]  /*1de30*/  FSEL R191, R191, -INF , P6 ;  /* 0xff800000bfbf7808 */ /* 0x000fe40003000000 */
[C---:B------:R-:W-:Y:S02]  /*1de40*/  ISETP.GT.AND P3, PT, R0.reuse, 0x10, PT ;  /* 0x000000100000780c */ /* 0x040fe40003f64270 */
[C---:B------:R-:W-:Y:S02]  /*1de50*/  ISETP.GT.AND P4, PT, R0.reuse, 0x11, PT ;  /* 0x000000110000780c */ /* 0x040fe40003f84270 */
[----:B------:R-:W-:-:S02]  /*1de60*/  ISETP.GT.AND P5, PT, R0, 0x18, PT ;  /* 0x000000180000780c */ /* 0x000fc40003fa4270 */
[----:B------:R-:W-:Y:S02]  /*1de70*/  ISETP.GT.AND P6, PT, R0, 0x19, PT ;  /* 0x000000190000780c */ /* 0x000fe40003fc4270 */
[----:B------:R-:W-:Y:S02]  /*1de80*/  FSEL R178, R178, -INF , P3 ;  /* 0xff800000b2b27808 */ /* 0x000fe40001800000 */
[----:B------:R-:W-:Y:S02]  /*1de90*/  FSEL R179, R179, -INF , P4 ;  /* 0xff800000b3b37808 */ /* 0x000fe40002000000 */
[----:B------:R-:W-:Y:S02]  /*1dea0*/  FSEL R182, R182, -INF , P5 ;  /* 0xff800000b6b67808 */ /* 0x000fe40002800000 */
[----:B------:R-:W-:Y:S02]  /*1deb0*/  FSEL R183, R183, -INF , P6 ;  /* 0xff800000b7b77808 */ /* 0x000fe40003000000 */
[----:B------:R-:W-:-:S02]  /*1dec0*/  ISETP.GT.AND P3, PT, R0, 0x20, PT ;  /* 0x000000200000780c */ /* 0x000fc40003f64270 */
[C---:B------:R-:W-:Y:S02]  /*1ded0*/  ISETP.GT.AND P4, PT, R0.reuse, 0x21, PT ;  /* 0x000000210000780c */ /* 0x040fe40003f84270 */
[C---:B------:R-:W-:Y:S02]  /*1dee0*/  ISETP.GT.AND P5, PT, R0.reuse, 0x28, PT ;  /* 0x000000280000780c */ /* 0x040fe40003fa4270 */
[----:B------:R-:W-:Y:S02]  /*1def0*/  ISETP.GT.AND P6, PT, R0, 0x29, PT ;  /* 0x000000290000780c */ /* 0x000fe40003fc4270 */
[----:B------:R-:W-:Y:S02]  /*1df00*/  FSEL R170, R170, -INF , P3 ;  /* 0xff800000aaaa7808 */ /* 0x000fe40001800000 */
[----:B------:R-:W-:Y:S02]  /*1df10*/  FSEL R171, R171, -INF , P4 ;  /* 0xff800000abab7808 */ /* 0x000fe40002000000 */
[----:B------:R-:W-:-:S02]  /*1df20*/  FSEL R174, R174, -INF , P5 ;  /* 0xff800000aeae7808 */ /* 0x000fc40002800000 */
[----:B------:R-:W-:Y:S02]  /*1df30*/  FSEL R175, R175, -INF , P6 ;  /* 0xff800000afaf7808 */ /* 0x000fe40003000000 */
[C---:B------:R-:W-:Y:S02]  /*1df40*/  ISETP.GT.AND P3, PT, R0.reuse, 0x30, PT ;  /* 0x000000300000780c */ /* 0x040fe40003f64270 */
[C---:B------:R-:W-:Y:S02]  /*1df50*/  ISETP.GT.AND P4, PT, R0.reuse, 0x31, PT ;  /* 0x000000310000780c */ /* 0x040fe40003f84270 */
[C---:B------:R-:W-:Y:S02]  /*1df60*/  ISETP.GT.AND P5, PT, R0.reuse, 0x38, PT ;  /* 0x000000380000780c */ /* 0x040fe40003fa4270 */
[----:B------:R-:W-:Y:S02]  /*1df70*/  ISETP.GT.AND P6, PT, R0, 0x39, PT ;  /* 0x000000390000780c */ /* 0x000fe40003fc4270 */
[----:B------:R-:W-:-:S02]  /*1df80*/  FSEL R162, R162, -INF , P3 ;  /* 0xff800000a2a27808 */ /* 0x000fc40001800000 */
[----:B------:R-:W-:Y:S02]  /*1df90*/  FSEL R163, R163, -INF , P4 ;  /* 0xff800000a3a37808 */ /* 0x000fe40002000000 */
[----:B------:R-:W-:Y:S01]  /*1dfa0*/  FSEL R166, R166, -INF , P5 ;  /* 0xff800000a6a67808 */ /* 0x000fe20002800000 */
[----:B------:R-:W-:Y:S02]  /*1dfb0*/  WARPGROUP.DEPBAR.LE gsb0, 0x0 ;  /* 0x00008000000079c5 */ /* 0x000fe40000010000 */
[----:B------:R-:W-:Y:S01]  /*1dfc0*/  WARPGROUP.ARRIVE ;  /* 0x00000000000079c5 */ /* 0x000fe20000000000 */
[----:B------:R-:W-:Y:S02]  /*1dfd0*/  FSEL R167, R167, -INF , P6 ;  /* 0xff800000a7a77808 */ /* 0x000fe40003000000 */
[C---:B------:R-:W-:Y:S02]  /*1dfe0*/  ISETP.GT.AND P6, PT, R0.reuse, 0x40, PT ;  /* 0x000000400000780c */ /* 0x040fe40003fc4270 */
[----:B------:R-:W-:Y:S01]  /*1dff0*/  ISETP.GT.AND P3, PT, R0, 0x41, PT ;  /* 0x000000410000780c */ /* 0x000fe20003f64270 */
[----:B------:R-:W-:Y:S01]  /*1e000*/  HGMMA.64x256x16.F32 R24, R196, gdesc[UR4].tnspB, R24, gsb0 ;  /* 0x43e00004c4187df0 */ /* 0x000fe20008000818 */
[----:B------:R-:W-:-:S02]  /*1e010*/  R2UR UR6, R2 ;  /* 0x00000000020672ca */ /* 0x000fc400000e0000 */
[----:B------:R-:W-:Y:S01]  /*1e020*/  R2UR UR7, R3 ;  /* 0x00000000030772ca */ /* 0x000fe200000e0000 */
[----:B------:R-:W0:Y:S01]  /*1e030*/  SHFL.BFLY PT, R2, R5, 0x1, 0x1f ;  /* 0x0c201f0005027f89 */ /* 0x000e2200000e0000 */
[C---:B------:R-:W-:Y:S01]  /*1e040*/  ISETP.GT.AND P4, PT, R0.reuse, 0x48, PT ;  /* 0x000000480000780c */ /* 0x040fe20003f84270 */
[----:B------:R-:W-:Y:S01]  /*1e050*/  IMAD.U32 R3, RZ, RZ, UR39 ;  /* 0x00000027ff037e24 */ /* 0x000fe2000f8e00ff */
[----:B------:R-:W-:Y:S02]  /*1e060*/  ISETP.GT.AND P5, PT, R0, 0x49, PT ;  /* 0x000000490000780c */ /* 0x000fe40003fa4270 */
[----:B------:R-:W-:Y:S02]  /*1e070*/  FMNMX.FTZ R0, R186, R6, !PT ;  /* 0x00000006ba007209 */ /* 0x000fe40007810000 */
[----:B------:R-:W-:Y:S02]  /*1e080*/  FSEL R154, R154, -INF , P6 ;  /* 0xff8000009a9a7808 */ /* 0x000fe40003000000 */
[----:B0-----:R-:W-:-:S02]  /*1e090*/  FMNMX.FTZ R5, R5, R2, !PT ;  /* 0x0000000205057209 */ /* 0x001fc40007810000 */
[----:B------:R-:W-:Y:S02]  /*1e0a0*/  FMNMX.FTZ R2, R187, R0, !PT ;  /* 0x00000000bb027209 */ /* 0x000fe40007810000 */
[C---:B------:R-:W-:Y:S01]  /*1e0b0*/  FSETP.NEU.FTZ.AND P6, PT, R5.reuse, -INF , PT ;  /* 0xff8000000500780b */ /* 0x040fe20003fdd000 */
[----:B------:R-:W-:Y:S01]  /*1e0c0*/  FMUL.FTZ R0, R5, R3 ;  /* 0x0000000305007220 */ /* 0x000fe20000410000 */
[----:B------:R-:W-:-:S04]  /*1e0d0*/  FMNMX.FTZ R2, R190, R2, !PT ;  /* 0x00000002be027209 */ /* 0x000fc80007810000 */
[----:B------:R-:W-:Y:S02]  /*1e0e0*/  FMNMX.FTZ R2, R191, R2, !PT ;  /* 0x00000002bf027209 */ /* 0x000fe40007810000 */
[----:B------:R-:W-:Y:S02]  /*1e0f0*/  FSEL R0, R0, RZ, P6 ;  /* 0x000000ff00007208 */ /* 0x000fe40003000000 */
[----:B------:R-:W-:-:S03]  /*1e100*/  FMNMX.FTZ R2, R178, R2, !PT ;  /* 0x00000002b2027209 */ /* 0x000fc60007810000 */
[-CC-:B------:R-:W-:Y:S01]  /*1e110*/  FFMA.FTZ R10, R177, R3.reuse, -R0.reuse ;  /* 0x00000003b10a7223 */ /* 0x180fe20000010800 */
[----:B------:R-:W-:Y:S01]  /*1e120*/  FMNMX.FTZ R2, R179, R2, !PT ;  /* 0x00000002b3027209 */ /* 0x000fe20007810000 */
[-CC-:B------:R-:W-:Y:S01]  /*1e130*/  FFMA.FTZ R206, R180, R3.reuse, -R0.reuse ;  /* 0x00000003b4ce7223 */ /* 0x180fe20000010800 */
[----:B------:R-:W-:Y:S01]  /*1e140*/  FSEL R177, R155, -INF , P3 ;  /* 0xff8000009bb17808 */ /* 0x000fe20001800000 */
        /* <DEDUP_REMOVED lines=11> */
[-CC-:B------:R-:W-:Y:S01]  /*1e200*/  FFMA.FTZ R200, R168, R3.reuse, -R0.reuse ;  /* 0x00000003a8c87223 */ /* 0x180fe20000010800 */
[-CC-:B------:R-:W-:Y:S01]  /*1e210*/  FFMA.FTZ R159, R169, R3.reuse, -R0.reuse ;  /* 0x00000003a99f7223 */ /* 0x180fe20000010800 */
[----:B------:R-:W-:Y:S01]  /*1e220*/  FMNMX.FTZ R2, R171, R2, !PT ;  /* 0x00000002ab027209 */ /* 0x000fe20007810000 */
[-CC-:B------:R-:W-:Y:S01]  /*1e230*/  FFMA.FTZ R202, R172, R3.reuse, -R0.reuse ;  /* 0x00000003acca7223 */ /* 0x180fe20000010800 */
[-CC-:B------:R-:W-:Y:S01]  /*1e240*/  FFMA.FTZ R21, R173, R3.reuse, -R0.reuse ;  /* 0x00000003ad157223 */ /* 0x180fe20000010800 */
[-CC-:B------:R-:W-:Y:S01]  /*1e250*/  FFMA.FTZ R155, R161, R3.reuse, -R0.reuse ;  /* 0x00000003a19b7223 */ /* 0x180fe20000010800 */
[----:B------:R-:W-:Y:S01]  /*1e260*/  FMNMX.FTZ R2, R174, R2, !PT ;  /* 0x00000002ae027209 */ /* 0x000fe20007810000 */
[----:B------:R-:W-:Y:S01]  /*1e270*/  FFMA.FTZ R158, R165, R3, -R0 ;  /* 0x00000003a59e7223 */ /* 0x000fe20000010800 */
[----:B------:R-:W-:Y:S02]  /*1e280*/  MUFU.EX2 R208, R208 ;  /* 0x000000d000d07308 */ /* 0x000fe40000000800 */
[----:B------:R-:W-:-:S04]  /*1e290*/  FMNMX.FTZ R2, R175, R2, !PT ;  /* 0x00000002af027209 */ /* 0x000fc80007810000 */
[----:B------:R-:W-:Y:S02]  /*1e2a0*/  FMNMX.FTZ R2, R162, R2, !PT ;  /* 0x00000002a2027209 */ /* 0x000fe40007810000 */
        /* <DEDUP_REMOVED lines=10> */
[----:B------:R-:W-:-:S05]  /*1e350*/  FMNMX.FTZ R2, R184, R2, !PT ;  /* 0x00000002b8027209 */ /* 0x000fca0007810000 */
[----:B------:R-:W0:Y:S01]  /*1e360*/  SHFL.BFLY PT, R4, R2, 0x2, 0x1f ;  /* 0x0c401f0002047f89 */ /* 0x000e2200000e0000 */
        /* <DEDUP_REMOVED lines=10> */
[----:B------:R-:W-:-:S03]  /*1e410*/  FSETP.NEU.FTZ.AND P3, PT, R4, -INF , PT ;  /* 0xff8000000400780b */ /* 0x000fc60003f7d000 */
[----:B------:R-:W-:Y:S01]  /*1e420*/  MUFU.EX2 R155, R155 ;  /* 0x0000009b009b7308 */ /* 0x000fe20000000800 */
[----:B------:R-:W-:-:S05]  /*1e430*/  FSEL R2, R4, RZ, P3 ;  /* 0x000000ff04027208 */ /* 0x000fca0001800000 */
[----:B------:R-:W-:Y:S02]  /*1e440*/  FADD.FTZ R2, -R2, R6 ;  /* 0x0000000602027221 */ /* 0x000fe40000010100 */
[----:B------:R-:W-:Y:S02]  /*1e450*/  MUFU.EX2 R158, R158 ;  /* 0x0000009e009e7308 */ /* 0x000fe40000000800 */
[----:B------:R-:W-:-:S06]  /*1e460*/  FMUL.FTZ R2, R2, R3 ;  /* 0x0000000302027220 */ /* 0x000fcc0000410000 */
[----:B------:R-:W-:Y:S01]  /*1e470*/  MUFU.EX2 R2, R2 ;  /* 0x0000000200027308 */ /* 0x000fe20000000800 */
[----:B------:R-:W-:Y:S02]  /*1e480*/  WARPGROUP.DEPBAR.LE gsb0, 0x0 ;  /* 0x00008000000079c5 */ /* 0x000fe40000010000 */
[----:B------:R-:W-:Y:S01]  /*1e490*/  WARPGROUP.ARRIVE ;  /* 0x00000000000079c5 */ /* 0x000fe20000000000 */
[-CC-:B------:R-:W-:Y:S01]  /*1e4a0*/  FFMA.FTZ R196, R160, R3.reuse, -R0.reuse ;  /* 0x00000003a0c47223 */ /* 0x180fe20000010800 */
[----:B------:R-:W-:-:S04]  /*1e4b0*/  FFMA.FTZ R198, R164, R3, -R0 ;  /* 0x00000003a4c67223 */ /* 0x000fc80000010800 */
[----:B------:R-:W-:Y:S01]  /*1e4c0*/  HGMMA.64x256x16.F32 R24, R192, gdesc[UR4].tnspB, R24, gsb0 ;  /* 0x43e00004c0187df0 */ /* 0x000fe20008000818 */
[----:B------:R-:W-:Y:S08]  /*1e4d0*/  MUFU.EX2 R196, R196 ;  /* 0x000000c400c47308 */ /* 0x000ff00000000800 */
[----:B------:R-:W-:Y:S01]  /*1e4e0*/  MUFU.EX2 R198, R198 ;  /* 0x000000c600c67308 */ /* 0x000fe20000000800 */
[----:B------:R-:W-:-:S02]  /*1e4f0*/  WARPGROUP.DEPBAR.LE gsb0, 0x0 ;  /* 0x00008000000079c5 */ /* 0x000fc40000010000 */
[-CC-:B------:R-:W-:Y:S01]  /*1e500*/  FFMA.FTZ R192, R152, R3.reuse, -R0.reuse ;  /* 0x0000000398c07223 */ /* 0x180fe20000010800 */
[-CC-:B------:R-:W-:Y:S01]  /*1e510*/  FFMA.FTZ R152, R153, R3.reuse, -R0.reuse ;  /* 0x0000000399987223 */ /* 0x180fe20000010800 */
[-CC-:B------:R-:W-:Y:S01]  /*1e520*/  FFMA.FTZ R194, R156, R3.reuse, -R0.reuse ;  /* 0x000000039cc27223 */ /* 0x180fe20000010800 */
[-C--:B------:R-:W-:Y:S01]  /*1e530*/  FFMA.FTZ R153, R157, R3.reuse, -R0 ;  /* 0x000000039d997223 */ /* 0x080fe20000010800 */
[----:B------:R-:W-:Y:S01]  /*1e540*/  @!P1 IADD3 R0, R11, 0x38840, RZ ;  /* 0x000388400b009810 */ /* 0x000fe20007ffe0ff */
[----:B------:R-:W-:Y:S01]  /*1e550*/  FMUL.FTZ R157, R4, R3 ;  /* 0x00000003049d7220 */ /* 0x000fe20000410000 */
[----:B------:R-:W-:Y:S02]  /*1e560*/  MUFU.EX2 R192, R192 ;  /* 0x000000c000c07308 */ /* 0x000fe40000000800 */
[----:B------:R-:W-:Y:S02]  /*1e570*/  @!P1 PRMT R0, RZ, 0x654, R0 ;  /* 0x00000654ff009816 */ /* 0x000fe40000000000 */
[----:B------:R-:W-:-:S02]  /*1e580*/  FSEL R157, R157, RZ, P3 ;  /* 0x000000ff9d9d7208 */ /* 0x000fc40001800000 */
[----:B------:R0:W-:Y:S01]  /*1e590*/  @!P1 SYNCS.ARRIVE.TRANS64.RED.A1T0 RZ, [R0+URZ], RZ ;  /* 0x000000ff00ff99a7 */ /* 0x0001e2000810043f */
[----:B------:R-:W-:Y:S01]  /*1e5a0*/  ISETP.GT.AND P3, PT, R8, R224, PT ;  /* 0x000000e00800720c */ /* 0x000fe20003f64270 */
[----:B------:R-:W-:Y:S01]  /*1e5b0*/  MUFU.EX2 R152, R152 ;  /* 0x0000009800987308 */ /* 0x000fe20000000800 */
[-CC-:B------:R-:W-:Y:S01]  /*1e5c0*/  FFMA.FTZ R209, R186, R3.reuse, -R157.reuse ;  /* 0x00000003bad17223 */ /* 0x180fe2000001089d */
[-CC-:B------:R-:W-:Y:S01]  /*1e5d0*/  FFMA.FTZ R156, R187, R3.reuse, -R157.reuse ;  /* 0x00000003bb9c7223 */ /* 0x180fe2000001089d */
[-CC-:B------:R-:W-:Y:S01]  /*1e5e0*/  FFMA.FTZ R211, R190, R3.reuse, -R157.reuse ;  /* 0x00000003bed37223 */ /* 0x180fe2000001089d */
[-CC-:B------:R-:W-:Y:S01]  /*1e5f0*/  FFMA.FTZ R161, R191, R3.reuse, -R157.reuse ;  /* 0x00000003bfa17223 */ /* 0x180fe2000001089d */
[-CC-:B------:R-:W-:Y:S01]  /*1e600*/  FFMA.FTZ R205, R178, R3.reuse, -R157.reuse ;  /* 0x00000003b2cd7223 */ /* 0x180fe2000001089d */
[----:B0-----:R-:W-:Y:S01]  /*1e610*/  FSEL R0, R5, RZ, P6 ;  /* 0x000000ff05007208 */ /* 0x001fe20003000000 */
[-CC-:B------:R-:W-:Y:S01]  /*1e620*/  FFMA.FTZ R160, R179, R3.reuse, -R157.reuse ;  /* 0x00000003b3a07223 */ /* 0x180fe2000001089d */
[----:B------:R-:W0:Y:S01]  /*1e630*/  MUFU.EX2 R209, R209 ;  /* 0x000000d100d17308 */ /* 0x000e220000000800 */
[-CC-:B------:R-:W-:Y:S01]  /*1e640*/  FFMA.FTZ R207, R182, R3.reuse, -R157.reuse ;  /* 0x00000003b6cf7223 */ /* 0x180fe2000001089d */
[-C--:B------:R-:W-:Y:S01]  /*1e650*/  FFMA.FTZ R183, R183, R3.reuse, -R157 ;  /* 0x00000003b7b77223 */ /* 0x080fe2000001089d */
[----:B------:R-:W-:Y:S01]  /*1e660*/  FADD.FTZ R0, -R0, R7 ;  /* 0x0000000700007221 */ /* 0x000fe20000010100 */
[-CC-:B------:R-:W-:Y:S01]  /*1e670*/  FFMA.FTZ R201, R170, R3.reuse, -R157.reuse ;  /* 0x00000003aac97223 */ /* 0x180fe2000001089d */
[-CC-:B------:R-:W-:Y:S01]  /*1e680*/  FFMA.FTZ R197, R162, R3.reuse, -R157.reuse ;  /* 0x00000003a2c57223 */ /* 0x180fe2000001089d */
[-CC-:B------:R-:W-:Y:S01]  /*1e690*/  FFMA.FTZ R171, R171, R3.reuse, -R157.reuse ;  /* 0x00000003abab7223 */ /* 0x180fe2000001089d */
[-C--:B------:R-:W-:Y:S01]  /*1e6a0*/  FMUL.FTZ R0, R0, R3.reuse ;  /* 0x0000000300007220 */ /* 0x080fe20000410000 */
[----:B------:R-:W1:Y:S01]  /*1e6b0*/  MUFU.EX2 R156, R156 ;  /* 0x0000009c009c7308 */ /* 0x000e620000000800 */
[-CC-:B------:R-:W-:Y:S01]  /*1e6c0*/  FFMA.FTZ R203, R174, R3.reuse, -R157.reuse ;  /* 0x00000003aecb7223 */ /* 0x180fe2000001089d */
[-CC-:B------:R-:W-:Y:S01]  /*1e6d0*/  FFMA.FTZ R6, R175, R3.reuse, -R157.reuse ;  /* 0x00000003af067223 */ /* 0x180fe2000001089d */
[----:B------:R2:W-:Y:S01]  /*1e6e0*/  @!P1 SYNCS.ARRIVE.TRANS64.RED.A1T0 RZ, [R9+URZ], RZ ;  /* 0x000000ff09ff99a7 */ /* 0x0005e2000810043f */
[-CC-:B------:R-:W-:Y:S01]  /*1e6f0*/  FFMA.FTZ R199, R166, R3.reuse, -R157.reuse ;  /* 0x00000003a6c77223 */ /* 0x180fe2000001089d */
[-CC-:B------:R-:W-:Y:S01]  /*1e700*/  FFMA.FTZ R167, R167, R3.reuse, -R157.reuse ;  /* 0x00000003a7a77223 */ /* 0x180fe2000001089d */
[-CC-:B------:R-:W-:Y:S01]  /*1e710*/  FFMA.FTZ R154, R154, R3.reuse, -R157.reuse ;  /* 0x000000039a9a7223 */ /* 0x180fe2000001089d */
[-C--:B------:R-:W-:Y:S01]  /*1e720*/  FFMA.FTZ R177, R177, R3.reuse, -R157 ;  /* 0x00000003b1b17223 */ /* 0x080fe2000001089d */
[----:B------:R-:W3:Y:S01]  /*1e730*/  MUFU.EX2 R0, R0 ;  /* 0x0000000000007308 */ /* 0x000ee20000000800 */
[----:B0-----:R-:W-:Y:S01]  /*1e740*/  FFMA.FTZ R12, R2, R12, R209 ;  /* 0x0000000c020c7223 */ /* 0x001fe200000100d1 */
[-CC-:B------:R-:W-:Y:S01]  /*1e750*/  FFMA.FTZ R180, R180, R3.reuse, -R157.reuse ;  /* 0x00000003b4b47223 */ /* 0x180fe2000001089d */
[-CC-:B--2---:R-:W-:Y:S01]  /*1e760*/  FFMA.FTZ R9, R163, R3.reuse, -R157.reuse ;  /* 0x00000003a3097223 */ /* 0x184fe2000001089d */
[----:B------:R-:W-:Y:S01]  /*1e770*/  FFMA.FTZ R157, R184, R3, -R157 ;  /* 0x00000003b89d7223 */ /* 0x000fe2000001089d */
[----:B------:R-:W-:-:S03]  /*1e780*/  VIADD R8, R8, 0xffffffff ;  /* 0xffffffff08087836 */ /* 0x000fc60000000000 */
[----:B------:R-:W0:Y:S01]  /*1e790*/  MUFU.EX2 R211, R211 ;  /* 0x000000d300d37308 */ /* 0x000e220000000800 */
[C---:B-1----:R-:W-:Y:S01]  /*1e7a0*/  FADD.FTZ R12, R156.reuse, R12 ;  /* 0x0000000c9c0c7221 */ /* 0x042fe20000010000 */
[----:B------:R-:W-:-:S06]  /*1e7b0*/  F2FP.F16.F32.PACK_AB R209, R156, R209 ;  /* 0x000000d19cd1723e */ /* 0x000fcc00000000ff */
[----:B------:R-:W1:Y:S01]  /*1e7c0*/  MUFU.EX2 R161, R161 ;  /* 0x000000a100a17308 */ /* 0x000e620000000800 */
[----:B---3--:R-:W-:Y:S01]  /*1e7d0*/  FFMA.FTZ R13, R0, R13, R208 ;  /* 0x0000000d000d7223 */ /* 0x008fe200000100d0 */
[----:B------:R-:W-:-:S03]  /*1e7e0*/  F2FP.F16.F32.PACK_AB R208, R14, R208 ;  /* 0x000000d00ed0723e */ /* 0x000fc600000000ff */
[----:B------:R-:W-:-:S03]  /*1e7f0*/  FADD.FTZ R13, R14, R13 ;  /* 0x0000000d0e0d7221 */ /* 0x000fc60000010000 */
[----:B------:R-:W2:Y:S01]  /*1e800*/  MUFU.EX2 R205, R205 ;  /* 0x000000cd00cd7308 */ /* 0x000ea20000000800 */
[----:B------:R-:W-:Y:S01]  /*1e810*/  FADD.FTZ R13, R210, R13 ;  /* 0x0000000dd20d7221 */ /* 0x000fe20000010000 */
[----:B0-----:R-:W-:Y:S01]  /*1e820*/  FADD.FTZ R12, R211, R12 ;  /* 0x0000000cd30c7221 */ /* 0x001fe20000010000 */
[C---:B------:R-:W-:Y:S02]  /*1e830*/  F2FP.F16.F32.PACK_AB R210, R15.reuse, R210 ;  /* 0x000000d20fd2723e */ /* 0x040fe400000000ff */
[----:B------:R-:W-:-:S03]  /*1e840*/  FADD.FTZ R13, R15, R13 ;  /* 0x0000000d0f0d7221 */ /* 0x000fc60000010000 */
[----:B------:R-:W0:Y:S01]  /*1e850*/  MUFU.EX2 R160, R160 ;  /* 0x000000a000a07308 */ /* 0x000e220000000800 */
[C---:B-1----:R-:W-:Y:S01]  /*1e860*/  FADD.FTZ R12, R161.reuse, R12 ;  /* 0x0000000ca10c7221 */ /* 0x042fe20000010000 */
[----:B------:R-:W-:Y:S01]  /*1e870*/  FADD.FTZ R162, R204, R13 ;  /* 0x0000000dcca27221 */ /* 0x000fe20000010000 */
[----:B------:R-:W-:Y:S02]  /*1e880*/  F2FP.F16.F32.PACK_AB R204, R10, R204 ;  /* 0x000000cc0acc723e */ /* 0x000fe400000000ff */
[----:B------:R-:W-:-:S03]  /*1e890*/  F2FP.F16.F32.PACK_AB R211, R161, R211 ;  /* 0x000000d3a1d3723e */ /* 0x000fc600000000ff */
[----:B------:R-:W1:Y:S01]  /*1e8a0*/  MUFU.EX2 R207, R207 ;  /* 0x000000cf00cf7308 */ /* 0x000e620000000800 */
[----:B--2---:R-:W-:Y:S01]  /*1e8b0*/  FADD.FTZ R13, R205, R12 ;  /* 0x0000000ccd0d7221 */ /* 0x004fe20000010000 */
[----:B------:R-:W-:Y:S01]  /*1e8c0*/  FADD.FTZ R12, R10, R162 ;  /* 0x000000a20a0c7221 */ /* 0x000fe20000010000 */
[----:B------:R-:W-:-:S03]  /*1e8d0*/  IMAD.MOV.U32 R10, RZ, RZ, R216 ;  /* 0x000000ffff0a7224 */ /* 0x000fc600078e00d8 */
[----:B------:R-:W-:Y:S01]  /*1e8e0*/  FADD.FTZ R12, R206, R12 ;  /* 0x0000000cce0c7221 */ /* 0x000fe20000010000 */
[----:B------:R-:W-:Y:S01]  /*1e8f0*/  F2FP.F16.F32.PACK_AB R206, R176, R206 ;  /* 0x000000ceb0ce723e */ /* 0x000fe200000000ff */
[----:B------:R-:W2:Y:S01]  /*1e900*/  MUFU.EX2 R11, R183 ;  /* 0x000000b7000b7308 */ /* 0x000ea20000000800 */
[----:B0-----:R-:W-:Y:S01]  /*1e910*/  FADD.FTZ R13, R160, R13 ;  /* 0x0000000da00d7221 */ /* 0x001fe20000010000 */
[----:B------:R-:W-:Y:S01]  /*1e920*/  FADD.FTZ R14, R176, R12 ;  /* 0x0000000cb00e7221 */ /* 0x000fe20000010000 */
[----:B------:R-:W-:-:S03]  /*1e930*/  F2FP.F16.F32.PACK_AB R205, R160, R205 ;  /* 0x000000cda0cd723e */ /* 0x000fc600000000ff */
[----:B------:R-:W-:Y:S01]  /*1e940*/  FADD.FTZ R14, R200, R14 ;  /* 0x0000000ec80e7221 */ /* 0x000fe20000010000 */
[----:B------:R-:W-:Y:S01]  /*1e950*/  F2FP.F16.F32.PACK_AB R200, R159, R200 ;  /* 0x000000c89fc8723e */ /* 0x000fe200000000ff */
[----:B------:R-:W0:Y:S01]  /*1e960*/  MUFU.EX2 R201, R201 ;  /* 0x000000c900c97308 */ /* 0x000e220000000800 */
[----:B-1----:R-:W-:Y:S01]  /*1e970*/  FADD.FTZ R13, R207, R13 ;  /* 0x0000000dcf0d7221 */ /* 0x002fe20000010000 */
[----:B------:R-:W-:-:S04]  /*1e980*/  FADD.FTZ R14, R159, R14 ;  /* 0x0000000e9f0e7221 */ /* 0x000fc80000010000 */
[----:B------:R-:W-:Y:S01]  /*1e990*/  FADD.FTZ R14, R202, R14 ;  /* 0x0000000eca0e7221 */ /* 0x000fe20000010000 */
[----:B------:R-:W-:Y:S01]  /*1e9a0*/  F2FP.F16.F32.PACK_AB R202, R21, R202 ;  /* 0x000000ca15ca723e */ /* 0x000fe200000000ff */
[----:B------:R-:W1:Y:S01]  /*1e9b0*/  MUFU.EX2 R7, R171 ;  /* 0x000000ab00077308 */ /* 0x000e620000000800 */
[----:B--2---:R-:W-:Y:S01]  /*1e9c0*/  FADD.FTZ R13, R11, R13 ;  /* 0x0000000d0b0d7221 */ /* 0x004fe20000010000 */
[----:B------:R-:W-:Y:S01]  /*1e9d0*/  FADD.FTZ R14, R21, R14 ;  /* 0x0000000e150e7221 */ /* 0x000fe20000010000 */
[----:B------:R-:W-:-:S03]  /*1e9e0*/  F2FP.F16.F32.PACK_AB R207, R11, R207 ;  /* 0x000000cf0bcf723e */ /* 0x000fc600000000ff */
[----:B------:R-:W-:Y:S01]  /*1e9f0*/  FADD.FTZ R14, R196, R14 ;  /* 0x0000000ec40e7221 */ /* 0x000fe20000010000 */
[----:B------:R-:W-:Y:S01]  /*1ea00*/  F2FP.F16.F32.PACK_AB R196, R155, R196 ;  /* 0x000000c49bc4723e */ /* 0x000fe200000000ff */
[----:B------:R-:W2:Y:S01]  /*1ea10*/  MUFU.EX2 R203, R203 ;  /* 0x000000cb00cb7308 */ /* 0x000ea20000000800 */
[----:B0-----:R-:W-:Y:S01]  /*1ea20*/  FADD.FTZ R13, R201, R13 ;  /* 0x0000000dc90d7221 */ /* 0x001fe20000010000 */
[----:B------:R-:W-:-:S04]  /*1ea30*/  FADD.FTZ R14, R155, R14 ;  /* 0x0000000e9b0e7221 */ /* 0x000fc80000010000 */
[----:B------:R-:W-:Y:S01]  /*1ea40*/  FADD.FTZ R14, R198, R14 ;  /* 0x0000000ec60e7221 */ /* 0x000fe20000010000 */
[C---:B------:R-:W-:Y:S01]  /*1ea50*/  F2FP.F16.F32.PACK_AB R198, R158.reuse, R198 ;  /* 0x000000c69ec6723e */ /* 0x040fe200000000ff */
[----:B------:R-:W0:Y:S01]  /*1ea60*/  MUFU.EX2 R6, R6 ;  /* 0x0000000600067308 */ /* 0x000e220000000800 */
[C---:B-1----:R-:W-:Y:S01]  /*1ea70*/  FADD.FTZ R13, R7.reuse, R13 ;  /* 0x0000000d070d7221 */ /* 0x042fe20000010000 */
[----:B------:R-:W-:Y:S01]  /*1ea80*/  FADD.FTZ R14, R158, R14 ;  /* 0x0000000e9e0e7221 */ /* 0x000fe20000010000 */
[----:B------:R-:W-:Y:S02]  /*1ea90*/  F2FP.F16.F32.PACK_AB R201, R7, R201 ;  /* 0x000000c907c9723e */ /* 0x000fe400000000ff */
[----:B------:R-:W-:Y:S01]  /*1eaa0*/  MOV R7, R5 ;  /* 0x0000000500077202 */ /* 0x000fe20000000f00 */
[----:B------:R-:W-:Y:S01]  /*1eab0*/  FADD.FTZ R14, R192, R14 ;  /* 0x0000000ec00e7221 */ /* 0x000fe20000010000 */
[C---:B------:R-:W-:Y:S01]  /*1eac0*/  F2FP.F16.F32.PACK_AB R192, R152.reuse, R192 ;  /* 0x000000c098c0723e */ /* 0x040fe200000000ff */
[----:B------:R-:W1:Y:S01]  /*1ead0*/  MUFU.EX2 R197, R197 ;  /* 0x000000c500c57308 */ /* 0x000e620000000800 */
[----:B--2---:R-:W-:Y:S01]  /*1eae0*/  FADD.FTZ R13, R203, R13 ;  /* 0x0000000dcb0d7221 */ /* 0x004fe20000010000 */
[----:B------:R-:W-:-:S06]  /*1eaf0*/  FADD.FTZ R14, R152, R14 ;  /* 0x0000000e980e7221 */ /* 0x000fcc0000010000 */
[----:B------:R-:W2:Y:S01]  /*1eb00*/  MUFU.EX2 R9, R9 ;  /* 0x0000000900097308 */ /* 0x000ea20000000800 */
[C---:B0-----:R-:W-:Y:S01]  /*1eb10*/  FADD.FTZ R13, R6.reuse, R13 ;  /* 0x0000000d060d7221 */ /* 0x041fe20000010000 */
[----:B------:R-:W-:Y:S01]  /*1eb20*/  F2FP.F16.F32.PACK_AB R203, R6, R203 ;  /* 0x000000cb06cb723e */ /* 0x000fe200000000ff */
[----:B------:R-:W-:-:S05]  /*1eb30*/  IMAD.MOV.U32 R6, RZ, RZ, R4 ;  /* 0x000000ffff067224 */ /* 0x000fca00078e0004 */
[----:B------:R-:W0:Y:S01]  /*1eb40*/  MUFU.EX2 R199, R199 ;  /* 0x000000c700c77308 */ /* 0x000e220000000800 */
[----:B-1----:R-:W-:-:S07]  /*1eb50*/  FADD.FTZ R13, R197, R13 ;  /* 0x0000000dc50d7221 */ /* 0x002fce0000010000 */
[----:B------:R-:W1:Y:S01]  /*1eb60*/  MUFU.EX2 R12, R167 ;  /* 0x000000a7000c7308 */ /* 0x000e620000000800 */
[C---:B--2---:R-:W-:Y:S01]  /*1eb70*/  FADD.FTZ R13, R9.reuse, R13 ;  /* 0x0000000d090d7221 */ /* 0x044fe20000010000 */
[----:B------:R-:W-:Y:S01]  /*1eb80*/  F2FP.F16.F32.PACK_AB R197, R9, R197 ;  /* 0x000000c509c5723e */ /* 0x000fe200000000ff */
[----:B------:R-:W-:-:S05]  /*1eb90*/  IMAD.MOV.U32 R9, RZ, RZ, R218 ;  /* 0x000000ffff097224 */ /* 0x000fca00078e00da */
        /* <DEDUP_REMOVED lines=18> */
[----:B------:R-:W-:Y:S06]  /*1ecc0*/  @P3 BRA `(.L_x_2844) ;  /* 0xffffffb000643947 */ /* 0x000fec000383ffff */
[----:B------:R-:W-:Y:S05]  /*1ecd0*/  BSYNC B1 ;  /* 0x0000000000017941 */ /* 0x000fea0003800000 */
.L_x_2833:
[----:B------:R-:W-:Y:S05]  /*1ece0*/  BSYNC B0 ;  /* 0x0000000000007941 */ /* 0x000fea0003800000 */
.L_x_2832:
[----:B------:R-:W-:Y:S01]  /*1ecf0*/  ISETP.GE.AND P2, PT, R8, R229, PT ;  /* 0x000000e50800720c */ /* 0x000fe20003f46270 */
[----:B------:R-:W-:-:S12]  /*1ed00*/  BSSY B0, `(.L_x_2845) ;  /* 0x000048b000007945 */ /* 0x000fd80003800000 */
[----:B------:R-:W-:Y:S05]  /*1ed10*/  @!P2 BRA `(.L_x_2846) ;  /* 0x000000480024a947 */ /* 0x000fea0003800000 */
[----:B------:R-:W-:Y:S02]  /*1ed20*/  IMAD.MOV.U32 R6, RZ, RZ, R4 ;  /* 0x000000ffff067224 */ /* 0x000fe400078e0004 */
[----:B------:R-:W-:Y:S02]  /*1ed30*/  IMAD.MOV.U32 R7, RZ, RZ, R5 ;  /* 0x000000ffff077224 */ /* 0x000fe400078e0005 */
[----:B------:R-:W-:Y:S02]  /*1ed40*/  IMAD.MOV.U32 R9, RZ, RZ, R218 ;  /* 0x000000ffff097224 */ /* 0x000fe400078e00da */
[----:B------:R-:W-:-:S07]  /*1ed50*/  IMAD.MOV.U32 R10, RZ, RZ, R216 ;  /* 0x000000ffff0a7224 */ /* 0x000fce00078e00d8 */
.L_x_2857:
[----:B------:R-:W-:-:S05]  /*1ed60*/  VIADD R11, R10, 0x1 ;  /* 0x000000010a0b7836 */ /* 0x000fca0000000000 */
[----:B------:R-:W-:-:S04]  /*1ed70*/  ISETP.NE.AND P2, PT, R11, 0x2, PT ;  /* 0x000000020b00780c */ /* 0x000fc80003f45270 */
[----:B------:R-:W-:Y:S02]  /*1ed80*/  SEL R11, R11, RZ, P2 ;  /* 0x000000ff0b0b7207 */ /* 0x000fe40001000000 */
[----:B------:R-:W-:Y:S02]  /*1ed90*/  SEL R218, RZ, 0x1, P2 ;  /* 0x00000001ffda7807 */ /* 0x000fe40001000000 */
[----:B------:R-:W-:Y:S02]  /*1eda0*/  MOV R216, R11 ;  /* 0x0000000b00d87202 */ /* 0x000fe40000000f00 */
[----:B------:R-:W-:Y:S01]  /*1edb0*/  LOP3.LUT R218, R9, R218, RZ, 0x3c, !PT ;  /* 0x000000da09da7212 */ /* 0x000fe200078e3cff */
[----:B------:R-:W-:Y:S06]  /*1edc0*/  @!P0 BRA `(.L_x_2847) ;  /* 0x0000000000048947 */ /* 0x000fec0003800000 */
[----:B------:R-:W-:Y:S01]  /*1edd0*/  BPT.TRAP 0x1 ;  /* 0x000000040000795c */ /* 0x000fe20000300000 */
.L_x_2847:
[----:B------:R-:W-:Y:S01]  /*1ede0*/  IMAD R4, R216, 0x8, R16 ;  /* 0x00000008d8047824 */ /* 0x000fe200078e0210 */
[----:B------:R-:W-:-:S04]  /*1edf0*/  SHF.L.U32 R5, R218, 0x1f, RZ ;  /* 0x0000001fda057819 */ /* 0x000fc800000006ff */
[----:B------:R0:W1:Y:S01]  /*1ee00*/  SYNCS.PHASECHK.TRANS64.TRYWAIT P2, [R4+URZ+0x38830], R5 ;  /* 0x03883005040075a7 */ /* 0x000062000804017f */
[----:B------:R-:W-:Y:S05]  /*1ee10*/  @!P0 BRA `(.L_x_2848) ;  /* 0x0000000000048947 */ /* 0x000fea0003800000 */
[----:B------:R-:W-:Y:S01]  /*1ee20*/  BPT.TRAP 0x1 ;  /* 0x000000040000795c */ /* 0x000fe20000300000 */
.L_x_2848:
[----:B------:R-:W-:Y:S01]  /*1ee30*/  IMAD R3, R216, 0xa00, R20 ;  /* 0x00000a00d8037824 */ /* 0x000fe200078e0214 */
[----:B------:R-:W-:Y:S03]  /*1ee40*/  BSSY B1, `(.L_x_2849) ;  /* 0x0000006000017945 */ /* 0x000fe60003800000 */
[C---:B------:R-:W-:Y:S02]  /*1ee50*/  VIADD R15, R3.reuse, 0x80 ;  /* 0x00000080030f7836 */ /* 0x040fe40000000000 */
[----:B------:R-:W-:Y:S01]  /*1ee60*/  VIADD R152, R3, 0x100 ;  /* 0x0000010003987836 */ /* 0x000fe20000000000 */
[----:B-1----:R-:W-:Y:S06]  /*1ee70*/  @P2 BRA `(.L_x_2850) ;  /* 0x0000000000082947 */ /* 0x002fec0003800000 */
[----:B------:R-:W1:Y:S02]  /*1ee80*/  SYNCS.PHASECHK.TRANS64.TRYWAIT P2, [R4+URZ+0x38830], R5 ;  /* 0x03883005040075a7 */ /* 0x000e64000804017f */
[----:B-1----:R-:W-:Y:S05]  /*1ee90*/  @!P2 BRA `(.L_x_2851) ;  /* 0x00000154000ca947 */ /* 0x002fea0003800000 */
.L_x_2850:
[----:B------:R-:W-:Y:S05]  /*1eea0*/  BSYNC B1 ;  /* 0x0000000000017941 */ /* 0x000fea0003800000 */
.L_x_2849:
[----:B------:R-:W2:Y:S04]  /*1eeb0*/  LDL.64 R154, [R1+0x48] ;  /* 0x00004800019a7983 */ /* 0x000ea80000100a00 */
[----:B------:R-:W3:Y:S01]  /*1eec0*/  LDL.64 R156, [R1+0x50] ;  /* 0x00005000019c7983 */ /* 0x000ee20000100a00 */
[----:B01----:R-:W-:Y:S02]  /*1eed0*/  IMAD.MOV.U32 R4, RZ, RZ, R3 ;  /* 0x000000ffff047224 */ /* 0x003fe400078e0003 */
[----:B------:R-:W-:Y:S01]  /*1eee0*/  IMAD.MOV.U32 R5, RZ, RZ, 0x40000040 ;  /* 0x40000040ff057424 */ /* 0x000fe200078e00ff */
[----:B------:R-:W4:Y:S02]  /*1eef0*/  LDL.64 R232, [R1+0x38] ;  /* 0x0000380001e87983 */ /* 0x000f240000100a00 */
[----:B------:R-:W-:-:S02]  /*1ef00*/  R2UR UR6, R4 ;  /* 0x00000000040672ca */ /* 0x000fc400000e0000 */
        /* <DEDUP_REMOVED lines=8> */
[----:B------:R-:W-:Y:S01]  /*1ef90*/  IMAD.MOV.U32 R15, RZ, RZ, 0x40000040 ;  /* 0x40000040ff0f7424 */ /* 0x000fe200078e00ff */
[----:B------:R-:W-:-:S04]  /*1efa0*/  IADD3 R14, R3, 0x180, RZ ;  /* 0x00000180030e7810 */ /* 0x000fc80007ffe0ff */
        /* <DEDUP_REMOVED lines=22> */
[----:B------:R-:W-:Y:S01]  /*1f110*/  VIADD R4, R3, 0x200 ;  /* 0x0000020003047836 */ /* 0x000fe20000000000 */
        /* <DEDUP_REMOVED lines=34> */
[----:B------:R-:W-:Y:S01]  /*1f340*/  VIADD R4, R3, 0x182 ;  /* 0x0000018203047836 */ /* 0x000fe20000000000 */
[----:B------:R-:W-:Y:S01]  /*1f350*/  MOV R5, 0x40000040 ;  /* 0x4000004000057802 */ /* 0x000fe20000000f00 */
[----:B------:R-:W-:Y:S01]  /*1f360*/  UMOV UR24, UR28 ;  /* 0x0000001c00187c82 */ /* 0x000fe20008000000 */
        /* <DEDUP_REMOVED lines=15> */
[----:B------:R-:W2:Y:S01]  /*1f460*/  LDL.64 R14, [R1+0x28] ;  /* 0x00002800010e7983 */ /* 0x000ea20000100a00 */
[----:B------:R-:W-:-:S02]  /*1f470*/  WARPGROUP.DEPBAR.LE gsb0, 0x0 ;  /* 0x00008000000079c5 */ /* 0x000fc40000010000 */
[----:B------:R-:W-:-:S07]  /*1f480*/  WARPGROUP.ARRIVE ;  /* 0x00000000000079c5 */ /* 0x000fce0000000000 */
[----:B------:R-:W-:Y:S01]  /*1f490*/  HGMMA.64x16x16.F32 R160, gdesc[UR24], R160, gsb0 ;  /* 0x0020000018a079f0 */ /* 0x000fe200080008a0 */
[----:B------:R-:W-:Y:S01]  /*1f4a0*/  IMAD.MOV.U32 R5, RZ, RZ, 0x40000040 ;  /* 0x40000040ff057424 */ /* 0x000fe200078e00ff */
[----:B------:R-:W-:-:S04]  /*1f4b0*/  R2UR UR10, R4 ;  /* 0x00000000040a72ca */ /* 0x000fc800000e0000 */
        /* <DEDUP_REMOVED lines=43> */
[----:B----4-:R-:W-:Y:S02]  /*1f770*/  R2UR UR28, R232 ;  /* 0x00000000e81c72ca */ /* 0x010fe400000e0000 */
[----:B------:R-:W-:Y:S02]  /*1f780*/  R2UR UR29, R233 ;  /* 0x00000000e91d72ca */ /* 0x000fe400000e0000 */
[----:B------:R-:W3:Y:S01]  /*1f790*/  LDL.64 R232, [R1+0x30] ;  /* 0x0000300001e87983 */ /* 0x000ee20000100a00 */
        /* <DEDUP_REMOVED lines=46> */
[----:B------:R-:W-:Y:S02]  /*1fa80*/  MOV R5, 0x40000040 ;  /* 0x4000004000057802 */ /* 0x000fe40000000f00 */
        /* <DEDUP_REMOVED lines=685> */
.L_x_2852:
[----:B------:R-:W-:Y:S01]  /*22560*/  SHF.L.U32 R0, R9, 0x1f, RZ ;  /* 0x0000001f09007819 */ /* 0x000fe200000006ff */
[----:B------:R-:W-:-:S04]  /*22570*/  IMAD R9, R10, 0x8, R16 ;  /* 0x000000080a097824 */ /* 0x000fc800078e0210 */
[----:B------:R0:W1:Y:S01]  /*22580*/  SYNCS.PHASECHK.TRANS64.TRYWAIT P2, [R9+URZ+0x38850], R0 ;  /* 0x03885000090075a7 */ /* 0x000062000804017f */
[----:B------:R-:W-:Y:S05]  /*22590*/  @!P0 BRA `(.L_x_2853) ;  /* 0x0000000000048947 */ /* 0x000fea0003800000 */
[----:B------:R-:W-:Y:S01]  /*225a0*/  BPT.TRAP 0x1 ;  /* 0x000000040000795c */ /* 0x000fe20000300000 */
.L_x_2853:
[----:B------:R-:W-:Y:S04]  /*225b0*/  BSSY B1, `(.L_x_2854) ;  /* 0x0000004000017945 */ /* 0x000fe80003800000 */
[----:B-1----:R-:W-:Y:S05]  /*225c0*/  @P2 BRA `(.L_x_2855) ;  /* 0x0000000000082947 */ /* 0x002fea0003800000 */
[----:B------:R-:W1:Y:S02]  /*225d0*/  SYNCS.PHASECHK.TRANS64.TRYWAIT P2, [R9+URZ+0x38850], R0 ;  /* 0x03885000090075a7 */ /* 0x000e64000804017f */
[----:B-1----:R-:W-:Y:S05]  /*225e0*/  @!P2 BRA `(.L_x_2856) ;  /* 0x0000011c004ca947 */ /* 0x002fea0003800000 */
.L_x_2855:
[----:B------:R-:W-:Y:S05]  /*225f0*/  BSYNC B1 ;  /* 0x0000000000017941 */ /* 0x000fea0003800000 */
.L_x_2854:
[----:B01----:R-:W-:Y:S01]  /*22600*/  IADD3 R0, R16, 0x400, RZ ;  /* 0x0000040010007810 */ /* 0x003fe20007ffe0ff */
[----:B------:R-:W-:Y:S01]  /*22610*/  IMAD.MOV.U32 R3, RZ, RZ, 0x40000040 ;  /* 0x40000040ff037424 */ /* 0x000fe200078e00ff */
[----:B------:R-:W-:Y:S01]  /*22620*/  WARPGROUP.ARRIVE ;  /* 0x00000000000079c5 */ /* 0x000fe20000000000 */
[----:B------:R-:W-:Y:S01]  /*22630*/  IMAD.MOV.U32 R5, RZ, RZ, 0x40000040 ;  /* 0x40000040ff057424 */ /* 0x000fe200078e00ff */
[----:B------:R-:W-:Y:S01]  /*22640*/  SHF.R.U32.HI R0, RZ, 0x4, R0 ;  /* 0x00000004ff007819 */ /* 0x000fe20000011600 */
[----:B------:R-:W-:Y:S01]  /*22650*/  @!P1 IMAD R11, R11, 0x8, R16 ;  /* 0x000000080b0b9824 */ /* 0x000fe200078e0210 */
[----:B------:R-:W-:Y:S01]  /*22660*/  R2UR UR7, R3 ;  /* 0x00000000030772ca */ /* 0x000fe200000e0000 */
[----:B------:R-:W-:Y:S01]  /*22670*/  IMAD.MOV.U32 R3, RZ, RZ, 0x40000040 ;  /* 0x40000040ff037424 */ /* 0x000fe200078e00ff */
[----:B------:R-:W-:Y:S01]  /*22680*/  LOP3.LUT R0, R0, 0x3fff, RZ, 0xc0, !PT ;  /* 0x00003fff00007812 */ /* 0x000fe200078ec0ff */
[----:B------:R-:W-:Y:S01]  /*22690*/  @!P1 VIADD R9, R9, 0x38860 ;  /* 0x0003886009099836 */ /* 0x000fe20000000000 */
        /* <DEDUP_REMOVED lines=35> */
[----:B------:R-:W-:Y:S01]  /*228d0*/  IMAD.MOV.U32 R5, RZ, RZ, 0x40000040 ;  /* 0x40000040ff057424 */ /* 0x000fe200078e00ff */
[C---:B------:R-:W-:Y:S01]  /*228e0*/  IADD3 R4, R2.reuse, 0x180, RZ ;  /* 0x0000018002047810 */ /* 0x040fe20007ffe0ff */
[----:B------:R-:W-:Y:S01]  /*228f0*/  VIADD R2, R2, 0x200 ;  /* 0x0000020002027836 */ /* 0x000fe20000000000 */
[----:B------:R-:W-:Y:S02]  /*22900*/  WARPGROUP.DEPBAR.LE gsb0, 0x0 ;  /* 0x00008000000079c5 */ /* 0x000fe40000010000 */
[----:B------:R-:W-:-:S15]  /*22910*/  WARPGROUP.ARRIVE ;  /* 0x00000000000079c5 */ /* 0x000fde0000000000 */
[----:B------:R-:W-:-:S04]  /*22920*/  NOP ;  /* 0x0000000000007918 */ /* 0x000fc80000000000 */
        /* <DEDUP_REMOVED lines=32> */
[----:B------:R-:W-:Y:S01]  /*22b30*/  FADD.FTZ R2, -R5, R7 ;  /* 0x0000000705027221 */ /* 0x000fe20000010100 */
[----:B------:R-:W-:Y:S01]  /*22b40*/  R2UR UR7, R3 ;  /* 0x00000000030772ca */ /* 0x000fe200000e0000 */
[----:B------:R-:W-:-:S04]  /*22b50*/  IMAD.U32 R3, RZ, RZ, UR38 ;  /* 0x00000026ff037e24 */ /* 0x000fc8000f8e00ff */
[----:B------:R-:W-:-:S04]  /*22b60*/  FMUL.FTZ R2, R2, R3 ;  /* 0x0000000302027220 */ /* 0x000fc80000410000 */
[----:B------:R0:W-:Y:S02]  /*22b70*/  MUFU.EX2 R0, R2 ;  /* 0x0000000200007308 */ /* 0x0001e40000000800 */
[----:B0-----:R-:W-:-:S04]  /*22b80*/  FMUL.FTZ R2, R5, R3 ;  /* 0x0000000305027220 */ /* 0x001fc80000410000 */
[-CC-:B------:R-:W-:Y:S01]  /*22b90*/  FFMA.FTZ R200, R168, R3.reuse, -R2.reuse ;  /* 0x00000003a8c87223 */ /* 0x180fe20000010802 */
[-CC-:B------:R-:W-:Y:S01]  /*22ba0*/  FFMA.FTZ R208, R184, R3.reuse, -R2.reuse ;  /* 0x00000003b8d07223 */ /* 0x180fe20000010802 */
[----:B------:R-:W0:Y:S01]  /*22bb0*/  SHFL.BFLY PT, R168, R4, 0x2, 0x1f ;  /* 0x0c401f0004a87f89 */ /* 0x000e2200000e0000 */
        /* <DEDUP_REMOVED lines=10> */
[----:B------:R-:W1:Y:S08]  /*22c60*/  MUFU.EX2 R208, R208 ;  /* 0x000000d000d07308 */ /* 0x000e700000000800 */
[----:B------:R-:W2:Y:S01]  /*22c70*/  MUFU.EX2 R7, R7 ;  /* 0x0000000700077308 */ /* 0x000ea20000000800 */
[----:B0-----:R-:W-:-:S07]  /*22c80*/  FMNMX.FTZ R4, R4, R168, !PT ;  /* 0x000000a804047209 */ /* 0x001fce0007810000 */
[----:B------:R-:W0:Y:S01]  /*22c90*/  MUFU.EX2 R210, R210 ;  /* 0x000000d200d27308 */ /* 0x000e220000000800 */
[----:B-1----:R-:W-:Y:S01]  /*22ca0*/  FFMA.FTZ R13, R0, R13, R208 ;  /* 0x0000000d000d7223 */ /* 0x002fe200000100d0 */
[----:B------:R-:W1:Y:S06]  /*22cb0*/  SHFL.BFLY PT, R168, R4, 0x1, 0x1f ;  /* 0x0c201f0004a87f89 */ /* 0x000e6c00000e0000 */
[----:B------:R-:W3:Y:S01]  /*22cc0*/  MUFU.EX2 R184, R184 ;  /* 0x000000b800b87308 */ /* 0x000ee20000000800 */
[C---:B--2---:R-:W-:Y:S01]  /*22cd0*/  FADD.FTZ R13, R7.reuse, R13 ;  /* 0x0000000d070d7221 */ /* 0x044fe20000010000 */
[----:B------:R-:W-:-:S06]  /*22ce0*/  F2FP.F16.F32.PACK_AB R208, R7, R208 ;  /* 0x000000d007d0723e */ /* 0x000fcc00000000ff */
[----:B------:R-:W-:Y:S08]  /*22cf0*/  MUFU.EX2 R204, R204 ;  /* 0x000000cc00cc7308 */ /* 0x000ff00000000800 */
[----:B------:R-:W-:Y:S01]  /*22d00*/  MUFU.EX2 R10, R10 ;  /* 0x0000000a000a7308 */ /* 0x000fe20000000800 */
[----:B-1----:R-:W-:-:S07]  /*22d10*/  FMNMX.FTZ R4, R4, R168, !PT ;  /* 0x000000a804047209 */ /* 0x002fce0007810000 */
        /* <DEDUP_REMOVED lines=22> */
[-C--:B------:R-:W-:Y:S01]  /*22e80*/  FFMA.FTZ R194, R156, R3.reuse, -R2 ;  /* 0x000000039cc27223 */ /* 0x080fe20000010802 */
[C---:B------:R-:W-:Y:S01]  /*22e90*/  FADD.FTZ R153, -R4.reuse, R6 ;  /* 0x0000000604997221 */ /* 0x040fe20000010100 */
[-C--:B------:R-:W-:Y:S01]  /*22ea0*/  FMUL.FTZ R156, R4, R3.reuse ;  /* 0x00000003049c7220 */ /* 0x080fe20000410000 */
[-C--:B------:R-:W-:Y:S01]  /*22eb0*/  FFMA.FTZ R2, R157, R3.reuse, -R2 ;  /* 0x000000039d027223 */ /* 0x080fe20000010802 */
[----:B------:R1:W-:Y:S01]  /*22ec0*/  @!P1 SYNCS.ARRIVE.TRANS64.RED.A1T0 RZ, [R165+URZ], RZ ;  /* 0x000000ffa5ff99a7 */ /* 0x0003e2000810043f */
[-C--:B------:R-:W-:Y:S01]  /*22ed0*/  FMUL.FTZ R153, R153, R3.reuse ;  /* 0x0000000399997220 */ /* 0x080fe20000410000 */
        /* <DEDUP_REMOVED lines=17> */
[----:B------:R-:W4:Y:S01]  /*22ff0*/  MUFU.EX2 R209, R209 ;  /* 0x000000d100d17308 */ /* 0x000f220000000800 */
[-CC-:B--2---:R-:W-:Y:S01]  /*23000*/  FFMA.FTZ R153, R187, R3.reuse, -R156.reuse ;  /* 0x00000003bb997223 */ /* 0x184fe2000001089c */
[-CC-:B------:R-:W-:Y:S01]  /*23010*/  FFMA.FTZ R162, R154, R3.reuse, -R156.reuse ;  /* 0x000000039aa27223 */ /* 0x180fe2000001089c */
[-CC-:B------:R-:W-:Y:S01]  /*23020*/  FFMA.FTZ R155, R155, R3.reuse, -R156.reuse ;  /* 0x000000039b9b7223 */ /* 0x180fe2000001089c */
[-CC-:B------:R-:W-:Y:S01]  /*23030*/  FFMA.FTZ R158, R158, R3.reuse, -R156.reuse ;  /* 0x000000039e9e7223 */ /* 0x180fe2000001089c */
[----:B------:R-:W-:Y:S01]  /*23040*/  FFMA.FTZ R156, R159, R3, -R156 ;  /* 0x000000039f9c7223 */ /* 0x000fe2000001089c */
[----:B0-----:R-:W-:Y:S01]  /*23050*/  FADD.FTZ R159, R210, R13 ;  /* 0x0000000dd29f7221 */ /* 0x001fe20000010000 */
[----:B-1----:R-:W-:Y:S01]  /*23060*/  @!P1 PRMT R165, RZ, 0x654, R9 ;  /* 0x00000654ffa59816 */ /* 0x002fe20000000009 */
[----:B------:R-:W0:Y:S01]  /*23070*/  MUFU.EX2 R153, R153 ;  /* 0x0000009900997308 */ /* 0x000e220000000800 */
[C---:B---3--:R-:W-:Y:S01]  /*23080*/  F2FP.F16.F32.PACK_AB R210, R184.reuse, R210 ;  /* 0x000000d2b8d2723e */ /* 0x048fe200000000ff */
[----:B------:R-:W-:Y:S01]  /*23090*/  FADD.FTZ R159, R184, R159 ;  /* 0x0000009fb89f7221 */ /* 0x000fe20000010000 */
[----:B------:R1:W-:Y:S05]  /*230a0*/  @!P1 SYNCS.ARRIVE.TRANS64.RED.A1T0 RZ, [R165+URZ], RZ ;  /* 0x000000ffa5ff99a7 */ /* 0x0003ea000810043f */
[----:B------:R-:W2:Y:S01]  /*230b0*/  MUFU.EX2 R211, R211 ;  /* 0x000000d300d37308 */ /* 0x000ea20000000800 */
[----:B----4-:R-:W-:-:S07]  /*230c0*/  FFMA.FTZ R12, R2, R12, R209 ;  /* 0x0000000c020c7223 */ /* 0x010fce00000100d1 */
[----:B------:R-:W3:Y:S01]  /*230d0*/  MUFU.EX2 R164, R164 ;  /* 0x000000a400a47308 */ /* 0x000ee20000000800 */
[C---:B0-----:R-:W-:Y:S01]  /*230e0*/  FADD.FTZ R12, R153.reuse, R12 ;  /* 0x0000000c990c7221 */ /* 0x041fe20000010000 */
[----:B------:R-:W-:-:S06]  /*230f0*/  F2FP.F16.F32.PACK_AB R209, R153, R209 ;  /* 0x000000d199d1723e */ /* 0x000fcc00000000ff */
[----:B------:R-:W0:Y:S01]  /*23100*/  MUFU.EX2 R205, R205 ;  /* 0x000000cd00cd7308 */ /* 0x000e220000000800 */
[----:B--2---:R-:W-:-:S07]  /*23110*/  FADD.FTZ R13, R211, R12 ;  /* 0x0000000cd30d7221 */ /* 0x004fce0000010000 */
[----:B------:R-:W2:Y:S01]  /*23120*/  MUFU.EX2 R157, R157 ;  /* 0x0000009d009d7308 */ /* 0x000ea20000000800 */
[C---:B---3--:R-:W-:Y:S01]  /*23130*/  FADD.FTZ R13, R164.reuse, R13 ;  /* 0x0000000da40d7221 */ /* 0x048fe20000010000 */
[----:B------:R-:W-:-:S06]  /*23140*/  F2FP.F16.F32.PACK_AB R211, R164, R211 ;  /* 0x000000d3a4d3723e */ /* 0x000fcc00000000ff */
[----:B------:R-:W3:Y:S08]  /*23150*/  MUFU.EX2 R207, R207 ;  /* 0x000000cf00cf7308 */ /* 0x000ef00000000800 */
[----:B------:R-:W4:Y:S08]  /*23160*/  MUFU.EX2 R11, R183 ;  /* 0x000000b7000b7308 */ /* 0x000f300000000800 */
[----:B------:R5:W-:Y:S08]  /*23170*/  MUFU.EX2 R12, R163 ;  /* 0x000000a3000c7308 */ /* 0x000bf00000000800 */
[----:B------:R-:W1:Y:S01]  /*23180*/  MUFU.EX2 R201, R201 ;  /* 0x000000c900c97308 */ /* 0x000e620000000800 */
[----:B-----5:R-:W-:Y:S01]  /*23190*/  FADD.FTZ R163, R204, R159 ;  /* 0x0000009fcca37221 */ /* 0x020fe20000010000 */
[----:B0-----:R-:W-:Y:S01]  /*231a0*/  FADD.FTZ R159, R205, R13 ;  /* 0x0000000dcd9f7221 */ /* 0x001fe20000010000 */
[----:B------:R-:W-:-:S02]  /*231b0*/  F2FP.F16.F32.PACK_AB R204, R10, R204 ;  /* 0x000000cc0acc723e */ /* 0x000fc400000000ff */
[----:B------:R-:W-:Y:S01]  /*231c0*/  FADD.FTZ R13, R10, R163 ;  /* 0x000000a30a0d7221 */ /* 0x000fe20000010000 */
[C---:B--2---:R-:W-:Y:S01]  /*231d0*/  FADD.FTZ R159, R157.reuse, R159 ;  /* 0x0000009f9d9f7221 */ /* 0x044fe20000010000 */
[----:B------:R-:W-:Y:S01]  /*231e0*/  F2FP.F16.F32.PACK_AB R205, R157, R205 ;  /* 0x000000cd9dcd723e */ /* 0x000fe200000000ff */
[----:B------:R-:W0:Y:S01]  /*231f0*/  MUFU.EX2 R9, R171 ;  /* 0x000000ab00097308 */ /* 0x000e220000000800 */
[----:B------:R-:W-:Y:S01]  /*23200*/  FADD.FTZ R13, R206, R13 ;  /* 0x0000000dce0d7221 */ /* 0x000fe20000010000 */
[----:B---3--:R-:W-:Y:S01]  /*23210*/  FADD.FTZ R159, R207, R159 ;  /* 0x0000009fcf9f7221 */ /* 0x008fe20000010000 */
[C---:B------:R-:W-:Y:S01]  /*23220*/  F2FP.F16.F32.PACK_AB R206, R14.reuse, R206 ;  /* 0x000000ce0ece723e */ /* 0x040fe200000000ff */
[----:B------:R-:W-:Y:S02]  /*23230*/  IMAD.MOV.U32 R10, RZ, RZ, R216 ;  /* 0x000000ffff0a7224 */ /* 0x000fe400078e00d8 */
[----:B------:R-:W-:Y:S01]  /*23240*/  FADD.FTZ R13, R14, R13 ;  /* 0x0000000d0e0d7221 */ /* 0x000fe20000010000 */
[C---:B----4-:R-:W-:Y:S01]  /*23250*/  FADD.FTZ R159, R11.reuse, R159 ;  /* 0x0000009f0b9f7221 */ /* 0x050fe20000010000 */
[----:B------:R-:W-:Y:S01]  /*23260*/  F2FP.F16.F32.PACK_AB R207, R11, R207 ;  /* 0x000000cf0bcf723e */ /* 0x000fe200000000ff */
[----:B------:R-:W2:Y:S01]  /*23270*/  MUFU.EX2 R203, R203 ;  /* 0x000000cb00cb7308 */ /* 0x000ea20000000800 */
[----:B------:R-:W-:Y:S01]  /*23280*/  FADD.FTZ R13, R200, R13 ;  /* 0x0000000dc80d7221 */ /* 0x000fe20000010000 */
[----:B-1----:R-:W-:Y:S01]  /*23290*/  FADD.FTZ R159, R201, R159 ;  /* 0x0000009fc99f7221 */ /* 0x002fe20000010000 */
[----:B------:R-:W-:-:S02]  /*232a0*/  F2FP.F16.F32.PACK_AB R200, R15, R200 ;  /* 0x000000c80fc8723e */ /* 0x000fc400000000ff */
[----:B------:R-:W-:-:S03]  /*232b0*/  FADD.FTZ R13, R15, R13 ;  /* 0x0000000d0f0d7221 */ /* 0x000fc60000010000 */
        /* <DEDUP_REMOVED lines=26> */
[----:B------:R-:W-:Y:S02]  /*23460*/  F2FP.F16.F32.PACK_AB R199, R7, R199 ;  /* 0x000000c707c7723e */ /* 0x000fe400000000ff */
[----:B------:R-:W-:-:S04]  /*23470*/  MOV R7, R5 ;  /* 0x0000000500077202 */ /* 0x000fc80000000f00 */
        /* <DEDUP_REMOVED lines=19> */
.L_x_2846:
[----:B------:R-:W-:Y:S05]  /*235b0*/  BSYNC B0 ;  /* 0x0000000000007941 */ /* 0x000fea0003800000 */
.L_x_2845:
        /* <DEDUP_REMOVED lines=131> */
.L_x_2858:
[----:B------:R-:W-:Y:S01]  /*23df0*/  IMAD R10, R216, 0x8, R16 ;  /* 0x00000008d80a7824 */ /* 0x000fe200078e0210 */
[----:B------:R-:W-:-:S04]  /*23e00*/  SHF.L.U32 R0, R218, 0x1f, RZ ;  /* 0x0000001fda007819 */ /* 0x000fc800000006ff */
[----:B------:R0:W1:Y:S01]  /*23e10*/  SYNCS.PHASECHK.TRANS64.TRYWAIT P2, [R10+URZ+0x38850], R0 ;  /* 0x038850000a0075a7 */ /* 0x000062000804017f */
[----:B------:R-:W-:Y:S05]  /*23e20*/  @!P0 BRA `(.L_x_2859) ;  /* 0x0000000000048947 */ /* 0x000fea0003800000 */
[----:B------:R-:W-:Y:S01]  /*23e30*/  BPT.TRAP 0x1 ;  /* 0x000000040000795c */ /* 0x000fe20000300000 */
.L_x_2859:
[----:B------:R-:W-:Y:S04]  /*23e40*/  BSSY B0, `(.L_x_2860) ;  /* 0x0000004000007945 */ /* 0x000fe80003800000 */
[----:B-1----:R-:W-:Y:S05]  /*23e50*/  @P2 BRA `(.L_x_2861) ;  /* 0x0000000000082947 */ /* 0x002fea0003800000 */
[----:B------:R-:W1:Y:S02]  /*23e60*/  SYNCS.PHASECHK.TRANS64.TRYWAIT P0, [R10+URZ+0x38850], R0 ;  /* 0x038850000a0075a7 */ /* 0x000e64000800017f */
[----:B-1----:R-:W-:Y:S05]  /*23e70*/  @!P0 BRA `(.L_x_2862) ;  /* 0x00000104003c8947 */ /* 0x002fea0003800000 */
.L_x_2861:
[----:B------:R-:W-:Y:S05]  /*23e80*/  BSYNC B0 ;  /* 0x0000000000007941 */ /* 0x000fea0003800000 */
.L_x_2860:
[----:B------:R-:W-:Y:S01]  /*23e90*/  VIADD R16, R16, 0x400 ;  /* 0x0000040010107836 */ /* 0x000fe20000000000 */
[----:B------:R-:W2:Y:S01]  /*23ea0*/  LDL.LU R11, [R1+0x78] ;  /* 0x00007800010b7983 */ /* 0x000ea20000300800 */
[----:B------:R-:W-:Y:S01]  /*23eb0*/  IMAD.MOV.U32 R7, RZ, RZ, 0x40000040 ;  /* 0x40000040ff077424 */ /* 0x000fe200078e00ff */
[----:B------:R-:W-:Y:S01]  /*23ec0*/  WARPGROUP.ARRIVE ;  /* 0x00000000000079c5 */ /* 0x000fe20000000000 */
[----:B------:R-:W-:Y:S01]  /*23ed0*/  IMAD.MOV.U32 R9, RZ, RZ, 0x40000040 ;  /* 0x40000040ff097424 */ /* 0x000fe200078e00ff */
[----:B------:R-:W-:Y:S01]  /*23ee0*/  SHF.R.U32.HI R16, RZ, 0x4, R16 ;  /* 0x00000004ff107819 */ /* 0x000fe20000011610 */
[----:B01----:R-:W0:Y:S01]  /*23ef0*/  SHFL.BFLY PT, R0, R13, 0x2, 0x1f ;  /* 0x0c401f000d007f89 */ /* 0x003e2200000e0000 */
[----:B------:R-:W-:Y:S01]  /*23f00*/  R2UR UR7, R7 ;  /* 0x00000000070772ca */ /* 0x000fe200000e0000 */
[----:B------:R-:W-:Y:S01]  /*23f10*/  IMAD.MOV.U32 R7, RZ, RZ, 0x40000040 ;  /* 0x40000040ff077424 */ /* 0x000fe200078e00ff */
[----:B------:R-:W-:Y:S01]  /*23f20*/  LOP3.LUT R16, R16, 0x3fff, RZ, 0xc0, !PT ;  /* 0x00003fff10107812 */ /* 0x000fe200078ec0ff */
[----:B------:R-:W-:Y:S01]  /*23f30*/  @!P1 VIADD R10, R10, 0x38860 ;  /* 0x000388600a0a9836 */ /* 0x000fe20000000000 */
[----:B------:R-:W-:Y:S01]  /*23f40*/  MOV R154, 0xff800000 ;  /* 0xff800000009a7802 */ /* 0x000fe20000000f00 */
[----:B------:R-:W-:Y:S01]  /*23f50*/  IMAD.MOV.U32 R153, RZ, RZ, -0x800000 ;  /* 0xff800000ff997424 */ /* 0x000fe200078e00ff */
[----:B------:R-:W-:-:S02]  /*23f60*/  LOP3.LUT R16, R16, 0x2800000, RZ, 0xfc, !PT ;  /* 0x0280000010107812 */ /* 0x000fc400078efcff */
[----:B------:R-:W-:-:S03]  /*23f70*/  @!P1 PRMT R10, RZ, 0x654, R10 ;  /* 0x00000654ff0a9816 */ /* 0x000fc6000000000a */
[C---:B------:R-:W-:Y:S02]  /*23f80*/  IMAD R6, R216.reuse, 0xa00, R16 ;  /* 0x00000a00d8067824 */ /* 0x040fe400078e0210 */
[----:B------:R-:W-:Y:S02]  /*23f90*/  VIADD R216, R216, 0x1 ;  /* 0x00000001d8d87836 */ /* 0x000fe40000000000 */
[C---:B------:R-:W-:Y:S01]  /*23fa0*/  VIADD R8, R6.reuse, 0x80 ;  /* 0x0000008006087836 */ /* 0x040fe20000000000 */
[----:B------:R-:W-:Y:S02]  /*23fb0*/  R2UR UR6, R6 ;  /* 0x00000000060672ca */ /* 0x000fe400000e0000 */
[----:B------:R-:W-:-:S04]  /*23fc0*/  ISETP.NE.AND P2, PT, R216, 0x2, PT ;  /* 0x00000002d800780c */ /* 0x000fc80003f45270 */
[----:B------:R-:W-:Y:S01]  /*23fd0*/  SEL R216, R216, RZ, P2 ;  /* 0x000000ffd8d87207 */ /* 0x000fe20001000000 */
[----:B0-----:R-:W-:-:S05]  /*23fe0*/  FADD.FTZ R0, R0, R13 ;  /* 0x0000000d00007221 */ /* 0x001fca0000010000 */
[----:B------:R-:W0:Y:S01]  /*23ff0*/  SHFL.BFLY PT, R2, R0, 0x1, 0x1f ;  /* 0x0c201f0000027f89 */ /* 0x000e2200000e0000 */
[----:B------:R-:W-:Y:S01]  /*24000*/  HGMMA.64x256x16.F32 R24, R208, gdesc[UR4].tnspB, R24, gsb0 ;  /* 0x43e00004d0187df0 */ /* 0x000fe20008000818 */
[----:B------:R-:W-:Y:S02]  /*24010*/  R2UR UR6, R8 ;  /* 0x00000000080672ca */ /* 0x000fe400000e0000 */
[----:B------:R-:W-:Y:S01]  /*24020*/  R2UR UR7, R9 ;  /* 0x00000000090772ca */ /* 0x000fe200000e0000 */
[----:B------:R-:W-:Y:S01]  /*24030*/  IMAD.MOV.U32 R9, RZ, RZ, 0x40000040 ;  /* 0x40000040ff097424 */ /* 0x000fe200078e00ff */
[----:B------:R-:W-:Y:S01]  /*24040*/  IADD3 R8, R6, 0x100, RZ ;  /* 0x0000010006087810 */ /* 0x000fe20007ffe0ff */
[----:B0-----:R-:W-:-:S05]  /*24050*/  FADD.FTZ R0, R0, R2 ;  /* 0x0000000200007221 */ /* 0x001fca0000010000 */
[----:B------:R-:W-:-:S13]  /*24060*/  FSETP.NE.FTZ.AND P0, PT, R0, RZ, PT ;  /* 0x000000ff0000720b */ /* 0x000fda0003f15000 */
[----:B------:R-:W0:Y:S02]  /*24070*/  @P0 MUFU.LG2 R2, R0 ;  /* 0x0000000000020308 */ /* 0x000e240000000c00 */
[----:B0-----:R-:W-:Y:S01]  /*24080*/  @P0 FMUL.FTZ R2, R2, 0.69314718246459960938 ;  /* 0x3f31721802020820 */ /* 0x001fe20000410000 */
[----:B--2---:R-:W-:Y:S01]  /*24090*/  IADD3 R11, R11, 0x1, RZ ;  /* 0x000000010b0b7810 */ /* 0x004fe20007ffe0ff */
[----:B------:R-:W-:Y:S02]  /*240a0*/  WARPGROUP.DEPBAR.LE gsb0, 0x0 ;  /* 0x00008000000079c5 */ /* 0x000fe40000010000 */
[----:B------:R-:W-:Y:S02]  /*240b0*/  WARPGROUP.ARRIVE ;  /* 0x00000000000079c5 */ /* 0x000fe40000000000 */
[----:B------:R-:W-:Y:S04]  /*240c0*/  STL [R1+0x78], R11 ;  /* 0x0000780b01007387 */ /* 0x000fe80000100800 */
[----:B------:R-:W-:Y:S01]  /*240d0*/  HGMMA.64x256x16.F32 R24, R204, gdesc[UR4].tnspB, R24, gsb0 ;  /* 0x43e00004cc187df0 */ /* 0x000fe20008000818 */
[----:B------:R-:W-:Y:S01]  /*240e0*/  R2UR UR6, R8 ;  /* 0x00000000080672ca */ /* 0x000fe200000e0000 */
[----:B------:R-:W-:Y:S01]  /*240f0*/  VIADD R8, R6, 0x180 ;  /* 0x0000018006087836 */ /* 0x000fe20000000000 */
[----:B------:R-:W-:Y:S01]  /*24100*/  R2UR UR7, R9 ;  /* 0x00000000090772ca */ /* 0x000fe200000e0000 */
[----:B------:R-:W-:-:S02]  /*24110*/  IMAD.MOV.U32 R9, RZ, RZ, 0x40000040 ;  /* 0x40000040ff097424 */ /* 0x000fc400078e00ff */
        /* <DEDUP_REMOVED lines=14> */
[----:B0-----:R-:W-:-:S05]  /*24200*/  FADD.FTZ R6, R6, R12 ;  /* 0x0000000c06067221 */ /* 0x001fca0000010000 */
[----:B------:R-:W0:Y:S02]  /*24210*/  SHFL.BFLY PT, R7, R6, 0x1, 0x1f ;  /* 0x0c201f0006077f89 */ /* 0x000e2400000e0000 */
[----:B0-----:R-:W-:Y:S01]  /*24220*/  FADD.FTZ R6, R6, R7 ;  /* 0x0000000706067221 */ /* 0x001fe20000010000 */
[----:B------:R-:W-:-:S04]  /*24230*/  @P0 FMUL.FTZ R7, R3, 0.69314718246459960938 ;  /* 0x3f31721803070820 */ /* 0x000fc80000410000 */
[----:B------:R-:W-:Y:S01]  /*24240*/  FSETP.NE.FTZ.AND P3, PT, R6, RZ, PT ;  /* 0x000000ff0600720b */ /* 0x000fe20003f75000 */
[----:B------:R-:W-:Y:S01]  /*24250*/  @P0 FFMA.FTZ R154, R7, R5, R2 ;  /* 0x00000005079a0223 */ /* 0x000fe20000010002 */
[----:B------:R-:W-:-:S06]  /*24260*/  IMAD.MOV.U32 R2, RZ, RZ, RZ ;  /* 0x000000ffff027224 */ /* 0x000fcc00078e00ff */
[----:B------:R0:W-:Y:S01]  /*24270*/  @P0 MUFU.RCP R2, R0 ;  /* 0x0000000000020308 */ /* 0x0001e20000001000 */
[----:B------:R-:W-:-:S07]  /*24280*/  PLOP3.LUT P0, PT, PT, PT, PT, 0x8, 0x0 ;  /* 0x000000000000781c */ /* 0x000fce0003f0e170 */
[----:B------:R-:W1:Y:S01]  /*24290*/  @P3 MUFU.LG2 R5, R6 ;  /* 0x0000000600053308 */ /* 0x000e620000000c00 */
[----:B0-----:R-:W-:-:S07]  /*242a0*/  IMAD.MOV.U32 R0, RZ, RZ, RZ ;  /* 0x000000ffff007224 */ /* 0x001fce00078e00ff */
[----:B------:R0:W2:Y:S02]  /*242b0*/  @P3 MUFU.RCP R0, R6 ;  /* 0x0000000600003308 */ /* 0x0000a40000001000 */
[----:B0-----:R-:W-:Y:S01]  /*242c0*/  @P3 FMUL.FTZ R6, R3, 0.69314718246459960938 ;  /* 0x3f31721803063820 */ /* 0x001fe20000410000 */
[----:B------:R-:W-:Y:S01]  /*242d0*/  SEL R3, RZ, 0x1, P2 ;  /* 0x00000001ff037807 */ /* 0x000fe20001000000 */
[----:B-1----:R-:W-:-:S03]  /*242e0*/  @P3 FMUL.FTZ R5, R5, 0.69314718246459960938 ;  /* 0x3f31721805053820 */ /* 0x002fc60000410000 */
        /* <DEDUP_REMOVED lines=135> */
.L_x_2745:
        /* <DEDUP_REMOVED lines=18> */
[----:B------:R-:W4:Y:S01]  /*24c80*/  LDL.LU R155, [R1+0x74] ;  /* 0x00007400019b7983 */ /* 0x000f220000300800 */
[----:B------:R-:W-:-:S02]  /*24c90*/  F2FP.F16.F32.PACK_AB R14, R37, R36 ;  /* 0x00000024250e723e */ /* 0x000fc400000000ff */
[----:B------:R-:W-:Y:S01]  /*24ca0*/  F2FP.F16.F32.PACK_AB R15, R39, R38 ;  /* 0x00000026270f723e */ /* 0x000fe200000000ff */
[----:B-----5:R-:W4:Y:S01]  /*24cb0*/  LDL.LU R152, [R1+0x68] ;  /* 0x0000680001987983 */ /* 0x020f220000300800 */
[----:B------:R-:W-:Y:S02]  /*24cc0*/  MOV R2, R16 ;  /* 0x0000001000027202 */ /* 0x000fe40000000f00 */
[----:B---3--:R-:W-:Y:S01]  /*24cd0*/  MOV R3, R0 ;  /* 0x0000000000037202 */ /* 0x008fe20000000f00 */
[----:B------:R-:W-:Y:S02]  /*24ce0*/  BAR.SYNC.DEFER_BLOCKING 0x1, 0x100 ;  /* 0x0044000000007b1d */ /* 0x000fe40000010000 */
[----:B--2---:R-:W-:-:S03]  /*24cf0*/  IMAD.WIDE R20, R8, 0x2, R2 ;  /* 0x0000000208147825 */ /* 0x004fc600078e0202 */
        /* <DEDUP_REMOVED lines=159> */
[----:B-1----:R-:W-:Y:S01]  /*256f0*/  LOP3.LUT R4, R0, 0x380, RZ, 0xc0, !PT ;  /* 0x0000038000047812 */ /* 0x002fe200078ec0ff */
[----:B------:R-:W-:Y:S01]  /*25700*/  IMAD.X R21, RZ, RZ, R21, P0 ;  /* 0x000000ffff157224 */ /* 0x000fe200000e0615 */
[----:B----4-:R-:W-:Y:S02]  /*25710*/  IADD3 R10, P0, R156, UR6, RZ ;  /* 0x000000069c0a7c10 */ /* 0x010fe4000ff1e0ff */
[----:B------:R-:W-:Y:S02]  /*25720*/  SHF.R.U64 R4, R4, 0x3, RZ ;  /* 0x0000000304047819 */ /* 0x000fe400000012ff */
[----:B------:R-:W-:Y:S02]  /*25730*/  IADD3.X R11, R155, UR7, RZ, P0, !PT ;  /* 0x000000079b0b7c10 */ /* 0x000fe400087fe4ff */
[----:B------:R-:W-:Y:S02]  /*25740*/  ISETP.NE.U32.AND P0, PT, RZ, UR4, PT ;  /* 0x00000004ff007c0c */ /* 0x000fe4000bf05070 */
[----:B------:R-:W-:-:S02]  /*25750*/  LOP3.LUT R20, R4, R0, RZ, 0x3c, !PT ;  /* 0x0000000004147212 */ /* 0x000fc400078e3cff */
[----:B------:R-:W-:Y:S02]  /*25760*/  ISETP.NE.AND.EX P0, PT, RZ, UR5, PT, P0 ;  /* 0x00000005ff007c0c */ /* 0x000fe4000bf05300 */
[----:B------:R-:W-:Y:S02]  /*25770*/  MOV R20, R20 ;  /* 0x0000001400147202 */ /* 0x000fe40000000f00 */
[----:B------:R-:W-:Y:S02]  /*25780*/  F2FP.F16.F32.PACK_AB R12, R145, R144 ;  /* 0x00000090910c723e */ /* 0x000fe400000000ff */
[----:B------:R-:W-:Y:S02]  /*25790*/  F2FP.F16.F32.PACK_AB R13, R147, R146 ;  /* 0x00000092930d723e */ /* 0x000fe400000000ff */
[----:B------:R-:W-:Y:S02]  /*257a0*/  F2FP.F16.F32.PACK_AB R14, R149, R148 ;  /* 0x00000094950e723e */ /* 0x000fe400000000ff */
[----:B------:R-:W-:-:S05]  /*257b0*/  F2FP.F16.F32.PACK_AB R15, R151, R150 ;  /* 0x00000096970f723e */ /* 0x000fca00000000ff */
[----:B------:R1:W-:Y:S01]  /*257c0*/  STSM.16.M88.4 [R20], R12 ;  /* 0x0000000c14007844 */ /* 0x0003e20000000200 */
[----:B------:R-:W-:Y:S01]  /*257d0*/  IMAD.MOV.U32 R21, RZ, RZ, 0x9b8 ;  /* 0x000009b8ff157424 */ /* 0x000fe200078e00ff */
[----:B------:R-:W-:Y:S01]  /*257e0*/  BAR.SYNC.DEFER_BLOCKING 0x1, 0x100 ;  /* 0x0044000000007b1d */ /* 0x000fe20000010000 */
[----:B-1----:R-:W-:-:S05]  /*257f0*/  @P0 IADD3 R12, P2, R156, UR4, RZ ;  /* 0x000000049c0c0c10 */ /* 0x002fca000ff5e0ff */
[----:B------:R-:W-:Y:S01]  /*25800*/  ULDC UR4, c[0x0][0xa88] ;  /* 0x0002a20000047ab9 */ /* 0x000fe20000000800 */
[----:B------:R-:W-:Y:S01]  /*25810*/  @P0 IADD3.X R13, R155, UR5, RZ, P2, !PT ;  /* 0x000000059b0d0c10 */ /* 0x000fe200097fe4ff */
[----:B------:R-:W-:Y:S01]  /*25820*/  IMAD.U32 R0, RZ, RZ, UR4 ;  /* 0x00000004ff007e24 */ /* 0x000fe2000f8e00ff */
[----:B------:R-:W-:Y:S01]  /*25830*/  ISETP.NE.AND P2, PT, R152, RZ, PT ;  /* 0x000000ff9800720c */ /* 0x000fe20003f45270 */
[----:B------:R-:W-:-:S03]  /*25840*/  ULDC UR4, c[0x0][0xad4] ;  /* 0x0002b50000047ab9 */ /* 0x000fc60000000800 */
[----:B------:R-:W-:-:S04]  /*25850*/  SEL R4, R152, UR4, P2 ;  /* 0x0000000498047c07 */ /* 0x000fc80009000000 */
[----:B------:R-:W-:Y:S01]  /*25860*/  ISETP.GT.AND P2, PT, R4, 0x1, PT ;  /* 0x000000010400780c */ /* 0x000fe20003f44270 */
[----:B------:R-:W-:Y:S02]  /*25870*/  ULDC.64 UR8, c[0x0][0x208] ;  /* 0x0000820000087ab9 */ /* 0x000fe40000000a00 */
[----:B------:R1:W5:Y:S01]  /*25880*/  @P0 LDG.E R0, desc[UR8][R12.64] ;  /* 0x000000080c000981 */ /* 0x000362000c1e1900 */
[----:B------:R-:W-:-:S04]  /*25890*/  SEL R21, R21, 0x978, P2 ;  /* 0x0000097815157807 */ /* 0x000fc80001000000 */
[----:B------:R2:W3:Y:S08]  /*258a0*/  LDC.64 R14, c[0x0][R21+0x220] ;  /* 0x00008800150e7b82 */ /* 0x0004f00000000a00 */
[----:B-1----:R2:W1:Y:S01]  /*258b0*/  LDC.64 R12, c[0x0][R21+0x218] ;  /* 0x00008600150c7b82 */ /* 0x0024620000000a00 */
[----:B------:R-:W-:-:S04]  /*258c0*/  ISETP.NE.U32.AND P1, PT, RZ, UR6, PT ;  /* 0x00000006ff007c0c */ /* 0x000fc8000bf25070 */
[----:B------:R-:W-:Y:S02]  /*258d0*/  ISETP.NE.AND.EX P1, PT, RZ, UR7, PT, P1 ;  /* 0x00000007ff007c0c */ /* 0x000fe4000bf25310 */
[----:B------:R-:W-:-:S11]  /*258e0*/  MOV R9, RZ ;  /* 0x000000ff00097202 */ /* 0x000fd60000000f00 */
[----:B------:R2:W5:Y:S01]  /*258f0*/  @P1 LDG.E R9, desc[UR8][R10.64] ;  /* 0x000000080a091981 */ /* 0x000562000c1e1900 */
[----:B------:R-:W-:Y:S05]  /*25900*/  @P0 BRA `(.L_x_2865) ;  /* 0x0000000000140947 */ /* 0x000fea0003800000 */
[----:B------:R-:W-:Y:S05]  /*25910*/  @!P1 BRA `(.L_x_2865) ;  /* 0x0000000000109947 */ /* 0x000fea0003800000 */
[----:B------:R-:W-:Y:S02]  /*25920*/  ULDC.64 UR4, c[0x0][0x208] ;  /* 0x0000820000047ab9 */ /* 0x000fe40000000a00 */
[----:B-----5:R-:W4:Y:S04]  /*25930*/  LDG.E R0, desc[UR4][R10.64] ;  /* 0x000000040a007981 */ /* 0x020f28000c1e1900 */
[----:B--2---:R-:W4:Y:S02]  /*25940*/  LDG.E R10, desc[UR4][R10.64+0x4] ;  /* 0x000004040a0a7981 */ /* 0x004f24000c1e1900 */
[----:B----4-:R-:W-:-:S07]  /*25950*/  IMAD.IADD R0, R10, 0x1, -R0 ;  /* 0x000000010a007824 */ /* 0x010fce00078e0a00 */
.L_x_2865:
[----:B------:R-:W4:Y:S01]  /*25960*/  LDL.LU R8, [R1+0x6c] ;  /* 0x00006c0001087983 */ /* 0x000f220000300800 */
[----:B------:R-:W0:Y:S03]  /*25970*/  LDC R157, c[0x0][0xbe8] ;  /* 0x0002fa00ff9d7b82 */ /* 0x000e260000000800 */
[----:B------:R-:W3:Y:S04]  /*25980*/  LDL.LU R4, [R1+0x8c] ;  /* 0x00008c0001047983 */ /* 0x000ee80000300800 */
[----:B------:R-:W3:Y:S01]  /*25990*/  LDL R158, [R1+0x88] ;  /* 0x00008800019e7983 */ /* 0x000ee20000100800 */
[----:B--2---:R-:W2:Y:S01]  /*259a0*/  LDC.64 R10, c[0x0][R21+0x228] ;  /* 0x00008a00150a7b82 */ /* 0x004ea20000000a00 */
[----:B------:R-:W-:-:S02]  /*259b0*/  ISETP.NE.U32.AND P0, PT, RZ, UR6, PT ;  /* 0x00000006ff007c0c */ /* 0x000fc4000bf05070 */
[----:B------:R-:W2:Y:S02]  /*259c0*/  LDL R160, [R1+0xb8] ;  /* 0x0000b80001a07983 */ /* 0x000ea40000100800 */
[----:B------:R-:W-:Y:S02]  /*259d0*/  ISETP.NE.AND.EX P0, PT, RZ, UR7, PT, P0 ;  /* 0x00000007ff007c0c */ /* 0x000fe4000bf05300 */
[----:B------:R-:W2:Y:S01]  /*259e0*/  LDL R159, [R1+0xa4] ;  /* 0x0000a400019f7983 */ /* 0x000ea20000100800 */
[----:B0-----:R-:W-:Y:S01]  /*259f0*/  ISETP.NE.AND P1, PT, R157, 0x1, PT ;  /* 0x000000019d00780c */ /* 0x001fe20003f25270 */
[-C--:B-1----:R-:W-:Y:S02]  /*25a00*/  IMAD R20, R13, R237.reuse, RZ ;  /* 0x000000ed0d147224 */ /* 0x082fe400078e02ff */
[----:B------:R-:W-:-:S10]  /*25a10*/  IMAD.WIDE.U32 R12, R12, R237, RZ ;  /* 0x000000ed0c0c7225 */ /* 0x000fd400078e00ff */
[----:B------:R-:W0:Y:S08]  /*25a20*/  @P1 LDC R155, c[0x0][0xbec] ;  /* 0x0002fb00ff9b1b82 */ /* 0x000e300000000800 */
[----:B------:R-:W1:Y:S01]  /*25a30*/  @P1 LDC R156, c[0x0][0xbf0] ;  /* 0x0002fc00ff9c1b82 */ /* 0x000e620000000800 */
[----:B------:R-:W-:Y:S02]  /*25a40*/  IMAD.IADD R20, R13, 0x1, R20 ;  /* 0x000000010d147824 */ /* 0x000fe400078e0214 */
[----:B-----5:R-:W-:Y:S01]  /*25a50*/  IMAD R0, R0, R157, RZ ;  /* 0x0000009d00007224 */ /* 0x020fe200078e02ff */
[----:B------:R-:W-:Y:S01]  /*25a60*/  ULDC.64 UR4, c[0x0][0x208] ;  /* 0x0000820000047ab9 */ /* 0x000fe20000000a00 */
[----:B----4-:R-:W-:-:S02]  /*25a70*/  SEL R8, R8, RZ, !P0 ;  /* 0x000000ff08087207 */ /* 0x010fc40004000000 */
[----:B---3--:R-:W-:-:S03]  /*25a80*/  SEL R4, R4, RZ, !P0 ;  /* 0x000000ff04047207 */ /* 0x008fc60004000000 */
[----:B------:R-:W-:-:S04]  /*25a90*/  IMAD R15, R15, R8, RZ ;  /* 0x000000080f0f7224 */ /* 0x000fc800078e02ff */
[C---:B------:R-:W-:Y:S02]  /*25aa0*/  IMAD R4, R14.reuse, R4, R15 ;  /* 0x000000040e047224 */ /* 0x040fe400078e020f */
[----:B------:R-:W-:-:S04]  /*25ab0*/  IMAD.WIDE.U32 R14, R14, R8, RZ ;  /* 0x000000080e0e7225 */ /* 0x000fc800078e00ff */
[----:B------:R-:W-:Y:S01]  /*25ac0*/  IMAD.IADD R15, R15, 0x1, R4 ;  /* 0x000000010f0f7824 */ /* 0x000fe200078e0204 */
[--C-:B------:R-:W-:Y:S02]  /*25ad0*/  IADD3 R14, P0, P3, R14, R12, R9.reuse ;  /* 0x0000000c0e0e7210 */ /* 0x100fe40007b1e009 */
[----:B------:R-:W-:Y:S02]  /*25ae0*/  SHF.R.S32.HI R4, RZ, 0x1f, R9 ;  /* 0x0000001fff047819 */ /* 0x000fe40000011409 */
[----:B------:R-:W-:Y:S02]  /*25af0*/  SEL R12, R158, RZ, P2 ;  /* 0x000000ff9e0c7207 */ /* 0x000fe40001000000 */
[----:B------:R-:W-:Y:S02]  /*25b00*/  IADD3.X R15, R15, R20, R4, P0, P3 ;  /* 0x000000140f0f7210 */ /* 0x000fe400007e6404 */
[----:B------:R-:W-:Y:S01]  /*25b10*/  IADD3 R20, R235, R231, RZ ;  /* 0x000000e7eb147210 */ /* 0x000fe20007ffe0ff */
[----:B--2---:R-:W-:-:S02]  /*25b20*/  IMAD R152, R11, R12, RZ ;  /* 0x0000000c0b987224 */ /* 0x004fc400078e02ff */
[----:B------:R-:W-:-:S04]  /*25b30*/  IMAD.WIDE.U32 R12, R10, R12, RZ ;  /* 0x0000000c0a0c7225 */ /* 0x000fc800078e00ff */
[----:B0-----:R-:W-:-:S04]  /*25b40*/  @P1 IMAD.HI.U32 R10, R20, R155, RZ ;  /* 0x0000009b140a1227 */ /* 0x001fc800078e00ff */
[----:B------:R-:W-:Y:S01]  /*25b50*/  IMAD.MOV.U32 R155, RZ, RZ, R20 ;  /* 0x000000ffff9b7224 */ /* 0x000fe200078e0014 */
[----:B-1----:R-:W-:Y:S02]  /*25b60*/  @P1 SHF.R.U32.HI R155, RZ, R156, R10 ;  /* 0x0000009cff9b1219 */ /* 0x002fe4000001160a */
[----:B------:R0:W1:Y:S03]  /*25b70*/  LDC.64 R10, c[0x0][R21+0x210] ;  /* 0x00008400150a7b82 */ /* 0x0000660000000a00 */
[----:B0-----:R-:W-:-:S04]  /*25b80*/  IMAD.MOV R21, RZ, RZ, -R155 ;  /* 0x000000ffff157224 */ /* 0x001fc800078e0a9b */
[----:B------:R-:W-:Y:S01]  /*25b90*/  IMAD R21, R157, R21, R20 ;  /* 0x000000159d157224 */ /* 0x000fe200078e0214 */
[----:B------:R-:W-:Y:S01]  /*25ba0*/  IADD3 R12, P0, P3, R155, R14, R12 ;  /* 0x0000000e9b0c7210 */ /* 0x000fe20007b1e00c */
[----:B------:R-:W-:Y:S01]  /*25bb0*/  IMAD.IADD R152, R13, 0x1, R152 ;  /* 0x000000010d987824 */ /* 0x000fe200078e0298 */
[----:B------:R-:W-:Y:S02]  /*25bc0*/  SHF.R.S32.HI R13, RZ, 0x1f, R155 ;  /* 0x0000001fff0d7819 */ /* 0x000fe4000001149b */
[----:B------:R-:W-:Y:S02]  /*25bd0*/  SHF.R.S32.HI R14, RZ, 0x1f, R21 ;  /* 0x0000001fff0e7819 */ /* 0x000fe40000011415 */
[----:B------:R-:W-:Y:S01]  /*25be0*/  IADD3.X R13, R13, R15, R152, P0, P3 ;  /* 0x0000000f0d0d7210 */ /* 0x000fe200007e6498 */
[----:B-1----:R-:W-:-:S04]  /*25bf0*/  IMAD R11, R11, R21, RZ ;  /* 0x000000150b0b7224 */ /* 0x002fc800078e02ff */
[C---:B------:R-:W-:Y:S02]  /*25c00*/  IMAD R11, R10.reuse, R14, R11 ;  /* 0x0000000e0a0b7224 */ /* 0x040fe400078e020b */
[----:B------:R-:W0:Y:S01]  /*25c10*/  LDC.64 R14, c[0x0][0xba8] ;  /* 0x0002ea00ff0e7b82 */ /* 0x000e220000000a00 */
[----:B------:R-:W-:-:S07]  /*25c20*/  IMAD.WIDE.U32 R12, R10, R21, R12 ;  /* 0x000000150a0c7225 */ /* 0x000fce00078e000c */
[----:B0-----:R-:W0:Y:S08]  /*25c30*/  @!P2 LDC R14, c[0x0][0xb50] ;  /* 0x0002d400ff0eab82 */ /* 0x001e300000000800 */
[----:B------:R-:W1:Y:S01]  /*25c40*/  @!P2 LDC R15, c[0x0][0xb54] ;  /* 0x0002d500ff0fab82 */ /* 0x000e620000000800 */
[----:B------:R-:W-:Y:S01]  /*25c50*/  IMAD.IADD R11, R13, 0x1, R11 ;  /* 0x000000010d0b7824 */ /* 0x000fe200078e020b */
[----:B0-----:R-:W-:-:S04]  /*25c60*/  LEA R14, P0, R12, R14, 0x2 ;  /* 0x0000000e0c0e7211 */ /* 0x001fc800078010ff */
[----:B-1----:R-:W-:Y:S01]  /*25c70*/  LEA.HI.X R15, R12, R15, R11, 0x2, P0 ;  /* 0x0000000f0c0f7211 */ /* 0x002fe200000f140b */
[----:B------:R-:W-:Y:S04]  /*25c80*/  SHFL.IDX PT, R10, R14, RZ, 0x1c1f ;  /* 0x001c1fff0e0a7589 */ /* 0x000fe800000e0000 */
[----:B------:R-:W0:Y:S04]  /*25c90*/  SHFL.IDX PT, R11, R15, RZ, 0x1c1f ;  /* 0x001c1fff0f0b7589 */ /* 0x000e2800000e0000 */
[----:B------:R-:W-:Y:S04]  /*25ca0*/  SHFL.IDX PT, R12, R14, 0x1, 0x1c1f ;  /* 0x003c1f000e0c7f89 */ /* 0x000fe800000e0000 */
[----:B------:R1:W2:Y:S01]  /*25cb0*/  SHFL.IDX PT, R13, R15, 0x1, 0x1c1f ;  /* 0x003c1f000f0d7f89 */ /* 0x0002a200000e0000 */
[----:B------:R-:W-:Y:S01]  /*25cc0*/  LOP3.LUT P0, RZ, R159, 0x3, RZ, 0xc0, !PT ;  /* 0x000000039fff7812 */ /* 0x000fe2000780c0ff */
[----:B-1----:R-:W-:-:S05]  /*25cd0*/  IMAD.IADD R15, R160, 0x1, R231 ;  /* 0x00000001a00f7824 */ /* 0x002fca00078e02e7 */
[C---:B------:R-:W-:Y:S02]  /*25ce0*/  IADD3 R14, R15.reuse, 0x8, RZ ;  /* 0x000000080f0e7810 */ /* 0x040fe40007ffe0ff */
[-C--:B------:R-:W-:Y:S02]  /*25cf0*/  ISETP.GE.OR P3, PT, R15, R0.reuse, P0 ;  /* 0x000000000f00720c */ /* 0x080fe40000766670 */
[----:B------:R-:W-:-:S11]  /*25d00*/  ISETP.GE.OR P0, PT, R14, R0, P0 ;  /* 0x000000000e00720c */ /* 0x000fd60000706670 */
[----:B0-----:R0:W-:Y:S04]  /*25d10*/  @!P3 ST.E desc[UR4][R10.64], R154 ;  /* 0x0000009a0a00b985 */ /* 0x0011e8000c101904 */
[----:B--2---:R0:W-:Y:S01]  /*25d20*/  @!P0 ST.E desc[UR4][R12.64], R153 ;  /* 0x000000990c008985 */ /* 0x0041e2000c101904 */
[----:B------:R-:W-:Y:S05]  /*25d30*/  @P2 BRA `(.L_x_2866) ;  /* 0x0000000c00f02947 */ /* 0x000fea0003800000 */
[----:B------:R-:W0:Y:S01]  /*25d40*/  LDL R159, [R1+0x60] ;  /* 0x00006000019f7983 */ /* 0x000e220000100800 */
[----:B------:R-:W-:Y:S01]  /*25d50*/  IMAD.SHL.U32 R160, R212, 0x40, RZ ;  /* 0x00000040d4a07824 */ /* 0x000fe200078e00ff */
[----:B------:R-:W1:Y:S02]  /*25d60*/  @P1 LDC R21, c[0x0][0xbec] ;  /* 0x0002fb00ff151b82 */ /* 0x000e640000000800 */
[----:B------:R2:W5:Y:S04]  /*25d70*/  LDL R89, [R1+0xa0] ;  /* 0x0000a00001597983 */ /* 0x0005680000100800 */
[----:B------:R2:W5:Y:S01]  /*25d80*/  LDL R88, [R1+0x7c] ;  /* 0x00007c0001587983 */ /* 0x0005620000100800 */
[----:B------:R-:W-:Y:S01]  /*25d90*/  ULDC.64 UR4, c[0x0][0x208] ;  /* 0x0000820000047ab9 */ /* 0x000fe20000000a00 */
[----:B------:R-:W3:Y:S02]  /*25da0*/  @P1 LDC R85, c[0x0][0xbf0] ;  /* 0x0002fc00ff551b82 */ /* 0x000ee40000000800 */
[----:B------:R2:W5:Y:S04]  /*25db0*/  LDL R87, [R1+0x84] ;  /* 0x0000840001577983 */ /* 0x0005680000100800 */
[----:B------:R2:W5:Y:S01]  /*25dc0*/  LDL R86, [R1+0x80] ;  /* 0x0000800001567983 */ /* 0x0005620000100800 */
[----:B------:R-:W-:Y:S01]  /*25dd0*/  BSSY B1, `(.L_x_2867) ;  /* 0x00000aa000017945 */ /* 0x000fe20003800000 */
[----:B0-----:R-:W-:-:S04]  /*25de0*/  IMAD R11, R159, 0x8, R160 ;  /* 0x000000089f0b7824 */ /* 0x001fc800078e02a0 */
[----:B------:R-:W-:-:S03]  /*25df0*/  IMAD.WIDE R2, R11, 0x2, R2 ;  /* 0x000000020b027825 */ /* 0x000fc600078e0202 */
        /* <DEDUP_REMOVED lines=45> */
[----:B------:R-:W-:Y:S01]  /*260d0*/  IADD3.X R37, RZ, R3, RZ, P0, !PT ;  /* 0x00000003ff257210 */ /* 0x000fe200007fe4ff */
[----:B------:R-:W5:Y:S01]  /*260e0*/  LD.E.128 R40, desc[UR4][R40.64] ;  /* 0x0000000428287980 */ /* 0x000f62000c101d00 */
        /* <DEDUP_REMOVED lines=10> */
[C---:B------:R-:W-:Y:S02]  /*26190*/  LOP3.LUT R13, R2.reuse, 0x380, RZ, 0xc0, !PT ;  /* 0x00000380020d7812 */ /* 0x040fe400078ec0ff */
[----:B------:R-:W-:Y:S01]  /*261a0*/  IADD3 R11, P2, R2, 0xf000, RZ ;  /* 0x0000f000020b7810 */ /* 0x000fe20007f5e0ff */
[----:B------:R-:W5:Y:S01]  /*261b0*/  LD.E.128 R52, desc[UR4][R52.64] ;  /* 0x0000000434347980 */ /* 0x000f62000c101d00 */
[----:B------:R-:W-:-:S02]  /*261c0*/  LOP3.LUT R60, R61, 0x380, RZ, 0xc0, !PT ;  /* 0x000003803d3c7812 */ /* 0x000fc400078ec0ff */
[----:B------:R-:W-:Y:S01]  /*261d0*/  LOP3.LUT R64, R65, 0x380, RZ, 0xc0, !PT ;  /* 0x0000038041407812 */ /* 0x000fe200078ec0ff */
[----:B------:R-:W5:Y:S01]  /*261e0*/  LD.E.128 R56, desc[UR4][R56.64] ;  /* 0x0000000438387980 */ /* 0x000f62000c101d00 */
[----:B------:R-:W-:Y:S02]  /*261f0*/  LOP3.LUT R68, R69, 0x380, RZ, 0xc0, !PT ;  /* 0x0000038045447812 */ /* 0x000fe400078ec0ff */
[----:B------:R-:W-:Y:S02]  /*26200*/  LOP3.LUT R72, R73, 0x380, RZ, 0xc0, !PT ;  /* 0x0000038049487812 */ /* 0x000fe400078ec0ff */
[----:B------:R-:W-:Y:S02]  /*26210*/  LOP3.LUT R76, R77, 0x380, RZ, 0xc0, !PT ;  /* 0x000003804d4c7812 */ /* 0x000fe400078ec0ff */
[----:B------:R-:W-:Y:S02]  /*26220*/  SHF.R.U64 R13, R13, 0x3, RZ ;  /* 0x000000030d0d7819 */ /* 0x000fe400000012ff */
[----:B------:R-:W-:-:S02]  /*26230*/  LOP3.LUT R10, R11, 0x380, RZ, 0xc0, !PT ;  /* 0x000003800b0a7812 */ /* 0x000fc400078ec0ff */
[----:B------:R-:W-:Y:S02]  /*26240*/  SHF.R.U64 R60, R60, 0x3, RZ ;  /* 0x000000033c3c7819 */ /* 0x000fe400000012ff */
[----:B------:R-:W-:Y:S02]  /*26250*/  SHF.R.U64 R64, R64, 0x3, RZ ;  /* 0x0000000340407819 */ /* 0x000fe400000012ff */
[----:B------:R-:W-:Y:S02]  /*26260*/  SHF.R.U64 R68, R68, 0x3, RZ ;  /* 0x0000000344447819 */ /* 0x000fe400000012ff */
[----:B------:R-:W-:Y:S02]  /*26270*/  SHF.R.U64 R72, R72, 0x3, RZ ;  /* 0x0000000348487819 */ /* 0x000fe400000012ff */
[----:B------:R-:W-:Y:S02]  /*26280*/  SHF.R.U64 R76, R76, 0x3, RZ ;  /* 0x000000034c4c7819 */ /* 0x000fe400000012ff */
[----:B------:R-:W-:-:S02]  /*26290*/  LOP3.LUT R12, R13, R2, RZ, 0x3c, !PT ;  /* 0x000000020d0c7212 */ /* 0x000fc400078e3cff */
[----:B------:R-:W-:Y:S01]  /*262a0*/  SHF.R.U64 R2, R10, 0x3, RZ ;  /* 0x000000030a027819 */ /* 0x000fe200000012ff */
[--C-:B------:R-:W-:Y:S01]  /*262b0*/  IMAD.X R81, RZ, RZ, R3.reuse, P2 ;  /* 0x000000ffff517224 */ /* 0x100fe200010e0603 */
        /* <DEDUP_REMOVED lines=9> */
[-C--:B------:R-:W-:Y:S01]  /*26350*/  IADD3.X R61, RZ, R3.reuse, RZ, P0, !PT ;  /* 0x00000003ff3d7210 */ /* 0x080fe200007fe4ff */
[----:B------:R-:W5:Y:S01]  /*26360*/  LD.E.128 R64, desc[UR4][R64.64] ;  /* 0x0000000440407980 */ /* 0x000f62000c101d00 */
[----:B------:R-:W-:-:S02]  /*26370*/  MOV R13, R3 ;  /* 0x00000003000d7202 */ /* 0x000fc40000000f00 */
[----:B------:R-:W-:Y:S01]  /*26380*/  LOP3.LUT R80, R2, R11, RZ, 0x3c, !PT ;  /* 0x0000000b02507212 */ /* 0x000fe200078e3cff */
        /* <DEDUP_REMOVED lines=16> */
[----:B------:R-:W-:Y:S01]  /*26490*/  ULDC.64 UR4, c[0x0][0xae8] ;  /* 0x0002ba0000047ab9 */ /* 0x000fe20000000a00 */
[----:B------:R-:W-:Y:S02]  /*264a0*/  IMAD R4, R159, 0x20, R212 ;  /* 0x000000209f047824 */ /* 0x000fe400078e02d4 */
[----:B------:R-:W-:Y:S02]  /*264b0*/  IMAD.IADD R3, R3, 0x1, R11 ;  /* 0x0000000103037824 */ /* 0x000fe400078e020b */
[----:B------:R-:W-:Y:S02]  /*264c0*/  IMAD.IADD R10, R231, 0x1, R4 ;  /* 0x00000001e70a7824 */ /* 0x000fe400078e0204 */
[----:B------:R-:W-:Y:S01]  /*264d0*/  IMAD.WIDE.U32 R2, R237, UR4, R2 ;  /* 0x00000004ed027c25 */ /* 0x000fe2000f8e0002 */
[----:B------:R-:W-:-:S03]  /*264e0*/  SHF.R.S32.HI R11, RZ, 0x1f, R8 ;  /* 0x0000001fff0b7819 */ /* 0x000fc60000011408 */
[----:B-1----:R-:W-:-:S04]  /*264f0*/  @P1 IMAD.HI.U32 R4, R10, R21, RZ ;  /* 0x000000150a041227 */ /* 0x002fc800078e00ff */
[----:B------:R-:W-:Y:S01]  /*26500*/  IMAD R3, R237, UR5, R3 ;  /* 0x00000005ed037c24 */ /* 0x000fe2000f8e0203 */
[----:B------:R-:W-:Y:S01]  /*26510*/  ULDC.64 UR4, c[0x0][0xaf0] ;  /* 0x0002bc0000047ab9 */ /* 0x000fe20000000a00 */
[----:B------:R-:W-:Y:S01]  /*26520*/  IMAD.MOV.U32 R9, RZ, RZ, R10 ;  /* 0x000000ffff097224 */ /* 0x000fe200078e000a */
[----:B---3--:R-:W-:Y:S01]  /*26530*/  @P1 SHF.R.U32.HI R9, RZ, R85, R4 ;  /* 0x00000055ff091219 */ /* 0x008fe20000011604 */
[----:B------:R-:W-:Y:S02]  /*26540*/  IMAD R11, R11, UR4, RZ ;  /* 0x000000040b0b7c24 */ /* 0x000fe4000f8e02ff */
[----:B------:R-:W-:Y:S01]  /*26550*/  IMAD.WIDE.U32 R2, R8, UR4, R2 ;  /* 0x0000000408027c25 */ /* 0x000fe2000f8e0002 */
[----:B------:R-:W-:-:S03]  /*26560*/  SHF.R.S32.HI R4, RZ, 0x1f, R9 ;  /* 0x0000001fff047819 */ /* 0x000fc60000011409 */
[----:B------:R-:W-:Y:S01]  /*26570*/  IMAD R11, R8, UR5, R11 ;  /* 0x00000005080b7c24 */ /* 0x000fe2000f8e020b */
[----:B------:R-:W-:Y:S01]  /*26580*/  ULDC.64 UR4, c[0x0][0xae0] ;  /* 0x0002b80000047ab9 */ /* 0x000fe20000000a00 */
        /* <DEDUP_REMOVED lines=11> */
[C---:B------:R-:W-:Y:S02]  /*26640*/  IMAD R11, R157.reuse, UR5, R4 ;  /* 0x000000059d0b7c24 */ /* 0x040fe4000f8e0204 */
[----:B------:R-:W-:Y:S01]  /*26650*/  IMAD.WIDE.U32 R2, R157, UR4, R2 ;  /* 0x000000049d027c25 */ /* 0x000fe2000f8e0002 */
[----:B------:R-:W-:Y:S01]  /*26660*/  ISETP.GE.AND P2, PT, R231, R0, PT ;  /* 0x00000000e700720c */ /* 0x000fe20003f46270 */
[----:B------:R-:W-:-:S02]  /*26670*/  ULDC.64 UR4, c[0x0][0xa80] ;  /* 0x0002a00000047ab9 */ /* 0x000fc40000000a00 */
[----:B------:R-:W-:Y:S01]  /*26680*/  VIADD R8, R16, 0x38820 ;  /* 0x0003882010087836 */ /* 0x000fe20000000000 */
[----:B------:R-:W-:Y:S01]  /*26690*/  IADD3 R3, R3, R11, RZ ;  /* 0x0000000b03037210 */ /* 0x000fe20007ffe0ff */
[----:B------:R-:W-:Y:S01]  /*266a0*/  VIADD R9, R231, 0x20 ;  /* 0x00000020e7097836 */ /* 0x000fe20000000000 */
[C---:B------:R-:W-:Y:S02]  /*266b0*/  LEA R4, P3, R2.reuse, UR4, 0x1 ;  /* 0x0000000402047c11 */ /* 0x040fe4000f8608ff */
[----:B------:R-:W-:Y:S02]  /*266c0*/  PRMT R8, RZ, 0x654, R8 ;  /* 0x00000654ff087816 */ /* 0x000fe40000000008 */
[----:B------:R-:W-:Y:S02]  /*266d0*/  LEA.HI.X R84, R2, UR5, R3, 0x1, P3 ;  /* 0x0000000502547c11 */ /* 0x000fe400098f0c03 */
[-C--:B------:R-:W-:Y:S01]  /*266e0*/  ISETP.GE.AND P1, PT, R9, R0.reuse, PT ;  /* 0x000000000900720c */ /* 0x080fe20003f26270 */
[----:B------:R-:W-:Y:S01]  /*266f0*/  VIADD R9, R231, 0x40 ;  /* 0x00000040e7097836 */ /* 0x000fe20000000000 */
[----:B0-----:R2:W-:Y:S01]  /*26700*/  SYNCS.ARRIVE.TRANS64.RED.A1T0 RZ, [R8+URZ], RZ ;  /* 0x000000ff08ff79a7 */ /* 0x0015e2000810043f */
[----:B------:R2:W0:Y:S04]  /*26710*/  SHFL.IDX PT, R85, R4, RZ, 0x181f ;  /* 0x00181fff04557589 */ /* 0x00042800000e0000 */
[----:B------:R2:W1:Y:S01]  /*26720*/  SHFL.IDX PT, R21, R84, RZ, 0x181f ;  /* 0x00181fff54157589 */ /* 0x00046200000e0000 */
        /* <DEDUP_REMOVED lines=9> */
[----:B-1----:R-:W-:Y:S02]  /*267c0*/  @!P5 LEA.HI.X R3, R18, R21, R19, 0x1, P6 ;  /* 0x000000151203d211 */ /* 0x002fe400030f0c13 */
[----:B--2--5:R-:W-:-:S03]  /*267d0*/  @!P4 LEA R8, P6, R88, R85, 0x1 ;  /* 0x000000555808c211 */ /* 0x024fc600078c08ff */
        /* <DEDUP_REMOVED lines=9> */
.L_x_2868:
[----:B------:R-:W-:Y:S05]  /*26870*/  BSYNC B1 ;  /* 0x0000000000017941 */ /* 0x000fea0003800000 */
.L_x_2867:
[----:B---3-5:R3:W4:Y:S01]  /*26880*/  SHFL.IDX PT, R13, R84, 0x1, 0x181f ;  /* 0x00381f00540d7f89 */ /* 0x02872200000e0000 */
        /* <DEDUP_REMOVED lines=10> */
[----:B--2---:R-:W-:Y:S02]  /*26930*/  @!P3 LEA R8, P5, R88, R11, 0x1 ;  /* 0x0000000b5808b211 */ /* 0x004fe400078a08ff */
        /* <DEDUP_REMOVED lines=10> */
.L_x_2870:
[----:B------:R-:W-:Y:S05]  /*269e0*/  BSYNC B1 ;  /* 0x0000000000017941 */ /* 0x000fea0003800000 */
.L_x_2869:
        /* <DEDUP_REMOVED lines=11> */
[-C--:B--2---:R-:W-:Y:S02]  /*26aa0*/  @!P2 LEA R8, P5, R88, R9.reuse, 0x1 ;  /* 0x000000095808a211 */ /* 0x084fe400078a08ff */
        /* <DEDUP_REMOVED lines=10> */
.L_x_2872:
[----:B------:R-:W-:Y:S05]  /*26b50*/  BSYNC B1 ;  /* 0x0000000000017941 */ /* 0x000fea0003800000 */
.L_x_2871:
        /* <DEDUP_REMOVED lines=11> */
[----:B--2---:R-:W-:Y:S02]  /*26c10*/  @!P4 LEA R8, P1, R88, R15, 0x1 ;  /* 0x0000000f5808c211 */ /* 0x004fe400078208ff */
[----:B----4-:R-:W-:Y:S02]  /*26c20*/  @!P3 LEA.HI.X R3, R18, R13, R19, 0x1, P0 ;  /* 0x0000000d1203b211 */ /* 0x010fe400000f0c13 */
        /* <DEDUP_REMOVED lines=13> */
.L_x_2866:
        /* <DEDUP_REMOVED lines=10> */
[C---:B------:R-:W-:Y:S01]  /*26da0*/  IADD3 R173, R234.reuse, 0xa8, RZ ;  /* 0x000000a8eaad7810 */ /* 0x040fe20007ffe0ff */
[C---:B------:R-:W-:Y:S01]  /*26db0*/  VIADD R159, R234.reuse, 0xe0 ;  /* 0x000000e0ea9f7836 */ /* 0x040fe20000000000 */
        /* <DEDUP_REMOVED lines=11> */
[----:B------:R-:W-:Y:S01]  /*26e70*/  VIADD R177, R234, 0x98 ;  /* 0x00000098eab17836 */ /* 0x000fe20000000000 */
[----:B------:R-:W-:Y:S01]  /*26e80*/  BSSY B1, `(.L_x_2874) ;  /* 0x00000f5000017945 */ /* 0x000fe20003800000 */
[----:B-1----:R-:W-:Y:S01]  /*26e90*/  @P1 IMAD.HI.U32 R3, R20, R3, RZ ;  /* 0x0000000314031227 */ /* 0x002fe200078e00ff */
[----:B------:R-:W-:-:S02]  /*26ea0*/  SHF.R.S32.HI R153, RZ, 0x1f, R153 ;  /* 0x0000001fff997819 */ /* 0x000fc40000011499 */
[----:B------:R-:W-:Y:S01]  /*26eb0*/  SHF.R.S32.HI R155, RZ, 0x1f, R155 ;  /* 0x0000001fff9b7819 */ /* 0x000fe2000001149b */
[C---:B------:R-:W-:Y:S01]  /*26ec0*/  VIADD R181, R234.reuse, 0x88 ;  /* 0x00000088eab57836 */ /* 0x040fe20000000000 */
[----:B------:R-:W-:Y:S01]  /*26ed0*/  SHF.R.S32.HI R159, RZ, 0x1f, R159 ;  /* 0x0000001fff9f7819 */ /* 0x000fe2000001149f */
[C---:B------:R-:W-:Y:S01]  /*26ee0*/  VIADD R183, R234.reuse, 0x80 ;  /* 0x00000080eab77836 */ /* 0x040fe20000000000 */
        /* <DEDUP_REMOVED lines=13> */
[----:B------:R-:W-:Y:S01]  /*26fc0*/  VIADD R189, R234, 0x68 ;  /* 0x00000068eabd7836 */ /* 0x000fe20000000000 */
[----:B------:R-:W-:Y:S01]  /*26fd0*/  SHF.R.S32.HI R169, RZ, 0x1f, R169 ;  /* 0x0000001fffa97819 */ /* 0x000fe200000114a9 */
[----:B------:R-:W-:Y:S01]  /*26fe0*/  IMAD R4, R4, UR4, RZ ;  /* 0x0000000404047c24 */ /* 0x000fe2000f8e02ff */
[----:B------:R-:W-:Y:S01]  /*26ff0*/  SHF.R.S32.HI R171, RZ, 0x1f, R171 ;  /* 0x0000001fffab7819 */ /* 0x000fe200000114ab */
[C---:B------:R-:W-:Y:S01]  /*27000*/  IMAD.WIDE.U32 R2, R8.reuse, UR4, R2 ;  /* 0x0000000408027c25 */ /* 0x040fe2000f8e0002 */
[----:B------:R-:W-:Y:S02]  /*27010*/  SHF.R.S32.HI R173, RZ, 0x1f, R173 ;  /* 0x0000001fffad7819 */ /* 0x000fe400000114ad */
[----:B------:R-:W-:Y:S01]  /*27020*/  SHF.R.S32.HI R175, RZ, 0x1f, R175 ;  /* 0x0000001fffaf7819 */ /* 0x000fe200000114af */
[----:B------:R-:W-:Y:S01]  /*27030*/  IMAD R4, R8, UR5, R4 ;  /* 0x0000000508047c24 */ /* 0x000fe2000f8e0204 */
[----:B------:R-:W-:Y:S01]  /*27040*/  ULDC.64 UR4, c[0x0][0xb48] ;  /* 0x0002d20000047ab9 */ /* 0x000fe20000000a00 */
[----:B------:R-:W-:Y:S01]  /*27050*/  SHF.R.S32.HI R8, RZ, 0x1f, R10 ;  /* 0x0000001fff087819 */ /* 0x000fe2000001140a */
[----:B------:R-:W-:Y:S01]  /*27060*/  VIADD R193, R234, 0x58 ;  /* 0x00000058eac17836 */ /* 0x000fe20000000000 */
[----:B------:R-:W-:Y:S01]  /*27070*/  SHF.R.S32.HI R177, RZ, 0x1f, R177 ;  /* 0x0000001fffb17819 */ /* 0x000fe200000114b1 */
[----:B------:R-:W-:Y:S01]  /*27080*/  IMAD.IADD R3, R3, 0x1, R4 ;  /* 0x0000000103037824 */ /* 0x000fe200078e0204 */
[----:B------:R-:W-:Y:S01]  /*27090*/  SHF.R.S32.HI R179, RZ, 0x1f, R179 ;  /* 0x0000001fffb37819 */ /* 0x000fe200000114b3 */
[----:B------:R-:W-:Y:S01]  /*270a0*/  IMAD.MOV R4, RZ, RZ, -R10 ;  /* 0x000000ffff047224 */ /* 0x000fe200078e0a0a */
[----:B------:R-:W-:Y:S01]  /*270b0*/  SHF.R.S32.HI R181, RZ, 0x1f, R181 ;  /* 0x0000001fffb57819 */ /* 0x000fe200000114b5 */
[----:B------:R-:W-:Y:S01]  /*270c0*/  IMAD.WIDE.U32 R2, R158, UR4, R2 ;  /* 0x000000049e027c25 */ /* 0x000fe2000f8e0002 */
[----:B------:R-:W-:-:S02]  /*270d0*/  SHF.R.S32.HI R183, RZ, 0x1f, R183 ;  /* 0x0000001fffb77819 */ /* 0x000fc400000114b7 */
[----:B------:R-:W-:Y:S01]  /*270e0*/  SHF.R.S32.HI R185, RZ, 0x1f, R185 ;  /* 0x0000001fffb97819 */ /* 0x000fe200000114b9 */
[----:B------:R-:W-:Y:S01]  /*270f0*/  IMAD R3, R158, UR5, R3 ;  /* 0x000000059e037c24 */ /* 0x000fe2000f8e0203 */
[----:B------:R-:W-:Y:S01]  /*27100*/  ULDC.64 UR4, c[0x0][0xb30] ;  /* 0x0002cc0000047ab9 */ /* 0x000fe20000000a00 */
[----:B------:R-:W-:Y:S01]  /*27110*/  IMAD R4, R157, R4, R20 ;  /* 0x000000049d047224 */ /* 0x000fe200078e0214 */
        /* <DEDUP_REMOVED lines=8> */
[C---:B------:R-:W-:Y:S01]  /*271a0*/  VIADD R157, R234.reuse, 0xe8 ;  /* 0x000000e8ea9d7836 */ /* 0x040fe20000000000 */
[----:B------:R-:W-:Y:S01]  /*271b0*/  SHF.R.S32.HI R193, RZ, 0x1f, R193 ;  /* 0x0000001fffc17819 */ /* 0x000fe200000114c1 */
[----:B------:R-:W-:Y:S01]  /*271c0*/  IMAD R9, R9, UR4, RZ ;  /* 0x0000000409097c24 */ /* 0x000fe2000f8e02ff */
[----:B------:R-:W-:Y:S01]  /*271d0*/  IADD3 R3, R3, R8, RZ ;  /* 0x0000000803037210 */ /* 0x000fe20007ffe0ff */
[----:B------:R-:W-:Y:S01]  /*271e0*/  VIADD R195, R234, 0x50 ;  /* 0x00000050eac37836 */ /* 0x000fe20000000000 */
[----:B------:R-:W-:Y:S01]  /*271f0*/  SHF.R.S32.HI R157, RZ, 0x1f, R157 ;  /* 0x0000001fff9d7819 */ /* 0x000fe2000001149d */
[C---:B------:R-:W-:Y:S01]  /*27200*/  IMAD R9, R4.reuse, UR5, R9 ;  /* 0x0000000504097c24 */ /* 0x040fe2000f8e0209 */
[----:B------:R-:W-:Y:S01]  /*27210*/  SHF.R.S32.HI R197, RZ, 0x1f, R197 ;  /* 0x0000001fffc57819 */ /* 0x000fe200000114c5 */
[----:B------:R-:W-:Y:S01]  /*27220*/  IMAD.WIDE.U32 R2, R4, UR4, R2 ;  /* 0x0000000404027c25 */ /* 0x000fe2000f8e0002 */
[----:B------:R-:W-:Y:S01]  /*27230*/  ULDC.64 UR4, c[0x0][0xb00] ;  /* 0x0002c00000047ab9 */ /* 0x000fe20000000a00 */
[----:B------:R-:W-:-:S02]  /*27240*/  SHF.R.S32.HI R195, RZ, 0x1f, R195 ;  /* 0x0000001fffc37819 */ /* 0x000fc400000114c3 */
[----:B------:R-:W-:Y:S01]  /*27250*/  IMAD.IADD R9, R3, 0x1, R9 ;  /* 0x0000000103097824 */ /* 0x000fe200078e0209 */
[----:B------:R-:W-:Y:S01]  /*27260*/  LEA R4, P0, R2, UR4, 0x2 ;  /* 0x0000000402047c11 */ /* 0x000fe2000f8010ff */
[C---:B------:R-:W-:Y:S01]  /*27270*/  VIADD R199, R234.reuse, 0x40 ;  /* 0x00000040eac77836 */ /* 0x040fe20000000000 */
[----:B------:R-:W-:Y:S01]  /*27280*/  SHF.R.S32.HI R203, RZ, 0x1f, R203 ;  /* 0x0000001fffcb7819 */ /* 0x000fe200000114cb */
[----:B------:R-:W-:Y:S01]  /*27290*/  VIADD R201, R234, 0x38 ;  /* 0x00000038eac97836 */ /* 0x000fe20000000000 */
[----:B------:R-:W-:Y:S01]  /*272a0*/  LEA.HI.X R20, R2, UR5, R9, 0x2, P0 ;  /* 0x0000000502147c11 */ /* 0x000fe200080f1409 */
[----:B------:R-:W-:Y:S01]  /*272b0*/  VIADD R2, R16, 0x38820 ;  /* 0x0003882010027836 */ /* 0x000fe20000000000 */
[----:B------:R-:W-:Y:S01]  /*272c0*/  ISETP.GE.AND P0, PT, R15, R0, PT ;  /* 0x000000000f00720c */ /* 0x000fe20003f06270 */
[C---:B------:R-:W-:Y:S01]  /*272d0*/  VIADD R205, R234.reuse, 0x28 ;  /* 0x00000028eacd7836 */ /* 0x040fe20000000000 */
[----:B------:R-:W-:Y:S01]  /*272e0*/  SHF.R.S32.HI R199, RZ, 0x1f, R199 ;  /* 0x0000001fffc77819 */ /* 0x000fe200000114c7 */
[C---:B------:R-:W-:Y:S01]  /*272f0*/  VIADD R207, R234.reuse, 0x20 ;  /* 0x00000020eacf7836 */ /* 0x040fe20000000000 */
[----:B------:R-:W-:Y:S01]  /*27300*/  PRMT R2, RZ, 0x654, R2 ;  /* 0x00000654ff027816 */ /* 0x000fe20000000002 */
[C---:B------:R-:W-:Y:S01]  /*27310*/  VIADD R211, R234.reuse, 0x10 ;  /* 0x00000010ead37836 */ /* 0x040fe20000000000 */
[----:B------:R0:W1:Y:S01]  /*27320*/  SHFL.IDX PT, R3, R20, RZ, 0x1c1f ;  /* 0x001c1fff14037589 */ /* 0x00006200000e0000 */
        /* <DEDUP_REMOVED lines=9> */
[----:B--2---:R0:W2:Y:S01]  /*273c0*/  SHFL.IDX PT, R2, R4, RZ, 0x1c1f ;  /* 0x001c1fff04027589 */ /* 0x0040a200000e0000 */
        /* <DEDUP_REMOVED lines=37> */
[----:B------:R-:W-:-:S05]  /*27620*/  @!P0 IMAD.WIDE R8, R234, 0x4, R2 ;  /* 0x00000004ea088825 */ /* 0x000fca00078e0202 */
        /* <DEDUP_REMOVED lines=73> */
[-C--:B--2---:R-:W-:Y:S01]  /*27ac0*/  @!P5 LEA R12, P6, R176, R2.reuse, 0x2 ;  /* 0x00000002b00cd211 */ /* 0x084fe200078c10ff */
[----:B------:R1:W-:Y:S01]  /*27ad0*/  @!P4 ST.E.64 desc[UR6][R10.64], R96 ;  /* 0x000000600a00c985 */ /* 0x0003e2000c101b06 */
[----:B------:R-:W-:Y:S02]  /*27ae0*/  ISETP.GE.AND P4, PT, R166, UR4, PT ;  /* 0x00000004a6007c0c */ /* 0x000fe4000bf86270 */
[----:B------:R-:W-:Y:S02]  /*27af0*/  @!P5 LEA.HI.X R13, R176, R3, R177, 0x2, P6 ;  /* 0x00000003b00dd211 */ /* 0x000fe400030f14b1 */
[----:B0-----:R-:W-:-:S03]  /*27b00*/  @!P2 LEA R8, P6, R174, R2, 0x2 ;  /* 0x00000002ae08a211 */ /* 0x001fc600078c10ff */
[----:B------:R0:W-:Y:S01]  /*27b10*/  @!P5 ST.E.64 desc[UR6][R12.64], R100 ;  /* 0x000000640c00d985 */ /* 0x0001e2000c101b06 */
[----:B------:R-:W-:Y:S02]  /*27b20*/  ISETP.GE.AND P5, PT, R168, UR4, PT ;  /* 0x00000004a8007c0c */ /* 0x000fe4000bfa6270 */
        /* <DEDUP_REMOVED lines=28> */
[----:B------:R-:W-:-:S03]  /*27cf0*/  @!P1 LEA.HI.X R11, R160, R3, R161, 0x2, P6 ;  /* 0x00000003a00b9211 */ /* 0x000fc600030f14a1 */
[CC--:B0-----:R-:W-:Y:S02]  /*27d00*/  @!P3 LEA R12, P6, R156.reuse, R2.reuse, 0x2 ;  /* 0x000000029c0cb211 */ /* 0x0c1fe400078c10ff */
[----:B------:R0:W-:Y:S02]  /*27d10*/  @!P1 ST.E.64 desc[UR6][R10.64], R132 ;  /* 0x000000840a009985 */ /* 0x0001e4000c101b06 */
[----:B------:R-:W-:Y:S02]  /*27d20*/  @!P3 LEA.HI.X R13, R156, R3, R157, 0x2, P6 ;  /* 0x000000039c0db211 */ /* 0x000fe400030f149d */
[----:B-1----:R-:W-:-:S04]  /*27d30*/  @!P4 LEA R8, P0, R158, R2, 0x2 ;  /* 0x000000029e08c211 */ /* 0x002fc800078010ff */
[----:B------:R-:W-:Y:S02]  /*27d40*/  @!P4 LEA.HI.X R9, R158, R3, R159, 0x2, P0 ;  /* 0x000000039e09c211 */ /* 0x000fe400000f149f */
[----:B0-----:R-:W-:-:S03]  /*27d50*/  @!P2 LEA R10, P1, R154, R2, 0x2 ;  /* 0x000000029a0aa211 */ /* 0x001fc600078210ff */
[----:B------:R0:W-:Y:S01]  /*27d60*/  @!P4 ST.E.64 desc[UR6][R8.64], R136 ;  /* 0x000000880800c985 */ /* 0x0001e2000c101b06 */
[----:B------:R-:W-:Y:S02]  /*27d70*/  @!P5 LEA R2, P0, R152, R2, 0x2 ;  /* 0x000000029802d211 */ /* 0x000fe400078010ff */
[-C--:B------:R-:W-:Y:S01]  /*27d80*/  @!P2 LEA.HI.X R11, R154, R3.reuse, R155, 0x2, P1 ;  /* 0x000000039a0ba211 */ /* 0x080fe200008f149b */
[----:B------:R0:W-:Y:S01]  /*27d90*/  @!P3 ST.E.64 desc[UR6][R12.64], R140 ;  /* 0x0000008c0c00b985 */ /* 0x0001e2000c101b06 */
[----:B------:R-:W-:-:S03]  /*27da0*/  @!P5 LEA.HI.X R3, R152, R3, R153, 0x2, P0 ;  /* 0x000000039803d211 */ /* 0x000fc600000f1499 */
[----:B------:R0:W-:Y:S04]  /*27db0*/  @!P2 ST.E.64 desc[UR6][R10.64], R144 ;  /* 0x000000900a00a985 */ /* 0x0001e8000c101b06 */
[----:B------:R0:W-:Y:S02]  /*27dc0*/  @!P5 ST.E.64 desc[UR6][R2.64], R148 ;  /* 0x000000940200d985 */ /* 0x0001e4000c101b06 */
.L_x_2875:
[----:B------:R-:W-:Y:S05]  /*27dd0*/  BSYNC B1 ;  /* 0x0000000000017941 */ /* 0x000fea0003800000 */
.L_x_2874:
[----:B------:R-:W-:Y:S01]  /*27de0*/  ISETP.GE.AND P0, PT, R14, R0, PT ;  /* 0x000000000e00720c */ /* 0x000fe20003f06270 */
[----:B------:R1:W2:Y:S04]  /*27df0*/  SHFL.IDX PT, R21, R20, 0x1, 0x1c1f ;  /* 0x003c1f0014157f89 */ /* 0x0002a800000e0000 */
[----:B------:R1:W3:Y:S08]  /*27e00*/  SHFL.IDX PT, R20, R4, 0x1, 0x1c1f ;  /* 0x003c1f0004147f89 */ /* 0x0002f000000e0000 */
[----:B-1----:R-:W-:Y:S05]  /*27e10*/  @P0 BRA `(.L_x_2873) ;  /* 0x0000001400b40947 */ /* 0x002fea0003800000 */
[----:B------:R-:W-:Y:S01]  /*27e20*/  ULDC UR4, c[0x0][0xac8] ;  /* 0x0002b20000047ab9 */ /* 0x000fe20000000800 */
[----:B------:R-:W-:Y:S01]  /*27e30*/  ULDC.64 UR6, c[0x0][0x208] ;  /* 0x0000820000067ab9 */ /* 0x000fe20000000a00 */
[----:B------:R-:W-:Y:S02]  /*27e40*/  ISETP.GE.AND P3, PT, R234, UR4, PT ;  /* 0x00000004ea007c0c */ /* 0x000fe4000bf66270 */
[----:B------:R-:W-:Y:S02]  /*27e50*/  ISETP.GE.AND P2, PT, R224, UR4, PT ;  /* 0x00000004e0007c0c */ /* 0x000fe4000bf46270 */
[----:B------:R-:W-:Y:S02]  /*27e60*/  ISETP.GE.AND P1, PT, R210, UR4, PT ;  /* 0x00000004d2007c0c */ /* 0x000fe4000bf26270 */
[----:B------:R-:W-:Y:S02]  /*27e70*/  ISETP.GE.AND P0, PT, R208, UR4, PT ;  /* 0x00000004d0007c0c */ /* 0x000fe4000bf06270 */
[----:B------:R-:W-:-:S05]  /*27e80*/  ISETP.GE.AND P4, PT, R204, UR4, PT ;  /* 0x00000004cc007c0c */ /* 0x000fca000bf86270 */
[----:B0-23--:R-:W-:-:S04]  /*27e90*/  @!P3 IMAD.WIDE R2, R234, 0x4, R20 ;  /* 0x00000004ea02b825 */ /* 0x00dfc800078e0214 */
        /* <DEDUP_REMOVED lines=17> */
[-C--:B------:R-:W-:Y:S01]  /*27fb0*/  @!P4 LEA.HI.X R9, R204, R21.reuse, R205, 0x2, P2 ;  /* 0x00000015cc09c211 */ /* 0x080fe200010f14cd */
[----:B------:R0:W-:Y:S01]  /*27fc0*/  @!P3 ST.E.64 desc[UR6][R2.64], R42 ;  /* 0x0000002a0200b985 */ /* 0x0001e2000c101b06 */
[----:B------:R-:W-:Y:S02]  /*27fd0*/  ISETP.GE.AND P2, PT, R196, UR4, PT ;  /* 0x00000004c4007c0c */ /* 0x000fe4000bf46270 */
[----:B--2---:R-:W-:Y:S01]  /*27fe0*/  @!P5 LEA R10, P6, R202, R20, 0x2 ;  /* 0x00000014ca0ad211 */ /* 0x004fe200078c10ff */
[----:B------:R1:W-:Y:S01]  /*27ff0*/  @!P4 ST.E.64 desc[UR6][R8.64], R46 ;  /* 0x0000002e0800c985 */ /* 0x0003e2000c101b06 */
[----:B------:R-:W-:Y:S02]  /*28000*/  ISETP.GE.AND P3, PT, R194, UR4, PT ;  /* 0x00000004c2007c0c */ /* 0x000fe4000bf66270 */
[----:B------:R-:W-:-:S02]  /*28010*/  @!P5 LEA.HI.X R11, R202, R21, R203, 0x2, P6 ;  /* 0x00000015ca0bd211 */ /* 0x000fc400030f14cb */
        /* <DEDUP_REMOVED lines=95> */
[----:B-1----:R-:W-:Y:S01]  /*28610*/  LEA R2, P0, R152, R20, 0x2 ;  /* 0x0000001498027211 */ /* 0x002fe200078010ff */
[----:B------:R-:W-:-:S03]  /*28620*/  ULDC.64 UR4, c[0x0][0x208] ;  /* 0x0000820000047ab9 */ /* 0x000fc60000000a00 */
[----:B------:R-:W-:-:S05]  /*28630*/  LEA.HI.X R3, R152, R21, R153, 0x2, P0 ;  /* 0x0000001598037211 */ /* 0x000fca00000f1499 */
[----:B------:R4:W-:Y:S01]  /*28640*/  ST.E.64 desc[UR4][R2.64], R150 ;  /* 0x0000009602007985 */ /* 0x0009e2000c101b04 */
[----:B------:R-:W-:Y:S05]  /*28650*/  BRA `(.L_x_2873) ;  /* 0x0000000c00a47947 */ /* 0x000fea0003800000 */
.L_x_2864:
[----:B-1----:R-:W2:Y:S01]  /*28660*/  LDL.LU R4, [R1+0x70] ;  /* 0x0000700001047983 */ /* 0x002ea20000300800 */
[----:B------:R-:W-:Y:S01]  /*28670*/  ULDC.64 UR6, c[0x0][0xc08] ;  /* 0x0003020000067ab9 */ /* 0x000fe20000000a00 */
[----:B------:R-:W-:Y:S02]  /*28680*/  ULDC.64 UR4, c[0x0][0xc00] ;  /* 0x0003000000047ab9 */ /* 0x000fe40000000a00 */
[----:B------:R-:W3:Y:S04]  /*28690*/  LDL.LU R0, [R1+0x74] ;  /* 0x0000740001007983 */ /* 0x000ee80000300800 */
[----:B------:R-:W4:Y:S01]  /*286a0*/  LDL R11, [R1+0x68] ;  /* 0x00006800010b7983 */ /* 0x000f220000100800 */
[----:B------:R-:W-:Y:S01]  /*286b0*/  ISETP.NE.U32.AND P1, PT, RZ, UR6, PT ;  /* 0x00000006ff007c0c */ /* 0x000fe2000bf25070 */
[----:B------:R-:W-:Y:S01]  /*286c0*/  IMAD.MOV.U32 R25, RZ, RZ, RZ ;  /* 0x000000ffff197224 */ /* 0x000fe200078e00ff */
[----:B------:R-:W-:Y:S01]  /*286d0*/  ISETP.NE.U32.AND P0, PT, RZ, UR4, PT ;  /* 0x00000004ff007c0c */ /* 0x000fe2000bf05070 */
[----:B------:R-:W-:Y:S01]  /*286e0*/  ULDC.64 UR8, c[0x0][0x208] ;  /* 0x0000820000087ab9 */ /* 0x000fe20000000a00 */
[----:B------:R-:W-:-:S02]  /*286f0*/  ISETP.NE.AND.EX P1, PT, RZ, UR7, PT, P1 ;  /* 0x00000007ff007c0c */ /* 0x000fc4000bf25310 */
[----:B------:R-:W-:Y:S02]  /*28700*/  ISETP.NE.AND.EX P0, PT, RZ, UR5, PT, P0 ;  /* 0x00000005ff007c0c */ /* 0x000fe4000bf05300 */
[----:B--2---:R-:W-:-:S04]  /*28710*/  IADD3 R2, P2, R4, UR4, RZ ;  /* 0x0000000404027c10 */ /* 0x004fc8000ff5e0ff */
[----:B---3--:R-:W-:-:S05]  /*28720*/  IADD3.X R3, R0, UR5, RZ, P2, !PT ;  /* 0x0000000500037c10 */ /* 0x008fca00097fe4ff */
[----:B------:R-:W-:Y:S02]  /*28730*/  @P1 IADD3 R8, P2, R4, UR6, RZ ;  /* 0x0000000604081c10 */ /* 0x000fe4000ff5e0ff */
[----:B------:R-:W1:Y:S02]  /*28740*/  S2R R4, SR_TID.X ;  /* 0x0000000000047919 */ /* 0x000e640000002100 */
[----:B------:R-:W-:Y:S02]  /*28750*/  @P1 IADD3.X R9, R0, UR7, RZ, P2, !PT ;  /* 0x0000000700091c10 */ /* 0x000fe400097fe4ff */
[----:B----4-:R-:W-:Y:S01]  /*28760*/  ISETP.NE.AND P2, PT, R11, RZ, PT ;  /* 0x000000ff0b00720c */ /* 0x010fe20003f45270 */
[----:B------:R-:W-:Y:S01]  /*28770*/  ULDC UR4, c[0x0][0xa88] ;  /* 0x0002a20000047ab9 */ /* 0x000fe20000000800 */
[----:B------:R2:W5:Y:S01]  /*28780*/  @P0 LDG.E R25, desc[UR8][R2.64] ;  /* 0x0000000802190981 */ /* 0x000562000c1e1900 */
[----:B------:R-:W-:-:S06]  /*28790*/  MOV R0, UR4 ;  /* 0x0000000400007c02 */ /* 0x000fcc0008000f00 */
[----:B------:R2:W5:Y:S04]  /*287a0*/  @P1 LDG.E R0, desc[UR8][R8.64] ;  /* 0x0000000808001981 */ /* 0x000568000c1e1900 */
[----:B------:R-:W3:Y:S01]  /*287b0*/  @!P2 LDC R11, c[0x0][0xad4] ;  /* 0x0002b500ff0bab82 */ /* 0x000ee20000000800 */
[----:B-1----:R-:W-:-:S05]  /*287c0*/  VIADD R10, R4, 0xffffff80 ;  /* 0xffffff80040a7836 */ /* 0x002fca0000000000 */
[----:B------:R-:W-:Y:S01]  /*287d0*/  ISETP.GT.AND P3, PT, R10, 0x7f, PT ;  /* 0x0000007f0a00780c */ /* 0x000fe20003f64270 */
[----:B---3--:R2:W-:Y:S01]  /*287e0*/  @!P2 STL [R1+0x68], R11 ;  /* 0x0000680b0100a387 */ /* 0x0085e20000100800 */
[----:B------:R-:W-:Y:S01]  /*287f0*/  ISETP.GT.AND P2, PT, R11, 0x1, PT ;  /* 0x000000010b00780c */ /* 0x000fe20003f44270 */
[----:B------:R-:W-:-:S12]  /*28800*/  @P1 BRA `(.L_x_2876) ;  /* 0x0000000000141947 */ /* 0x000fd80003800000 */
[----:B------:R-:W-:Y:S05]  /*28810*/  @!P0 BRA `(.L_x_2876) ;  /* 0x0000000000108947 */ /* 0x000fea0003800000 */
[----:B------:R-:W-:Y:S02]  /*28820*/  ULDC.64 UR4, c[0x0][0x208] ;  /* 0x0000820000047ab9 */ /* 0x000fe40000000a00 */
[----:B--2---:R-:W2:Y:S04]  /*28830*/  LDG.E R9, desc[UR4][R2.64] ;  /* 0x0000000402097981 */ /* 0x004ea8000c1e1900 */
[----:B-----5:R-:W2:Y:S02]  /*28840*/  LDG.E R0, desc[UR4][R2.64+0x4] ;  /* 0x0000040402007981 */ /* 0x020ea4000c1e1900 */
[----:B--2---:R-:W-:-:S07]  /*28850*/  IMAD.IADD R0, R0, 0x1, -R9 ;  /* 0x0000000100007824 */ /* 0x004fce00078e0a09 */
.L_x_2876:
[----:B--2---:R-:W2:Y:S04]  /*28860*/  LDL.LU R3, [R1+0x6c] ;  /* 0x00006c0001037983 */ /* 0x004ea80000300800 */
[----:B------:R-:W3:Y:S01]  /*28870*/  LDL.LU R2, [R1+0x8c] ;  /* 0x00008c0001027983 */ /* 0x000ee20000300800 */
[----:B------:R-:W-:Y:S01]  /*28880*/  BSSY B1, `(.L_x_2877) ;  /* 0x0000037000017945 */ /* 0x000fe20003800000 */
[----:B-----5:R-:W-:Y:S02]  /*28890*/  SHF.R.S32.HI R26, RZ, 0x1f, R25 ;  /* 0x0000001fff1a7819 */ /* 0x020fe40000011419 */
[----:B--2---:R-:W-:Y:S02]  /*288a0*/  SEL R33, R3, RZ, !P0 ;  /* 0x000000ff03217207 */ /* 0x004fe40004000000 */
[----:B---3--:R-:W-:Y:S01]  /*288b0*/  SEL R28, R2, RZ, !P0 ;  /* 0x000000ff021c7207 */ /* 0x008fe20004000000 */
[----:B------:R-:W-:Y:S06]  /*288c0*/  @P3 BRA `(.L_x_2878) ;  /* 0x0000000000c83947 */ /* 0x000fec0003800000 */
[----:B------:R-:W1:Y:S01]  /*288d0*/  LDC R37, c[0x0][0xbe8] ;  /* 0x0002fa00ff257b82 */ /* 0x000e620000000800 */
[----:B------:R-:W-:Y:S01]  /*288e0*/  IADD3 R35, R231, -0x80, R4 ;  /* 0xffffff80e7237810 */ /* 0x000fe20007ffe004 */
[----:B-1----:R-:W-:-:S05]  /*288f0*/  IMAD R2, R0, R37, RZ ;  /* 0x0000002500027224 */ /* 0x002fca00078e02ff */
[----:B------:R-:W-:-:S13]  /*28900*/  ISETP.GE.AND P0, PT, R35, R2, PT ;  /* 0x000000022300720c */ /* 0x000fda0003f06270 */
[----:B------:R-:W-:Y:S05]  /*28910*/  @P0 BRA `(.L_x_2878) ;  /* 0x0000000000b40947 */ /* 0x000fea0003800000 */
[----:B------:R-:W2:Y:S01]  /*28920*/  LDL.LU R30, [R1+0x88] ;  /* 0x00008800011e7983 */ /* 0x000ea20000300800 */
[----:B------:R-:W-:Y:S01]  /*28930*/  IMAD.MOV.U32 R24, RZ, RZ, 0x9b8 ;  /* 0x000009b8ff187424 */ /* 0x000fe200078e00ff */
[----:B------:R-:W-:Y:S01]  /*28940*/  ISETP.GT.AND P0, PT, R11, 0x1, PT ;  /* 0x000000010b00780c */ /* 0x000fe20003f04270 */
[----:B------:R-:W1:Y:S01]  /*28950*/  LDC.64 R12, c[0x0][0xba8] ;  /* 0x0002ea00ff0c7b82 */ /* 0x000e620000000a00 */
[----:B------:R-:W-:Y:S01]  /*28960*/  ISETP.NE.AND P1, PT, R37, 0x1, PT ;  /* 0x000000012500780c */ /* 0x000fe20003f25270 */
[----:B------:R-:W-:Y:S01]  /*28970*/  IMAD.MOV.U32 R27, RZ, RZ, R35 ;  /* 0x000000ffff1b7224 */ /* 0x000fe200078e0023 */
[----:B------:R-:W-:Y:S01]  /*28980*/  SEL R24, R24, 0x978, P0 ;  /* 0x0000097818187807 */ /* 0x000fe20000000000 */
[----:B------:R-:W-:-:S04]  /*28990*/  ULDC.64 UR4, c[0x0][0x208] ;  /* 0x0000820000047ab9 */ /* 0x000fc80000000a00 */
[----:B------:R-:W3:Y:S08]  /*289a0*/  LDC.64 R2, c[0x0][R24+0x220] ;  /* 0x0000880018027b82 */ /* 0x000ef00000000a00 */
[----:B------:R-:W4:Y:S08]  /*289b0*/  LDC.64 R14, c[0x0][R24+0x218] ;  /* 0x00008600180e7b82 */ /* 0x000f300000000a00 */
[----:B------:R-:W5:Y:S08]  /*289c0*/  LDC.64 R8, c[0x0][R24+0x228] ;  /* 0x00008a0018087b82 */ /* 0x000f700000000a00 */
[----:B------:R-:W0:Y:S08]  /*289d0*/  @P1 LDC R4, c[0x0][0xbec] ;  /* 0x0002fb00ff041b82 */ /* 0x000e300000000800 */
[----:B------:R-:W5:Y:S08]  /*289e0*/  LDC.64 R10, c[0x0][R24+0x210] ;  /* 0x00008400180a7b82 */ /* 0x000f700000000a00 */
[----:B------:R-:W5:Y:S01]  /*289f0*/  @P1 LDC R31, c[0x0][0xbf0] ;  /* 0x0002fc00ff1f1b82 */ /* 0x000f620000000800 */
[----:B0-----:R-:W-:-:S07]  /*28a00*/  @P1 IMAD.HI.U32 R4, R35, R4, RZ ;  /* 0x0000000423041227 */ /* 0x001fce00078e00ff */
[----:B-1----:R-:W0:Y:S01]  /*28a10*/  @!P0 LDC R12, c[0x0][0xb50] ;  /* 0x0002d400ff0c8b82 */ /* 0x002e220000000800 */
[-C--:B---3--:R-:W-:Y:S02]  /*28a20*/  IMAD R3, R3, R33.reuse, RZ ;  /* 0x0000002103037224 */ /* 0x088fe400078e02ff */
[----:B------:R-:W-:-:S05]  /*28a30*/  IMAD.WIDE.U32 R20, R2, R33, RZ ;  /* 0x0000002102147225 */ /* 0x000fca00078e00ff */
[----:B------:R-:W1:Y:S01]  /*28a40*/  @!P0 LDC R13, c[0x0][0xb54] ;  /* 0x0002d500ff0d8b82 */ /* 0x000e620000000800 */
[-C--:B----4-:R-:W-:Y:S02]  /*28a50*/  IMAD R29, R15, R237.reuse, RZ ;  /* 0x000000ed0f1d7224 */ /* 0x090fe400078e02ff */
[----:B------:R-:W-:Y:S01]  /*28a60*/  IMAD.WIDE.U32 R14, R14, R237, RZ ;  /* 0x000000ed0e0e7225 */ /* 0x000fe200078e00ff */
[----:B-----5:R-:W-:-:S03]  /*28a70*/  @P1 SHF.R.U32.HI R27, RZ, R31, R4 ;  /* 0x0000001fff1b1219 */ /* 0x020fc60000011604 */
[----:B------:R-:W-:Y:S01]  /*28a80*/  IMAD R31, R2, R28, R3 ;  /* 0x0000001c021f7224 */ /* 0x000fe200078e0203 */
[----:B------:R-:W-:Y:S01]  /*28a90*/  IADD3 R14, P1, P3, R20, R14, R25 ;  /* 0x0000000e140e7210 */ /* 0x000fe20007b3e019 */
[----:B------:R-:W-:Y:S01]  /*28aa0*/  IMAD.IADD R29, R15, 0x1, R29 ;  /* 0x000000010f1d7824 */ /* 0x000fe200078e021d */
[----:B------:R-:W-:Y:S01]  /*28ab0*/  IADD3 R2, -R27, RZ, RZ ;  /* 0x000000ff1b027210 */ /* 0x000fe20007ffe1ff */
[----:B------:R-:W-:Y:S01]  /*28ac0*/  IMAD.IADD R31, R21, 0x1, R31 ;  /* 0x00000001151f7824 */ /* 0x000fe200078e021f */
[----:B--2---:R-:W-:-:S05]  /*28ad0*/  SEL R3, R30, RZ, P0 ;  /* 0x000000ff1e037207 */ /* 0x004fca0000000000 */
[-C--:B------:R-:W-:Y:S02]  /*28ae0*/  IMAD R15, R9, R3.reuse, RZ ;  /* 0x00000003090f7224 */ /* 0x080fe400078e02ff */
[----:B------:R-:W-:-:S04]  /*28af0*/  IMAD.WIDE.U32 R8, R8, R3, RZ ;  /* 0x0000000308087225 */ /* 0x000fc800078e00ff */
[----:B------:R-:W-:Y:S01]  /*28b00*/  IMAD R3, R37, R2, R35 ;  /* 0x0000000225037224 */ /* 0x000fe200078e0223 */
[----:B------:R-:W-:Y:S01]  /*28b10*/  IADD3.X R2, R31, R29, R26, P1, P3 ;  /* 0x0000001d1f027210 */ /* 0x000fe20000fe641a */
[----:B------:R-:W-:Y:S01]  /*28b20*/  IMAD.IADD R15, R9, 0x1, R15 ;  /* 0x00000001090f7824 */ /* 0x000fe200078e020f */
[----:B------:R-:W-:Y:S02]  /*28b30*/  IADD3 R8, P0, P1, R27, R14, R8 ;  /* 0x0000000e1b087210 */ /* 0x000fe4000791e008 */
        /* <DEDUP_REMOVED lines=11> */
.L_x_2878:
[----:B------:R-:W-:Y:S05]  /*28bf0*/  BSYNC B1 ;  /* 0x0000000000017941 */ /* 0x000fea0003800000 */
.L_x_2877:
[----:B------:R-:W-:Y:S05]  /*28c00*/  @P2 BRA `(.L_x_2873) ;  /* 0x0000000800382947 */ /* 0x000fea0003800000 */
[----:B------:R-:W2:Y:S01]  /*28c10*/  LDL R4, [R1+0x60] ;  /* 0x0000600001047983 */ /* 0x000ea20000100800 */
[----:B------:R-:W-:Y:S01]  /*28c20*/  ULDC.64 UR4, c[0x0][0xaa0] ;  /* 0x0002a80000047ab9 */ /* 0x000fe20000000a00 */
[----:B------:R-:W3:Y:S01]  /*28c30*/  LDC R15, c[0x0][0xbe8] ;  /* 0x0002fa00ff0f7b82 */ /* 0x000ee20000000800 */
[----:B------:R-:W-:Y:S01]  /*28c40*/  IMAD R2, R26, UR4, RZ ;  /* 0x000000041a027c24 */ /* 0x000fe2000f8e02ff */
[----:B------:R4:W5:Y:S01]  /*28c50*/  LDL R24, [R1+0x84] ;  /* 0x0000840001187983 */ /* 0x0009620000100800 */
[----:B------:R-:W-:Y:S02]  /*28c60*/  ULDC.64 UR6, c[0x0][0xaf0] ;  /* 0x0002bc0000067ab9 */ /* 0x000fe40000000a00 */
[C---:B------:R-:W-:Y:S01]  /*28c70*/  IMAD R9, R25.reuse, UR5, R2 ;  /* 0x0000000519097c24 */ /* 0x040fe2000f8e0202 */
[----:B------:R4:W5:Y:S01]  /*28c80*/  LDL R20, [R1+0x80] ;  /* 0x0000800001147983 */ /* 0x0009620000100800 */
[----:B-1----:R-:W-:Y:S01]  /*28c90*/  IMAD.WIDE.U32 R2, R25, UR4, RZ ;  /* 0x0000000419027c25 */ /* 0x002fe2000f8e00ff */
[----:B------:R-:W-:-:S02]  /*28ca0*/  ULDC.64 UR4, c[0x0][0xae8] ;  /* 0x0002ba0000047ab9 */ /* 0x000fc40000000a00 */
[----:B------:R4:W5:Y:S01]  /*28cb0*/  LDL R25, [R1+0x64] ;  /* 0x0000640001197983 */ /* 0x0009620000100800 */
[----:B---3--:R-:W-:-:S13]  /*28cc0*/  ISETP.NE.AND P0, PT, R15, 0x1, PT ;  /* 0x000000010f00780c */ /* 0x008fda0003f05270 */
[----:B------:R-:W1:Y:S08]  /*28cd0*/  @P0 LDC R8, c[0x0][0xbec] ;  /* 0x0002fb00ff080b82 */ /* 0x000e700000000800 */
[----:B------:R-:W3:Y:S01]  /*28ce0*/  @P0 LDC R11, c[0x0][0xbf0] ;  /* 0x0002fc00ff0b0b82 */ /* 0x000ee20000000800 */
[----:B------:R-:W-:-:S03]  /*28cf0*/  IADD3 R3, R3, R9, RZ ;  /* 0x0000000903037210 */ /* 0x000fc60007ffe0ff */
[----:B------:R-:W-:-:S04]  /*28d00*/  IMAD.WIDE.U32 R2, R237, UR4, R2 ;  /* 0x00000004ed027c25 */ /* 0x000fc8000f8e0002 */
[----:B------:R-:W-:Y:S01]  /*28d10*/  IMAD R3, R237, UR5, R3 ;  /* 0x00000005ed037c24 */ /* 0x000fe2000f8e0203 */
[----:B------:R-:W-:Y:S01]  /*28d20*/  ULDC.64 UR4, c[0x0][0xae0] ;  /* 0x0002b80000047ab9 */ /* 0x000fe20000000a00 */
[----:B------:R-:W-:Y:S01]  /*28d30*/  IMAD.WIDE.U32 R2, R33, UR6, R2 ;  /* 0x0000000621027c25 */ /* 0x000fe2000f8e0002 */
[----:B------:R-:W-:Y:S03]  /*28d40*/  BSSY B1, `(.L_x_2879) ;  /* 0x0000035000017945 */ /* 0x000fe60003800000 */
[----:B--2---:R-:W-:-:S04]  /*28d50*/  IMAD R4, R4, 0x20, R212 ;  /* 0x0000002004047824 */ /* 0x004fc800078e02d4 */
[----:B------:R-:W-:-:S04]  /*28d60*/  IMAD.IADD R13, R231, 0x1, R4 ;  /* 0x00000001e70d7824 */ /* 0x000fc800078e0204 */
[----:B-1----:R-:W-:-:S04]  /*28d70*/  @P0 IMAD.HI.U32 R4, R13, R8, RZ ;  /* 0x000000080d040227 */ /* 0x002fc800078e00ff */
[----:B------:R-:W-:Y:S01]  /*28d80*/  IMAD.MOV.U32 R9, RZ, RZ, R13 ;  /* 0x000000ffff097224 */ /* 0x000fe200078e000d */
[----:B---3--:R-:W-:Y:S01]  /*28d90*/  @P0 SHF.R.U32.HI R9, RZ, R11, R4 ;  /* 0x0000000bff090219 */ /* 0x008fe20000011604 */
[----:B------:R-:W-:-:S03]  /*28da0*/  IMAD R8, R28, UR6, RZ ;  /* 0x000000061c087c24 */ /* 0x000fc6000f8e02ff */
[--C-:B------:R-:W-:Y:S01]  /*28db0*/  SHF.R.S32.HI R4, RZ, 0x1f, R9.reuse ;  /* 0x0000001fff047819 */ /* 0x100fe20000011409 */
[----:B------:R-:W-:Y:S02]  /*28dc0*/  IMAD R11, R33, UR7, R8 ;  /* 0x00000007210b7c24 */ /* 0x000fe4000f8e0208 */
        /* <DEDUP_REMOVED lines=9> */
[----:B------:R-:W-:Y:S01]  /*28e60*/  IMAD R4, R4, UR4, RZ ;  /* 0x0000000404047c24 */ /* 0x000fe2000f8e02ff */
[----:B------:R-:W-:Y:S01]  /*28e70*/  IADD3 R231, R212, R231, RZ ;  /* 0x000000e7d4e77210 */ /* 0x000fe20007ffe0ff */
[----:B------:R-:W-:Y:S02]  /*28e80*/  IMAD R15, R0, R15, RZ ;  /* 0x0000000f000f7224 */ /* 0x000fe400078e02ff */
[----:B------:R-:W-:-:S02]  /*28e90*/  IMAD R9, R11, UR5, R4 ;  /* 0x000000050b097c24 */ /* 0x000fc4000f8e0204 */
[----:B------:R-:W-:Y:S01]  /*28ea0*/  IMAD.WIDE.U32 R2, R11, UR4, R2 ;  /* 0x000000040b027c25 */ /* 0x000fe2000f8e0002 */
[----:B------:R-:W-:Y:S01]  /*28eb0*/  ISETP.GE.AND P2, PT, R231, R15, PT ;  /* 0x0000000fe700720c */ /* 0x000fe20003f46270 */
[----:B------:R-:W-:Y:S02]  /*28ec0*/  ULDC.64 UR4, c[0x0][0xa80] ;  /* 0x0002a00000047ab9 */ /* 0x000fe40000000a00 */
[----:B------:R-:W-:Y:S01]  /*28ed0*/  IMAD.IADD R3, R3, 0x1, R9 ;  /* 0x0000000103037824 */ /* 0x000fe200078e0209 */
[----:B------:R-:W-:Y:S01]  /*28ee0*/  LEA R4, P3, R2, UR4, 0x1 ;  /* 0x0000000402047c11 */ /* 0x000fe2000f8608ff */
[----:B------:R-:W-:-:S03]  /*28ef0*/  VIADD R0, R231, 0x20 ;  /* 0x00000020e7007836 */ /* 0x000fc60000000000 */
[----:B------:R-:W-:Y:S02]  /*28f00*/  LEA.HI.X R14, R2, UR5, R3, 0x1, P3 ;  /* 0x00000005020e7c11 */ /* 0x000fe400098f0c03 */
[-C--:B------:R-:W-:Y:S01]  /*28f10*/  ISETP.GE.AND P1, PT, R0, R15.reuse, PT ;  /* 0x0000000f0000720c */ /* 0x080fe20003f26270 */
[----:B------:R-:W-:Y:S01]  /*28f20*/  VIADD R0, R231, 0x40 ;  /* 0x00000040e7007836 */ /* 0x000fe20000000000 */
[----:B------:R4:W1:Y:S04]  /*28f30*/  SHFL.IDX PT, R12, R4, RZ, 0x181f ;  /* 0x00181fff040c7589 */ /* 0x00086800000e0000 */
        /* <DEDUP_REMOVED lines=9> */
[----:B-1----:R-:W-:-:S04]  /*28fd0*/  @!P5 LEA R10, P6, R18, R12, 0x1 ;  /* 0x0000000c120ad211 */ /* 0x002fc800078c08ff */
        /* <DEDUP_REMOVED lines=11> */
.L_x_2880:
[----:B------:R-:W-:Y:S05]  /*29090*/  BSYNC B1 ;  /* 0x0000000000017941 */ /* 0x000fea0003800000 */
.L_x_2879:
[----:B--23--:R2:W3:Y:S01]  /*290a0*/  SHFL.IDX PT, R13, R14, 0x1, 0x181f ;  /* 0x00381f000e0d7f89 */ /* 0x00c4e200000e0000 */
[----:B------:R-:W-:Y:S03]  /*290b0*/  BSSY B1, `(.L_x_2881) ;  /* 0x0000015000017945 */ /* 0x000fe60003800000 */
[----:B-1----:R2:W1:Y:S01]  /*290c0*/  SHFL.IDX PT, R12, R4, 0x1, 0x181f ;  /* 0x00381f00040c7f89 */ /* 0x00246200000e0000 */
        /* <DEDUP_REMOVED lines=19> */
.L_x_2882:
[----:B------:R-:W-:Y:S05]  /*29200*/  BSYNC B1 ;  /* 0x0000000000017941 */ /* 0x000fea0003800000 */
.L_x_2881:
[----:B-1-3--:R1:W3:Y:S01]  /*29210*/  SHFL.IDX PT, R13, R14, 0x2, 0x181f ;  /* 0x00581f000e0d7f89 */ /* 0x00a2e200000e0000 */
        /* <DEDUP_REMOVED lines=21> */
.L_x_2884:
[----:B------:R-:W-:Y:S05]  /*29370*/  BSYNC B1 ;  /* 0x0000000000017941 */ /* 0x000fea0003800000 */
.L_x_2883:
[----:B------:R-:W-:Y:S01]  /*29380*/  VIADD R0, R231, 0x60 ;  /* 0x00000060e7007836 */ /* 0x000fe20000000000 */
[----:B0--3--:R0:W3:Y:S04]  /*29390*/  SHFL.IDX PT, R13, R14, 0x3, 0x181f ;  /* 0x00781f000e0d7f89 */ /* 0x0090e800000e0000 */
[----:B------:R-:W-:Y:S01]  /*293a0*/  ISETP.GE.AND P0, PT, R0, R15, PT ;  /* 0x0000000f0000720c */ /* 0x000fe20003f06270 */
[----:B------:R0:W0:-:S12]  /*293b0*/  SHFL.IDX PT, R12, R4, 0x3, 0x181f ;  /* 0x00781f00040c7f89 */ /* 0x00001800000e0000 */
        /* <DEDUP_REMOVED lines=10> */
[----:B-----5:R-:W-:Y:S01]  /*29460*/  @!P4 IMAD.SHL.U32 R15, R25, 0x8, RZ ;  /* 0x00000008190fc824 */ /* 0x020fe200078e00ff */
[-C--:B---3--:R-:W-:Y:S02]  /*29470*/  @!P3 LEA.HI.X R11, R18, R13.reuse, R19, 0x1, P0 ;  /* 0x0000000d120bb211 */ /* 0x088fe400000f0c13 */
[-C--:B------:R-:W-:Y:S02]  /*29480*/  @!P5 LEA.HI.X R9, R220, R13.reuse, R24, 0x1, P1 ;  /* 0x0000000ddc09d211 */ /* 0x080fe400008f0c18 */
[----:B------:R-:W-:Y:S01]  /*29490*/  @!P6 LEA.HI.X R3, R221, R13, R20, 0x1, P2 ;  /* 0x0000000ddd03e211 */ /* 0x000fe200010f0c14 */
[----:B------:R-:W-:Y:S01]  /*294a0*/  @!P4 IMAD.WIDE R12, R15, 0x2, R12 ;  /* 0x000000020f0cc825 */ /* 0x000fe200078e020c */
[----:B------:R0:W-:Y:S04]  /*294b0*/  @!P3 ST.E.128 desc[UR6][R10.64], RZ ;  /* 0x000000ff0a00b985 */ /* 0x0001e8000c101d06 */
[----:B------:R0:W-:Y:S04]  /*294c0*/  @!P4 ST.E.128 desc[UR6][R12.64], RZ ;  /* 0x000000ff0c00c985 */ /* 0x0001e8000c101d06 */
[----:B------:R0:W-:Y:S04]  /*294d0*/  @!P5 ST.E.128 desc[UR6][R8.64], RZ ;  /* 0x000000ff0800d985 */ /* 0x0001e8000c101d06 */
[----:B------:R0:W-:Y:S02]  /*294e0*/  @!P6 ST.E.128 desc[UR6][R2.64], RZ ;  /* 0x000000ff0200e985 */ /* 0x0001e4000c101d06 */
.L_x_2873:
[----:B------:R-:W-:Y:S05]  /*294f0*/  BSYNC B0 ;  /* 0x0000000000007941 */ /* 0x000fea0003800000 */
.L_x_2863:
[----:B------:R-:W-:Y:S02]  /*29500*/  ULDC UR4, c[0x0][0xc3c] ;  /* 0x00030f0000047ab9 */ /* 0x000fe40000000800 */
[----:B------:R-:W-:-:S13]  /*29510*/  ISETP.GE.AND P0, PT, R7, UR4, PT ;  /* 0x0000000407007c0c */ /* 0x000fda000bf06270 */
[----:B------:R-:W-:Y:S05]  /*29520*/  @!P0 BRA `(.L_x_2885) ;  /* 0xfffffd80009c8947 */ /* 0x000fea000383ffff */
[----:B------:R-:W-:Y:S05]  /*29530*/  BRA `(.L_x_2622) ;  /* 0x0000009c00107947 */ /* 0x000fea0003800000 */
.L_x_2620:
        /* <DEDUP_REMOVED lines=20> */
.L_x_2886:
        /* <DEDUP_REMOVED lines=44> */
.L_x_2890:
        /* <DEDUP_REMOVED lines=40> */
.L_x_2888:
[----:B------:R-:W-:Y:S01]  /*29bc0*/  IMAD.IADD R10, R9, 0x1, -R4 ;  /* 0x00000001090a7824 */ /* 0x000fe200078e0a04 */
[----:B------:R-:W-:-:S03]  /*29bd0*/  MOV R3, RZ ;  /* 0x000000ff00037202 */ /* 0x000fc60000000f00 */
        /* <DEDUP_REMOVED lines=10> */
.L_x_2891:
        /* <DEDUP_REMOVED lines=20> */
[----:B------:R-:W0:Y:S03]  /*29dc0*/  MUFU.RCP R2, R13 ;  /* 0x0000000d00027308 */ /* 0x000e260000001000 */
[----:B------:R-:W-:Y:S01]  /*29dd0*/  IADD3 R3, RZ, -R3, RZ ;  /* 0x80000003ff037210 */ /* 0x000fe20007ffe0ff */
        /* <DEDUP_REMOVED lines=12> */
[----:B------:R-:W-:Y:S01]  /*29ea0*/  @P0 IADD3 R10, R10, 0x1, RZ ;  /* 0x000000010a0a0810 */ /* 0x000fe20007ffe0ff */
        /* <DEDUP_REMOVED lines=20> */
[----:B------:R-:W-:Y:S02]  /*29ff0*/  @!P2 IADD3 R7, -R7, RZ, RZ ;  /* 0x000000ff0707a210 */ /* 0x000fe40007ffe1ff */
[----:B------:R-:W-:-:S05]  /*2a000*/  @!P1 LOP3.LUT R7, RZ, R8, RZ, 0x33, !PT ;  /* 0x00000008ff079212 */ /* 0x000fca00078e33ff */
[--C-:B------:R-:W-:Y:S02]  /*2a010*/  IMAD.MOV R3, RZ, RZ, -R7.reuse ;  /* 0x000000ffff037224 */ /* 0x100fe400078e0a07 */
[C---:B------:R-:W-:Y:S02]  /*2a020*/  IMAD R7, R8.reuse, 0x1000000, R7 ;  /* 0x0100000008077824 */ /* 0x040fe400078e0207 */
[----:B------:R-:W-:-:S04]  /*2a030*/  IMAD R8, R8, R3, R10 ;  /* 0x0000000308087224 */ /* 0x000fc800078e020a */
[----:B------:R-:W-:-:S05]  /*2a040*/  IMAD R3, R8, 0x10000, R7 ;  /* 0x0001000008037824 */ /* 0x000fca00078e0207 */
[----:B------:R0:W-:Y:S01]  /*2a050*/  STL [R1+0x8], R3 ;  /* 0x0000080301007387 */ /* 0x0001e20000100800 */
[----:B------:R-:W-:Y:S05]  /*2a060*/  BRA `(.L_x_2893) ;  /* 0x0000000000f87947 */ /* 0x000fea0003800000 */
.L_x_2892:
        /* <DEDUP_REMOVED lines=11> */
[----:B0-----:R-:W-:-:S05]  /*2a120*/  IADD3 R12, RZ, -R3, RZ ;  /* 0x80000003ff0c7210 */ /* 0x001fca0007ffe0ff */
        /* <DEDUP_REMOVED lines=33> */
[----:B------:R-:W-:Y:S02]  /*2a340*/  IABS R5, R8 ;  /* 0x0000000800057213 */ /* 0x000fe40000000000 */
[----:B------:R-:W-:-:S03]  /*2a350*/  IADD3 R3, RZ, -R11, RZ ;  /* 0x8000000bff037210 */ /* 0x000fc60007ffe0ff */
        /* <DEDUP_REMOVED lines=15> */
.L_x_2893:
[----:B01----:R-:W-:-:S04]  /*2a450*/  LOP3.LUT R3, RZ, R2, RZ, 0x33, !PT ;  /* 0x00000002ff037212 */ /* 0x003fc800078e33ff */
[----:B------:R-:W-:-:S05]  /*2a460*/  IADD3 R2, R4, R3, RZ ;  /* 0x0000000304027210 */ /* 0x000fca0007ffe0ff */
[----:B------:R1:W-:Y:S01]  /*2a470*/  STL [R1+0x4], R2 ;  /* 0x0000040201007387 */ /* 0x0003e20000100800 */
[----:B------:R-:W-:Y:S05]  /*2a480*/  BRA `(.L_x_2894) ;  /* 0x0000000000107947 */ /* 0x000fea0003800000 */
.L_x_2889:
[----:B------:R-:W-:Y:S01]  /*2a490*/  IMAD.U32 R2, RZ, RZ, UR6 ;  /* 0x00000006ff027e24 */ /* 0x000fe2000f8e00ff */
[----:B------:R0:W-:Y:S04]  /*2a4a0*/  STL [R1+0x4], RZ ;  /* 0x000004ff01007387 */ /* 0x0001e80000100800 */
[----:B------:R0:W-:Y:S04]  /*2a4b0*/  STL [R1+0x8], RZ ;  /* 0x000008ff01007387 */ /* 0x0001e80000100800 */
[----:B------:R0:W-:Y:S02]  /*2a4c0*/  STL [R1], R2 ;  /* 0x0000000201007387 */ /* 0x0001e40000100800 */
.L_x_2894:
        /* <DEDUP_REMOVED lines=10> */
.L_x_2887:
        /* <DEDUP_REMOVED lines=19> */
[----:B------:R-:W-:Y:S01]  /*2a6a0*/  ULDC UR38, c[0x0][0xc] ;  /* 0x0000030000267ab9 */ /* 0x000fe20000000800 */
[----:B------:R-:W-:-:S02]  /*2a6b0*/  SHF.L.U32 R6, R6, 0x4, RZ ;  /* 0x0000000406067819 */ /* 0x000fc400000006ff */
[----:B------:R-:W-:Y:S02]  /*2a6c0*/  LOP3.LUT R3, R3, 0x200, R2, 0xf8, !PT ;  /* 0x0000020003037812 */ /* 0x000fe400078ef802 */
[----:B------:R-:W-:-:S04]  /*2a6d0*/  SHF.R.U32.HI R2, RZ, 0x3, R4 ;  /* 0x00000003ff027819 */ /* 0x000fc80000011604 */
[----:B------:R-:W-:Y:S01]  /*2a6e0*/  LOP3.LUT R4, R2, 0x70, R6, 0xf8, !PT ;  /* 0x0000007002047812 */ /* 0x000fe200078ef806 */
[----:B------:R-:W-:Y:S02]  /*2a6f0*/  IMAD.MOV.U32 R2, RZ, RZ, 0x1 ;  /* 0x00000001ff027424 */ /* 0x000fe400078e00ff */
[----:B------:R-:W-:Y:S01]  /*2a700*/  IMAD.MOV.U32 R4, RZ, RZ, 0x1 ;  /* 0x00000001ff047424 */ /* 0x000fe200078e00ff */
        /* <DEDUP_REMOVED lines=11> */
.L_x_3056:
[----:B------:R-:W2:Y:S01]  /*2a7c0*/  LDL R0, [R1+0xc] ;  /* 0x00000c0001007983 */ /* 0x000ea20000100800 */
[----:B------:R-:W2:Y:S01]  /*2a7d0*/  LDC.64 R2, c[0x0][0xc88] ;  /* 0x00032200ff027b82 */ /* 0x000ea20000000a00 */
[----:B------:R-:W-:Y:S01]  /*2a7e0*/  ULDC.64 UR4, c[0x0][0x208] ;  /* 0x0000820000047ab9 */ /* 0x000fe20000000a00 */
[----:B--2---:R-:W-:-:S05]  /*2a7f0*/  IMAD.WIDE R2, R0, 0x4, R2 ;  /* 0x0000000400027825 */ /* 0x004fca00078e0202 */
[----:B01----:R-:W2:Y:S01]  /*2a800*/  LDG.E R4, desc[UR4][R2.64] ;  /* 0x0000000402047981 */ /* 0x003ea2000c1e1900 */
[----:B------:R-:W-:Y:S05]  /*2a810*/  YIELD ;  /* 0x0000000000007946 */ /* 0x000fea0003800000 */
[----:B------:R-:W-:Y:S01]  /*2a820*/  ULDC.64 UR4, c[0x0][0xa28] ;  /* 0x00028a0000047ab9 */ /* 0x000fe20000000a00 */
[----:B------:R-:W-:Y:S01]  /*2a830*/  MOV R0, RZ ;  /* 0x000000ff00007202 */ /* 0x000fe20000000f00 */
[----:B------:R-:W-:Y:S01]  /*2a840*/  ULDC.64 UR12, c[0x0][0x208] ;  /* 0x00008200000c7ab9 */ /* 0x000fe20000000a00 */
[----:B------:R-:W-:Y:S01]  /*2a850*/  ISETP.NE.U32.AND P0, PT, RZ, UR4, PT ;  /* 0x00000004ff007c0c */ /* 0x000fe2000bf05070 */
[----:B------:R-:W-:Y:S01]  /*2a860*/  IMAD.MOV.U32 R8, RZ, RZ, RZ ;  /* 0x000000ffff087224 */ /* 0x000fe200078e00ff */
[----:B------:R-:W-:Y:S01]  /*2a870*/  ULDC.64 UR10, c[0x0][0xa18] ;  /* 0x00028600000a7ab9 */ /* 0x000fe20000000a00 */
[----:B------:R-:W-:Y:S01]  /*2a880*/  ULDC.64 UR8, c[0x0][0xa10] ;  /* 0x0002840000087ab9 */ /* 0x000fe20000000a00 */
[----:B------:R-:W-:Y:S01]  /*2a890*/  ISETP.NE.AND.EX P0, PT, RZ, UR5, PT, P0 ;  /* 0x00000005ff007c0c */ /* 0x000fe2000bf05300 */
[----:B------:R-:W-:Y:S01]  /*2a8a0*/  ULDC.64 UR6, c[0x0][0xa08] ;  /* 0x0002820000067ab9 */ /* 0x000fe20000000a00 */
[----:B--2---:R-:W-:Y:S01]  /*2a8b0*/  SHF.R.S32.HI R5, RZ, 0x1f, R4 ;  /* 0x0000001fff057819 */ /* 0x004fe20000011404 */
[----:B------:R-:W-:-:S10]  /*2a8c0*/  IMAD.SHL.U32 R15, R4, 0x4, RZ ;  /* 0x00000004040f7824 */ /* 0x000fd400078e00ff */
[C---:B------:R-:W-:Y:S01]  /*2a8d0*/  @P0 LEA R2, P1, R4.reuse, UR4, 0x2 ;  /* 0x0000000404020c11 */ /* 0x040fe2000f8210ff */
[----:B------:R0:W-:Y:S03]  /*2a8e0*/  STL [R1+0x34], R4 ;  /* 0x0000340401007387 */ /* 0x0001e60000100800 */
        /* <DEDUP_REMOVED lines=14> */
[C---:B--2---:R-:W-:Y:S02]  /*2a9d0*/  IADD3 R2, P4, R15.reuse, UR4, RZ ;  /* 0x000000040f027c10 */ /* 0x044fe4000ff9e0ff */
[----:B------:R-:W-:Y:S02]  /*2a9e0*/  ISETP.NE.AND.EX P3, PT, RZ, UR11, PT, P3 ;  /* 0x0000000bff007c0c */ /* 0x000fe4000bf65330 */
[C---:B------:R-:W-:Y:S02]  /*2a9f0*/  IADD3.X R3, R14.reuse, UR5, RZ, P4, !PT ;  /* 0x000000050e037c10 */ /* 0x040fe4000a7fe4ff */
[----:B0-----:R-:W-:Y:S02]  /*2aa00*/  IADD3 R4, P4, R15, UR8, RZ ;  /* 0x000000080f047c10 */ /* 0x001fe4000ff9e0ff */
[----:B------:R-:W-:Y:S01]  /*2aa10*/  ISETP.NE.AND.EX P0, PT, RZ, UR7, PT, P0 ;  /* 0x00000007ff007c0c */ /* 0x000fe2000bf05300 */
[----:B------:R-:W2:Y:S01]  /*2aa20*/  @P2 LDG.E R8, desc[UR12][R2.64] ;  /* 0x0000000c02082981 */ /* 0x000ea2000c1e1900 */
[C---:B-1----:R-:W-:Y:S01]  /*2aa30*/  IADD3.X R5, R14.reuse, UR9, RZ, P4, !PT ;  /* 0x000000090e057c10 */ /* 0x042fe2000a7fe4ff */
[----:B------:R-:W-:Y:S01]  /*2aa40*/  ULDC UR4, c[0x0][0x288] ;  /* 0x0000a20000047ab9 */ /* 0x000fe20000000800 */
[----:B------:R-:W-:Y:S01]  /*2aa50*/  ISETP.NE.AND.EX P1, PT, RZ, UR9, PT, P1 ;  /* 0x00000009ff007c0c */ /* 0x000fe2000bf25310 */
[----:B------:R-:W-:Y:S01]  /*2aa60*/  IMAD.U32 R12, RZ, RZ, UR4 ;  /* 0x00000004ff0c7e24 */ /* 0x000fe2000f8e00ff */
[----:B------:R-:W-:Y:S01]  /*2aa70*/  ULDC.64 UR4, c[0x0][0x418] ;  /* 0x0001060000047ab9 */ /* 0x000fe20000000a00 */
[----:B------:R-:W-:Y:S01]  /*2aa80*/  IADD3.X R7, R14, UR7, RZ, P5, !PT ;  /* 0x000000070e077c10 */ /* 0x000fe2000affe4ff */
[----:B--2---:R0:W-:Y:S01]  /*2aa90*/  STL [R1+0x4c], R8 ;  /* 0x00004c0801007387 */ /* 0x0041e20000100800 */
[----:B------:R-:W-:-:S03]  /*2aaa0*/  UISETP.NE.U32.AND UP0, UPT, UR4, URZ, UPT ;  /* 0x0000003f0400728c */ /* 0x000fc6000bf05070 */
[----:B------:R-:W-:Y:S01]  /*2aab0*/  ULDC UR4, c[0x0][0x424] ;  /* 0x0001090000047ab9 */ /* 0x000fe20000000800 */
[----:B------:R1:W5:Y:S04]  /*2aac0*/  @P0 LDG.E R11, desc[UR12][R6.64] ;  /* 0x0000000c060b0981 */ /* 0x000368000c1e1900 */
[----:B------:R1:W5:Y:S01]  /*2aad0*/  @P1 LDG.E R10, desc[UR12][R4.64] ;  /* 0x0000000c040a1981 */ /* 0x000362000c1e1900 */
[----:B0-----:R-:W-:-:S04]  /*2aae0*/  @P3 IADD3 R8, P4, R15, UR10, RZ ;  /* 0x0000000a0f083c10 */ /* 0x001fc8000ff9e0ff */
[----:B------:R-:W-:-:S05]  /*2aaf0*/  @P3 IADD3.X R9, R14, UR11, RZ, P4, !PT ;  /* 0x0000000b0e093c10 */ /* 0x000fca000a7fe4ff */
[----:B------:R-:W2:Y:S01]  /*2ab00*/  @P3 LDG.E R12, desc[UR12][R8.64] ;  /* 0x0000000c080c3981 */ /* 0x000ea2000c1e1900 */
[----:B------:R-:W-:-:S03]  /*2ab10*/  UISETP.NE.AND.EX UP0, UPT, UR5, URZ, UPT, UP0 ;  /* 0x0000003f0500728c */ /* 0x000fc6000bf05300 */
[----:B------:R-:W-:Y:S01]  /*2ab20*/  ULDC UR5, c[0x0][0x2f0] ;  /* 0x0000bc0000057ab9 */ /* 0x000fe20000000800 */
[----:B------:R-:W-:-:S04]  /*2ab30*/  USEL UR4, UR4, 0x1, UP0 ;  /* 0x0000000104047887 */ /* 0x000fc80008000000 */
[----:B------:R-:W-:Y:S01]  /*2ab40*/  UIMAD UR4, UR4, UR5, URZ ;  /* 0x00000005040472a4 */ /* 0x000fe2000f8e023f */
[----:B--2---:R1:W-:Y:S04]  /*2ab50*/  STL [R1+0x50], R12 ;  /* 0x0000500c01007387 */ /* 0x0043e80000100800 */
[----:B------:R1:W5:Y:S01]  /*2ab60*/  LDL R13, [R1+0x50] ;  /* 0x00005000010d7983 */ /* 0x0003620000100800 */
[----:B------:R-:W-:Y:S01]  /*2ab70*/  ULDC UR5, c[0x0][0x348] ;  /* 0x0000d20000057ab9 */ /* 0x000fe20000000800 */
[----:B------:R-:W-:Y:S02]  /*2ab80*/  IMAD.U32 R8, RZ, RZ, UR4 ;  /* 0x00000004ff087e24 */ /* 0x000fe4000f8e00ff */
[----:B------:R-:W-:Y:S01]  /*2ab90*/  IMAD.U32 R9, RZ, RZ, UR5 ;  /* 0x00000005ff097e24 */ /* 0x000fe2000f8e00ff */
[----:B------:R-:W-:Y:S06]  /*2aba0*/  @P3 BRA `(.L_x_2896) ;  /* 0x0000000000183947 */ /* 0x000fec0003800000 */
[----:B------:R-:W-:Y:S05]  /*2abb0*/  @!P2 BRA `(.L_x_2896) ;  /* 0x000000000014a947 */ /* 0x000fea0003800000 */
[----:B------:R-:W-:Y:S02]  /*2abc0*/  ULDC.64 UR4, c[0x0][0x208] ;  /* 0x0000820000047ab9 */ /* 0x000fe40000000a00 */
[----:B-1----:R-:W2:Y:S04]  /*2abd0*/  LDG.E R12, desc[UR4][R2.64] ;  /* 0x00000004020c7981 */ /* 0x002ea8000c1e1900 */
[----:B------:R-:W2:Y:S02]  /*2abe0*/  LDG.E R2, desc[UR4][R2.64+0x4] ;  /* 0x0000040402027981 */ /* 0x000ea4000c1e1900 */
[----:B--2--5:R-:W-:-:S05]  /*2abf0*/  IADD3 R13, -R12, R2, RZ ;  /* 0x000000020c0d7210 */ /* 0x024fca0007ffe1ff */
[----:B------:R0:W-:Y:S02]  /*2ac00*/  STL [R1+0x50], R13 ;  /* 0x0000500d01007387 */ /* 0x0001e40000100800 */
.L_x_2896:
[----:B------:R-:W2:Y:S01]  /*2ac10*/  LDL.LU R3, [R1+0x8] ;  /* 0x0000080001037983 */ /* 0x000ea20000300800 */
[----:B------:R-:W-:Y:S02]  /*2ac20*/  ULDC.64 UR4, c[0x0][0xa20] ;  /* 0x0002880000047ab9 */ /* 0x000fe40000000a00 */
[----:B------:R-:W-:Y:S01]  /*2ac30*/  ISETP.NE.U32.AND P2, PT, RZ, UR4, PT ;  /* 0x00000004ff007c0c */ /* 0x000fe2000bf45070 */
[----:B-1----:R-:W3:Y:S03]  /*2ac40*/  LDL R12, [R1+0x34] ;  /* 0x00003400010c7983 */ /* 0x002ee60000100800 */
[----:B------:R-:W-:Y:S02]  /*2ac50*/  ISETP.NE.AND.EX P2, PT, RZ, UR5, PT, P2 ;  /* 0x00000005ff007c0c */ /* 0x000fe4000bf45320 */
[C---:B--2---:R-:W-:Y:S02]  /*2ac60*/  LOP3.LUT R17, R3.reuse, 0xff000000, RZ, 0xc0, !PT ;  /* 0xff00000003117812 */ /* 0x044fe400078ec0ff */
[----:B------:R-:W-:-:S02]  /*2ac70*/  LOP3.LUT R2, R3, 0xff0000, RZ, 0xc0, !PT ;  /* 0x00ff000003027812 */ /* 0x000fc400078ec0ff */
[----:B------:R-:W-:Y:S02]  /*2ac80*/  SHF.R.U32.HI R17, RZ, 0x8, R17 ;  /* 0x00000008ff117819 */ /* 0x000fe40000011611 */
[----:B------:R-:W-:Y:S02]  /*2ac90*/  LOP3.LUT R16, R3, 0xffff, RZ, 0xc0, !PT ;  /* 0x0000ffff03107812 */ /* 0x000fe400078ec0ff */
[----:B------:R-:W-:Y:S01]  /*2aca0*/  LEA.HI R17, R2, R17, RZ, 0x10 ;  /* 0x0000001102117211 */ /* 0x000fe200078f80ff */
[----:B-----5:R-:W-:-:S05]  /*2acb0*/  IMAD.IADD R2, R11, 0x1, R0 ;  /* 0x000000010b027824 */ /* 0x020fca00078e0200 */
[----:B------:R1:W-:Y:S04]  /*2acc0*/  STL [R1+0x1c], R2 ;  /* 0x00001c0201007387 */ /* 0x0003e80000100800 */
[----:B---3--:R1:W-:Y:S01]  /*2acd0*/  STL [R1+0x14], R12 ;  /* 0x0000140c01007387 */ /* 0x0083e20000100800 */
[----:B------:R-:W-:Y:S05]  /*2ace0*/  @!P2 BRA `(.L_x_2897) ;  /* 0x000000000014a947 */ /* 0x000fea0003800000 */
[----:B-1----:R-:W-:Y:S01]  /*2acf0*/  IADD3 R2, P0, R15, UR4, RZ ;  /* 0x000000040f027c10 */ /* 0x002fe2000ff1e0ff */
[----:B------:R-:W-:-:S03]  /*2ad00*/  ULDC.64 UR6, c[0x0][0x208] ;  /* 0x0000820000067ab9 */ /* 0x000fc60000000a00 */
[----:B------:R-:W-:-:S05]  /*2ad10*/  IADD3.X R3, R14, UR5, RZ, P0, !PT ;  /* 0x000000050e037c10 */ /* 0x000fca00087fe4ff */
[----:B------:R2:W5:Y:S01]  /*2ad20*/  LDG.E R8, desc[UR6][R2.64] ;  /* 0x0000000602087981 */ /* 0x000562000c1e1900 */
[----:B------:R-:W-:Y:S05]  /*2ad30*/  BRA `(.L_x_2898) ;  /* 0x0000000000147947 */ /* 0x000fea0003800000 */
.L_x_2897:
[----:B------:R-:W-:Y:S05]  /*2ad40*/  @!P0 BRA `(.L_x_2898) ;  /* 0x0000000000108947 */ /* 0x000fea0003800000 */
[----:B------:R-:W-:Y:S02]  /*2ad50*/  ULDC.64 UR4, c[0x0][0x208] ;  /* 0x0000820000047ab9 */ /* 0x000fe40000000a00 */
[----:B------:R-:W2:Y:S04]  /*2ad60*/  LDG.E R8, desc[UR4][R6.64] ;  /* 0x0000000406087981 */ /* 0x000ea8000c1e1900 */
[----:B------:R-:W2:Y:S02]  /*2ad70*/  LDG.E R6, desc[UR4][R6.64+0x4] ;  /* 0x0000040406067981 */ /* 0x000ea4000c1e1900 */
[----:B--2---:R-:W-:-:S07]  /*2ad80*/  IMAD.IADD R8, R6, 0x1, -R8 ;  /* 0x0000000106087824 */ /* 0x004fce00078e0a08 */
.L_x_2898:
[----:B------:R-:W-:Y:S01]  /*2ad90*/  ULDC.64 UR4, c[0x0][0x208] ;  /* 0x0000820000047ab9 */ /* 0x000fe20000000a00 */
[----:B------:R-:W3:Y:S01]  /*2ada0*/  LDL R6, [R1+0x4] ;  /* 0x0000040001067983 */ /* 0x000ee20000100800 */
[----:B--2---:R-:W2:Y:S03]  /*2adb0*/  LDC R3, c[0x0][0x448] ;  /* 0x00011200ff037b82 */ /* 0x004ea60000000800 */
[----:B-1----:R-:W4:Y:S04]  /*2adc0*/  @P1 LDG.E R2, desc[UR4][R4.64] ;  /* 0x0000000404021981 */ /* 0x002f28000c1e1900 */
[----:B------:R1:W4:Y:S01]  /*2add0*/  @P1 LDG.E R4, desc[UR4][R4.64+0x4] ;  /* 0x0000040404041981 */ /* 0x000322000c1e1900 */
[----:B-----5:R-:W-:Y:S01]  /*2ade0*/  IADD3 R7, -R0, R8, RZ ;  /* 0x0000000800077210 */ /* 0x020fe20007ffe1ff */
[----:B------:R-:W-:Y:S01]  /*2adf0*/  BSSY B0, `(.L_x_2899) ;  /* 0x0000037000007945 */ /* 0x000fe20003800000 */
[----:B------:R-:W-:-:S02]  /*2ae00*/  LOP3.LUT R11, R17, 0xff, RZ, 0xc0, !PT ;  /* 0x000000ff110b7812 */ /* 0x000fc400078ec0ff */
[----:B------:R-:W-:-:S03]  /*2ae10*/  SHF.R.U32.HI R17, RZ, 0x10, R17 ;  /* 0x00000010ff117819 */ /* 0x000fc60000011611 */
[----:B------:R0:W-:Y:S01]  /*2ae20*/  STL [R1+0x60], R11 ;  /* 0x0000600b01007387 */ /* 0x0001e20000100800 */
[----:B--2---:R-:W-:-:S13]  /*2ae30*/  ISETP.NE.AND P0, PT, R3, 0x1, PT ;  /* 0x000000010300780c */ /* 0x004fda0003f05270 */
[----:B------:R-:W2:Y:S08]  /*2ae40*/  @P0 LDC R3, c[0x0][0x44c] ;  /* 0x00011300ff030b82 */ /* 0x000eb00000000800 */
[----:B-1----:R-:W1:Y:S01]  /*2ae50*/  @P0 LDC R5, c[0x0][0x450] ;  /* 0x00011400ff050b82 */ /* 0x002e620000000800 */
[----:B----4-:R-:W-:Y:S02]  /*2ae60*/  @P1 IMAD.IADD R9, R4, 0x1, -R2 ;  /* 0x0000000104091824 */ /* 0x010fe400078e0a02 */
[----:B---3--:R-:W-:-:S04]  /*2ae70*/  IMAD.SHL.U32 R2, R6, 0x80, RZ ;  /* 0x0000008006027824 */ /* 0x008fc800078e00ff */
[----:B------:R-:W-:-:S04]  /*2ae80*/  VIADD R2, R2, 0x7f ;  /* 0x0000007f02027836 */ /* 0x000fc80000000000 */
[----:B--2---:R-:W-:-:S05]  /*2ae90*/  @P0 IMAD.HI.U32 R0, R2, R3, RZ ;  /* 0x0000000302000227 */ /* 0x004fca00078e00ff */
[----:B-1----:R-:W-:Y:S01]  /*2aea0*/  @P0 SHF.R.U32.HI R2, RZ, R5, R0 ;  /* 0x00000005ff020219 */ /* 0x002fe20000011600 */
[----:B------:R-:W-:-:S04]  /*2aeb0*/  IMAD.IADD R0, R7, 0x1, R9 ;  /* 0x0000000107007824 */ /* 0x000fc800078e0209 */
[C---:B------:R-:W-:Y:S01]  /*2aec0*/  VIADD R3, R0.reuse, 0x4f ;  /* 0x0000004f00037836 */ /* 0x040fe20000000000 */
[----:B------:R-:W-:-:S03]  /*2aed0*/  IADD3 R21, R0, 0x50, -R13 ;  /* 0x0000005000157810 */ /* 0x000fc60007ffe80d */
[----:B------:R-:W-:-:S04]  /*2aee0*/  IMAD.HI R0, R3, 0x66666667, RZ ;  /* 0x6666666703007827 */ /* 0x000fc800078e02ff */
[----:B------:R-:W-:Y:S01]  /*2aef0*/  IMAD.IADD R2, R21, 0x1, R2 ;  /* 0x0000000115027824 */ /* 0x000fe200078e0202 */
[----:B------:R-:W-:Y:S01]  /*2af00*/  SHF.R.U32.HI R20, RZ, 0x1f, R0 ;  /* 0x0000001fff147819 */ /* 0x000fe20000011600 */
[----:B------:R-:W-:Y:S02]  /*2af10*/  IMAD.MOV.U32 R3, RZ, RZ, RZ ;  /* 0x000000ffff037224 */ /* 0x000fe400078e00ff */
[----:B------:R-:W-:Y:S01]  /*2af20*/  IMAD.HI R2, R2, 0x66666667, RZ ;  /* 0x6666666702027827 */ /* 0x000fe200078e02ff */
[----:B------:R-:W-:-:S04]  /*2af30*/  LEA.HI.SX32 R20, R0, R20, 0x1b ;  /* 0x0000001400147211 */ /* 0x000fc800078fdaff */
[----:B------:R-:W-:-:S04]  /*2af40*/  SHF.R.U32.HI R6, RZ, 0x1f, R2 ;  /* 0x0000001fff067819 */ /* 0x000fc80000011602 */
[----:B------:R-:W-:-:S04]  /*2af50*/  LEA.HI.SX32 R6, R2, R6, 0x1b ;  /* 0x0000000602067211 */ /* 0x000fc800078fdaff */
[----:B------:R-:W-:-:S04]  /*2af60*/  VIMNMX R6, R20, R6, PT ;  /* 0x0000000614067248 */ /* 0x000fc80003fe0100 */
[----:B------:R-:W-:-:S13]  /*2af70*/  ISETP.GE.AND P0, PT, R6, 0x1, PT ;  /* 0x000000010600780c */ /* 0x000fda0003f06270 */
[----:B0-----:R-:W-:Y:S05]  /*2af80*/  @!P0 BRA `(.L_x_2900) ;  /* 0x0000000000748947 */ /* 0x001fea0003800000 */
[----:B------:R-:W-:Y:S01]  /*2af90*/  ISETP.NE.AND P0, PT, R17, RZ, PT ;  /* 0x000000ff1100720c */ /* 0x000fe20003f05270 */
[----:B------:R-:W-:-:S03]  /*2afa0*/  ULDC UR4, c[0x0][0x9f0] ;  /* 0x00027c0000047ab9 */ /* 0x000fc60000000800 */
[----:B------:R-:W-:-:S04]  /*2afb0*/  SEL R0, R17, UR4, P0 ;  /* 0x0000000411007c07 */ /* 0x000fc80008000000 */
[----:B------:R-:W-:Y:S02]  /*2afc0*/  IABS R2, R0 ;  /* 0x0000000000027213 */ /* 0x000fe40000000000 */
[----:B------:R-:W-:Y:S02]  /*2afd0*/  IADD3 R3, R0, -0x1, R6 ;  /* 0xffffffff00037810 */ /* 0x000fe40007ffe006 */
[----:B------:R-:W0:Y:S08]  /*2afe0*/  I2F.RP R4, R2 ;  /* 0x0000000200047306 */ /* 0x000e300000209400 */
[----:B0-----:R-:W0:Y:S02]  /*2aff0*/  MUFU.RCP R4, R4 ;  /* 0x0000000400047308 */ /* 0x001e240000001000 */
[----:B0-----:R-:W-:-:S06]  /*2b000*/  VIADD R4, R4, 0xffffffe ;  /* 0x0ffffffe04047836 */ /* 0x001fcc0000000000 */
[----:B------:R0:W1:Y:S02]  /*2b010*/  F2I.FTZ.U32.TRUNC.NTZ R5, R4 ;  /* 0x0000000400057305 */ /* 0x000064000021f000 */
[----:B0-----:R-:W-:-:S04]  /*2b020*/  LOP3.LUT R4, R3, R0, RZ, 0x3c, !PT ;  /* 0x0000000003047212 */ /* 0x001fc800078e3cff */
[----:B------:R-:W-:Y:S02]  /*2b030*/  ISETP.GE.AND P3, PT, R4, RZ, PT ;  /* 0x000000ff0400720c */ /* 0x000fe40003f66270 */
[----:B-1----:R-:W-:-:S05]  /*2b040*/  IADD3 R4, RZ, -R5, RZ ;  /* 0x80000005ff047210 */ /* 0x002fca0007ffe0ff */
[----:B------:R-:W-:Y:S02]  /*2b050*/  IMAD R8, R4, R2, RZ ;  /* 0x0000000204087224 */ /* 0x000fe400078e02ff */
[----:B------:R-:W-:-:S04]  /*2b060*/  IMAD.MOV.U32 R4, RZ, RZ, RZ ;  /* 0x000000ffff047224 */ /* 0x000fc800078e00ff */
[----:B------:R-:W-:Y:S01]  /*2b070*/  IMAD.HI.U32 R8, R5, R8, R4 ;  /* 0x0000000805087227 */ /* 0x000fe200078e0004 */
[----:B------:R-:W-:Y:S02]  /*2b080*/  IABS R4, R3 ;  /* 0x0000000300047213 */ /* 0x000fe40000000000 */
[----:B------:R-:W-:-:S05]  /*2b090*/  IABS R3, R0 ;  /* 0x0000000000037213 */ /* 0x000fca0000000000 */
[----:B------:R-:W-:-:S04]  /*2b0a0*/  IMAD.MOV R3, RZ, RZ, -R3 ;  /* 0x000000ffff037224 */ /* 0x000fc800078e0a03 */
        /* <DEDUP_REMOVED lines=11> */
.L_x_2900:
[----:B------:R-:W-:Y:S05]  /*2b160*/  BSYNC B0 ;  /* 0x0000000000007941 */ /* 0x000fea0003800000 */
.L_x_2899:
        /* <DEDUP_REMOVED lines=21> */
[----:B------:R-:W0:Y:S02]  /*2b2c0*/  S2R R2, SR_TID.X ;  /* 0x0000000000027919 */ /* 0x000e240000002100 */
[----:B0-----:R-:W-:-:S04]  /*2b2d0*/  SHF.R.U32.HI R2, RZ, 0x5, R2 ;  /* 0x00000005ff027819 */ /* 0x001fc80000011602 */
[----:B------:R-:W-:-:S05]  /*2b2e0*/  LOP3.LUT R2, R2, 0x3, RZ, 0xc0, !PT ;  /* 0x0000000302027812 */ /* 0x000fca00078ec0ff */
[----:B------:R0:W1:Y:S02]  /*2b2f0*/  SHFL.IDX PT, R14, R2, RZ, 0x1f ;  /* 0x00001fff020e7589 */ /* 0x00006400000e0000 */
.L_x_3123:
[----:B-1----:R-:W-:Y:S02]  /*2b300*/  ISETP.NE.AND P0, PT, R14, RZ, PT ;  /* 0x000000ff0e00720c */ /* 0x002fe40003f05270 */
[----:B------:R-:W-:-:S11]  /*2b310*/  PLOP3.LUT P6, PT, PT, PT, PT, 0x8, 0x0 ;  /* 0x000000000000781c */ /* 0x000fd60003fce170 */
[----:B------:R-:W-:Y:S05]  /*2b320*/  @P0 BRA `(.L_x_2904) ;  /* 0x00000000000c0947 */ /* 0x000fea0003800000 */
[----:B------:R-:W-:-:S03]  /*2b330*/  UMOV UR4, 0xffffffff ;  /* 0xffffffff00047882 */ /* 0x000fc60000000000 */
[----:B------:R-:W-:Y:S05]  /*2b340*/  BRA.DIV UR4, `(.L_x_2905) ;  /* 0x0000009204507947 */ /* 0x000fea000b800000 */
[----:B------:R-:W-:-:S13]  /*2b350*/  ELECT P6, URZ, PT ;  /* 0x00000000003f782f */ /* 0x000fda00038c0000 */
.L_x_2904:
[----:B0-----:R-:W2:Y:S01]  /*2b360*/  LDL R2, [R1+0x64] ;  /* 0x0000640001027983 */ /* 0x001ea20000100800 */
[----:B------:R-:W-:Y:S01]  /*2b370*/  BSSY B1, `(.L_x_2906) ;  /* 0x0000008000017945 */ /* 0x000fe20003800000 */
[----:B--2---:R-:W-:-:S05]  /*2b380*/  VIADD R2, R2, 0x1 ;  /* 0x0000000102027836 */ /* 0x004fca0000000000 */
[----:B------:R-:W-:-:S04]  /*2b390*/  LEA.HI R3, R2, R2, RZ, 0x1 ;  /* 0x0000000202037211 */ /* 0x000fc800078f08ff */
[----:B------:R-:W-:-:S05]  /*2b3a0*/  LOP3.LUT R3, R3, 0xfffffffe, RZ, 0xc0, !PT ;  /* 0xfffffffe03037812 */ /* 0x000fca00078ec0ff */
[----:B------:R-:W-:-:S05]  /*2b3b0*/  IMAD.IADD R2, R2, 0x1, -R3 ;  /* 0x0000000102027824 */ /* 0x000fca00078e0a03 */
[----:B------:R-:W-:-:S04]  /*2b3c0*/  SHF.L.U32 R2, R2, 0x1f, RZ ;  /* 0x0000001f02027819 */ /* 0x000fc800000006ff */
[----:B------:R-:W0:Y:S02]  /*2b3d0*/  SYNCS.PHASECHK.TRANS64.TRYWAIT P0, [R18+URZ+0x38820], R2 ;  /* 0x03882002120075a7 */ /* 0x000e24000800017f */
[----:B0-----:R-:W-:Y:S05]  /*2b3e0*/  @!P0 BRA `(.L_x_2907) ;  /* 0x0000009000488947 */ /* 0x001fea0003800000 */
.L_x_3126:
[----:B------:R-:W-:Y:S05]  /*2b3f0*/  BSYNC B1 ;  /* 0x0000000000017941 */ /* 0x000fea0003800000 */
.L_x_2906:
[----:B------:R-:W-:Y:S04]  /*2b400*/  BSSY B1, `(.L_x_2908) ;  /* 0x00000ae000017945 */ /* 0x000fe80003800000 */
[----:B------:R-:W-:Y:S05]  /*2b410*/  @!P6 BRA `(.L_x_2909) ;  /* 0x0000000800b0e947 */ /* 0x000fea0003800000 */
[----:B------:R-:W2:Y:S04]  /*2b420*/  LDL R5, [R1+0x20] ;  /* 0x0000200001057983 */ /* 0x000ea80000100800 */
[----:B------:R-:W3:Y:S01]  /*2b430*/  LDL R4, [R1+0x24] ;  /* 0x0000240001047983 */ /* 0x000ee20000100800 */
[----:B------:R-:W-:Y:S01]  /*2b440*/  BSSY B2, `(.L_x_2910) ;  /* 0x0000008000027945 */ /* 0x000fe20003800000 */
[----:B------:R-:W1:Y:S02]  /*2b450*/  S2R R3, SR_TID.X ;  /* 0x0000000000037919 */ /* 0x000e640000002100 */
[----:B-1----:R-:W-:-:S04]  /*2b460*/  LOP3.LUT R3, R3, 0x7f, RZ, 0xc0, !PT ;  /* 0x0000007f03037812 */ /* 0x002fc800078ec0ff */
[----:B------:R-:W-:Y:S02]  /*2b470*/  ISETP.NE.AND P1, PT, R3, RZ, PT ;  /* 0x000000ff0300720c */ /* 0x000fe40003f25270 */
[----:B--2---:R-:W-:Y:S02]  /*2b480*/  LEA R6, R5, R18, 0x3 ;  /* 0x0000001205067211 */ /* 0x004fe400078e18ff */
[----:B---3--:R-:W-:-:S04]  /*2b490*/  SHF.L.U32 R8, R4, 0x1f, RZ ;  /* 0x0000001f04087819 */ /* 0x008fc800000006ff */
[----:B------:R-:W1:Y:S02]  /*2b4a0*/  SYNCS.PHASECHK.TRANS64.TRYWAIT P0, [R6+URZ+0x388a0], R8 ;  /* 0x0388a008060075a7 */ /* 0x000e64000800017f */
[----:B-1----:R-:W-:Y:S05]  /*2b4b0*/  @!P0 BRA `(.L_x_2911) ;  /* 0x0000009000288947 */ /* 0x002fea0003800000 */
.L_x_3127:
[----:B------:R-:W-:Y:S05]  /*2b4c0*/  BSYNC B2 ;  /* 0x0000000000027941 */ /* 0x000fea0003800000 */
.L_x_2910:
[----:B------:R-:W-:Y:S04]  /*2b4d0*/  BSSY B2, `(.L_x_2912) ;  /* 0x0000009000027945 */ /* 0x000fe80003800000 */
[----:B------:R-:W-:Y:S05]  /*2b4e0*/  @P1 BRA `(.L_x_2913) ;  /* 0x00000000001c1947 */ /* 0x000fea0003800000 */
[----:B------:R-:W2:Y:S01]  /*2b4f0*/  S2R R3, SR_TID.X ;  /* 0x0000000000037919 */ /* 0x000ea20000002100 */
[----:B0-----:R-:W-:-:S04]  /*2b500*/  IMAD.MOV.U32 R2, RZ, RZ, 0xa000 ;  /* 0x0000a000ff027424 */ /* 0x001fc800078e00ff */
[----:B------:R3:W-:Y:S01]  /*2b510*/  SYNCS.ARRIVE.TRANS64 RZ, [R6+URZ+0x38890], R2 ;  /* 0x0388900206ff79a7 */ /* 0x0007e2000800003f */
[----:B--2---:R-:W-:-:S04]  /*2b520*/  LOP3.LUT R3, R3, 0x1f, RZ, 0xc0, !PT ;  /* 0x0000001f03037812 */ /* 0x004fc800078ec0ff */
[----:B------:R-:W-:-:S13]  /*2b530*/  ISETP.NE.AND P0, PT, R3, RZ, PT ;  /* 0x000000ff0300720c */ /* 0x000fda0003f05270 */
[----:B---3--:R-:W-:Y:S05]  /*2b540*/  @!P0 BRA `(.L_x_2913) ;  /* 0x0000000000048947 */ /* 0x008fea0003800000 */
[----:B------:R-:W-:Y:S01]  /*2b550*/  BPT.TRAP 0x1 ;  /* 0x000000040000795c */ /* 0x000fe20000300000 */
.L_x_2913:
[----:B------:R-:W-:Y:S05]  /*2b560*/  BSYNC B2 ;  /* 0x0000000000027941 */ /* 0x000fea0003800000 */
.L_x_2912:
[----:B0-----:R-:W2:Y:S01]  /*2b570*/  LDL R2, [R1+0x20] ;  /* 0x0000200001027983 */ /* 0x001ea20000100800 */
[----:B------:R-:W-:Y:S01]  /*2b580*/  IMAD.MOV.U32 R3, RZ, RZ, RZ ;  /* 0x000000ffff037224 */ /* 0x000fe200078e00ff */
[----:B------:R-:W-:Y:S01]  /*2b590*/  UIADD3 UR4, UP0, UR36, 0x570, URZ ;  /* 0x0000057024047890 */ /* 0x000fe2000ff1e03f */
[----:B------:R-:W-:Y:S01]  /*2b5a0*/  PLOP3.LUT P0, PT, PT, PT, PT, 0x80, 0x0 ;  /* 0x000000000000781c */ /* 0x000fe20003f0f070 */
[----:B------:R-:W-:Y:S01]  /*2b5b0*/  UMOV UR6, 0x0 ;  /* 0x0000000000067882 */ /* 0x000fe20000000000 */
[----:B------:R-:W-:Y:S01]  /*2b5c0*/  UMOV UR7, 0x12f00000 ;  /* 0x12f0000000077882 */ /* 0x000fe20000000000 */
[----:B------:R-:W-:Y:S01]  /*2b5d0*/  R2UR UR10, R3 ;  /* 0x00000000030a72ca */ /* 0x000fe200000e0000 */
[----:B------:R-:W-:Y:S01]  /*2b5e0*/  IMAD R3, R7, 0x50, R10 ;  /* 0x0000005007037824 */ /* 0x000fe200078e020a */
[----:B------:R-:W-:-:S03]  /*2b5f0*/  UIADD3.X UR5, URZ, UR37, URZ, UP0, !UPT ;  /* 0x000000253f057290 */ /* 0x000fc600087fe43f */
[----:B------:R-:W-:Y:S02]  /*2b600*/  VIADD R3, R3, 0xffffffb0 ;  /* 0xffffffb003037836 */ /* 0x000fe40000000000 */
[----:B--2---:R-:W-:Y:S02]  /*2b610*/  IMAD R4, R2, 0xa000, R18 ;  /* 0x0000a00002047824 */ /* 0x004fe400078e0212 */
[----:B------:R-:W-:Y:S02]  /*2b620*/  VIADD R2, R6, 0x38890 ;  /* 0x0003889006027836 */ /* 0x000fe40000000000 */
[----:B------:R-:W-:-:S07]  /*2b630*/  VIADD R5, R4, 0x24400 ;  /* 0x0002440004057836 */ /* 0x000fce0000000000 */
.L_x_2914:
        /* <DEDUP_REMOVED lines=16> */
.L_x_2915:
        /* <DEDUP_REMOVED lines=16> */
.L_x_2916:
        /* <DEDUP_REMOVED lines=16> */
.L_x_2917:
        /* <DEDUP_REMOVED lines=13> */
.L_x_3128:
[----:B------:R-:W-:Y:S05]  /*2ba10*/  BSYNC B2 ;  /* 0x0000000000027941 */ /* 0x000fea0003800000 */
.L_x_2918:
[----:B------:R-:W-:Y:S01]  /*2ba20*/  BSSY B2, `(.L_x_2920) ;  /* 0x000000b000027945 */ /* 0x000fe20003800000 */
[----:B------:R-:W-:Y:S01]  /*2ba30*/  MOV R12, 0x0 ;  /* 0x00000000000c7802 */ /* 0x000fe20000000f00 */
[----:B------:R-:W-:Y:S02]  /*2ba40*/  IMAD.MOV.U32 R13, RZ, RZ, 0x12f00000 ;  /* 0x12f00000ff0d7424 */ /* 0x000fe400078e00ff */
[----:B------:R-:W-:Y:S05]  /*2ba50*/  @P1 BRA `(.L_x_2921) ;  /* 0x00000000001c1947 */ /* 0x000fea0003800000 */
[----:B------:R-:W2:Y:S01]  /*2ba60*/  S2R R5, SR_TID.X ;  /* 0x0000000000057919 */ /* 0x000ea20000002100 */
[----:B------:R-:W-:-:S04]  /*2ba70*/  IMAD.MOV.U32 R2, RZ, RZ, 0xa000 ;  /* 0x0000a000ff027424 */ /* 0x000fc800078e00ff */
[----:B------:R3:W-:Y:S01]  /*2ba80*/  SYNCS.ARRIVE.TRANS64 RZ, [R6+URZ+0x388b0], R2 ;  /* 0x0388b00206ff79a7 */ /* 0x0007e2000800003f */
[----:B--2---:R-:W-:-:S04]  /*2ba90*/  LOP3.LUT R5, R5, 0x1f, RZ, 0xc0, !PT ;  /* 0x0000001f05057812 */ /* 0x004fc800078ec0ff */
[----:B------:R-:W-:-:S13]  /*2baa0*/  ISETP.NE.AND P0, PT, R5, RZ, PT ;  /* 0x000000ff0500720c */ /* 0x000fda0003f05270 */
[----:B---3--:R-:W-:Y:S05]  /*2bab0*/  @!P0 BRA `(.L_x_2921) ;  /* 0x0000000000048947 */ /* 0x008fea0003800000 */
[----:B------:R-:W-:Y:S01]  /*2bac0*/  BPT.TRAP 0x1 ;  /* 0x000000040000795c */ /* 0x000fe20000300000 */
.L_x_2921:
[----:B------:R-:W-:Y:S05]  /*2bad0*/  BSYNC B2 ;  /* 0x0000000000027941 */ /* 0x000fea0003800000 */
.L_x_2920:
[----:B------:R-:W-:Y:S01]  /*2bae0*/  R2UR UR6, R12 ;  /* 0x000000000c0672ca */ /* 0x000fe200000e0000 */
[----:B------:R-:W-:Y:S01]  /*2baf0*/  IMAD.MOV.U32 R2, RZ, RZ, RZ ;  /* 0x000000ffff027224 */ /* 0x000fe200078e00ff */
[----:B------:R-:W-:Y:S01]  /*2bb00*/  R2UR UR7, R13 ;  /* 0x000000000d0772ca */ /* 0x000fe200000e0000 */
[----:B------:R-:W-:Y:S01]  /*2bb10*/  UIADD3 UR4, UP0, UR36, 0x670, URZ ;  /* 0x0000067024047890 */ /* 0x000fe2000ff1e03f */
[----:B------:R-:W-:Y:S01]  /*2bb20*/  PLOP3.LUT P0, PT, PT, PT, PT, 0x80, 0x0 ;  /* 0x000000000000781c */ /* 0x000fe20003f0f070 */
[----:B01----:R-:W-:Y:S01]  /*2bb30*/  VIADD R6, R6, 0x388b0 ;  /* 0x000388b006067836 */ /* 0x003fe20000000000 */
[----:B------:R-:W-:Y:S01]  /*2bb40*/  R2UR UR10, R2 ;  /* 0x00000000020a72ca */ /* 0x000fe200000e0000 */
[----:B------:R-:W-:Y:S01]  /*2bb50*/  VIADD R2, R4, 0x400 ;  /* 0x0000040004027836 */ /* 0x000fe20000000000 */
[----:B------:R-:W-:-:S13]  /*2bb60*/  UIADD3.X UR5, URZ, UR37, URZ, UP0, !UPT ;  /* 0x000000253f057290 */ /* 0x000fda00087fe43f */
.L_x_2922:
        /* <DEDUP_REMOVED lines=15> */
.L_x_2923:
        /* <DEDUP_REMOVED lines=15> */
.L_x_2924:
        /* <DEDUP_REMOVED lines=15> */
.L_x_2925:
        /* <DEDUP_REMOVED lines=10> */
.L_x_2909:
[----:B------:R-:W-:Y:S05]  /*2bee0*/  BSYNC B1 ;  /* 0x0000000000017941 */ /* 0x000fea0003800000 */
.L_x_2908:
[----:B0-----:R-:W2:Y:S04]  /*2bef0*/  LDL.LU R2, [R1+0x20] ;  /* 0x0000200001027983 */ /* 0x001ea80000300800 */
        /* <DEDUP_REMOVED lines=12> */
.L_x_2944:
[----:B------:R-:W-:Y:S05]  /*2bfc0*/  YIELD ;  /* 0x0000000000007946 */ /* 0x000fea0003800000 */
[----:B------:R-:W-:Y:S04]  /*2bfd0*/  BSSY B1, `(.L_x_2926) ;  /* 0x00000ad000017945 */ /* 0x000fe80003800000 */
[----:B-1----:R-:W-:Y:S05]  /*2bfe0*/  @!P6 BRA `(.L_x_2927) ;  /* 0x0000000800ace947 */ /* 0x002fea0003800000 */
[----:B------:R-:W2:Y:S04]  /*2bff0*/  LDL R4, [R1+0x20] ;  /* 0x0000200001047983 */ /* 0x000ea80000100800 */
[----:B------:R-:W3:Y:S01]  /*2c000*/  LDL R3, [R1+0x24] ;  /* 0x0000240001037983 */ /* 0x000ee20000100800 */
[----:B------:R-:W-:Y:S01]  /*2c010*/  BSSY B2, `(.L_x_2928) ;  /* 0x0000008000027945 */ /* 0x000fe20003800000 */
[----:B0-----:R-:W0:Y:S02]  /*2c020*/  S2R R2, SR_TID.X ;  /* 0x0000000000027919 */ /* 0x001e240000002100 */
[----:B0-----:R-:W-:-:S04]  /*2c030*/  LOP3.LUT R2, R2, 0x7f, RZ, 0xc0, !PT ;  /* 0x0000007f02027812 */ /* 0x001fc800078ec0ff */
[----:B------:R-:W-:Y:S01]  /*2c040*/  ISETP.NE.AND P2, PT, R2, RZ, PT ;  /* 0x000000ff0200720c */ /* 0x000fe20003f45270 */
[----:B--2---:R-:W-:Y:S01]  /*2c050*/  IMAD R6, R4, 0x8, R18 ;  /* 0x0000000804067824 */ /* 0x004fe200078e0212 */
[----:B---3--:R-:W-:-:S04]  /*2c060*/  SHF.L.U32 R5, R3, 0x1f, RZ ;  /* 0x0000001f03057819 */ /* 0x008fc800000006ff */
[----:B------:R-:W0:Y:S02]  /*2c070*/  SYNCS.PHASECHK.TRANS64.TRYWAIT P1, [R6+URZ+0x388a0], R5 ;  /* 0x0388a005060075a7 */ /* 0x000e24000802017f */
[----:B0-----:R-:W-:Y:S05]  /*2c080*/  @!P1 BRA `(.L_x_2929) ;  /* 0x00000084005c9947 */ /* 0x001fea0003800000 */
.L_x_3129:
[----:B------:R-:W-:Y:S05]  /*2c090*/  BSYNC B2 ;  /* 0x0000000000027941 */ /* 0x000fea0003800000 */
.L_x_2928:
[----:B------:R-:W-:Y:S04]  /*2c0a0*/  BSSY B2, `(.L_x_2930) ;  /* 0x0000009000027945 */ /* 0x000fe80003800000 */
[----:B------:R-:W-:Y:S05]  /*2c0b0*/  @P2 BRA `(.L_x_2931) ;  /* 0x00000000001c2947 */ /* 0x000fea0003800000 */
[----:B------:R-:W1:Y:S01]  /*2c0c0*/  S2R R3, SR_TID.X ;  /* 0x0000000000037919 */ /* 0x000e620000002100 */
[----:B------:R-:W-:-:S04]  /*2c0d0*/  MOV R2, 0xa000 ;  /* 0x0000a00000027802 */ /* 0x000fc80000000f00 */
[----:B------:R2:W-:Y:S01]  /*2c0e0*/  SYNCS.ARRIVE.TRANS64 RZ, [R6+URZ+0x38890], R2 ;  /* 0x0388900206ff79a7 */ /* 0x0005e2000800003f */
[----:B-1----:R-:W-:-:S04]  /*2c0f0*/  LOP3.LUT R3, R3, 0x1f, RZ, 0xc0, !PT ;  /* 0x0000001f03037812 */ /* 0x002fc800078ec0ff */
[----:B------:R-:W-:-:S13]  /*2c100*/  ISETP.NE.AND P1, PT, R3, RZ, PT ;  /* 0x000000ff0300720c */ /* 0x000fda0003f25270 */
[----:B--2---:R-:W-:Y:S05]  /*2c110*/  @!P1 BRA `(.L_x_2931) ;  /* 0x0000000000049947 */ /* 0x004fea0003800000 */
[----:B------:R-:W-:Y:S01]  /*2c120*/  BPT.TRAP 0x1 ;  /* 0x000000040000795c */ /* 0x000fe20000300000 */
.L_x_2931:
[----:B------:R-:W-:Y:S05]  /*2c130*/  BSYNC B2 ;  /* 0x0000000000027941 */ /* 0x000fea0003800000 */
.L_x_2930:
        /* <DEDUP_REMOVED lines=12> */
.L_x_2932:
        /* <DEDUP_REMOVED lines=16> */
.L_x_2933:
        /* <DEDUP_REMOVED lines=10> */
[----:B------:R-:W-:Y:S01]  /*2c3a0*/  MOV R15, 0x80 ;  /* 0x00000080000f7802 */ /* 0x000fe20000000f00 */
[----:B------:R-:W-:Y:S01]  /*2c3b0*/  VIADD R8, R4, 0x29400 ;  /* 0x0002940004087836 */ /* 0x000fe20000000000 */
[----:B------:R-:W-:Y:S01]  /*2c3c0*/  PLOP3.LUT P1, PT, PT, PT, PT, 0x80, 0x0 ;  /* 0x000000000000781c */ /* 0x000fe20003f2f070 */
[----:B------:R-:W-:Y:S01]  /*2c3d0*/  UMOV UR6, 0x0 ;  /* 0x0000000000067882 */ /* 0x000fe20000000000 */
[----:B------:R-:W-:Y:S01]  /*2c3e0*/  R2UR UR10, R15 ;  /* 0x000000000f0a72ca */ /* 0x000fe200000e0000 */
[----:B------:R-:W-:-:S14]  /*2c3f0*/  UMOV UR7, 0x12f00000 ;  /* 0x12f0000000077882 */ /* 0x000fdc0000000000 */
.L_x_2934:
        /* <DEDUP_REMOVED lines=16> */
.L_x_2935:
        /* <DEDUP_REMOVED lines=10> */
[----:B------:R-:W1:Y:S01]  /*2c5a0*/  SYNCS.PHASECHK.TRANS64.TRYWAIT P1, [R6+URZ+0x388c0], R5 ;  /* 0x0388c005060075a7 */ /* 0x000e62000802017f */
[----:B------:R-:W-:Y:S04]  /*2c5b0*/  BSSY B2, `(.L_x_2936) ;  /* 0x0000002000027945 */ /* 0x000fe80003800000 */
[----:B-1----:R-:W-:Y:S05]  /*2c5c0*/  @!P1 BRA `(.L_x_2937) ;  /* 0x0000008000209947 */ /* 0x002fea0003800000 */
.L_x_3130:
[----:B------:R-:W-:Y:S05]  /*2c5d0*/  BSYNC B2 ;  /* 0x0000000000027941 */ /* 0x000fea0003800000 */
.L_x_2936:
        /* <DEDUP_REMOVED lines=11> */
.L_x_2939:
[----:B------:R-:W-:Y:S05]  /*2c690*/  BSYNC B2 ;  /* 0x0000000000027941 */ /* 0x000fea0003800000 */
.L_x_2938:
        /* <DEDUP_REMOVED lines=8> */
.L_x_2940:
        /* <DEDUP_REMOVED lines=16> */
.L_x_2941:
        /* <DEDUP_REMOVED lines=15> */
.L_x_2942:
        /* <DEDUP_REMOVED lines=15> */
.L_x_2943:
        /* <DEDUP_REMOVED lines=10> */
.L_x_2927:
[----:B------:R-:W-:Y:S05]  /*2caa0*/  BSYNC B1 ;  /* 0x0000000000017941 */ /* 0x000fea0003800000 */
.L_x_2926:
[----:B0-----:R-:W2:Y:S04]  /*2cab0*/  LDL.LU R2, [R1+0x20] ;  /* 0x0000200001027983 */ /* 0x001ea80000300800 */
        /* <DEDUP_REMOVED lines=11> */
.L_x_2902:
[----:B------:R-:W-:Y:S05]  /*2cb70*/  BSYNC B0 ;  /* 0x0000000000007941 */ /* 0x000fea0003800000 */
.L_x_2901:
[----:B------:R-:W2:Y:S01]  /*2cb80*/  LDL R4, [R1+0x4] ;  /* 0x0000040001047983 */ /* 0x000ea20000100800 */
[----:B------:R-:W3:Y:S01]  /*2cb90*/  LDC R0, c[0x0][0x448] ;  /* 0x00011200ff007b82 */ /* 0x000ee20000000800 */
[----:B------:R-:W-:Y:S01]  /*2cba0*/  ISETP.NE.AND P2, PT, R17, RZ, PT ;  /* 0x000000ff1100720c */ /* 0x000fe20003f45270 */
[----:B------:R-:W-:Y:S05]  /*2cbb0*/  @!P0 WARPSYNC.ALL ;  /* 0x0000000000008948 */ /* 0x000fea0003800000 */
[----:B------:R-:W-:Y:S07]  /*2cbc0*/  BSSY B0, `(.L_x_2945) ;  /* 0x000002d000007945 */ /* 0x000fee0003800000 */
[----:B------:R-:W4:Y:S08]  /*2cbd0*/  @!P2 LDC R17, c[0x0][0x9f0] ;  /* 0x00027c00ff11ab82 */ /* 0x000f300000000800 */
[----:B------:R-:W-:Y:S01]  /*2cbe0*/  @!P0 BAR.SYNC.DEFER_BLOCKING 0xc, 0x180 ;  /* 0x0306000000008b1d */ /* 0x000fe20000010000 */
[----:B---3--:R-:W-:-:S13]  /*2cbf0*/  ISETP.NE.AND P1, PT, R0, 0x1, PT ;  /* 0x000000010000780c */ /* 0x008fda0003f25270 */
[----:B01----:R-:W0:Y:S08]  /*2cc00*/  @P1 LDC R2, c[0x0][0x44c] ;  /* 0x00011300ff021b82 */ /* 0x003e300000000800 */
[----:B------:R-:W1:Y:S01]  /*2cc10*/  @P1 LDC R3, c[0x0][0x450] ;  /* 0x00011400ff031b82 */ /* 0x000e620000000800 */
[----:B--2---:R-:W-:-:S05]  /*2cc20*/  LEA R0, R4, 0x7f, 0x7 ;  /* 0x0000007f04007811 */ /* 0x004fca00078e38ff */
[----:B0-----:R-:W-:-:S05]  /*2cc30*/  @P1 IMAD.HI.U32 R2, R0, R2, RZ ;  /* 0x0000000200021227 */ /* 0x001fca00078e00ff */
[----:B-1----:R-:W-:-:S05]  /*2cc40*/  @P1 SHF.R.U32.HI R0, RZ, R3, R2 ;  /* 0x00000003ff001219 */ /* 0x002fca0000011602 */
[----:B------:R-:W-:-:S04]  /*2cc50*/  IMAD.IADD R0, R21, 0x1, R0 ;  /* 0x0000000115007824 */ /* 0x000fc800078e0200 */
[----:B------:R-:W-:-:S05]  /*2cc60*/  IMAD.HI R0, R0, 0x66666667, RZ ;  /* 0x6666666700007827 */ /* 0x000fca00078e02ff */
[----:B------:R-:W-:-:S04]  /*2cc70*/  SHF.R.U32.HI R2, RZ, 0x1f, R0 ;  /* 0x0000001fff027819 */ /* 0x000fc80000011600 */
[----:B------:R-:W-:-:S04]  /*2cc80*/  LEA.HI.SX32 R0, R0, R2, 0x1b ;  /* 0x0000000200007211 */ /* 0x000fc800078fdaff */
[----:B------:R-:W-:-:S04]  /*2cc90*/  VIMNMX R7, R20, R0, PT ;  /* 0x0000000014077248 */ /* 0x000fc80003fe0100 */
[----:B------:R-:W-:Y:S01]  /*2cca0*/  ISETP.GE.AND P1, PT, R7, 0x1, PT ;  /* 0x000000010700780c */ /* 0x000fe20003f26270 */
[----:B------:R0:W-:Y:S04]  /*2ccb0*/  STL [R1+0x40], R7 ;  /* 0x0000400701007387 */ /* 0x0001e80000100800 */
[----:B------:R0:W-:Y:S08]  /*2ccc0*/  STL [R1+0x44], RZ ;  /* 0x000044ff01007387 */ /* 0x0001f00000100800 */
[----:B0---4-:R-:W-:Y:S05]  /*2ccd0*/  @!P1 BRA `(.L_x_2946) ;  /* 0x00000000006c9947 */ /* 0x011fea0003800000 */
[----:B------:R-:W-:-:S04]  /*2cce0*/  IABS R0, R17 ;  /* 0x0000001100007213 */ /* 0x000fc80000000000 */
[----:B------:R-:W0:Y:S08]  /*2ccf0*/  I2F.RP R2, R0 ;  /* 0x0000000000027306 */ /* 0x000e300000209400 */
[----:B0-----:R-:W0:Y:S02]  /*2cd00*/  MUFU.RCP R2, R2 ;  /* 0x0000000200027308 */ /* 0x001e240000001000 */
[----:B0-----:R-:W-:-:S06]  /*2cd10*/  VIADD R2, R2, 0xffffffe ;  /* 0x0ffffffe02027836 */ /* 0x001fcc0000000000 */
[----:B------:R-:W0:Y:S02]  /*2cd20*/  F2I.FTZ.U32.TRUNC.NTZ R3, R2 ;  /* 0x0000000200037305 */ /* 0x000e24000021f000 */
[----:B0-----:R-:W-:-:S04]  /*2cd30*/  IMAD.MOV R2, RZ, RZ, -R3 ;  /* 0x000000ffff027224 */ /* 0x001fc800078e0a03 */
[----:B------:R-:W-:Y:S01]  /*2cd40*/  IMAD R4, R2, R0, RZ ;  /* 0x0000000002047224 */ /* 0x000fe200078e02ff */
[----:B------:R-:W-:-:S05]  /*2cd50*/  MOV R2, RZ ;  /* 0x000000ff00027202 */ /* 0x000fca0000000f00 */
        /* <DEDUP_REMOVED lines=19> */
.L_x_2946:
[----:B------:R-:W-:Y:S05]  /*2ce90*/  BSYNC B0 ;  /* 0x0000000000007941 */ /* 0x000fea0003800000 */
.L_x_2945:
[----:B------:R-:W2:Y:S04]  /*2cea0*/  LDL R0, [R1+0x44] ;  /* 0x0000440001007983 */ /* 0x000ea80000100800 */
[----:B0-----:R-:W2:Y:S01]  /*2ceb0*/  LDL R2, [R1+0x60] ;  /* 0x0000600001027983 */ /* 0x001ea20000100800 */
[----:B------:R-:W-:Y:S01]  /*2cec0*/  BSSY B7, `(.L_x_2947) ;  /* 0x00004ce000077945 */ /* 0x000fe20003800000 */
[----:B--2---:R-:W-:-:S05]  /*2ced0*/  IMAD R2, R2, R0, RZ ;  /* 0x0000000002027224 */ /* 0x004fca00078e02ff */
[----:B------:R-:W-:Y:S01]  /*2cee0*/  VIADDMNMX R0, R2, R0, R7, PT ;  /* 0x0000000002007246 */ /* 0x000fe20003800107 */
[----:B------:R0:W-:Y:S03]  /*2cef0*/  STL [R1+0x30], R2 ;  /* 0x0000300201007387 */ /* 0x0001e60000100800 */
[----:B------:R-:W-:Y:S01]  /*2cf00*/  ISETP.GT.AND P0, PT, R0, R2, PT ;  /* 0x000000020000720c */ /* 0x000fe20003f04270 */
[----:B------:R0:W-:-:S12]  /*2cf10*/  STL [R1+0x48], R0 ;  /* 0x0000480001007387 */ /* 0x0001d80000100800 */
[----:B0-----:R-:W-:Y:S05]  /*2cf20*/  @P0 BRA `(.L_x_2948) ;  /* 0x00000000004c0947 */ /* 0x001fea0003800000 */
[----:B------:R-:W0:Y:S02]  /*2cf30*/  S2R R0, SR_TID.X ;  /* 0x0000000000007919 */ /* 0x000e240000002100 */
[----:B0-----:R-:W-:-:S04]  /*2cf40*/  LOP3.LUT R0, R0, 0x7f, RZ, 0xc0, !PT ;  /* 0x0000007f00007812 */ /* 0x001fc800078ec0ff */
[----:B------:R-:W-:-:S13]  /*2cf50*/  ISETP.NE.AND P0, PT, R0, RZ, PT ;  /* 0x000000ff0000720c */ /* 0x000fda0003f05270 */
[----:B------:R-:W-:Y:S05]  /*2cf60*/  @P0 BRA `(.L_x_2949) ;  /* 0x0000004c000c0947 */ /* 0x000fea0003800000 */
[----:B------:R-:W0:Y:S01]  /*2cf70*/  S2R R3, SR_LANEID ;  /* 0x0000000000037919 */ /* 0x000e220000000000 */
[----:B------:R-:W-:Y:S01]  /*2cf80*/  VOTEU.ANY UR4, UPT, PT ;  /* 0x0000000000047886 */ /* 0x000fe200038e0100 */
[----:B------:R-:W1:Y:S01]  /*2cf90*/  LDC.64 R4, c[0x0][0xc60] ;  /* 0x00031800ff047b82 */ /* 0x000e620000000a00 */
[----:B------:R-:W0:Y:S01]  /*2cfa0*/  FLO.U32 R0, UR4 ;  /* 0x0000000400007d00 */ /* 0x000e2200080e0000 */
[----:B------:R-:W-:-:S07]  /*2cfb0*/  ULDC.64 UR6, c[0x0][0x208] ;  /* 0x0000820000067ab9 */ /* 0x000fce0000000a00 */
[----:B------:R-:W1:Y:S01]  /*2cfc0*/  POPC R2, UR4 ;  /* 0x0000000400027d09 */ /* 0x000e620008000000 */
[----:B0-----:R-:W-:-:S13]  /*2cfd0*/  ISETP.EQ.U32.AND P0, PT, R0, R3, PT ;  /* 0x000000030000720c */ /* 0x001fda0003f02070 */
[----:B-1----:R-:W2:Y:S01]  /*2cfe0*/  @P0 ATOMG.E.ADD.STRONG.GPU PT, R5, desc[UR6][R4.64], R2 ;  /* 0x00000002040509a8 */ /* 0x002ea200081ee1c6 */
[----:B------:R-:W0:Y:S02]  /*2cff0*/  S2R R3, SR_LTMASK ;  /* 0x0000000000037919 */ /* 0x000e240000003900 */
[----:B0-----:R-:W-:-:S06]  /*2d000*/  LOP3.LUT R3, R3, UR4, RZ, 0xc0, !PT ;  /* 0x0000000403037c12 */ /* 0x001fcc000f8ec0ff */
[----:B------:R-:W0:Y:S01]  /*2d010*/  POPC R3, R3 ;  /* 0x0000000300037309 */ /* 0x000e220000000000 */
[----:B--2---:R-:W0:Y:S02]  /*2d020*/  SHFL.IDX PT, R0, R5, R0, 0x1f ;  /* 0x00001f0005007589 */ /* 0x004e2400000e0000 */
[----:B0-----:R-:W-:-:S05]  /*2d030*/  IADD3 R0, R0, UR38, R3 ;  /* 0x0000002600007c10 */ /* 0x001fca000fffe003 */
[----:B------:R0:W-:Y:S01]  /*2d040*/  STL [R1], R0 ;  /* 0x0000000001007387 */ /* 0x0001e20000100800 */
[----:B------:R-:W-:Y:S05]  /*2d050*/  BRA `(.L_x_2949) ;  /* 0x0000004800d07947 */ /* 0x000fea0003800000 */
.L_x_2948:
        /* <DEDUP_REMOVED lines=20> */
.L_x_2951:
[----:B------:R-:W-:Y:S05]  /*2d1a0*/  BSYNC B6 ;  /* 0x0000000000067941 */ /* 0x000fea0003800000 */
.L_x_2950:
        /* <DEDUP_REMOVED lines=20> */
.L_x_2954:
        /* <DEDUP_REMOVED lines=15> */
.L_x_2953:
[----:B------:R-:W-:Y:S05]  /*2d3e0*/  BSYNC B6 ;  /* 0x0000000000067941 */ /* 0x000fea0003800000 */
.L_x_2952:
        /* <DEDUP_REMOVED lines=12> */
[----:B0-----:R-:W0:Y:S01]  /*2d4b0*/  LDC.64 R2, c[0x0][0x418] ;  /* 0x00010600ff027b82 */ /* 0x001e220000000a00 */
[----:B-----5:R-:W-:Y:S02]  /*2d4c0*/  IADD3 R0, R17, -0x1, RZ ;  /* 0xffffffff11007810 */ /* 0x020fe40007ffe0ff */
[----:B--2---:R-:W-:Y:S01]  /*2d4d0*/  SHF.R.S32.HI R8, RZ, 0x1f, R7 ;  /* 0x0000001fff087819 */ /* 0x004fe20000011407 */
[----:B------:R1:W-:Y:S04]  /*2d4e0*/  @P0 STL [R1+0x14], R7 ;  /* 0x0000140701000387 */ /* 0x0003e80000100800 */
[----:B------:R1:W-:Y:S01]  /*2d4f0*/  STL [R1+0x28], R8 ;  /* 0x0000280801007387 */ /* 0x0003e20000100800 */
[----:B0-----:R-:W-:Y:S01]  /*2d500*/  LOP3.LUT P0, RZ, R2, UR4, RZ, 0xfc, !PT ;  /* 0x0000000402ff7c12 */ /* 0x001fe2000f80fcff */
[----:B------:R-:W-:-:S03]  /*2d510*/  UMOV UR4, 0xffffffff ;  /* 0xffffffff00047882 */ /* 0x000fc60000000000 */
[----:B------:R-:W-:-:S04]  /*2d520*/  LOP3.LUT P0, RZ, R3, UR5, RZ, 0xfc, P0 ;  /* 0x0000000503ff7c12 */ /* 0x000fc8000800fcff */
[----:B------:R-:W-:Y:S01]  /*2d530*/  SEL R17, R7, RZ, !P0 ;  /* 0x000000ff07117207 */ /* 0x000fe20004000000 */
[----:B-1----:R-:W-:Y:S08]  /*2d540*/  BRA.DIV UR4, `(.L_x_2955) ;  /* 0x0000007204547947 */ /* 0x002ff0000b800000 */
[----:B------:R-:W0:Y:S02]  /*2d550*/  S2R R4, SR_TID.X ;  /* 0x0000000000047919 */ /* 0x000e240000002100 */
[----:B0-----:R-:W-:-:S04]  /*2d560*/  SHF.R.U32.HI R4, RZ, 0x5, R4 ;  /* 0x00000005ff047819 */ /* 0x001fc80000011604 */
[----:B------:R-:W-:-:S05]  /*2d570*/  LOP3.LUT R4, R4, 0x3, RZ, 0xc0, !PT ;  /* 0x0000000304047812 */ /* 0x000fca00078ec0ff */
[----:B------:R0:W1:Y:S02]  /*2d580*/  SHFL.IDX PT, R14, R4, RZ, 0x1f ;  /* 0x00001fff040e7589 */ /* 0x00006400000e0000 */
.L_x_3133:
[----:B0-----:R-:W2:Y:S01]  /*2d590*/  LDL.LU R4, [R1+0x10] ;  /* 0x0000100001047983 */ /* 0x001ea20000300800 */
[----:B------:R-:W-:Y:S02]  /*2d5a0*/  PLOP3.LUT P1, PT, PT, PT, PT, 0x8, 0x0 ;  /* 0x000000000000781c */ /* 0x000fe40003f2e170 */
[----:B-1----:R-:W-:Y:S01]  /*2d5b0*/  ISETP.NE.AND P0, PT, R14, RZ, PT ;  /* 0x000000ff0e00720c */ /* 0x002fe20003f05270 */
        /* <DEDUP_REMOVED lines=8> */
.L_x_3136:
[----:B------:R-:W-:Y:S05]  /*2d640*/  @!P6 BRA `(.L_x_2956) ;  /* 0x00000004003ce947 */ /* 0x000fea0003800000 */
[----:B------:R-:W-:-:S04]  /*2d650*/  ISETP.NE.U32.AND P0, PT, R2, RZ, PT ;  /* 0x000000ff0200720c */ /* 0x000fc80003f05070 */
[----:B------:R-:W-:-:S13]  /*2d660*/  ISETP.NE.AND.EX P0, PT, R3, RZ, PT, P0 ;  /* 0x000000ff0300720c */ /* 0x000fda0003f05300 */
[----:B------:R-:W-:Y:S05]  /*2d670*/  @!P0 BRA `(.L_x_2958) ;  /* 0x0000000000548947 */ /* 0x000fea0003800000 */
[----:B------:R-:W1:Y:S01]  /*2d680*/  LDC R6, c[0x0][0x43c] ;  /* 0x00010f00ff067b82 */ /* 0x000e620000000800 */
[----:B------:R-:W-:Y:S01]  /*2d690*/  IMAD.MOV.U32 R9, RZ, RZ, R0 ;  /* 0x000000ffff097224 */ /* 0x000fe200078e0000 */
[----:B------:R-:W-:Y:S01]  /*2d6a0*/  ULDC.64 UR4, c[0x0][0x428] ;  /* 0x00010a0000047ab9 */ /* 0x000fe20000000a00 */
[----:B------:R-:W-:Y:S02]  /*2d6b0*/  ULDC.64 UR6, c[0x0][0x208] ;  /* 0x0000820000067ab9 */ /* 0x000fe40000000a00 */
[----:B0-----:R-:W-:Y:S01]  /*2d6c0*/  IMAD.MOV.U32 R0, RZ, RZ, R9 ;  /* 0x000000ffff007224 */ /* 0x001fe200078e0009 */
[----:B-1----:R-:W-:-:S13]  /*2d6d0*/  ISETP.NE.AND P0, PT, R6, 0x1, PT ;  /* 0x000000010600780c */ /* 0x002fda0003f05270 */
        /* <DEDUP_REMOVED lines=15> */
.L_x_2958:
[----:B-1----:R-:W2:Y:S01]  /*2d7d0*/  LDL R2, [R1+0x18] ;  /* 0x0000180001027983 */ /* 0x002ea20000100800 */
[----:B0-----:R-:W-:Y:S02]  /*2d7e0*/  LEA R0, R19, R18, 0x3 ;  /* 0x0000001213007211 */ /* 0x001fe400078e18ff */
[----:B--2---:R-:W-:-:S04]  /*2d7f0*/  SHF.L.U32 R2, R2, 0x1f, RZ ;  /* 0x0000001f02027819 */ /* 0x004fc800000006ff */
[----:B------:R-:W0:Y:S02]  /*2d800*/  SYNCS.PHASECHK.TRANS64.TRYWAIT P0, [R0+URZ+0x38840], R2 ;  /* 0x03884002000075a7 */ /* 0x000e24000800017f */
[----:B0-----:R-:W-:Y:S05]  /*2d810*/  @!P0 BRA `(.L_x_2959) ;  /* 0x0000006c00f48947 */ /* 0x001fea0003800000 */
.L_x_3137:
        /* <DEDUP_REMOVED lines=11> */
.L_x_2960:
[----:B0-----:R-:W2:Y:S04]  /*2d8d0*/  LDL R2, [R1+0x1c] ;  /* 0x00001c0001027983 */ /* 0x001ea80000100800 */
        /* <DEDUP_REMOVED lines=23> */
[----:B0-----:R-:W-:Y:S01]  /*2da50*/  UMOV UR8, UR15 ;  /* 0x0000000f00087c82 */ /* 0x001fe20008000000 */
[----:B------:R-:W-:Y:S01]  /*2da60*/  UMOV UR10, UR17 ;  /* 0x00000011000a7c82 */ /* 0x000fe20008000000 */
[----:B------:R-:W-:Y:S01]  /*2da70*/  UMOV UR15, 0x80 ;  /* 0x00000080000f7882 */ /* 0x000fe20000000000 */
[----:B------:R0:W-:Y:S02]  /*2da80*/  UTMALDG.4D [UR8], [UR4], desc[UR6] ;  /* 0x00000608040075b4 */ /* 0x0001e40008019000 */
[----:B0-----:R-:W-:Y:S01]  /*2da90*/  UMOV UR8, UR16 ;  /* 0x0000001000087c82 */ /* 0x001fe20008000000 */
[----:B------:R-:W-:Y:S01]  /*2daa0*/  UMOV UR10, UR15 ;  /* 0x0000000f000a7c82 */ /* 0x000fe20008000000 */
[----:B------:R-:W-:Y:S01]  /*2dab0*/  UMOV UR15, 0xc0 ;  /* 0x000000c0000f7882 */ /* 0x000fe20000000000 */
[----:B------:R0:W-:Y:S02]  /*2dac0*/  UTMALDG.4D [UR8], [UR4], desc[UR6] ;  /* 0x00000608040075b4 */ /* 0x0001e40008019000 */
[----:B0-----:R-:W-:Y:S01]  /*2dad0*/  UMOV UR8, UR14 ;  /* 0x0000000e00087c82 */ /* 0x001fe20008000000 */
[----:B------:R-:W-:-:S02]  /*2dae0*/  UMOV UR10, UR15 ;  /* 0x0000000f000a7c82 */ /* 0x000fc40008000000 */
[----:B------:R1:W-:Y:S01]  /*2daf0*/  UTMALDG.4D [UR8], [UR4], desc[UR6] ;  /* 0x00000608040075b4 */ /* 0x0003e20008019000 */
[----:B--2---:R-:W-:-:S04]  /*2db00*/  LOP3.LUT R2, R2, 0xfffffffe, RZ, 0xc0, !PT ;  /* 0xfffffffe02027812 */ /* 0x004fc800078ec0ff */
[----:B------:R-:W-:-:S05]  /*2db10*/  @P0 LOP3.LUT R2, R2, 0x1, RZ, 0xfc, !PT ;  /* 0x0000000102020812 */ /* 0x000fca00078efcff */
[----:B------:R1:W-:Y:S01]  /*2db20*/  STL [R1+0x10], R2 ;  /* 0x0000100201007387 */ /* 0x0003e20000100800 */
[----:B------:R-:W-:Y:S01]  /*2db30*/  NOP ;  /* 0x0000000000007918 */ /* 0x000fe20000000000 */
.L_x_2956:
[----:B------:R-:W2:Y:S04]  /*2db40*/  LDL.LU R3, [R1+0x4c] ;  /* 0x00004c0001037983 */ /* 0x000ea80000300800 */
[----:B------:R-:W3:Y:S04]  /*2db50*/  LDL.LU R5, [R1+0x34] ;  /* 0x0000340001057983 */ /* 0x000ee80000300800 */
[----:B0-----:R-:W4:Y:S01]  /*2db60*/  LDL.LU R4, [R1+0x54] ;  /* 0x0000540001047983 */ /* 0x001f220000300800 */
[----:B------:R-:W-:Y:S05]  /*2db70*/  WARPSYNC.ALL ;  /* 0x0000000000007948 */ /* 0x000fea0003800000 */
[----:B-1----:R-:W-:Y:S01]  /*2db80*/  ULDC.64 UR6, c[0x0][0xa00] ;  /* 0x0002800000067ab9 */ /* 0x002fe20000000a00 */
        /* <DEDUP_REMOVED lines=23> */
[----:B------:R-:W-:Y:S01]  /*2dd00*/  IMAD.U32 R4, RZ, RZ, UR4 ;  /* 0x00000004ff047e24 */ /* 0x000fe2000f8e00ff */
[----:B------:R-:W-:Y:S01]  /*2dd10*/  MOV R6, UR6 ;  /* 0x0000000600067c02 */ /* 0x000fe20008000f00 */
[----:B------:R-:W0:Y:S01]  /*2dd20*/  LDC.64 R2, c[0x4][R2] ;  /* 0x0100000002027b82 */ /* 0x000e220000000a00 */
[----:B------:R-:W-:Y:S01]  /*2dd30*/  IMAD.U32 R5, RZ, RZ, UR5 ;  /* 0x00000005ff057e24 */ /* 0x000fe2000f8e00ff */
[----:B------:R-:W-:Y:S01]  /*2dd40*/  MOV R13, RZ ;  /* 0x000000ff000d7202 */ /* 0x000fe20000000f00 */
[----:B------:R-:W-:Y:S02]  /*2dd50*/  IMAD.U32 R7, RZ, RZ, UR7 ;  /* 0x00000007ff077e24 */ /* 0x000fe4000f8e00ff */
[----:B------:R-:W-:-:S02]  /*2dd60*/  IMAD.U32 R10, RZ, RZ, UR8 ;  /* 0x00000008ff0a7e24 */ /* 0x000fc4000f8e00ff */
[----:B------:R-:W-:Y:S02]  /*2dd70*/  IMAD.U32 R11, RZ, RZ, UR9 ;  /* 0x00000009ff0b7e24 */ /* 0x000fe4000f8e00ff */
[----:B------:R-:W-:Y:S02]  /*2dd80*/  IMAD.MOV.U32 R8, RZ, RZ, 0x70 ;  /* 0x00000070ff087424 */ /* 0x000fe400078e00ff */
[----:B------:R-:W-:-:S07]  /*2dd90*/  IMAD.MOV.U32 R12, RZ, RZ, 0x1 ;  /* 0x00000001ff0c7424 */ /* 0x000fce00078e00ff */
[----:B------:R-:W-:-:S07]  /*2dda0*/  LEPC R20, `(.L_x_2962) ;  /* 0x000000001014794e */ /* 0x000fce0000000000 */
[----:B0-----:R-:W-:Y:S05]  /*2ddb0*/  CALL.ABS.NOINC R2 ;  /* 0x0000000002007343 */ /* 0x001fea0003c00000 */
.L_x_2962:
[----:B------:R-:W-:Y:S05]  /*2ddc0*/  BSYNC B6 ;  /* 0x0000000000067941 */ /* 0x000fea0003800000 */
.L_x_2961:
[----:B0-----:R-:W2:Y:S01]  /*2ddd0*/  LDL.LU R0, [R1+0x4c] ;  /* 0x00004c0001007983 */ /* 0x001ea20000300800 */
[----:B------:R-:W-:Y:S01]  /*2dde0*/  ULDC.64 UR4, c[0x0][0x2d8] ;  /* 0x0000b60000047ab9 */ /* 0x000fe20000000a00 */
[----:B------:R-:W0:Y:S01]  /*2ddf0*/  LDC R7, c[0x0][0x448] ;  /* 0x00011200ff077b82 */ /* 0x000e220000000800 */
[----:B------:R-:W-:Y:S01]  /*2de00*/  ULDC.64 UR6, c[0x0][0x280] ;  /* 0x0000a00000067ab9 */ /* 0x000fe20000000a00 */
[----:B------:R-:W3:Y:S04]  /*2de10*/  LDL.LU R4, [R1+0x38] ;  /* 0x0000380001047983 */ /* 0x000ee80000300800 */
[----:B------:R-:W3:Y:S04]  /*2de20*/  LDL.LU.64 R2, [R1+0x58] ;  /* 0x0000580001027983 */ /* 0x000ee80000300a00 */
[----:B------:R-:W4:Y:S04]  /*2de30*/  LDL.LU R5, [R1+0x34] ;  /* 0x0000340001057983 */ /* 0x000f280000300800 */
[----:B------:R-:W4:Y:S01]  /*2de40*/  LDL R8, [R1+0x4] ;  /* 0x0000040001087983 */ /* 0x000f220000100800 */
[----:B------:R-:W1:Y:S01]  /*2de50*/  S2R R9, SR_TID.X ;  /* 0x0000000000097919 */ /* 0x000e620000002100 */
[----:B------:R-:W1:Y:S01]  /*2de60*/  S2R R10, SR_TID.X ;  /* 0x00000000000a7919 */ /* 0x000e620000002100 */
[----:B0-----:R-:W-:-:S13]  /*2de70*/  ISETP.NE.AND P0, PT, R7, 0x1, PT ;  /* 0x000000010700780c */ /* 0x001fda0003f05270 */
[----:B------:R-:W0:Y:S01]  /*2de80*/  @P0 LDC R6, c[0x0][0x450] ;  /* 0x00011400ff060b82 */ /* 0x000e220000000800 */
[----:B-1----:R-:W-:Y:S02]  /*2de90*/  IMAD.SHL.U32 R9, R9, 0x8, RZ ;  /* 0x0000000809097824 */ /* 0x002fe400078e00ff */
[----:B------:R-:W-:-:S03]  /*2dea0*/  IMAD.SHL.U32 R10, R10, 0x8, RZ ;  /* 0x000000080a0a7824 */ /* 0x000fc600078e00ff */
[----:B------:R-:W-:-:S04]  /*2deb0*/  LOP3.LUT R9, R9, 0x38, RZ, 0xc0, !PT ;  /* 0x0000003809097812 */ /* 0x000fc800078ec0ff */
[C---:B------:R-:W-:Y:S02]  /*2dec0*/  LOP3.LUT R12, R9.reuse, 0x40, RZ, 0xfc, !PT ;  /* 0x00000040090c7812 */ /* 0x040fe400078efcff */
[C---:B------:R-:W-:Y:S02]  /*2ded0*/  LOP3.LUT R11, R9.reuse, 0x80, RZ, 0xfc, !PT ;  /* 0x00000080090b7812 */ /* 0x040fe400078efcff */
[----:B------:R-:W-:Y:S02]  /*2dee0*/  LOP3.LUT R9, R9, 0xc0, RZ, 0xfc, !PT ;  /* 0x000000c009097812 */ /* 0x000fe400078efcff */
[----:B------:R-:W-:Y:S01]  /*2def0*/  LOP3.LUT R10, R10, 0x38, RZ, 0xc0, !PT ;  /* 0x000000380a0a7812 */ /* 0x000fe200078ec0ff */
[----:B---3--:R-:W-:Y:S02]  /*2df00*/  IMAD.MOV.U32 R3, RZ, RZ, R4 ;  /* 0x000000ffff037224 */ /* 0x008fe400078e0004 */
[----:B------:R-:W1:Y:S01]  /*2df10*/  S2R R4, SR_TID.X ;  /* 0x0000000000047919 */ /* 0x000e620000002100 */
[----:B------:R-:W-:-:S04]  /*2df20*/  IMAD.WIDE.U32 R2, R16, UR4, R2 ;  /* 0x0000000410027c25 */ /* 0x000fc8000f8e0002 */
[----:B------:R-:W-:Y:S01]  /*2df30*/  IMAD R3, R16, UR5, R3 ;  /* 0x0000000510037c24 */ /* 0x000fe2000f8e0203 */
[----:B------:R-:W-:Y:S02]  /*2df40*/  ULDC.64 UR4, c[0x0][0x2e0] ;  /* 0x0000b80000047ab9 */ /* 0x000fe40000000a00 */
[----:B--2---:R-:W-:Y:S02]  /*2df50*/  IMAD R0, R0, UR4, RZ ;  /* 0x0000000400007c24 */ /* 0x004fe4000f8e02ff */
[----:B----4-:R-:W-:-:S04]  /*2df60*/  IMAD.WIDE.U32 R2, R5, UR4, R2 ;  /* 0x0000000405027c25 */ /* 0x010fc8000f8e0002 */
        /* <DEDUP_REMOVED lines=12> */
[----:B0-----:R-:W-:-:S04]  /*2e030*/  @P0 SHF.R.U32.HI R0, RZ, R6, R5 ;  /* 0x00000006ff000219 */ /* 0x001fc80000011605 */
[C---:B------:R-:W-:Y:S01]  /*2e040*/  IADD3 R5, -R0.reuse, RZ, RZ ;  /* 0x000000ff00057210 */ /* 0x040fe20007ffe1ff */
        /* <DEDUP_REMOVED lines=33> */
[----:B0-----:R-:W-:-:S04]  /*2e260*/  @!P5 LEA R7, P4, R10, R7, 0x1 ;  /* 0x000000070a07d211 */ /* 0x001fc800078808ff */
[----:B-1----:R-:W-:-:S04]  /*2e270*/  @!P5 IADD3.X R6, RZ, R6, RZ, P4, !PT ;  /* 0x00000006ff06d210 */ /* 0x002fc800027fe4ff */
        /* <DEDUP_REMOVED lines=82> */
.L_x_3154:
        /* <DEDUP_REMOVED lines=14> */
.L_x_2965:
[----:B------:R-:W-:Y:S05]  /*2e880*/  BSYNC B0 ;  /* 0x0000000000007941 */ /* 0x000fea0003800000 */
.L_x_2964:
[----:B------:R-:W-:Y:S01]  /*2e890*/  NOP ;  /* 0x0000000000007918 */ /* 0x000fe20000000000 */
[----:B------:R-:W-:Y:S01]  /*2e8a0*/  PLOP3.LUT P0, PT, PT, PT, PT, 0x80, 0x0 ;  /* 0x000000000000781c */ /* 0x000fe20003f0f070 */
[----:B------:R-:W-:-:S12]  /*2e8b0*/  VIADD R11, R18, 0x38800 ;  /* 0x00038800120b7836 */ /* 0x000fd80000000000 */
.L_x_2966:
        /* <DEDUP_REMOVED lines=18> */
.L_x_3155:
[----:B------:R-:W-:Y:S05]  /*2e9e0*/  BSYNC B0 ;  /* 0x0000000000007941 */ /* 0x000fea0003800000 */
.L_x_2967:
[----:B0-2---:R-:W3:Y:S04]  /*2e9f0*/  LDL R3, [R1+0x48] ;  /* 0x0000480001037983 */ /* 0x005ee80000100800 */
[----:B------:R-:W2:Y:S01]  /*2ea00*/  LDL R2, [R1+0x30] ;  /* 0x0000300001027983 */ /* 0x000ea20000100800 */
[----:B------:R-:W-:Y:S01]  /*2ea10*/  BSSY B0, `(.L_x_2969) ;  /* 0x00002a3000007945 */ /* 0x000fe20003800000 */
[----:B---3--:R-:W-:-:S04]  /*2ea20*/  IADD3 R0, R3, -0x2, RZ ;  /* 0xfffffffe03007810 */ /* 0x008fc80007ffe0ff */
        /* <DEDUP_REMOVED lines=51> */
.L_x_2975:
[----:B------:R-:W-:Y:S01]  /*2ed60*/  IMAD R3, R8, 0x8, R18 ;  /* 0x0000000808037824 */ /* 0x000fe200078e0212 */
[----:B------:R-:W-:Y:S01]  /*2ed70*/  SHF.L.U32 R2, R10, 0x1f, RZ ;  /* 0x0000001f0a027819 */ /* 0x000fe200000006ff */
[----:B------:R-:W-:Y:S03]  /*2ed80*/  BSSY B3, `(.L_x_2976) ;  /* 0x0000003000037945 */ /* 0x000fe60003800000 */
[----:B------:R-:W1:Y:S02]  /*2ed90*/  SYNCS.PHASECHK.TRANS64.TRYWAIT P0, [R3+URZ+0x38840], R2 ;  /* 0x03884002030075a7 */ /* 0x000e64000800017f */
[----:B-1----:R-:W-:Y:S05]  /*2eda0*/  @!P0 BRA `(.L_x_2977) ;  /* 0x0000006400c48947 */ /* 0x002fea0003800000 */
.L_x_3156:
[----:B------:R-:W-:Y:S05]  /*2edb0*/  BSYNC B3 ;  /* 0x0000000000037941 */ /* 0x000fea0003800000 */
.L_x_2976:
        /* <DEDUP_REMOVED lines=12> */
.L_x_2979:
[----:B------:R-:W-:Y:S05]  /*2ee80*/  BSYNC B3 ;  /* 0x0000000000037941 */ /* 0x000fea0003800000 */
.L_x_2978:
        /* <DEDUP_REMOVED lines=12> */
.L_x_2980:
        /* <DEDUP_REMOVED lines=16> */
.L_x_2981:
        /* <DEDUP_REMOVED lines=16> */
.L_x_2982:
        /* <DEDUP_REMOVED lines=16> */
.L_x_2983:
        /* <DEDUP_REMOVED lines=16> */
.L_x_3157:
[----:B------:R-:W-:Y:S05]  /*2f350*/  BSYNC B3 ;  /* 0x0000000000037941 */ /* 0x000fea0003800000 */
.L_x_2984:
[----:B------:R-:W-:Y:S01]  /*2f360*/  BSSY B3, `(.L_x_2986) ;  /* 0x000000c000037945 */ /* 0x000fe20003800000 */
[----:B------:R-:W-:Y:S02]  /*2f370*/  IMAD.MOV.U32 R12, RZ, RZ, 0x0 ;  /* 0x00000000ff0c7424 */ /* 0x000fe400078e00ff */
[----:B------:R-:W-:Y:S01]  /*2f380*/  IMAD.MOV.U32 R13, RZ, RZ, 0x14f00000 ;  /* 0x14f00000ff0d7424 */ /* 0x000fe200078e00ff */
[----:B------:R-:W-:Y:S06]  /*2f390*/  @P1 BRA `(.L_x_2987) ;  /* 0x0000000000201947 */ /* 0x000fec0003800000 */
[----:B------:R-:W1:Y:S01]  /*2f3a0*/  S2R R5, SR_TID.X ;  /* 0x0000000000057919 */ /* 0x000e620000002100 */
[----:B0-----:R-:W-:Y:S01]  /*2f3b0*/  IMAD R2, R19, 0x8, R18 ;  /* 0x0000000813027824 */ /* 0x001fe200078e0212 */
[----:B------:R-:W-:-:S04]  /*2f3c0*/  MOV R3, 0xa000 ;  /* 0x0000a00000037802 */ /* 0x000fc80000000f00 */
[----:B------:R2:W-:Y:S01]  /*2f3d0*/  SYNCS.ARRIVE.TRANS64 RZ, [R2+URZ+0x38850], R3 ;  /* 0x0388500302ff79a7 */ /* 0x0005e2000800003f */
[----:B-1----:R-:W-:-:S04]  /*2f3e0*/  LOP3.LUT R5, R5, 0x1f, RZ, 0xc0, !PT ;  /* 0x0000001f05057812 */ /* 0x002fc800078ec0ff */
[----:B------:R-:W-:-:S13]  /*2f3f0*/  ISETP.NE.AND P0, PT, R5, RZ, PT ;  /* 0x000000ff0500720c */ /* 0x000fda0003f05270 */
[----:B--2---:R-:W-:Y:S05]  /*2f400*/  @!P0 BRA `(.L_x_2987) ;  /* 0x0000000000048947 */ /* 0x004fea0003800000 */
[----:B------:R-:W-:Y:S01]  /*2f410*/  BPT.TRAP 0x1 ;  /* 0x000000040000795c */ /* 0x000fe20000300000 */
.L_x_2987:
[----:B------:R-:W-:Y:S05]  /*2f420*/  BSYNC B3 ;  /* 0x0000000000037941 */ /* 0x000fea0003800000 */
.L_x_2986:
        /* <DEDUP_REMOVED lines=13> */
.L_x_2988:
        /* <DEDUP_REMOVED lines=15> */
.L_x_2989:
        /* <DEDUP_REMOVED lines=15> */
.L_x_2990:
        /* <DEDUP_REMOVED lines=15> */
.L_x_2991:
        /* <DEDUP_REMOVED lines=12> */
.L_x_2974:
[----:B------:R-:W-:Y:S05]  /*2f890*/  BSYNC B1 ;  /* 0x0000000000017941 */ /* 0x000fea0003800000 */
.L_x_2973:
[----:B0-----:R-:W2:Y:S01]  /*2f8a0*/  LDL.LU R0, [R1+0x48] ;  /* 0x0000480001007983 */ /* 0x001ea20000300800 */
[----:B------:R-:W-:-:S03]  /*2f8b0*/  IMAD.MOV.U32 R19, RZ, RZ, R8 ;  /* 0x000000ffff137224 */ /* 0x000fc600078e0008 */
[----:B------:R0:W-:Y:S02]  /*2f8c0*/  STL [R1+0x18], R10 ;  /* 0x0000180a01007387 */ /* 0x0001e40000100800 */
[----:B0-2---:R-:W-:-:S07]  /*2f8d0*/  VIADD R0, R0, 0xfffffffd ;  /* 0xfffffffd00007836 */ /* 0x005fce0000000000 */
.L_x_2972:
[----:B------:R-:W-:Y:S05]  /*2f8e0*/  BSYNC B2 ;  /* 0x0000000000027941 */ /* 0x000fea0003800000 */
.L_x_2971:
[----:B------:R-:W-:Y:S01]  /*2f8f0*/  VIADD R9, R9, 0xfffffffe ;  /* 0xfffffffe09097836 */ /* 0x000fe20000000000 */
[----:B------:R-:W-:-:S04]  /*2f900*/  LOP3.LUT R7, RZ, R7, RZ, 0x33, !PT ;  /* 0x00000007ff077212 */ /* 0x000fc800078e33ff */
[----:B------:R-:W-:-:S13]  /*2f910*/  ISETP.NE.AND P0, PT, R9, R7, PT ;  /* 0x000000070900720c */ /* 0x000fda0003f05270 */
[----:B------:R-:W-:Y:S05]  /*2f920*/  @!P0 BRA `(.L_x_2970) ;  /* 0x0000001800c48947 */ /* 0x000fea0003800000 */
[----:B------:R-:W-:-:S07]  /*2f930*/  IMAD.MOV.U32 R9, RZ, RZ, R17 ;  /* 0x000000ffff097224 */ /* 0x000fce00078e0011 */
.L_x_3030:
[----:B------:R-:W2:Y:S04]  /*2f940*/  LDL R3, [R1+0x10] ;  /* 0x0000100001037983 */ /* 0x000ea80000100800 */
[----:B------:R-:W3:Y:S01]  /*2f950*/  LDL R2, [R1+0x18] ;  /* 0x0000180001027983 */ /* 0x000ee20000100800 */
[----:B------:R-:W-:Y:S01]  /*2f960*/  IADD3 R4, R19, 0x1, RZ ;  /* 0x0000000113047810 */ /* 0x000fe20007ffe0ff */
        /* <DEDUP_REMOVED lines=33> */
.L_x_2994:
[----:B------:R-:W-:Y:S01]  /*2fb80*/  IMAD R3, R4, 0x8, R18 ;  /* 0x0000000804037824 */ /* 0x000fe200078e0212 */
[----:B------:R-:W-:Y:S01]  /*2fb90*/  SHF.L.U32 R2, R5, 0x1f, RZ ;  /* 0x0000001f05027819 */ /* 0x000fe200000006ff */
[----:B------:R-:W-:Y:S03]  /*2fba0*/  BSSY B2, `(.L_x_2995) ;  /* 0x0000003000027945 */ /* 0x000fe60003800000 */
[----:B------:R-:W1:Y:S02]  /*2fbb0*/  SYNCS.PHASECHK.TRANS64.TRYWAIT P0, [R3+URZ+0x38840], R2 ;  /* 0x03884002030075a7 */ /* 0x000e64000800017f */
[----:B-1----:R-:W-:Y:S05]  /*2fbc0*/  @!P0 BRA `(.L_x_2996) ;  /* 0x0000005800648947 */ /* 0x002fea0003800000 */
.L_x_3158:
[----:B------:R-:W-:Y:S05]  /*2fbd0*/  BSYNC B2 ;  /* 0x0000000000027941 */ /* 0x000fea0003800000 */
.L_x_2995:
        /* <DEDUP_REMOVED lines=12> */
.L_x_2998:
[----:B------:R-:W-:Y:S05]  /*2fca0*/  BSYNC B2 ;  /* 0x0000000000027941 */ /* 0x000fea0003800000 */
.L_x_2997:
        /* <DEDUP_REMOVED lines=12> */
.L_x_2999:
        /* <DEDUP_REMOVED lines=16> */
.L_x_3000:
        /* <DEDUP_REMOVED lines=16> */
.L_x_3001:
        /* <DEDUP_REMOVED lines=16> */
.L_x_3002:
        /* <DEDUP_REMOVED lines=16> */
.L_x_3159:
[----:B------:R-:W-:Y:S05]  /*30170*/  BSYNC B2 ;  /* 0x0000000000027941 */ /* 0x000fea0003800000 */
.L_x_3003:
        /* <DEDUP_REMOVED lines=11> */
.L_x_3006:
[----:B------:R-:W-:Y:S05]  /*30230*/  BSYNC B2 ;  /* 0x0000000000027941 */ /* 0x000fea0003800000 */
.L_x_3005:
        /* <DEDUP_REMOVED lines=12> */
.L_x_3007:
        /* <DEDUP_REMOVED lines=15> */
.L_x_3008:
        /* <DEDUP_REMOVED lines=15> */
.L_x_3009:
        /* <DEDUP_REMOVED lines=15> */
.L_x_3010:
        /* <DEDUP_REMOVED lines=12> */
.L_x_2993:
[----:B------:R-:W-:Y:S05]  /*30690*/  BSYNC B1 ;  /* 0x0000000000017941 */ /* 0x000fea0003800000 */
.L_x_2992:
        /* <DEDUP_REMOVED lines=12> */
[----:B------:R-:W-:Y:S02]  /*30760*/  MOV R7, R6 ;  /* 0x0000000600077202 */ /* 0x000fe40000000f00 */
        /* <DEDUP_REMOVED lines=23> */
.L_x_3013:
[----:B------:R-:W-:Y:S01]  /*308e0*/  IMAD R2, R19, 0x8, R18 ;  /* 0x0000000813027824 */ /* 0x000fe200078e0212 */
[----:B------:R-:W-:Y:S01]  /*308f0*/  SHF.L.U32 R3, R10, 0x1f, RZ ;  /* 0x0000001f0a037819 */ /* 0x000fe200000006ff */
[----:B------:R-:W-:Y:S03]  /*30900*/  BSSY B2, `(.L_x_3014) ;  /* 0x0000003000027945 */ /* 0x000fe60003800000 */
[----:B------:R-:W2:Y:S02]  /*30910*/  SYNCS.PHASECHK.TRANS64.TRYWAIT P0, [R2+URZ+0x38840], R3 ;  /* 0x03884003020075a7 */ /* 0x000ea4000800017f */
[----:B--2---:R-:W-:Y:S05]  /*30920*/  @!P0 BRA `(.L_x_3015) ;  /* 0x0000004c00348947 */ /* 0x004fea0003800000 */
.L_x_3160:
[----:B------:R-:W-:Y:S05]  /*30930*/  BSYNC B2 ;  /* 0x0000000000027941 */ /* 0x000fea0003800000 */
.L_x_3014:
[----:B-1----:R-:W1:Y:S01]  /*30940*/  S2R R8, SR_TID.X ;  /* 0x0000000000087919 */ /* 0x002e620000002100 */
[----:B------:R-:W-:Y:S01]  /*30950*/  BSSY B2, `(.L_x_3016) ;  /* 0x000000b000027945 */ /* 0x000fe20003800000 */
[----:B-1----:R-:W-:-:S04]  /*30960*/  LOP3.LUT R8, R8, 0x7f, RZ, 0xc0, !PT ;  /* 0x0000007f08087812 */ /* 0x002fc800078ec0ff */
[----:B------:R-:W-:-:S13]  /*30970*/  ISETP.NE.AND P1, PT, R8, RZ, PT ;  /* 0x000000ff0800720c */ /* 0x000fda0003f25270 */
[----:B------:R-:W-:Y:S05]  /*30980*/  @P1 BRA `(.L_x_3017) ;  /* 0x00000000001c1947 */ /* 0x000fea0003800000 */
[----:B------:R-:W1:Y:S01]  /*30990*/  S2R R8, SR_TID.X ;  /* 0x0000000000087919 */ /* 0x000e620000002100 */
[----:B--2---:R-:W-:-:S04]  /*309a0*/  MOV R3, 0xa000 ;  /* 0x0000a00000037802 */ /* 0x004fc80000000f00 */
[----:B------:R3:W-:Y:S01]  /*309b0*/  SYNCS.ARRIVE.TRANS64 RZ, [R2+URZ+0x38830], R3 ;  /* 0x0388300302ff79a7 */ /* 0x0007e2000800003f */
[----:B-1----:R-:W-:-:S04]  /*309c0*/  LOP3.LUT R8, R8, 0x1f, RZ, 0xc0, !PT ;  /* 0x0000001f08087812 */ /* 0x002fc800078ec0ff */
[----:B------:R-:W-:-:S13]  /*309d0*/  ISETP.NE.AND P0, PT, R8, RZ, PT ;  /* 0x000000ff0800720c */ /* 0x000fda0003f05270 */
[----:B---3--:R-:W-:Y:S05]  /*309e0*/  @!P0 BRA `(.L_x_3017) ;  /* 0x0000000000048947 */ /* 0x008fea0003800000 */
[----:B------:R-:W-:Y:S01]  /*309f0*/  BPT.TRAP 0x1 ;  /* 0x000000040000795c */ /* 0x000fe20000300000 */
.L_x_3017:
[----:B------:R-:W-:Y:S05]  /*30a00*/  BSYNC B2 ;  /* 0x0000000000027941 */ /* 0x000fea0003800000 */
.L_x_3016:
[----:B--2---:R-:W2:Y:S01]  /*30a10*/  LDL R2, [R1+0x1c] ;  /* 0x00001c0001027983 */ /* 0x004ea20000100800 */
        /* <DEDUP_REMOVED lines=8> */
[----:B0-----:R-:W-:Y:S01]  /*30aa0*/  VIADD R10, R8, 0x24400 ;  /* 0x00024400080a7836 */ /* 0x001fe20000000000 */
[----:B------:R-:W-:Y:S01]  /*30ab0*/  UMOV UR6, 0x0 ;  /* 0x0000000000067882 */ /* 0x000fe20000000000 */
[----:B------:R-:W-:Y:S01]  /*30ac0*/  UMOV UR7, 0x14f00000 ;  /* 0x14f0000000077882 */ /* 0x000fe20000000000 */
[----:B--2---:R-:W-:-:S09]  /*30ad0*/  IMAD R2, R7, 0x50, R2 ;  /* 0x0000005007027824 */ /* 0x004fd200078e0202 */
.L_x_3018:
        /* <DEDUP_REMOVED lines=16> */
.L_x_3019:
        /* <DEDUP_REMOVED lines=16> */
.L_x_3020:
        /* <DEDUP_REMOVED lines=16> */
.L_x_3021:
        /* <DEDUP_REMOVED lines=15> */
.L_x_3161:
[----:B------:R-:W-:Y:S05]  /*30ed0*/  BSYNC B2 ;  /* 0x0000000000027941 */ /* 0x000fea0003800000 */
.L_x_3022:
        /* <DEDUP_REMOVED lines=9> */
[----:B--2---:R-:W-:Y:S05]  /*30f70*/  @!P0 BRA `(.L_x_3025) ;  /* 0x0000000000048947 */ /* 0x004fea0003800000 */
[----:B------:R-:W-:Y:S01]  /*30f80*/  BPT.TRAP 0x1 ;  /* 0x000000040000795c */ /* 0x000fe20000300000 */
.L_x_3025:
[----:B------:R-:W-:Y:S05]  /*30f90*/  BSYNC B2 ;  /* 0x0000000000027941 */ /* 0x000fea0003800000 */
.L_x_3024:
[----:B0-----:R-:W2:Y:S04]  /*30fa0*/  LDL R5, [R1+0x1c] ;  /* 0x00001c0001057983 */ /* 0x001ea80000100800 */
[----:B------:R-:W2:Y:S01]  /*30fb0*/  LDL.LU R3, [R1+0x8] ;  /* 0x0000080001037983 */ /* 0x000ea20000300800 */
[----:B------:R-:W-:Y:S01]  /*30fc0*/  R2UR UR10, R14 ;  /* 0x000000000e0a72ca */ /* 0x000fe200000e0000 */
[----:B------:R-:W-:Y:S01]  /*30fd0*/  IMAD R4, R4, 0xa000, R18 ;  /* 0x0000a00004047824 */ /* 0x000fe200078e0212 */
[----:B------:R-:W-:Y:S01]  /*30fe0*/  R2UR UR6, R12 ;  /* 0x000000000c0672ca */ /* 0x000fe200000e0000 */
[----:B------:R-:W-:Y:S01]  /*30ff0*/  UIADD3 UR4, UP0, UR36, 0x470, URZ ;  /* 0x0000047024047890 */ /* 0x000fe2000ff1e03f */
[----:B------:R-:W-:Y:S02]  /*31000*/  R2UR UR7, R13 ;  /* 0x000000000d0772ca */ /* 0x000fe400000e0000 */
[----:B------:R-:W-:Y:S01]  /*31010*/  PLOP3.LUT P0, PT, PT, PT, PT, 0x80, 0x0 ;  /* 0x000000000000781c */ /* 0x000fe20003f0f070 */
[----:B------:R-:W-:Y:S01]  /*31020*/  UIADD3.X UR5, URZ, UR37, URZ, UP0, !UPT ;  /* 0x000000253f057290 */ /* 0x000fe200087fe43f */
[----:B------:R-:W-:Y:S01]  /*31030*/  IADD3 R2, R2, 0x50, RZ ;  /* 0x0000005002027810 */ /* 0x000fe20007ffe0ff */
[----:B--2---:R-:W-:-:S02]  /*31040*/  IMAD R3, R3, 0x50, R5 ;  /* 0x0000005003037824 */ /* 0x004fc400078e0205 */
[----:B------:R-:W-:-:S08]  /*31050*/  VIADD R5, R4, 0x400 ;  /* 0x0000040004057836 */ /* 0x000fd00000000000 */
.L_x_3026:
        /* <DEDUP_REMOVED lines=15> */
.L_x_3027:
        /* <DEDUP_REMOVED lines=15> */
.L_x_3028:
        /* <DEDUP_REMOVED lines=15> */
.L_x_3029:
        /* <DEDUP_REMOVED lines=12> */
.L_x_3012:
[----:B------:R-:W-:Y:S05]  /*313f0*/  BSYNC B1 ;  /* 0x0000000000017941 */ /* 0x000fea0003800000 */
.L_x_3011:
[----:B------:R-:W2:Y:S01]  /*31400*/  LDL R2, [R1+0x30] ;  /* 0x0000300001027983 */ /* 0x000ea20000100800 */
[----:B------:R-:W-:Y:S01]  /*31410*/  VIADD R0, R0, 0xfffffffe ;  /* 0xfffffffe00007836 */ /* 0x000fe20000000000 */
[----:B--2---:R-:W-:-:S13]  /*31420*/  ISETP.GT.AND P0, PT, R6, R2, PT ;  /* 0x000000020600720c */ /* 0x004fda0003f04270 */
[----:B------:R-:W-:Y:S05]  /*31430*/  @P0 BRA `(.L_x_3030) ;  /* 0xffffffe400400947 */ /* 0x000fea000383ffff */
.L_x_2970:
[----:B------:R-:W-:Y:S05]  /*31440*/  BSYNC B0 ;  /* 0x0000000000007941 */ /* 0x000fea0003800000 */
.L_x_2969:
        /* <DEDUP_REMOVED lines=19> */
.L_x_3032:
[----:B------:R-:W-:Y:S05]  /*31580*/  BSYNC B0 ;  /* 0x0000000000007941 */ /* 0x000fea0003800000 */
.L_x_3031:
        /* <DEDUP_REMOVED lines=11> */
.L_x_3162:
[----:B------:R-:W-:Y:S05]  /*31640*/  BSYNC B1 ;  /* 0x0000000000017941 */ /* 0x000fea0003800000 */
.L_x_3035:
        /* <DEDUP_REMOVED lines=9> */
.L_x_3038:
[----:B------:R-:W-:Y:S05]  /*316e0*/  BSYNC B1 ;  /* 0x0000000000017941 */ /* 0x000fea0003800000 */
.L_x_3037:
        /* <DEDUP_REMOVED lines=12> */
.L_x_3039:
        /* <DEDUP_REMOVED lines=15> */
.L_x_3040:
        /* <DEDUP_REMOVED lines=15> */
.L_x_3041:
        /* <DEDUP_REMOVED lines=15> */
.L_x_3042:
        /* <DEDUP_REMOVED lines=10> */
.L_x_3034:
[----:B------:R-:W-:Y:S05]  /*31b20*/  BSYNC B0 ;  /* 0x0000000000007941 */ /* 0x000fea0003800000 */
.L_x_3033:
[----:B------:R-:W2:Y:S01]  /*31b30*/  LDL.LU R4, [R1+0x18] ;  /* 0x0000180001047983 */ /* 0x000ea20000300800 */
[----:B------:R-:W-:-:S05]  /*31b40*/  VIADD R19, R19, 0x1 ;  /* 0x0000000113137836 */ /* 0x000fca0000000000 */
[----:B------:R-:W-:-:S04]  /*31b50*/  ISETP.NE.AND P0, PT, R19, 0x2, PT ;  /* 0x000000021300780c */ /* 0x000fc80003f05270 */
[----:B------:R-:W-:Y:S02]  /*31b60*/  SEL R0, RZ, 0x1, P0 ;  /* 0x00000001ff007807 */ /* 0x000fe40000000000 */
[----:B------:R-:W-:Y:S02]  /*31b70*/  SEL R19, R19, RZ, P0 ;  /* 0x000000ff13137207 */ /* 0x000fe40000000000 */
[----:B--2---:R-:W-:-:S05]  /*31b80*/  LOP3.LUT R4, R4, R0, RZ, 0x3c, !PT ;  /* 0x0000000004047212 */ /* 0x004fca00078e3cff */
[----:B------:R2:W-:Y:S02]  /*31b90*/  STL [R1+0x18], R4 ;  /* 0x0000180401007387 */ /* 0x0005e40000100800 */
.L_x_2949:
[----:B------:R-:W-:Y:S05]  /*31ba0*/  BSYNC B7 ;  /* 0x0000000000077941 */ /* 0x000fea0003800000 */
.L_x_2947:
[----:B0-----:R-:W3:Y:S02]  /*31bb0*/  LDL R0, [R1+0x10] ;  /* 0x0000100001007983 */ /* 0x001ee40000100800 */
[----:B---3--:R-:W-:-:S13]  /*31bc0*/  LOP3.LUT P0, RZ, R0, 0x2, RZ, 0xc0, !PT ;  /* 0x0000000200ff7812 */ /* 0x008fda000780c0ff */
[----:B------:R-:W-:Y:S05]  /*31bd0*/  @!P0 BRA `(.L_x_3043) ;  /* 0x00000000002c8947 */ /* 0x000fea0003800000 */
[----:B------:R-:W-:Y:S05]  /*31be0*/  WARPSYNC.ALL ;  /* 0x0000000000007948 */ /* 0x000fea0003800000 */
[----:B------:R-:W0:Y:S08]  /*31bf0*/  S2UR UR5, SR_CgaCtaId ;  /* 0x00000000000579c3 */ /* 0x000e300000008800 */
[----:B------:R-:W-:Y:S06]  /*31c00*/  BAR.SYNC.DEFER_BLOCKING 0x5, 0x180 ;  /* 0x0146000000007b1d */ /* 0x000fec0000010000 */
[----:B------:R-:W-:-:S02]  /*31c10*/  UMOV UR4, 0x400 ;  /* 0x0000040000047882 */ /* 0x000fc40000000000 */
[----:B0-----:R-:W-:-:S06]  /*31c20*/  ULEA UR4, UR5, UR4, 0x18 ;  /* 0x0000000405047291 */ /* 0x001fcc000f8ec03f */
[----:B------:R-:W-:-:S05]  /*31c30*/  MOV R18, UR4 ;  /* 0x0000000400127c02 */ /* 0x000fca0008000f00 */
[----:B-12---:R-:W0:Y:S04]  /*31c40*/  LDS.128 R4, [R18+0x388d0] ;  /* 0x0388d00012047984 */ /* 0x006e280000000c00 */
[----:B0-----:R1:W-:Y:S04]  /*31c50*/  STL.64 [R1], R4 ;  /* 0x0000000401007387 */ /* 0x0013e80000100a00 */
[----:B------:R1:W-:Y:S01]  /*31c60*/  STL.64 [R1+0x8], R6 ;  /* 0x0000080601007387 */ /* 0x0003e20000100a00 */
[----:B------:R-:W-:Y:S06]  /*31c70*/  BAR.ARV 0x4, 0x180 ;  /* 0x0106000000007b1d */ /* 0x000fec0000002000 */
[----:B------:R-:W-:Y:S05]  /*31c80*/  BRA `(.L_x_3044) ;  /* 0x0000001000407947 */ /* 0x000fea0003800000 */
.L_x_3043:
[----:B------:R-:W0:Y:S01]  /*31c90*/  S2R R16, SR_TID.X ;  /* 0x0000000000107919 */ /* 0x000e220000002100 */
[----:B------:R-:W-:Y:S01]  /*31ca0*/  UMOV UR4, 0xffffffff ;  /* 0xffffffff00047882 */ /* 0x000fe20000000000 */
[----:B0-----:R-:W-:-:S04]  /*31cb0*/  LOP3.LUT R16, R16, 0x1f, RZ, 0xc0, !PT ;  /* 0x0000001f10107812 */ /* 0x001fc800078ec0ff */
[----:B------:R-:W-:Y:S01]  /*31cc0*/  ISETP.NE.AND P0, PT, R16, 0x1f, PT ;  /* 0x0000001f1000780c */ /* 0x000fe20003f05270 */
[----:B------:R-:W-:-:S12]  /*31cd0*/  BRA.DIV UR4, `(.L_x_3045) ;  /* 0x0000003a04847947 */ /* 0x000fd8000b800000 */
[----:B------:R-:W3:Y:S01]  /*31ce0*/  LDL.LU R2, [R1] ;  /* 0x0000000001027983 */ /* 0x000ee20000300800 */
[----:B------:R-:W-:-:S03]  /*31cf0*/  ULDC UR4, c[0x0][0xc3c] ;  /* 0x00030f0000047ab9 */ /* 0x000fc60000000800 */
[----:B------:R-:W4:Y:S01]  /*31d00*/  LDL R3, [R1+0xc] ;  /* 0x00000c0001037983 */ /* 0x000f220000100800 */
[----:B------:R-:W-:Y:S01]  /*31d10*/  ULDC.64 UR6, c[0x0][0x208] ;  /* 0x0000820000067ab9 */ /* 0x000fe20000000a00 */
[----:B---3--:R-:W-:Y:S02]  /*31d20*/  IMAD.MOV.U32 R10, RZ, RZ, R2 ;  /* 0x000000ffff0a7224 */ /* 0x008fe400078e0002 */
[----:B----4-:R-:W-:-:S05]  /*31d30*/  IMAD.IADD R0, R3, 0x1, R16 ;  /* 0x0000000103007824 */ /* 0x010fca00078e0210 */
[----:B------:R-:W-:-:S13]  /*31d40*/  ISETP.GE.OR P1, PT, R0, UR4, !P0 ;  /* 0x0000000400007c0c */ /* 0x000fda000c726670 */
[----:B------:R-:W0:Y:S08]  /*31d50*/  @!P1 LDC.64 R2, c[0x0][0xc80] ;  /* 0x00032000ff029b82 */ /* 0x000e300000000a00 */
[----:B-1----:R-:W1:Y:S01]  /*31d60*/  @!P1 LDC.64 R6, c[0x0][0xc78] ;  /* 0x00031e00ff069b82 */ /* 0x002e620000000a00 */
[----:B0-----:R-:W-:-:S05]  /*31d70*/  @!P1 IMAD.WIDE R2, R0, 0x4, R2 ;  /* 0x0000000400029825 */ /* 0x001fca00078e0202 */
[----:B------:R1:W3:Y:S02]  /*31d80*/  @!P1 LDG.E R8, desc[UR6][R2.64] ;  /* 0x0000000602089981 */ /* 0x0002e4000c1e1900 */
[----:B-1----:R-:W-:-:S06]  /*31d90*/  @!P1 IMAD.WIDE R2, R0, 0x4, R6 ;  /* 0x0000000400029825 */ /* 0x002fcc00078e0206 */
[----:B------:R-:W4:Y:S01]  /*31da0*/  @!P1 LDG.E R2, desc[UR6][R2.64] ;  /* 0x0000000602029981 */ /* 0x000f22000c1e1900 */
[----:B--2---:R-:W-:Y:S01]  /*31db0*/  IMAD.MOV.U32 R4, RZ, RZ, RZ ;  /* 0x000000ffff047224 */ /* 0x004fe200078e00ff */
[----:B------:R-:W-:Y:S02]  /*31dc0*/  MOV R6, RZ ;  /* 0x000000ff00067202 */ /* 0x000fe40000000f00 */
        /* <DEDUP_REMOVED lines=26> */
[----:B------:R0:W1:Y:S02]  /*31f70*/  SHFL.IDX PT, R9, R7, 0x1f, 0x1f ;  /* 0x03e01f0007097f89 */ /* 0x00006400000e0000 */
.L_x_3172:
[----:B------:R-:W-:Y:S02]  /*31f80*/  ULDC UR4, c[0x0][0xc38] ;  /* 0x00030e0000047ab9 */ /* 0x000fe40000000800 */
[----:B------:R-:W-:-:S04]  /*31f90*/  IMAD.U32 R2, RZ, RZ, UR4 ;  /* 0x00000004ff027e24 */ /* 0x000fc8000f8e00ff */
[----:B-1----:R-:W-:-:S04]  /*31fa0*/  IMAD R9, R9, R2, RZ ;  /* 0x0000000209097224 */ /* 0x002fc800078e02ff */
[----:B------:R-:W-:-:S05]  /*31fb0*/  IMAD.IADD R0, R0, 0x1, R9 ;  /* 0x0000000100007824 */ /* 0x000fca00078e0209 */
[----:B------:R-:W-:-:S13]  /*31fc0*/  ISETP.GT.AND P6, PT, R0, R5, PT ;  /* 0x000000050000720c */ /* 0x000fda0003fc4270 */
[----:B------:R-:W-:Y:S05]  /*31fd0*/  @P6 BRA `(.L_x_3046) ;  /* 0x0000000000b06947 */ /* 0x000fea0003800000 */
.L_x_3049:
        /* <DEDUP_REMOVED lines=38> */
.L_x_3180:
[----:B------:R-:W-:Y:S02]  /*32240*/  ULDC UR4, c[0x0][0xc38] ;  /* 0x00030e0000047ab9 */ /* 0x000fe40000000800 */
[----:B------:R-:W-:-:S04]  /*32250*/  IMAD.U32 R2, RZ, RZ, UR4 ;  /* 0x00000004ff027e24 */ /* 0x000fc8000f8e00ff */
[----:B-1----:R-:W-:-:S05]  /*32260*/  IMAD R9, R9, R2, RZ ;  /* 0x0000000209097224 */ /* 0x002fca00078e02ff */
[----:B------:R-:W-:-:S04]  /*32270*/  IADD3 R0, R9, R0, RZ ;  /* 0x0000000009007210 */ /* 0x000fc80007ffe0ff */
[----:B------:R-:W-:-:S13]  /*32280*/  ISETP.GT.AND P6, PT, R0, R5, PT ;  /* 0x000000050000720c */ /* 0x000fda0003fc4270 */
[----:B------:R-:W-:Y:S05]  /*32290*/  @!P6 BRA `(.L_x_3049) ;  /* 0xfffffffc0050e947 */ /* 0x000fea000383ffff */
.L_x_3046:
        /* <DEDUP_REMOVED lines=12> */
.L_x_3185:
[----:B------:R-:W-:-:S13]  /*32360*/  ISETP.NE.AND P0, PT, R0, RZ, PT ;  /* 0x000000ff0000720c */ /* 0x000fda0003f05270 */
[----:B------:R-:W-:Y:S05]  /*32370*/  @!P0 BRA `(.L_x_3051) ;  /* 0x0000000000148947 */ /* 0x000fea0003800000 */
[----:B------:R-:W-:Y:S01]  /*32380*/  UMOV UR4, 0xffffffff ;  /* 0xffffffff00047882 */ /* 0x000fe20000000000 */
[----:B-1----:R-:W-:Y:S02]  /*32390*/  VIADD R3, R3, 0xffffffff ;  /* 0xffffffff03037836 */ /* 0x002fe40000000000 */
[----:B------:R-:W-:Y:S05]  /*323a0*/  BRA.DIV UR4, `(.L_x_3052) ;  /* 0x0000003e04747947 */ /* 0x000fea000b800000 */
[----:B------:R1:W3:Y:S02]  /*323b0*/  SHFL.IDX PT, R3, R7, R3, 0x1f ;  /* 0x00001f0307037589 */ /* 0x0002e400000e0000 */
.L_x_3188:
[----:B---3--:R-:W-:-:S07]  /*323c0*/  IMAD.MOV.U32 R8, RZ, RZ, R3 ;  /* 0x000000ffff087224 */ /* 0x008fce00078e0003 */
.L_x_3051:
[----:B------:R-:W-:Y:S01]  /*323d0*/  ISETP.NE.AND P0, PT, R6, 0x1, PT ;  /* 0x000000010600780c */ /* 0x000fe20003f05270 */
[----:B------:R-:W-:-:S05]  /*323e0*/  IMAD R0, R8, R2, R9 ;  /* 0x0000000208007224 */ /* 0x000fca00078e0209 */
[----:B------:R3:W-:Y:S02]  /*323f0*/  STL [R1], R0 ;  /* 0x0000000001007387 */ /* 0x0007e40000100800 */
[----:B---3--:R-:W-:-:S05]  /*32400*/  IADD3 R0, R5, -R0, RZ ;  /* 0x8000000005007210 */ /* 0x008fca0007ffe0ff */
        /* <DEDUP_REMOVED lines=16> */
[-C--:B------:R-:W-:Y:S01]  /*32510*/  @!P1 IADD3 R2, R2, -R5.reuse, RZ ;  /* 0x8000000502029210 */ /* 0x080fe20007ffe0ff */
[----:B------:R-:W-:Y:S01]  /*32520*/  @!P1 VIADD R8, R8, 0x1 ;  /* 0x0000000108089836 */ /* 0x000fe20000000000 */
[----:B------:R-:W-:Y:S02]  /*32530*/  ISETP.NE.AND P1, PT, R4, RZ, PT ;  /* 0x000000ff0400720c */ /* 0x000fe40003f25270 */
[----:B------:R-:W-:Y:S02]  /*32540*/  ISETP.GE.U32.AND P0, PT, R2, R5, PT ;  /* 0x000000050200720c */ /* 0x000fe40003f06070 */
[----:B------:R-:W-:-:S04]  /*32550*/  IABS R5, R6 ;  /* 0x0000000600057213 */ /* 0x000fc80000000000 */
[----:B------:R-:W1:Y:S07]  /*32560*/  I2F.RP R2, R5 ;  /* 0x0000000500027306 */ /* 0x000e6e0000209400 */
[----:B------:R-:W-:Y:S01]  /*32570*/  @P0 IADD3 R8, R8, 0x1, RZ ;  /* 0x0000000108080810 */ /* 0x000fe20007ffe0ff */
[----:B-1----:R-:W1:Y:S02]  /*32580*/  MUFU.RCP R2, R2 ;  /* 0x0000000200027308 */ /* 0x002e640000001000 */
[----:B-1----:R-:W-:-:S06]  /*32590*/  VIADD R2, R2, 0xffffffe ;  /* 0x0ffffffe02027836 */ /* 0x002fcc0000000000 */
        /* <DEDUP_REMOVED lines=20> */
[----:B------:R-:W-:-:S05]  /*326e0*/  IADD3 R2, -R3, RZ, RZ ;  /* 0x000000ff03027210 */ /* 0x000fca0007ffe1ff */
[----:B------:R-:W-:Y:S01]  /*326f0*/  IMAD R0, R4, R2, R0 ;  /* 0x0000000204007224 */ /* 0x000fe200078e0200 */
[----:B------:R-:W-:-:S04]  /*32700*/  LOP3.LUT R2, R3, R6, RZ, 0x3c, !PT ;  /* 0x0000000603027212 */ /* 0x000fc800078e3cff */
[----:B------:R-:W-:Y:S01]  /*32710*/  ISETP.GE.AND P2, PT, R2, RZ, PT ;  /* 0x000000ff0200720c */ /* 0x000fe20003f46270 */
[----:B------:R-:W-:-:S12]  /*32720*/  @P0 VIADD R7, R7, 0x1 ;  /* 0x0000000107070836 */ /* 0x000fd80000000000 */
[----:B------:R-:W-:Y:S01]  /*32730*/  @!P2 IMAD.MOV R7, RZ, RZ, -R7 ;  /* 0x000000ffff07a224 */ /* 0x000fe200078e0a07 */
[----:B------:R-:W-:-:S05]  /*32740*/  @!P1 LOP3.LUT R7, RZ, R6, RZ, 0x33, !PT ;  /* 0x00000006ff079212 */ /* 0x000fca00078e33ff */
[----:B------:R-:W-:-:S04]  /*32750*/  IMAD.MOV R2, RZ, RZ, -R7 ;  /* 0x000000ffff027224 */ /* 0x000fc800078e0a07 */
[C---:B------:R-:W-:Y:S01]  /*32760*/  IMAD R2, R6.reuse, R2, R3 ;  /* 0x0000000206027224 */ /* 0x040fe200078e0203 */
[----:B------:R-:W-:-:S05]  /*32770*/  LEA R6, R6, R7, 0x18 ;  /* 0x0000000706067211 */ /* 0x000fca00078ec0ff */
[----:B------:R-:W-:-:S05]  /*32780*/  IMAD R2, R2, 0x10000, R6 ;  /* 0x0001000002027824 */ /* 0x000fca00078e0206 */
[----:B------:R1:W-:Y:S01]  /*32790*/  STL [R1+0x8], R2 ;  /* 0x0000080201007387 */ /* 0x0003e20000100800 */
[----:B------:R-:W-:Y:S05]  /*327a0*/  BRA `(.L_x_3054) ;  /* 0x0000000400007947 */ /* 0x000fea0003800000 */
.L_x_3053:
        /* <DEDUP_REMOVED lines=17> */
[----:B------:R-:W-:Y:S01]  /*328c0*/  IMAD.HI.U32 R6, R6, R7, RZ ;  /* 0x0000000706067227 */ /* 0x000fe200078e00ff */
[----:B------:R-:W-:-:S05]  /*328d0*/  IADD3 R9, RZ, -R9, RZ ;  /* 0x80000009ff097210 */ /* 0x000fca0007ffe0ff */
        /* <DEDUP_REMOVED lines=38> */
[----:B------:R-:W-:-:S04]  /*32b40*/  @P0 VIADD R2, R2, 0x1 ;  /* 0x0000000102020836 */ /* 0x000fc80000000000 */
[----:B------:R-:W-:-:S05]  /*32b50*/  IMAD.MOV.U32 R0, RZ, RZ, R2 ;  /* 0x000000ffff007224 */ /* 0x000fca00078e0002 */
[----:B------:R-:W-:Y:S02]  /*32b60*/  @!P2 IADD3 R0, -R0, RZ, RZ ;  /* 0x000000ff0000a210 */ /* 0x000fe40007ffe1ff */
[----:B------:R-:W-:Y:S01]  /*32b70*/  @!P1 LOP3.LUT R0, RZ, R8, RZ, 0x33, !PT ;  /* 0x00000008ff009212 */ /* 0x000fe200078e33ff */
[----:B------:R-:W-:-:S04]  /*32b80*/  IMAD.MOV R8, RZ, RZ, -R8 ;  /* 0x000000ffff087224 */ /* 0x000fc800078e0a08 */
[----:B------:R-:W-:-:S05]  /*32b90*/  IMAD R2, R0, R8, R6 ;  /* 0x0000000800027224 */ /* 0x000fca00078e0206 */
[----:B------:R0:W-:Y:S02]  /*32ba0*/  STL [R1+0x8], R2 ;  /* 0x0000080201007387 */ /* 0x0001e40000100800 */
.L_x_3054:
[----:B------:R-:W-:-:S05]  /*32bb0*/  LOP3.LUT R0, RZ, R0, RZ, 0x33, !PT ;  /* 0x00000000ff007212 */ /* 0x000fca00078e33ff */
[----:B------:R-:W-:-:S05]  /*32bc0*/  IMAD.IADD R0, R4, 0x1, R0 ;  /* 0x0000000104007824 */ /* 0x000fca00078e0200 */
[----:B------:R3:W-:Y:S01]  /*32bd0*/  STL [R1+0x4], R0 ;  /* 0x0000040001007387 */ /* 0x0007e20000100800 */
[----:B------:R-:W-:Y:S05]  /*32be0*/  BRA `(.L_x_3055) ;  /* 0x0000000000287947 */ /* 0x000fea0003800000 */
.L_x_3047:
[----:B------:R-:W-:Y:S01]  /*32bf0*/  UMOV UR4, URZ ;  /* 0x0000003f00047c82 */ /* 0x000fe20008000000 */
[----:B------:R-:W-:Y:S01]  /*32c00*/  ULDC UR6, c[0x0][0xc3c] ;  /* 0x00030f0000067ab9 */ /* 0x000fe20000000800 */
[----:B------:R-:W-:Y:S01]  /*32c10*/  UMOV UR5, URZ ;  /* 0x0000003f00057c82 */ /* 0x000fe20008000000 */
[----:B------:R-:W-:Y:S01]  /*32c20*/  IMAD.U32 R3, RZ, RZ, UR4 ;  /* 0x00000004ff037e24 */ /* 0x000fe2000f8e00ff */
[----:B------:R-:W-:Y:S01]  /*32c30*/  MOV R0, UR6 ;  /* 0x0000000600007c02 */ /* 0x000fe20008000f00 */
[----:B------:R-:W-:Y:S01]  /*32c40*/  IMAD.U32 R2, RZ, RZ, UR5 ;  /* 0x00000005ff027e24 */ /* 0x000fe2000f8e00ff */
[----:B------:R1:W-:Y:S04]  /*32c50*/  STL [R1], R5 ;  /* 0x0000000501007387 */ /* 0x0003e80000100800 */
[----:B------:R1:W-:Y:S04]  /*32c60*/  STL [R1+0x4], R3 ;  /* 0x0000040301007387 */ /* 0x0003e80000100800 */
[----:B------:R1:W-:Y:S04]  /*32c70*/  STL [R1+0xc], R0 ;  /* 0x00000c0001007387 */ /* 0x0003e80000100800 */
[----:B------:R1:W-:Y:S02]  /*32c80*/  STL [R1+0x8], R2 ;  /* 0x0000080201007387 */ /* 0x0003e40000100800 */
.L_x_3055:
[----:B01----:R-:W4:Y:S04]  /*32c90*/  LDL R2, [R1+0xc] ;  /* 0x00000c0001027983 */ /* 0x003f280000100800 */
        /* <DEDUP_REMOVED lines=10> */
[----:B------:R-:W-:Y:S01]  /*32d40*/  @!P0 MOV R2, 0x400 ;  /* 0x0000040000028802 */ /* 0x000fe20000000f00 */
[----:B-----5:R-:W-:-:S03]  /*32d50*/  IMAD.MOV.U32 R6, RZ, RZ, R3 ;  /* 0x000000ffff067224 */ /* 0x020fc600078e0003 */
[----:B0-----:R-:W-:-:S05]  /*32d60*/  @!P0 LEA R18, R0, R2, 0x18 ;  /* 0x0000000200128211 */ /* 0x001fca00078ec0ff */
[----:B--2---:R0:W-:Y:S01]  /*32d70*/  @!P0 STS.128 [R18+0x388d0], R4 ;  /* 0x0388d00412008388 */ /* 0x0041e20000000c00 */
[----:B------:R-:W-:Y:S06]  /*32d80*/  BAR.ARV 0x5, 0x180 ;  /* 0x0146000000007b1d */ /* 0x000fec0000002000 */
.L_x_3044:
[----:B------:R-:W2:Y:S01]  /*32d90*/  LDL R0, [R1+0xc] ;  /* 0x00000c0001007983 */ /* 0x000ea20000100800 */
[----:B------:R-:W-:Y:S02]  /*32da0*/  ULDC UR4, c[0x0][0xc3c] ;  /* 0x00030f0000047ab9 */ /* 0x000fe40000000800 */
[----:B--2---:R-:W-:-:S13]  /*32db0*/  ISETP.GE.AND P0, PT, R0, UR4, PT ;  /* 0x0000000400007c0c */ /* 0x004fda000bf06270 */
[----:B------:R-:W-:Y:S05]  /*32dc0*/  @!P0 BRA `(.L_x_3056) ;  /* 0xffffff78007c8947 */ /* 0x000fea000383ffff */
[----:B------:R-:W-:Y:S05]  /*32dd0*/  BSYNC B8 ;  /* 0x0000000000087941 */ /* 0x000fea0003800000 */
.L_x_2895:
        /* <DEDUP_REMOVED lines=12> */
.L_x_3189:
[----:B------:R-:W-:Y:S05]  /*32ea0*/  BSYNC B0 ;  /* 0x0000000000007941 */ /* 0x000fea0003800000 */
.L_x_3057:
[----:B------:R-:W-:-:S03]  /*32eb0*/  UMOV UR4, 0xffffffff ;  /* 0xffffffff00047882 */ /* 0x000fc60000000000 */
[----:B------:R-:W-:Y:S05]  /*32ec0*/  BRA.DIV UR4, `(.L_x_3059) ;  /* 0x0000003204ec7947 */ /* 0x000fea000b800000 */
[----:B------:R-:W1:Y:S02]  /*32ed0*/  S2R R2, SR_TID.X ;  /* 0x0000000000027919 */ /* 0x000e640000002100 */
[----:B-1----:R-:W-:-:S04]  /*32ee0*/  SHF.R.U32.HI R2, RZ, 0x5, R2 ;  /* 0x00000005ff027819 */ /* 0x002fc80000011602 */
[----:B------:R-:W-:-:S05]  /*32ef0*/  LOP3.LUT R2, R2, 0x3, RZ, 0xc0, !PT ;  /* 0x0000000302027812 */ /* 0x000fca00078ec0ff */
[----:B------:R1:W2:Y:S02]  /*32f00*/  SHFL.IDX PT, R14, R2, RZ, 0x1f ;  /* 0x00001fff020e7589 */ /* 0x0002a400000e0000 */
.L_x_3192:
[----:B--2---:R-:W-:-:S13]  /*32f10*/  ISETP.NE.AND P0, PT, R14, RZ, PT ;  /* 0x000000ff0e00720c */ /* 0x004fda0003f05270 */
[----:B------:R-:W-:Y:S05]  /*32f20*/  @P0 BRA `(.L_x_2622) ;  /* 0x0000000000940947 */ /* 0x000fea0003800000 */
[----:B------:R-:W-:-:S03]  /*32f30*/  UMOV UR4, 0xffffffff ;  /* 0xffffffff00047882 */ /* 0x000fc60000000000 */
[----:B------:R-:W-:Y:S05]  /*32f40*/  BRA.DIV UR4, `(.L_x_3060) ;  /* 0x0000003604007947 */ /* 0x000fea000b800000 */
[----:B------:R-:W-:-:S13]  /*32f50*/  ELECT P6, URZ, PT ;  /* 0x00000000003f782f */ /* 0x000fda00038c0000 */
.L_x_3195:
[----:B------:R-:W-:Y:S05]  /*32f60*/  @!P6 BRA `(.L_x_2622) ;  /* 0x000000000084e947 */ /* 0x000fea0003800000 */
[----:B-1----:R-:W2:Y:S02]  /*32f70*/  LDL R2, [R1+0xc0] ;  /* 0x0000c00001027983 */ /* 0x002ea40000100800 */
[----:B--2---:R-:W-:-:S13]  /*32f80*/  R2UR UR4, R2 ;  /* 0x00000000020472ca */ /* 0x004fda00000e0000 */
[----:B------:R-:W-:-:S06]  /*32f90*/  ULOP3.LUT UR4, UR4, 0x2, URZ, 0xfc, !UPT ;  /* 0x0000000204047892 */ /* 0x000fcc000f8efc3f */
[----:B------:R-:W-:-:S04]  /*32fa0*/  MOV R2, UR4 ;  /* 0x0000000400027c02 */ /* 0x000fc80008000f00 */
[----:B------:R-:W-:-:S13]  /*32fb0*/  ISETP.NE.AND P2, PT, R2, 0x3, PT ;  /* 0x000000030200780c */ /* 0x000fda0003f45270 */
[----:B------:R-:W-:Y:S05]  /*32fc0*/  @!P2 BRA `(.L_x_3061) ;  /* 0x000000000004a947 */ /* 0x000fea0003800000 */
[----:B------:R-:W-:Y:S01]  /*32fd0*/  BPT.TRAP 0x1 ;  /* 0x000000040000795c */ /* 0x000fe20000300000 */
.L_x_3061:
        /* <DEDUP_REMOVED lines=13> */
.L_x_3196:
[----:B------:R-:W1:Y:S02]  /*330b0*/  SYNCS.PHASECHK.TRANS64.TRYWAIT P0, [R7+URZ], R2 ;  /* 0x00000002070075a7 */ /* 0x000e64000800017f */
[----:B-1----:R-:W-:Y:S05]  /*330c0*/  @!P0 BRA `(.L_x_3063) ;  /* 0x0000003000d48947 */ /* 0x002fea0003800000 */
.L_x_3197:
[----:B------:R-:W-:Y:S05]  /*330d0*/  @!P2 BRA `(.L_x_3064) ;  /* 0x000000000004a947 */ /* 0x000fea0003800000 */
[----:B------:R-:W-:Y:S01]  /*330e0*/  BPT.TRAP 0x1 ;  /* 0x000000040000795c */ /* 0x000fe20000300000 */
.L_x_3064:
[----:B------:R-:W-:-:S05]  /*330f0*/  IADD3 R0, R0, 0x38860, RZ ;  /* 0x0003886000007810 */ /* 0x000fca0007ffe0ff */
[----:B------:R-:W-:-:S04]  /*33100*/  IMAD R4, R19, 0x8, R0 ;  /* 0x0000000813047824 */ /* 0x000fc800078e0200 */
[----:B------:R-:W2:Y:S02]  /*33110*/  SYNCS.PHASECHK.TRANS64.TRYWAIT P0, [R4+URZ], R5 ;  /* 0x00000005040075a7 */ /* 0x000ea4000800017f */
[----:B--2---:R-:W-:Y:S05]  /*33120*/  @!P0 BRA `(.L_x_3065) ;  /* 0x0000003000d08947 */ /* 0x004fea0003800000 */
.L_x_3198:
[----:B------:R-:W-:-:S07]  /*33130*/  IMAD R3, R3, 0x8, R0 ;  /* 0x0000000803037824 */ /* 0x000fce00078e0200 */
.L_x_3066:
[----:B---3--:R3:W4:Y:S02]  /*33140*/  SYNCS.PHASECHK.TRANS64.TRYWAIT P0, [R3+URZ], R2 ;  /* 0x00000002030075a7 */ /* 0x008724000800017f */
[----:B----4-:R-:W-:Y:S05]  /*33150*/  @!P0 NANOSLEEP.SYNCS 0x989680 ;  /* 0x009896800000895d */ /* 0x010fea0003900000 */
[----:B------:R-:W4:Y:S02]  /*33160*/  @!P0 SYNCS.PHASECHK.TRANS64 P0, [R3+URZ], R2 ;  /* 0x00000002030085a7 */ /* 0x000f24000800007f */
[----:B----4-:R-:W-:Y:S05]  /*33170*/  @!P0 BRA `(.L_x_3066) ;  /* 0xfffffffc00f08947 */ /* 0x010fea000383ffff */
.L_x_2622:
[----:B------:R-:W-:Y:S05]  /*33180*/  BSYNC B9 ;  /* 0x0000000000097941 */ /* 0x000fea0003800000 */
.L_x_2619:
[----:B------:R-:W-:Y:S05]  /*33190*/  EXIT ;  /* 0x000000000000794d */ /* 0x000fea0003800000 */
.L_x_2644:
[----:B0-----:R0:W1:Y:S02]  /*331a0*/  SYNCS.PHASECHK.TRANS64.TRYWAIT P6, [R0+URZ+0x38890], R114 ;  /* 0x03889072000075a7 */ /* 0x00106400080c017f */
[----:B-1----:R-:W-:Y:S05]  /*331b0*/  @!P6 NANOSLEEP.SYNCS 0x989680 ;  /* 0x009896800000e95d */ /* 0x002fea0003900000 */
[----:B------:R-:W1:Y:S02]  /*331c0*/  @!P6 SYNCS.PHASECHK.TRANS64 P6, [R0+URZ+0x38890], R114 ;  /* 0x038890720000e5a7 */ /* 0x000e6400080c007f */
[----:B-1----:R-:W-:Y:S05]  /*331d0*/  @!P6 BRA `(.L_x_2644) ;  /* 0xfffffffc00f0e947 */ /* 0x002fea000383ffff */
[----:B------:R-:W-:Y:S05]  /*331e0*/  BRA `(.L_x_3067) ;  /* 0xfffffd0c00707947 */ /* 0x000fea000383ffff */
.L_x_2700:
[----:B-1----:R1:W2:Y:S02]  /*331f0*/  SYNCS.PHASECHK.TRANS64.TRYWAIT P5, [R0+URZ+0x38890], R114 ;  /* 0x03889072000075a7 */ /* 0x0022a400080a017f */
[----:B--2---:R-:W-:Y:S05]  /*33200*/  @!P5 NANOSLEEP.SYNCS 0x989680 ;  /* 0x009896800000d95d */ /* 0x004fea0003900000 */
[----:B------:R-:W2:Y:S02]  /*33210*/  @!P5 SYNCS.PHASECHK.TRANS64 P5, [R0+URZ+0x38890], R114 ;  /* 0x038890720000d5a7 */ /* 0x000ea400080a007f */
[----:B--2---:R-:W-:Y:S05]  /*33220*/  @!P5 BRA `(.L_x_2700) ;  /* 0xfffffffc00f0d947 */ /* 0x004fea000383ffff */
[----:B------:R-:W-:Y:S05]  /*33230*/  BRA `(.L_x_3068) ;  /* 0xfffffd4000d87947 */ /* 0x000fea000383ffff */
.L_x_2725:
[----:B-1----:R1:W2:Y:S02]  /*33240*/  SYNCS.PHASECHK.TRANS64.TRYWAIT P3, [R0+URZ+0x38890], R114 ;  /* 0x03889072000075a7 */ /* 0x0022a4000806017f */
[----:B--2---:R-:W-:Y:S05]  /*33250*/  @!P3 NANOSLEEP.SYNCS 0x989680 ;  /* 0x009896800000b95d */ /* 0x004fea0003900000 */
[----:B------:R-:W2:Y:S02]  /*33260*/  @!P3 SYNCS.PHASECHK.TRANS64 P3, [R0+URZ+0x38890], R114 ;  /* 0x038890720000b5a7 */ /* 0x000ea4000806007f */
[----:B--2---:R-:W-:Y:S05]  /*33270*/  @!P3 BRA `(.L_x_2725) ;  /* 0xfffffffc00f0b947 */ /* 0x004fea000383ffff */
[----:B------:R-:W-:Y:S05]  /*33280*/  BRA `(.L_x_3069) ;  /* 0xfffffd74006c7947 */ /* 0x000fea000383ffff */
.L_x_2733:
[----:B0-----:R0:W1:Y:S02]  /*33290*/  SYNCS.PHASECHK.TRANS64.TRYWAIT P2, [R0+URZ+0x388b0], R114 ;  /* 0x0388b072000075a7 */ /* 0x001064000804017f */
[----:B-1----:R-:W-:Y:S05]  /*332a0*/  @!P2 NANOSLEEP.SYNCS 0x989680 ;  /* 0x009896800000a95d */ /* 0x002fea0003900000 */
[----:B------:R-:W1:Y:S02]  /*332b0*/  @!P2 SYNCS.PHASECHK.TRANS64 P2, [R0+URZ+0x388b0], R114 ;  /* 0x0388b0720000a5a7 */ /* 0x000e64000804007f */
[----:B-1----:R-:W-:Y:S05]  /*332c0*/  @!P2 BRA `(.L_x_2733) ;  /* 0xfffffffc00f0a947 */ /* 0x002fea000383ffff */
[----:B------:R-:W-:Y:S05]  /*332d0*/  BRA `(.L_x_3070) ;  /* 0xfffffd78009c7947 */ /* 0x000fea000383ffff */
.L_x_2755:
[----:B------:R-:W-:Y:S01]  /*332e0*/  BSSY B1, `(.L_x_3071) ;  /* 0x0000008000017945 */ /* 0x000fe20003800000 */
[----:B------:R-:W-:Y:S01]  /*332f0*/  IMAD.MOV.U32 R13, RZ, RZ, R32 ;  /* 0x000000ffff0d7224 */ /* 0x000fe200078e0020 */
[----:B------:R-:W-:Y:S01]  /*33300*/  MOV R11, 0x181f ;  /* 0x0000181f000b7802 */ /* 0x000fe20000000f00 */
[----:B------:R-:W-:Y:S02]  /*33310*/  IMAD.MOV.U32 R12, RZ, RZ, RZ ;  /* 0x000000ffff0c7224 */ /* 0x000fe400078e00ff */
[----:B------:R-:W-:-:S07]  /*33320*/  IMAD.MOV.U32 R15, RZ, RZ, -0x1 ;  /* 0xffffffffff0f7424 */ /* 0x000fce00078e00ff */
[----:B------:R-:W-:Y:S05]  /*33330*/  WARPSYNC.COLLECTIVE R15, `(.L_x_3072) ;  /* 0x000000000f087348 */ /* 0x000fea0003c00000 */
[----:B------:R0:W1:Y:S02]  /*33340*/  SHFL.IDX P6, R14, R13, R12, R11 ;  /* 0x0000000c0d0e7389 */ /* 0x00006400000c000b */
[----:B01----:R-:W-:Y:S01]  /*33350*/  ENDCOLLECTIVE ;  /* 0x000000000000791b */ /* 0x003fe20003800000 */
.L_x_3072:
[----:B------:R-:W-:Y:S05]  /*33360*/  BSYNC B1 ;  /* 0x0000000000017941 */ /* 0x000fea0003800000 */
.L_x_3071:
        /* <DEDUP_REMOVED lines=8> */
.L_x_3073:
[----:B------:R-:W-:Y:S02]  /*333f0*/  IMAD.MOV.U32 R13, RZ, RZ, R33 ;  /* 0x000000ffff0d7224 */ /* 0x000fe400078e0021 */
[----:B------:R-:W-:-:S07]  /*33400*/  IMAD.MOV.U32 R6, RZ, RZ, R14 ;  /* 0x000000ffff067224 */ /* 0x000fce00078e000e */
[----:B------:R-:W-:Y:S05]  /*33410*/  WARPSYNC.COLLECTIVE R15, `(.L_x_3074) ;  /* 0x000000000f087348 */ /* 0x000fea0003c00000 */
[----:B------:R0:W1:Y:S02]  /*33420*/  SHFL.IDX P6, R14, R13, R12, R11 ;  /* 0x0000000c0d0e7389 */ /* 0x00006400000c000b */
[----:B01----:R-:W-:Y:S01]  /*33430*/  ENDCOLLECTIVE ;  /* 0x000000000000791b */ /* 0x003fe20003800000 */
.L_x_3074:
[----:B------:R-:W-:Y:S01]  /*33440*/  MOV R13, R31 ;  /* 0x0000001f000d7202 */ /* 0x000fe20000000f00 */
[----:B------:R-:W-:-:S07]  /*33450*/  IMAD.MOV.U32 R9, RZ, RZ, R14 ;  /* 0x000000ffff097224 */ /* 0x000fce00078e000e */
[----:B------:R-:W-:Y:S05]  /*33460*/  WARPSYNC.COLLECTIVE R15, `(.L_x_3075) ;  /* 0x000000000f087348 */ /* 0x000fea0003c00000 */
[----:B------:R0:W1:Y:S02]  /*33470*/  SHFL.IDX P6, R14, R13, R12, R11 ;  /* 0x0000000c0d0e7389 */ /* 0x00006400000c000b */
[----:B01----:R-:W-:Y:S01]  /*33480*/  ENDCOLLECTIVE ;  /* 0x000000000000791b */ /* 0x003fe20003800000 */
.L_x_3075:
[----:B------:R-:W-:Y:S01]  /*33490*/  IMAD.MOV.U32 R8, RZ, RZ, R14 ;  /* 0x000000ffff087224 */ /* 0x000fe200078e000e */
[----:B------:R-:W-:Y:S06]  /*334a0*/  BRA `(.L_x_3076) ;  /* 0xfffffd8c00d87947 */ /* 0x000fec000383ffff */
.L_x_2758:
[----:B------:R-:W-:Y:S01]  /*334b0*/  BSSY B1, `(.L_x_3077) ;  /* 0x0000008000017945 */ /* 0x000fe20003800000 */
[----:B------:R-:W-:Y:S01]  /*334c0*/  IMAD.MOV.U32 R13, RZ, RZ, R32 ;  /* 0x000000ffff0d7224 */ /* 0x000fe200078e0020 */
[----:B------:R-:W-:Y:S01]  /*334d0*/  MOV R15, 0xffffffff ;  /* 0xffffffff000f7802 */ /* 0x000fe20000000f00 */
[----:B------:R-:W-:Y:S02]  /*334e0*/  IMAD.MOV.U32 R12, RZ, RZ, 0x1 ;  /* 0x00000001ff0c7424 */ /* 0x000fe400078e00ff */
[----:B------:R-:W-:-:S07]  /*334f0*/  IMAD.MOV.U32 R11, RZ, RZ, 0x181f ;  /* 0x0000181fff0b7424 */ /* 0x000fce00078e00ff */
[----:B0--34-:R-:W-:Y:S05]  /*33500*/  WARPSYNC.COLLECTIVE R15, `(.L_x_3078) ;  /* 0x000000000f087348 */ /* 0x019fea0003c00000 */
[----:B------:R1:W2:Y:S02]  /*33510*/  SHFL.IDX P6, R14, R13, R12, R11 ;  /* 0x0000000c0d0e7389 */ /* 0x0002a400000c000b */
[----:B01234-:R-:W-:Y:S01]  /*33520*/  ENDCOLLECTIVE ;  /* 0x000000000000791b */ /* 0x01ffe20003800000 */
.L_x_3078:
[----:B------:R-:W-:Y:S05]  /*33530*/  BSYNC B1 ;  /* 0x0000000000017941 */ /* 0x000fea0003800000 */
.L_x_3077:
        /* <DEDUP_REMOVED lines=8> */
.L_x_3079:
[----:B------:R-:W-:Y:S02]  /*335c0*/  IMAD.MOV.U32 R13, RZ, RZ, R33 ;  /* 0x000000ffff0d7224 */ /* 0x000fe400078e0021 */
[----:B------:R-:W-:-:S07]  /*335d0*/  IMAD.MOV.U32 R6, RZ, RZ, R14 ;  /* 0x000000ffff067224 */ /* 0x000fce00078e000e */
[----:B------:R-:W-:Y:S05]  /*335e0*/  WARPSYNC.COLLECTIVE R15, `(.L_x_3080) ;  /* 0x000000000f087348 */ /* 0x000fea0003c00000 */
[----:B------:R0:W1:Y:S02]  /*335f0*/  SHFL.IDX P6, R14, R13, R12, R11 ;  /* 0x0000000c0d0e7389 */ /* 0x00006400000c000b */
[----:B01----:R-:W-:Y:S01]  /*33600*/  ENDCOLLECTIVE ;  /* 0x000000000000791b */ /* 0x003fe20003800000 */
.L_x_3080:
[----:B------:R-:W-:Y:S02]  /*33610*/  IMAD.MOV.U32 R13, RZ, RZ, R31 ;  /* 0x000000ffff0d7224 */ /* 0x000fe400078e001f */
[----:B------:R-:W-:-:S07]  /*33620*/  IMAD.MOV.U32 R9, RZ, RZ, R14 ;  /* 0x000000ffff097224 */ /* 0x000fce00078e000e */
[----:B------:R-:W-:Y:S05]  /*33630*/  WARPSYNC.COLLECTIVE R15, `(.L_x_3081) ;  /* 0x000000000f087348 */ /* 0x000fea0003c00000 */
[----:B------:R0:W1:Y:S02]  /*33640*/  SHFL.IDX P6, R14, R13, R12, R11 ;  /* 0x0000000c0d0e7389 */ /* 0x00006400000c000b */
[----:B01----:R-:W-:Y:S01]  /*33650*/  ENDCOLLECTIVE ;  /* 0x000000000000791b */ /* 0x003fe20003800000 */
.L_x_3081:
[----:B------:R-:W-:Y:S01]  /*33660*/  MOV R8, R14 ;  /* 0x0000000e00087202 */ /* 0x000fe20000000f00 */
[----:B------:R-:W-:Y:S06]  /*33670*/  BRA `(.L_x_3082) ;  /* 0xfffffd9000f87947 */ /* 0x000fec000383ffff */
.L_x_2761:
        /* <DEDUP_REMOVED lines=8> */
.L_x_3084:
[----:B------:R-:W-:Y:S05]  /*33700*/  BSYNC B1 ;  /* 0x0000000000017941 */ /* 0x000fea0003800000 */
.L_x_3083:
[----:B------:R-:W-:Y:S01]  /*33710*/  IMAD.MOV.U32 R13, RZ, RZ, R30 ;  /* 0x000000ffff0d7224 */ /* 0x000fe200078e001e */
[----:B------:R-:W-:Y:S01]  /*33720*/  MOV R7, R14 ;  /* 0x0000000e00077202 */ /* 0x000fe20000000f00 */
[----:B------:R-:W-:Y:S02]  /*33730*/  IMAD.MOV.U32 R12, RZ, RZ, 0x2 ;  /* 0x00000002ff0c7424 */ /* 0x000fe400078e00ff */
[----:B------:R-:W-:Y:S02]  /*33740*/  IMAD.MOV.U32 R11, RZ, RZ, 0x181f ;  /* 0x0000181fff0b7424 */ /* 0x000fe400078e00ff */
[----:B------:R-:W-:-:S07]  /*33750*/  IMAD.MOV.U32 R15, RZ, RZ, -0x1 ;  /* 0xffffffffff0f7424 */ /* 0x000fce00078e00ff */
[----:B------:R-:W-:Y:S05]  /*33760*/  WARPSYNC.COLLECTIVE R15, `(.L_x_3085) ;  /* 0x000000000f087348 */ /* 0x000fea0003c00000 */
[----:B------:R0:W1:Y:S02]  /*33770*/  SHFL.IDX P6, R14, R13, R12, R11 ;  /* 0x0000000c0d0e7389 */ /* 0x00006400000c000b */
[----:B01----:R-:W-:Y:S01]  /*33780*/  ENDCOLLECTIVE ;  /* 0x000000000000791b */ /* 0x003fe20003800000 */
.L_x_3085:
[----:B------:R-:W-:Y:S01]  /*33790*/  IMAD.MOV.U32 R13, RZ, RZ, R33 ;  /* 0x000000ffff0d7224 */ /* 0x000fe200078e0021 */
[----:B------:R-:W-:-:S07]  /*337a0*/  MOV R6, R14 ;  /* 0x0000000e00067202 */ /* 0x000fce0000000f00 */
[----:B------:R-:W-:Y:S05]  /*337b0*/  WARPSYNC.COLLECTIVE R15, `(.L_x_3086) ;  /* 0x000000000f087348 */ /* 0x000fea0003c00000 */
[----:B------:R0:W1:Y:S02]  /*337c0*/  SHFL.IDX P6, R14, R13, R12, R11 ;  /* 0x0000000c0d0e7389 */ /* 0x00006400000c000b */
[----:B01----:R-:W-:Y:S01]  /*337d0*/  ENDCOLLECTIVE ;  /* 0x000000000000791b */ /* 0x003fe20003800000 */
.L_x_3086:
[----:B------:R-:W-:Y:S02]  /*337e0*/  IMAD.MOV.U32 R13, RZ, RZ, R31 ;  /* 0x000000ffff0d7224 */ /* 0x000fe400078e001f */
[----:B------:R-:W-:-:S07]  /*337f0*/  IMAD.MOV.U32 R9, RZ, RZ, R14 ;  /* 0x000000ffff097224 */ /* 0x000fce00078e000e */
[----:B------:R-:W-:Y:S05]  /*33800*/  WARPSYNC.COLLECTIVE R15, `(.L_x_3087) ;  /* 0x000000000f087348 */ /* 0x000fea0003c00000 */
[----:B------:R0:W1:Y:S02]  /*33810*/  SHFL.IDX P6, R14, R13, R12, R11 ;  /* 0x0000000c0d0e7389 */ /* 0x00006400000c000b */
[----:B01----:R-:W-:Y:S01]  /*33820*/  ENDCOLLECTIVE ;  /* 0x000000000000791b */ /* 0x003fe20003800000 */
.L_x_3087:
[----:B------:R-:W-:Y:S01]  /*33830*/  IMAD.MOV.U32 R8, RZ, RZ, R14 ;  /* 0x000000ffff087224 */ /* 0x000fe200078e000e */
[----:B------:R-:W-:Y:S06]  /*33840*/  BRA `(.L_x_3088) ;  /* 0xfffffd9400f07947 */ /* 0x000fec000383ffff */
.L_x_2764:
[----:B------:R-:W-:Y:S01]  /*33850*/  BSSY B1, `(.L_x_3089) ;  /* 0x0000008000017945 */ /* 0x000fe20003800000 */
[----:B------:R-:W-:Y:S01]  /*33860*/  MOV R13, R32 ;  /* 0x00000020000d7202 */ /* 0x000fe20000000f00 */
[----:B------:R-:W-:Y:S02]  /*33870*/  IMAD.MOV.U32 R12, RZ, RZ, 0x3 ;  /* 0x00000003ff0c7424 */ /* 0x000fe400078e00ff */
[----:B------:R-:W-:Y:S02]  /*33880*/  IMAD.MOV.U32 R11, RZ, RZ, 0x181f ;  /* 0x0000181fff0b7424 */ /* 0x000fe400078e00ff */
[----:B------:R-:W-:-:S07]  /*33890*/  IMAD.MOV.U32 R15, RZ, RZ, -0x1 ;  /* 0xffffffffff0f7424 */ /* 0x000fce00078e00ff */
[----:B-1-34-:R-:W-:Y:S05]  /*338a0*/  WARPSYNC.COLLECTIVE R15, `(.L_x_3090) ;  /* 0x000000000f087348 */ /* 0x01afea0003c00000 */
[----:B------:R0:W2:Y:S02]  /*338b0*/  SHFL.IDX P6, R14, R13, R12, R11 ;  /* 0x0000000c0d0e7389 */ /* 0x0000a400000c000b */
[----:B01234-:R-:W-:Y:S01]  /*338c0*/  ENDCOLLECTIVE ;  /* 0x000000000000791b */ /* 0x01ffe20003800000 */
.L_x_3090:
[----:B------:R-:W-:Y:S05]  /*338d0*/  BSYNC B1 ;  /* 0x0000000000017941 */ /* 0x000fea0003800000 */
.L_x_3089:
        /* <DEDUP_REMOVED lines=8> */
.L_x_3091:
[----:B------:R-:W-:Y:S01]  /*33960*/  MOV R13, R33 ;  /* 0x00000021000d7202 */ /* 0x000fe20000000f00 */
[----:B------:R-:W-:-:S07]  /*33970*/  IMAD.MOV.U32 R8, RZ, RZ, R14 ;  /* 0x000000ffff087224 */ /* 0x000fce00078e000e */
[----:B------:R-:W-:Y:S05]  /*33980*/  WARPSYNC.COLLECTIVE R15, `(.L_x_3092) ;  /* 0x000000000f087348 */ /* 0x000fea0003c00000 */
[----:B------:R0:W1:Y:S02]  /*33990*/  SHFL.IDX P6, R14, R13, R12, R11 ;  /* 0x0000000c0d0e7389 */ /* 0x00006400000c000b */
[----:B01----:R-:W-:Y:S01]  /*339a0*/  ENDCOLLECTIVE ;  /* 0x000000000000791b */ /* 0x003fe20003800000 */
.L_x_3092:
[----:B------:R-:W-:Y:S02]  /*339b0*/  IMAD.MOV.U32 R13, RZ, RZ, R31 ;  /* 0x000000ffff0d7224 */ /* 0x000fe400078e001f */
[----:B------:R-:W-:-:S07]  /*339c0*/  IMAD.MOV.U32 R78, RZ, RZ, R14 ;  /* 0x000000ffff4e7224 */ /* 0x000fce00078e000e */
[----:B------:R-:W-:Y:S05]  /*339d0*/  WARPSYNC.COLLECTIVE R15, `(.L_x_3093) ;  /* 0x000000000f087348 */ /* 0x000fea0003c00000 */
[----:B------:R0:W1:Y:S02]  /*339e0*/  SHFL.IDX P6, R14, R13, R12, R11 ;  /* 0x0000000c0d0e7389 */ /* 0x00006400000c000b */
[----:B01----:R-:W-:Y:S01]  /*339f0*/  ENDCOLLECTIVE ;  /* 0x000000000000791b */ /* 0x003fe20003800000 */
.L_x_3093:
[----:B------:R-:W-:Y:S01]  /*33a00*/  IMAD.MOV.U32 R10, RZ, RZ, R14 ;  /* 0x000000ffff0a7224 */ /* 0x000fe200078e000e */
[----:B------:R-:W-:Y:S06]  /*33a10*/  BRA `(.L_x_3094) ;  /* 0xfffffd9800f07947 */ /* 0x000fec000383ffff */
.L_x_2768:
[----:B0-----:R0:W1:Y:S02]  /*33a20*/  SYNCS.PHASECHK.TRANS64.TRYWAIT P0, [R16+URZ+0x38800], R0 ;  /* 0x03880000100075a7 */ /* 0x001064000800017f */
[----:B-1----:R-:W-:Y:S05]  /*33a30*/  @!P0 NANOSLEEP.SYNCS 0x989680 ;  /* 0x009896800000895d */ /* 0x002fea0003900000 */
[----:B------:R-:W1:Y:S02]  /*33a40*/  @!P0 SYNCS.PHASECHK.TRANS64 P0, [R16+URZ+0x38800], R0 ;  /* 0x03880000100085a7 */ /* 0x000e64000800007f */
[----:B-1----:R-:W-:Y:S05]  /*33a50*/  @!P0 BRA `(.L_x_2768) ;  /* 0xfffffffc00f08947 */ /* 0x002fea000383ffff */
[----:B------:R-:W-:Y:S05]  /*33a60*/  BRA `(.L_x_3095) ;  /* 0xfffffda000207947 */ /* 0x000fea000383ffff */
.L_x_2800:
        /* <DEDUP_REMOVED lines=8> */
.L_x_3097:
[----:B------:R-:W-:Y:S05]  /*33af0*/  BSYNC B1 ;  /* 0x0000000000017941 */ /* 0x000fea0003800000 */
.L_x_3096:
[----:B------:R-:W-:Y:S01]  /*33b00*/  IMAD.MOV.U32 R13, RZ, RZ, R21 ;  /* 0x000000ffff0d7224 */ /* 0x000fe200078e0015 */
[----:B------:R-:W-:Y:S01]  /*33b10*/  MOV R12, RZ ;  /* 0x000000ff000c7202 */ /* 0x000fe20000000f00 */
[----:B------:R-:W-:Y:S02]  /*33b20*/  IMAD.MOV.U32 R11, RZ, RZ, 0x181f ;  /* 0x0000181fff0b7424 */ /* 0x000fe400078e00ff */
[----:B------:R-:W-:Y:S02]  /*33b30*/  IMAD.MOV.U32 R15, RZ, RZ, -0x1 ;  /* 0xffffffffff0f7424 */ /* 0x000fe400078e00ff */
[----:B------:R-:W-:-:S07]  /*33b40*/  IMAD.MOV.U32 R5, RZ, RZ, R14 ;  /* 0x000000ffff057224 */ /* 0x000fce00078e000e */
[----:B------:R-:W-:Y:S05]  /*33b50*/  WARPSYNC.COLLECTIVE R15, `(.L_x_3098) ;  /* 0x000000000f087348 */ /* 0x000fea0003c00000 */
[----:B------:R0:W1:Y:S02]  /*33b60*/  SHFL.IDX P6, R14, R13, R12, R11 ;  /* 0x0000000c0d0e7389 */ /* 0x00006400000c000b */
[----:B01----:R-:W-:Y:S01]  /*33b70*/  ENDCOLLECTIVE ;  /* 0x000000000000791b */ /* 0x003fe20003800000 */
.L_x_3098:
[----:B------:R-:W-:Y:S02]  /*33b80*/  IMAD.MOV.U32 R13, RZ, RZ, R20 ;  /* 0x000000ffff0d7224 */ /* 0x000fe400078e0014 */
[----:B------:R-:W-:-:S07]  /*33b90*/  IMAD.MOV.U32 R8, RZ, RZ, R14 ;  /* 0x000000ffff087224 */ /* 0x000fce00078e000e */
[----:B------:R-:W-:Y:S05]  /*33ba0*/  WARPSYNC.COLLECTIVE R15, `(.L_x_3099) ;  /* 0x000000000f087348 */ /* 0x000fea0003c00000 */
[----:B------:R0:W1:Y:S02]  /*33bb0*/  SHFL.IDX P6, R14, R13, R12, R11 ;  /* 0x0000000c0d0e7389 */ /* 0x00006400000c000b */
[----:B01----:R-:W-:Y:S01]  /*33bc0*/  ENDCOLLECTIVE ;  /* 0x000000000000791b */ /* 0x003fe20003800000 */
.L_x_3099:
[----:B------:R-:W-:Y:S01]  /*33bd0*/  IMAD.MOV.U32 R13, RZ, RZ, R3 ;  /* 0x000000ffff0d7224 */ /* 0x000fe200078e0003 */
[----:B------:R-:W-:-:S07]  /*33be0*/  MOV R7, R14 ;  /* 0x0000000e00077202 */ /* 0x000fce0000000f00 */
[----:B------:R-:W-:Y:S05]  /*33bf0*/  WARPSYNC.COLLECTIVE R15, `(.L_x_3100) ;  /* 0x000000000f087348 */ /* 0x000fea0003c00000 */
[----:B------:R0:W1:Y:S02]  /*33c00*/  SHFL.IDX P6, R14, R13, R12, R11 ;  /* 0x0000000c0d0e7389 */ /* 0x00006400000c000b */
[----:B01----:R-:W-:Y:S01]  /*33c10*/  ENDCOLLECTIVE ;  /* 0x000000000000791b */ /* 0x003fe20003800000 */
.L_x_3100:
[----:B------:R-:W-:Y:S05]  /*33c20*/  BRA `(.L_x_3101) ;  /* 0xfffffdd000207947 */ /* 0x000fea000383ffff */
.L_x_2803:
[----:B------:R-:W-:Y:S01]  /*33c30*/  BSSY B1, `(.L_x_3102) ;  /* 0x0000008000017945 */ /* 0x000fe20003800000 */
[----:B------:R-:W-:Y:S01]  /*33c40*/  IMAD.MOV.U32 R13, RZ, RZ, R72 ;  /* 0x000000ffff0d7224 */ /* 0x000fe200078e0048 */
[----:B------:R-:W-:Y:S01]  /*33c50*/  MOV R15, 0xffffffff ;  /* 0xffffffff000f7802 */ /* 0x000fe20000000f00 */
[----:B------:R-:W-:Y:S02]  /*33c60*/  IMAD.MOV.U32 R12, RZ, RZ, 0x1 ;  /* 0x00000001ff0c7424 */ /* 0x000fe400078e00ff */
[----:B------:R-:W-:-:S07]  /*33c70*/  IMAD.MOV.U32 R11, RZ, RZ, 0x181f ;  /* 0x0000181fff0b7424 */ /* 0x000fce00078e00ff */
[----:B0-2-4-:R-:W-:Y:S05]  /*33c80*/  WARPSYNC.COLLECTIVE R15, `(.L_x_3103) ;  /* 0x000000000f087348 */ /* 0x015fea0003c00000 */
[----:B----4-:R1:W3:Y:S02]  /*33c90*/  SHFL.IDX P6, R14, R13, R12, R11 ;  /* 0x0000000c0d0e7389 */ /* 0x0102e400000c000b */
[----:B0123--:R-:W-:Y:S01]  /*33ca0*/  ENDCOLLECTIVE ;  /* 0x000000000000791b */ /* 0x00ffe20003800000 */
.L_x_3103:
[----:B------:R-:W-:Y:S05]  /*33cb0*/  BSYNC B1 ;  /* 0x0000000000017941 */ /* 0x000fea0003800000 */
.L_x_3102:
        /* <DEDUP_REMOVED lines=8> */
.L_x_3104:
[----:B------:R-:W-:Y:S02]  /*33d40*/  IMAD.MOV.U32 R13, RZ, RZ, R20 ;  /* 0x000000ffff0d7224 */ /* 0x000fe400078e0014 */
[----:B------:R-:W-:-:S07]  /*33d50*/  IMAD.MOV.U32 R8, RZ, RZ, R14 ;  /* 0x000000ffff087224 */ /* 0x000fce00078e000e */
[----:B------:R-:W-:Y:S05]  /*33d60*/  WARPSYNC.COLLECTIVE R15, `(.L_x_3105) ;  /* 0x000000000f087348 */ /* 0x000fea0003c00000 */
[----:B------:R0:W1:Y:S02]  /*33d70*/  SHFL.IDX P6, R14, R13, R12, R11 ;  /* 0x0000000c0d0e7389 */ /* 0x00006400000c000b */
[----:B01----:R-:W-:Y:S01]  /*33d80*/  ENDCOLLECTIVE ;  /* 0x000000000000791b */ /* 0x003fe20003800000 */
.L_x_3105:
[----:B------:R-:W-:Y:S02]  /*33d90*/  IMAD.MOV.U32 R13, RZ, RZ, R3 ;  /* 0x000000ffff0d7224 */ /* 0x000fe400078e0003 */
[----:B------:R-:W-:-:S07]  /*33da0*/  IMAD.MOV.U32 R7, RZ, RZ, R14 ;  /* 0x000000ffff077224 */ /* 0x000fce00078e000e */
[----:B------:R-:W-:Y:S05]  /*33db0*/  WARPSYNC.COLLECTIVE R15, `(.L_x_3106) ;  /* 0x000000000f087348 */ /* 0x000fea0003c00000 */
[----:B------:R0:W1:Y:S02]  /*33dc0*/  SHFL.IDX P6, R14, R13, R12, R11 ;  /* 0x0000000c0d0e7389 */ /* 0x00006400000c000b */
[----:B01----:R-:W-:Y:S01]  /*33dd0*/  ENDCOLLECTIVE ;  /* 0x000000000000791b */ /* 0x003fe20003800000 */
.L_x_3106:
[----:B------:R-:W-:Y:S05]  /*33de0*/  BRA `(.L_x_3107) ;  /* 0xfffffdd000ec7947 */ /* 0x000fea000383ffff */
.L_x_2806:
[----:B------:R-:W-:Y:S01]  /*33df0*/  BSSY B1, `(.L_x_3108) ;  /* 0x0000008000017945 */ /* 0x000fe20003800000 */
[----:B------:R-:W-:Y:S01]  /*33e00*/  MOV R13, R72 ;  /* 0x00000048000d7202 */ /* 0x000fe20000000f00 */
[----:B------:R-:W-:Y:S02]  /*33e10*/  IMAD.MOV.U32 R12, RZ, RZ, 0x2 ;  /* 0x00000002ff0c7424 */ /* 0x000fe400078e00ff */
[----:B------:R-:W-:Y:S02]  /*33e20*/  IMAD.MOV.U32 R11, RZ, RZ, 0x181f ;  /* 0x0000181fff0b7424 */ /* 0x000fe400078e00ff */
[----:B------:R-:W-:-:S07]  /*33e30*/  IMAD.MOV.U32 R15, RZ, RZ, -0x1 ;  /* 0xffffffffff0f7424 */ /* 0x000fce00078e00ff */
[----:B-1--4-:R-:W-:Y:S05]  /*33e40*/  WARPSYNC.COLLECTIVE R15, `(.L_x_3109) ;  /* 0x000000000f087348 */ /* 0x012fea0003c00000 */
[----:B----4-:R0:W2:Y:S02]  /*33e50*/  SHFL.IDX P6, R14, R13, R12, R11 ;  /* 0x0000000c0d0e7389 */ /* 0x0100a400000c000b */
[----:B012---:R-:W-:Y:S01]  /*33e60*/  ENDCOLLECTIVE ;  /* 0x000000000000791b */ /* 0x007fe20003800000 */
.L_x_3109:
[----:B------:R-:W-:Y:S05]  /*33e70*/  BSYNC B1 ;  /* 0x0000000000017941 */ /* 0x000fea0003800000 */
.L_x_3108:
        /* <DEDUP_REMOVED lines=8> */
.L_x_3110:
[----:B------:R-:W-:Y:S01]  /*33f00*/  MOV R13, R20 ;  /* 0x00000014000d7202 */ /* 0x000fe20000000f00 */
[----:B------:R-:W-:-:S07]  /*33f10*/  IMAD.MOV.U32 R4, RZ, RZ, R14 ;  /* 0x000000ffff047224 */ /* 0x000fce00078e000e */
[----:B------:R-:W-:Y:S05]  /*33f20*/  WARPSYNC.COLLECTIVE R15, `(.L_x_3111) ;  /* 0x000000000f087348 */ /* 0x000fea0003c00000 */
[----:B------:R0:W1:Y:S02]  /*33f30*/  SHFL.IDX P6, R14, R13, R12, R11 ;  /* 0x0000000c0d0e7389 */ /* 0x00006400000c000b */
[----:B01----:R-:W-:Y:S01]  /*33f40*/  ENDCOLLECTIVE ;  /* 0x000000000000791b */ /* 0x003fe20003800000 */
.L_x_3111:
[----:B------:R-:W-:Y:S02]  /*33f50*/  IMAD.MOV.U32 R13, RZ, RZ, R3 ;  /* 0x000000ffff0d7224 */ /* 0x000fe400078e0003 */
[----:B------:R-:W-:-:S07]  /*33f60*/  IMAD.MOV.U32 R7, RZ, RZ, R14 ;  /* 0x000000ffff077224 */ /* 0x000fce00078e000e */
[----:B------:R-:W-:Y:S05]  /*33f70*/  WARPSYNC.COLLECTIVE R15, `(.L_x_3112) ;  /* 0x000000000f087348 */ /* 0x000fea0003c00000 */
[----:B------:R0:W1:Y:S02]  /*33f80*/  SHFL.IDX P6, R14, R13, R12, R11 ;  /* 0x0000000c0d0e7389 */ /* 0x00006400000c000b */
[----:B01----:R-:W-:Y:S01]  /*33f90*/  ENDCOLLECTIVE ;  /* 0x000000000000791b */ /* 0x003fe20003800000 */
.L_x_3112:
[----:B------:R-:W-:Y:S01]  /*33fa0*/  IMAD.MOV.U32 R12, RZ, RZ, R14 ;  /* 0x000000ffff0c7224 */ /* 0x000fe200078e000e */
[----:B------:R-:W-:Y:S06]  /*33fb0*/  BRA `(.L_x_3113) ;  /* 0xfffffdd4009c7947 */ /* 0x000fec000383ffff */
.L_x_2809:
        /* <DEDUP_REMOVED lines=8> */
.L_x_3115:
[----:B------:R-:W-:Y:S05]  /*34040*/  BSYNC B1 ;  /* 0x0000000000017941 */ /* 0x000fea0003800000 */
.L_x_3114:
        /* <DEDUP_REMOVED lines=8> */
.L_x_3116:
[----:B------:R-:W-:Y:S02]  /*340d0*/  IMAD.MOV.U32 R13, RZ, RZ, R20 ;  /* 0x000000ffff0d7224 */ /* 0x000fe400078e0014 */
[----:B------:R-:W-:-:S07]  /*340e0*/  IMAD.MOV.U32 R21, RZ, RZ, R14 ;  /* 0x000000ffff157224 */ /* 0x000fce00078e000e */
[----:B------:R-:W-:Y:S05]  /*340f0*/  WARPSYNC.COLLECTIVE R15, `(.L_x_3117) ;  /* 0x000000000f087348 */ /* 0x000fea0003c00000 */
[----:B------:R0:W1:Y:S02]  /*34100*/  SHFL.IDX P6, R14, R13, R12, R11 ;  /* 0x0000000c0d0e7389 */ /* 0x00006400000c000b */
[----:B01----:R-:W-:Y:S01]  /*34110*/  ENDCOLLECTIVE ;  /* 0x000000000000791b */ /* 0x003fe20003800000 */
.L_x_3117:
[----:B------:R-:W-:Y:S01]  /*34120*/  IMAD.MOV.U32 R13, RZ, RZ, R3 ;  /* 0x000000ffff0d7224 */ /* 0x000fe200078e0003 */
[----:B------:R-:W-:-:S07]  /*34130*/  MOV R79, R14 ;  /* 0x0000000e004f7202 */ /* 0x000fce0000000f00 */
[----:B------:R-:W-:Y:S05]  /*34140*/  WARPSYNC.COLLECTIVE R15, `(.L_x_3118) ;  /* 0x000000000f087348 */ /* 0x000fea0003c00000 */
[----:B------:R0:W1:Y:S02]  /*34150*/  SHFL.IDX P6, R14, R13, R12, R11 ;  /* 0x0000000c0d0e7389 */ /* 0x00006400000c000b */
[----:B01----:R-:W-:Y:S01]  /*34160*/  ENDCOLLECTIVE ;  /* 0x000000000000791b */ /* 0x003fe20003800000 */
.L_x_3118:
[----:B------:R-:W-:Y:S01]  /*34170*/  IMAD.MOV.U32 R3, RZ, RZ, R14 ;  /* 0x000000ffff037224 */ /* 0x000fe200078e000e */
[----:B------:R-:W-:Y:S06]  /*34180*/  BRA `(.L_x_3119) ;  /* 0xfffffdd800507947 */ /* 0x000fec000383ffff */
.L_x_2813:
[----:B0-----:R0:W1:Y:S02]  /*34190*/  SYNCS.PHASECHK.TRANS64.TRYWAIT P0, [R16+URZ+0x38800], R0 ;  /* 0x03880000100075a7 */ /* 0x001064000800017f */
[----:B-1----:R-:W-:Y:S05]  /*341a0*/  @!P0 NANOSLEEP.SYNCS 0x989680 ;  /* 0x009896800000895d */ /* 0x002fea0003900000 */
[----:B------:R-:W1:Y:S02]  /*341b0*/  @!P0 SYNCS.PHASECHK.TRANS64 P0, [R16+URZ+0x38800], R0 ;  /* 0x03880000100085a7 */ /* 0x000e64000800007f */
[----:B-1----:R-:W-:Y:S05]  /*341c0*/  @!P0 BRA `(.L_x_2813) ;  /* 0xfffffffc00f08947 */ /* 0x002fea000383ffff */
[----:B------:R-:W-:Y:S05]  /*341d0*/  BRA `(.L_x_3120) ;  /* 0xfffffddc00347947 */ /* 0x000fea000383ffff */
.L_x_2831:
[----:B-1----:R1:W4:Y:S02]  /*341e0*/  SYNCS.PHASECHK.TRANS64.TRYWAIT P2, [R0+URZ+0x38830], R3 ;  /* 0x03883003000075a7 */ /* 0x002324000804017f */
[----:B----4-:R-:W-:Y:S05]  /*341f0*/  @!P2 NANOSLEEP.SYNCS 0x989680 ;  /* 0x009896800000a95d */ /* 0x010fea0003900000 */
[----:B------:R-:W4:Y:S02]  /*34200*/  @!P2 SYNCS.PHASECHK.TRANS64 P2, [R0+URZ+0x38830], R3 ;  /* 0x038830030000a5a7 */ /* 0x000f24000804007f */
[----:B----4-:R-:W-:Y:S05]  /*34210*/  @!P2 BRA `(.L_x_2831) ;  /* 0xfffffffc00f0a947 */ /* 0x010fea000383ffff */
[----:B------:R-:W-:Y:S05]  /*34220*/  BRA `(.L_x_2830) ;  /* 0xfffffe14001c7947 */ /* 0x000fea000383ffff */
.L_x_2838:
[----:B-1----:R1:W2:Y:S02]  /*34230*/  SYNCS.PHASECHK.TRANS64.TRYWAIT P3, [R11+URZ+0x38830], R4 ;  /* 0x038830040b0075a7 */ /* 0x0022a4000806017f */
[----:B--2---:R-:W-:Y:S05]  /*34240*/  @!P3 NANOSLEEP.SYNCS 0x989680 ;  /* 0x009896800000b95d */ /* 0x004fea0003900000 */
[----:B------:R-:W2:Y:S02]  /*34250*/  @!P3 SYNCS.PHASECHK.TRANS64 P3, [R11+URZ+0x38830], R4 ;  /* 0x038830040b00b5a7 */ /* 0x000ea4000806007f */
[----:B--2---:R-:W-:Y:S05]  /*34260*/  @!P3 BRA `(.L_x_2838) ;  /* 0xfffffffc00f0b947 */ /* 0x004fea000383ffff */
[----:B------:R-:W-:Y:S05]  /*34270*/  BRA `(.L_x_2837) ;  /* 0xfffffe5c00487947 */ /* 0x000fea000383ffff */
.L_x_2843:
[----:B-1----:R1:W2:Y:S02]  /*34280*/  SYNCS.PHASECHK.TRANS64.TRYWAIT P3, [R9+URZ+0x38850], R0 ;  /* 0x03885000090075a7 */ /* 0x0022a4000806017f */
[----:B--2---:R-:W-:Y:S05]  /*34290*/  @!P3 NANOSLEEP.SYNCS 0x989680 ;  /* 0x009896800000b95d */ /* 0x004fea0003900000 */
[----:B------:R-:W2:Y:S02]  /*342a0*/  @!P3 SYNCS.PHASECHK.TRANS64 P3, [R9+URZ+0x38850], R0 ;  /* 0x038850000900b5a7 */ /* 0x000ea4000806007f */
[----:B--2---:R-:W-:Y:S05]  /*342b0*/  @!P3 BRA `(.L_x_2843) ;  /* 0xfffffffc00f0b947 */ /* 0x004fea000383ffff */
[----:B------:R-:W-:Y:S05]  /*342c0*/  BRA `(.L_x_2842) ;  /* 0xfffffe9400087947 */ /* 0x000fea000383ffff */
.L_x_2851:
[----:B-1----:R1:W2:Y:S02]  /*342d0*/  SYNCS.PHASECHK.TRANS64.TRYWAIT P2, [R4+URZ+0x38830], R5 ;  /* 0x03883005040075a7 */ /* 0x0022a4000804017f */
[----:B--2---:R-:W-:Y:S05]  /*342e0*/  @!P2 NANOSLEEP.SYNCS 0x989680 ;  /* 0x009896800000a95d */ /* 0x004fea0003900000 */
[----:B------:R-:W2:Y:S02]  /*342f0*/  @!P2 SYNCS.PHASECHK.TRANS64 P2, [R4+URZ+0x38830], R5 ;  /* 0x038830050400a5a7 */ /* 0x000ea4000804007f */
[----:B--2---:R-:W-:Y:S05]  /*34300*/  @!P2 BRA `(.L_x_2851) ;  /* 0xfffffffc00f0a947 */ /* 0x004fea000383ffff */
[----:B------:R-:W-:Y:S05]  /*34310*/  BRA `(.L_x_2850) ;  /* 0xfffffea800e07947 */ /* 0x000fea000383ffff */
.L_x_2856:
[----:B-1----:R1:W2:Y:S02]  /*34320*/  SYNCS.PHASECHK.TRANS64.TRYWAIT P2, [R9+URZ+0x38850], R0 ;  /* 0x03885000090075a7 */ /* 0x0022a4000804017f */
[----:B--2---:R-:W-:Y:S05]  /*34330*/  @!P2 NANOSLEEP.SYNCS 0x989680 ;  /* 0x009896800000a95d */ /* 0x004fea0003900000 */
[----:B------:R-:W2:Y:S02]  /*34340*/  @!P2 SYNCS.PHASECHK.TRANS64 P2, [R9+URZ+0x38850], R0 ;  /* 0x038850000900a5a7 */ /* 0x000ea4000804007f */
[----:B--2---:R-:W-:Y:S05]  /*34350*/  @!P2 BRA `(.L_x_2856) ;  /* 0xfffffffc00f0a947 */ /* 0x004fea000383ffff */
[----:B------:R-:W-:Y:S05]  /*34360*/  BRA `(.L_x_2855) ;  /* 0xfffffee000a07947 */ /* 0x000fea000383ffff */
.L_x_2862:
[----:B-1----:R1:W2:Y:S02]  /*34370*/  SYNCS.PHASECHK.TRANS64.TRYWAIT P0, [R10+URZ+0x38850], R0 ;  /* 0x038850000a0075a7 */ /* 0x0022a4000800017f */
[----:B--2---:R-:W-:Y:S05]  /*34380*/  @!P0 NANOSLEEP.SYNCS 0x989680 ;  /* 0x009896800000895d */ /* 0x004fea0003900000 */
[----:B------:R-:W2:Y:S02]  /*34390*/  @!P0 SYNCS.PHASECHK.TRANS64 P0, [R10+URZ+0x38850], R0 ;  /* 0x038850000a0085a7 */ /* 0x000ea4000800007f */
[----:B--2---:R-:W-:Y:S05]  /*343a0*/  @!P0 BRA `(.L_x_2862) ;  /* 0xfffffffc00f08947 */ /* 0x004fea000383ffff */
[----:B------:R-:W-:Y:S05]  /*343b0*/  BRA `(.L_x_2861) ;  /* 0xfffffef800b07947 */ /* 0x000fea000383ffff */
.L_x_2903:
[----:B------:R-:W0:Y:S01]  /*343c0*/  S2R R5, SR_TID.X ;  /* 0x0000000000057919 */ /* 0x000e220000002100 */
[----:B------:R-:W-:Y:S01]  /*343d0*/  BSSY B1, `(.L_x_3121) ;  /* 0x000000a000017945 */ /* 0x000fe20003800000 */
[----:B------:R-:W-:Y:S01]  /*343e0*/  IMAD.MOV.U32 R12, RZ, RZ, RZ ;  /* 0x000000ffff0c7224 */ /* 0x000fe200078e00ff */
[----:B------:R-:W-:Y:S01]  /*343f0*/  MOV R11, 0x1f ;  /* 0x0000001f000b7802 */ /* 0x000fe20000000f00 */
[----:B------:R-:W-:Y:S01]  /*34400*/  IMAD.MOV.U32 R15, RZ, RZ, -0x1 ;  /* 0xffffffffff0f7424 */ /* 0x000fe200078e00ff */
[----:B0-----:R-:W-:-:S04]  /*34410*/  SHF.R.U32.HI R5, RZ, 0x5, R5 ;  /* 0x00000005ff057819 */ /* 0x001fc80000011605 */
[----:B------:R-:W-:-:S05]  /*34420*/  LOP3.LUT R5, R5, 0x3, RZ, 0xc0, !PT ;  /* 0x0000000305057812 */ /* 0x000fca00078ec0ff */
[----:B------:R-:W-:-:S07]  /*34430*/  IMAD.MOV.U32 R13, RZ, RZ, R5 ;  /* 0x000000ffff0d7224 */ /* 0x000fce00078e0005 */
[----:B------:R-:W-:Y:S05]  /*34440*/  WARPSYNC.COLLECTIVE R15, `(.L_x_3122) ;  /* 0x000000000f087348 */ /* 0x000fea0003c00000 */
[----:B------:R0:W1:Y:S02]  /*34450*/  SHFL.IDX P6, R14, R13, R12, R11 ;  /* 0x0000000c0d0e7389 */ /* 0x00006400000c000b */
[----:B01----:R-:W-:Y:S01]  /*34460*/  ENDCOLLECTIVE ;  /* 0x000000000000791b */ /* 0x003fe20003800000 */
.L_x_3122:
[----:B------:R-:W-:Y:S05]  /*34470*/  BSYNC B1 ;  /* 0x0000000000017941 */ /* 0x000fea0003800000 */
.L_x_3121:
[----:B------:R-:W-:Y:S05]  /*34480*/  BRA `(.L_x_3123) ;  /* 0xffffff6c009c7947 */ /* 0x000fea000383ffff */
.L_x_2905:
[----:B------:R-:W-:Y:S01]  /*34490*/  BSSY B1, `(.L_x_3124) ;  /* 0x0000006000017945 */ /* 0x000fe20003800000 */
[----:B------:R-:W-:-:S07]  /*344a0*/  IMAD.MOV.U32 R15, RZ, RZ, -0x1 ;  /* 0xffffffffff0f7424 */ /* 0x000fce00078e00ff */
[----:B0-----:R-:W-:Y:S05]  /*344b0*/  WARPSYNC.COLLECTIVE R15, `(.L_x_3125) ;  /* 0x000000000f0c7348 */ /* 0x001fea0003c00000 */
[----:B------:R-:W-:Y:S02]  /*344c0*/  ELECT P6, UR62, PT ;  /* 0x00000000003e782f */ /* 0x000fe400038c0000 */
[----:B------:R-:W-:Y:S01]  /*344d0*/  MOV R14, UR62 ;  /* 0x0000003e000e7c02 */ /* 0x000fe20008000f00 */
[----:B0-----:R-:W-:Y:S10]  /*344e0*/  ENDCOLLECTIVE ;  /* 0x000000000000791b */ /* 0x001ff40003800000 */
.L_x_3125:
[----:B------:R-:W-:Y:S05]  /*344f0*/  BSYNC B1 ;  /* 0x0000000000017941 */ /* 0x000fea0003800000 */
.L_x_3124:
[----:B------:R-:W-:Y:S05]  /*34500*/  BRA `(.L_x_2904) ;  /* 0xffffff6c00947947 */ /* 0x000fea000383ffff */
.L_x_2907:
[----:B0-----:R0:W1:Y:S02]  /*34510*/  SYNCS.PHASECHK.TRANS64.TRYWAIT P0, [R18+URZ+0x38820], R2 ;  /* 0x03882002120075a7 */ /* 0x001064000800017f */
[----:B-1----:R-:W-:Y:S05]  /*34520*/  @!P0 NANOSLEEP.SYNCS 0x989680 ;  /* 0x009896800000895d */ /* 0x002fea0003900000 */
[----:B------:R-:W1:Y:S02]  /*34530*/  @!P0 SYNCS.PHASECHK.TRANS64 P0, [R18+URZ+0x38820], R2 ;  /* 0x03882002120085a7 */ /* 0x000e64000800007f */
[----:B-1----:R-:W-:Y:S05]  /*34540*/  @!P0 BRA `(.L_x_2907) ;  /* 0xfffffffc00f08947 */ /* 0x002fea000383ffff */
[----:B------:R-:W-:Y:S05]  /*34550*/  BRA `(.L_x_3126) ;  /* 0xffffff6c00a47947 */ /* 0x000fea000383ffff */
.L_x_2911:
[----:B-1----:R1:W2:Y:S02]  /*34560*/  SYNCS.PHASECHK.TRANS64.TRYWAIT P0, [R6+URZ+0x388a0], R8 ;  /* 0x0388a008060075a7 */ /* 0x0022a4000800017f */
[----:B--2---:R-:W-:Y:S05]  /*34570*/  @!P0 NANOSLEEP.SYNCS 0x989680 ;  /* 0x009896800000895d */ /* 0x004fea0003900000 */
[----:B------:R-:W2:Y:S02]  /*34580*/  @!P0 SYNCS.PHASECHK.TRANS64 P0, [R6+URZ+0x388a0], R8 ;  /* 0x0388a008060085a7 */ /* 0x000ea4000800007f */
[----:B--2---:R-:W-:Y:S05]  /*34590*/  @!P0 BRA `(.L_x_2911) ;  /* 0xfffffffc00f08947 */ /* 0x004fea000383ffff */
[----:B------:R-:W-:Y:S05]  /*345a0*/  BRA `(.L_x_3127) ;  /* 0xffffff6c00c47947 */ /* 0x000fea000383ffff */
.L_x_2919:
[----:B0-----:R0:W2:Y:S02]  /*345b0*/  SYNCS.PHASECHK.TRANS64.TRYWAIT P0, [R6+URZ+0x388c0], R8 ;  /* 0x0388c008060075a7 */ /* 0x0010a4000800017f */
[----:B--2---:R-:W-:Y:S05]  /*345c0*/  @!P0 NANOSLEEP.SYNCS 0x989680 ;  /* 0x009896800000895d */ /* 0x004fea0003900000 */
[----:B------:R-:W2:Y:S02]  /*345d0*/  @!P0 SYNCS.PHASECHK.TRANS64 P0, [R6+URZ+0x388c0], R8 ;  /* 0x0388c008060085a7 */ /* 0x000ea4000800007f */
[----:B--2---:R-:W-:Y:S05]  /*345e0*/  @!P0 BRA `(.L_x_2919) ;  /* 0xfffffffc00f08947 */ /* 0x004fea000383ffff */
[----:B------:R-:W-:Y:S05]  /*345f0*/  BRA `(.L_x_3128) ;  /* 0xffffff7400047947 */ /* 0x000fea000383ffff */
.L_x_2929:
[----:B0-----:R0:W1:Y:S02]  /*34600*/  SYNCS.PHASECHK.TRANS64.TRYWAIT P1, [R6+URZ+0x388a0], R5 ;  /* 0x0388a005060075a7 */ /* 0x001064000802017f */
[----:B-1----:R-:W-:Y:S05]  /*34610*/  @!P1 NANOSLEEP.SYNCS 0x989680 ;  /* 0x009896800000995d */ /* 0x002fea0003900000 */
[----:B------:R-:W1:Y:S02]  /*34620*/  @!P1 SYNCS.PHASECHK.TRANS64 P1, [R6+URZ+0x388a0], R5 ;  /* 0x0388a005060095a7 */ /* 0x000e64000802007f */
[----:B-1----:R-:W-:Y:S05]  /*34630*/  @!P1 BRA `(.L_x_2929) ;  /* 0xfffffffc00f09947 */ /* 0x002fea000383ffff */
[----:B------:R-:W-:Y:S05]  /*34640*/  BRA `(.L_x_3129) ;  /* 0xffffff7800907947 */ /* 0x000fea000383ffff */
.L_x_2937:
[----:B-1----:R1:W2:Y:S02]  /*34650*/  SYNCS.PHASECHK.TRANS64.TRYWAIT P1, [R6+URZ+0x388c0], R5 ;  /* 0x0388c005060075a7 */ /* 0x0022a4000802017f */
[----:B--2---:R-:W-:Y:S05]  /*34660*/  @!P1 NANOSLEEP.SYNCS 0x989680 ;  /* 0x009896800000995d */ /* 0x004fea0003900000 */
[----:B------:R-:W2:Y:S02]  /*34670*/  @!P1 SYNCS.PHASECHK.TRANS64 P1, [R6+URZ+0x388c0], R5 ;  /* 0x0388c005060095a7 */ /* 0x000ea4000802007f */
[----:B--2---:R-:W-:Y:S05]  /*34680*/  @!P1 BRA `(.L_x_2937) ;  /* 0xfffffffc00f09947 */ /* 0x004fea000383ffff */
[----:B------:R-:W-:Y:S05]  /*34690*/  BRA `(.L_x_3130) ;  /* 0xffffff7c00cc7947 */ /* 0x000fea000383ffff */
.L_x_2955:
        /* <DEDUP_REMOVED lines=11> */
.L_x_3132:
[----:B------:R-:W-:Y:S05]  /*34750*/  BSYNC B0 ;  /* 0x0000000000007941 */ /* 0x000fea0003800000 */
.L_x_3131:
[----:B------:R-:W-:Y:S05]  /*34760*/  BRA `(.L_x_3133) ;  /* 0xffffff8c00887947 */ /* 0x000fea000383ffff */
.L_x_2957:
[----:B------:R-:W-:Y:S01]  /*34770*/  BSSY B0, `(.L_x_3134) ;  /* 0x0000006000007945 */ /* 0x000fe20003800000 */
[----:B------:R-:W-:-:S07]  /*34780*/  IMAD.MOV.U32 R15, RZ, RZ, -0x1 ;  /* 0xffffffffff0f7424 */ /* 0x000fce00078e00ff */
[----:B0-----:R-:W-:Y:S05]  /*34790*/  WARPSYNC.COLLECTIVE R15, `(.L_x_3135) ;  /* 0x000000000f0c7348 */ /* 0x001fea0003c00000 */
[----:B------:R-:W-:Y:S02]  /*347a0*/  ELECT P6, UR62, PT ;  /* 0x00000000003e782f */ /* 0x000fe400038c0000 */
[----:B------:R-:W-:Y:S01]  /*347b0*/  MOV R14, UR62 ;  /* 0x0000003e000e7c02 */ /* 0x000fe20008000f00 */
[----:B0-----:R-:W-:Y:S10]  /*347c0*/  ENDCOLLECTIVE ;  /* 0x000000000000791b */ /* 0x001ff40003800000 */
.L_x_3135:
[----:B------:R-:W-:Y:S05]  /*347d0*/  BSYNC B0 ;  /* 0x0000000000007941 */ /* 0x000fea0003800000 */
.L_x_3134:
[----:B------:R-:W-:Y:S05]  /*347e0*/  BRA `(.L_x_3136) ;  /* 0xffffff8c00947947 */ /* 0x000fea000383ffff */
.L_x_2959:
[----:B0-----:R0:W1:Y:S02]  /*347f0*/  SYNCS.PHASECHK.TRANS64.TRYWAIT P0, [R0+URZ+0x38840], R2 ;  /* 0x03884002000075a7 */ /* 0x001064000800017f */
[----:B-1----:R-:W-:Y:S05]  /*34800*/  @!P0 NANOSLEEP.SYNCS 0x989680 ;  /* 0x009896800000895d */ /* 0x002fea0003900000 */
[----:B------:R-:W1:Y:S02]  /*34810*/  @!P0 SYNCS.PHASECHK.TRANS64 P0, [R0+URZ+0x38840], R2 ;  /* 0x03884002000085a7 */ /* 0x000e64000800007f */
[----:B-1----:R-:W-:Y:S05]  /*34820*/  @!P0 BRA `(.L_x_2959) ;  /* 0xfffffffc00f08947 */ /* 0x002fea000383ffff */
[----:B------:R-:W-:Y:S05]  /*34830*/  BRA `(.L_x_3137) ;  /* 0xffffff8c00f87947 */ /* 0x000fea000383ffff */
.L_x_2963:
[----:B------:R-:W2:Y:S01]  /*34840*/  LDL.LU R11, [R1+0x50] ;  /* 0x00005000010b7983 */ /* 0x000ea20000300800 */
[----:B------:R-:W-:Y:S02]  /*34850*/  IMAD.MOV.U32 R13, RZ, RZ, R3 ;  /* 0x000000ffff0d7224 */ /* 0x000fe400078e0003 */
[----:B------:R-:W-:Y:S01]  /*34860*/  IMAD.MOV.U32 R12, RZ, RZ, RZ ;  /* 0x000000ffff0c7224 */ /* 0x000fe200078e00ff */
[----:B------:R-:W0:Y:S01]  /*34870*/  S2R R5, SR_TID.X ;  /* 0x0000000000057919 */ /* 0x000e220000002100 */
[----:B------:R-:W-:Y:S01]  /*34880*/  IMAD.MOV.U32 R15, RZ, RZ, -0x1 ;  /* 0xffffffffff0f7424 */ /* 0x000fe200078e00ff */
[----:B0-----:R-:W-:-:S04]  /*34890*/  LOP3.LUT R5, R5, 0x7f, RZ, 0xc0, !PT ;  /* 0x0000007f05057812 */ /* 0x001fc800078ec0ff */
[----:B------:R-:W-:-:S04]  /*348a0*/  SHF.R.U32.HI R5, RZ, 0x3, R5 ;  /* 0x00000003ff057819 */ /* 0x000fc80000011605 */
[----:B------:R-:W-:-:S05]  /*348b0*/  LEA R0, R8, R5, 0x7 ;  /* 0x0000000508007211 */ /* 0x000fca00078e38ff */
[----:B------:R-:W-:Y:S02]  /*348c0*/  VIADD R5, R0, 0x10 ;  /* 0x0000001000057836 */ /* 0x000fe40000000000 */
[----:B--2---:R-:W-:Y:S01]  /*348d0*/  IMAD R2, R11, R7, RZ ;  /* 0x000000070b027224 */ /* 0x004fe200078e02ff */
[----:B------:R-:W-:-:S04]  /*348e0*/  MOV R11, 0x181f ;  /* 0x0000181f000b7802 */ /* 0x000fc80000000f00 */
[----:B------:R-:W-:-:S13]  /*348f0*/  ISETP.GE.AND P5, PT, R0, R2, PT ;  /* 0x000000020000720c */ /* 0x000fda0003fa6270 */
[----:B-----5:R-:W-:Y:S05]  /*34900*/  WARPSYNC.COLLECTIVE R15, `(.L_x_3138) ;  /* 0x000000000f087348 */ /* 0x020fea0003c00000 */
[----:B------:R0:W1:Y:S02]  /*34910*/  SHFL.IDX P6, R14, R13, R12, R11 ;  /* 0x0000000c0d0e7389 */ /* 0x00006400000c000b */
[----:B01---5:R-:W-:Y:S01]  /*34920*/  ENDCOLLECTIVE ;  /* 0x000000000000791b */ /* 0x023fe20003800000 */
.L_x_3138:
[----:B------:R-:W-:Y:S02]  /*34930*/  IMAD.MOV.U32 R13, RZ, RZ, R4 ;  /* 0x000000ffff0d7224 */ /* 0x000fe400078e0004 */
[----:B------:R-:W-:-:S07]  /*34940*/  IMAD.MOV.U32 R6, RZ, RZ, R14 ;  /* 0x000000ffff067224 */ /* 0x000fce00078e000e */
[----:B------:R-:W-:Y:S05]  /*34950*/  WARPSYNC.COLLECTIVE R15, `(.L_x_3139) ;  /* 0x000000000f087348 */ /* 0x000fea0003c00000 */
[----:B------:R0:W1:Y:S02]  /*34960*/  SHFL.IDX P6, R14, R13, R12, R11 ;  /* 0x0000000c0d0e7389 */ /* 0x00006400000c000b */
[----:B01----:R-:W-:Y:S01]  /*34970*/  ENDCOLLECTIVE ;  /* 0x000000000000791b */ /* 0x003fe20003800000 */
.L_x_3139:
        /* <DEDUP_REMOVED lines=20> */
.L_x_3140:
[----:B------:R-:W-:Y:S01]  /*34ac0*/  IMAD.MOV.U32 R13, RZ, RZ, R4 ;  /* 0x000000ffff0d7224 */ /* 0x000fe200078e0004 */
[----:B------:R-:W-:-:S07]  /*34ad0*/  MOV R6, R14 ;  /* 0x0000000e00067202 */ /* 0x000fce0000000f00 */
[----:B------:R-:W-:Y:S05]  /*34ae0*/  WARPSYNC.COLLECTIVE R15, `(.L_x_3141) ;  /* 0x000000000f087348 */ /* 0x000fea0003c00000 */
[----:B------:R0:W1:Y:S02]  /*34af0*/  SHFL.IDX P6, R14, R13, R12, R11 ;  /* 0x0000000c0d0e7389 */ /* 0x00006400000c000b */
[----:B01----:R-:W-:Y:S01]  /*34b00*/  ENDCOLLECTIVE ;  /* 0x000000000000791b */ /* 0x003fe20003800000 */
.L_x_3141:
        /* <DEDUP_REMOVED lines=20> */
.L_x_3142:
[----:B------:R-:W-:Y:S01]  /*34c50*/  MOV R13, R4 ;  /* 0x00000004000d7202 */ /* 0x000fe20000000f00 */
[----:B------:R-:W-:-:S07]  /*34c60*/  IMAD.MOV.U32 R6, RZ, RZ, R14 ;  /* 0x000000ffff067224 */ /* 0x000fce00078e000e */
[----:B------:R-:W-:Y:S05]  /*34c70*/  WARPSYNC.COLLECTIVE R15, `(.L_x_3143) ;  /* 0x000000000f087348 */ /* 0x000fea0003c00000 */
[----:B------:R0:W1:Y:S02]  /*34c80*/  SHFL.IDX P6, R14, R13, R12, R11 ;  /* 0x0000000c0d0e7389 */ /* 0x00006400000c000b */
[----:B01----:R-:W-:Y:S01]  /*34c90*/  ENDCOLLECTIVE ;  /* 0x000000000000791b */ /* 0x003fe20003800000 */
.L_x_3143:
        /* <DEDUP_REMOVED lines=20> */
.L_x_3144:
[----:B------:R-:W-:Y:S02]  /*34de0*/  IMAD.MOV.U32 R13, RZ, RZ, R4 ;  /* 0x000000ffff0d7224 */ /* 0x000fe400078e0004 */
[----:B------:R-:W-:-:S07]  /*34df0*/  IMAD.MOV.U32 R6, RZ, RZ, R14 ;  /* 0x000000ffff067224 */ /* 0x000fce00078e000e */
[----:B------:R-:W-:Y:S05]  /*34e00*/  WARPSYNC.COLLECTIVE R15, `(.L_x_3145) ;  /* 0x000000000f087348 */ /* 0x000fea0003c00000 */
[----:B------:R0:W1:Y:S02]  /*34e10*/  SHFL.IDX P6, R14, R13, R12, R11 ;  /* 0x0000000c0d0e7389 */ /* 0x00006400000c000b */
[----:B01----:R-:W-:Y:S01]  /*34e20*/  ENDCOLLECTIVE ;  /* 0x000000000000791b */ /* 0x003fe20003800000 */
.L_x_3145:
[----:B------:R-:W-:Y:S01]  /*34e30*/  ULDC.64 UR4, c[0x0][0x208] ;  /* 0x0000820000047ab9 */ /* 0x000fe20000000a00 */
[----:B------:R-:W-:Y:S01]  /*34e40*/  MOV R13, R3 ;  /* 0x00000003000d7202 */ /* 0x000fe20000000f00 */
[----:B------:R-:W-:Y:S01]  /*34e50*/  IMAD.MOV.U32 R12, RZ, RZ, 0x4 ;  /* 0x00000004ff0c7424 */ /* 0x000fe200078e00ff */
[----:B------:R-:W-:-:S04]  /*34e60*/  MOV R5, R14 ;  /* 0x0000000e00057202 */ /* 0x000fc80000000f00 */
        /* <DEDUP_REMOVED lines=16> */
.L_x_3146:
[----:B------:R-:W-:Y:S02]  /*34f70*/  IMAD.MOV.U32 R13, RZ, RZ, R4 ;  /* 0x000000ffff0d7224 */ /* 0x000fe400078e0004 */
[----:B------:R-:W-:-:S07]  /*34f80*/  IMAD.MOV.U32 R6, RZ, RZ, R14 ;  /* 0x000000ffff067224 */ /* 0x000fce00078e000e */
[----:B------:R-:W-:Y:S05]  /*34f90*/  WARPSYNC.COLLECTIVE R15, `(.L_x_3147) ;  /* 0x000000000f087348 */ /* 0x000fea0003c00000 */
[----:B------:R0:W1:Y:S02]  /*34fa0*/  SHFL.IDX P6, R14, R13, R12, R11 ;  /* 0x0000000c0d0e7389 */ /* 0x00006400000c000b */
[----:B01----:R-:W-:Y:S01]  /*34fb0*/  ENDCOLLECTIVE ;  /* 0x000000000000791b */ /* 0x003fe20003800000 */
.L_x_3147:
[----:B------:R-:W-:Y:S01]  /*34fc0*/  ULDC.64 UR4, c[0x0][0x208] ;  /* 0x0000820000047ab9 */ /* 0x000fe20000000a00 */
[----:B------:R-:W-:Y:S01]  /*34fd0*/  IMAD.MOV.U32 R13, RZ, RZ, R3 ;  /* 0x000000ffff0d7224 */ /* 0x000fe200078e0003 */
[----:B------:R-:W-:Y:S01]  /*34fe0*/  MOV R12, 0x5 ;  /* 0x00000005000c7802 */ /* 0x000fe20000000f00 */
        /* <DEDUP_REMOVED lines=17> */
.L_x_3148:
[----:B------:R-:W-:Y:S02]  /*35100*/  IMAD.MOV.U32 R13, RZ, RZ, R4 ;  /* 0x000000ffff0d7224 */ /* 0x000fe400078e0004 */
[----:B------:R-:W-:-:S07]  /*35110*/  IMAD.MOV.U32 R6, RZ, RZ, R14 ;  /* 0x000000ffff067224 */ /* 0x000fce00078e000e */
[----:B------:R-:W-:Y:S05]  /*35120*/  WARPSYNC.COLLECTIVE R15, `(.L_x_3149) ;  /* 0x000000000f087348 */ /* 0x000fea0003c00000 */
[----:B------:R0:W1:Y:S02]  /*35130*/  SHFL.IDX P6, R14, R13, R12, R11 ;  /* 0x0000000c0d0e7389 */ /* 0x00006400000c000b */
[----:B01----:R-:W-:Y:S01]  /*35140*/  ENDCOLLECTIVE ;  /* 0x000000000000791b */ /* 0x003fe20003800000 */
.L_x_3149:
        /* <DEDUP_REMOVED lines=18> */
.L_x_3150:
[----:B------:R-:W-:-:S05]  /*35270*/  VIADD R7, R0, 0x60 ;  /* 0x0000006000077836 */ /* 0x000fca0000000000 */
[----:B------:R-:W-:Y:S02]  /*35280*/  ISETP.GE.AND P5, PT, R7, R2, PT ;  /* 0x000000020700720c */ /* 0x000fe40003fa6270 */
[----:B------:R-:W-:Y:S01]  /*35290*/  MOV R13, R4 ;  /* 0x00000004000d7202 */ /* 0x000fe20000000f00 */
[----:B------:R-:W-:-:S10]  /*352a0*/  IMAD.MOV.U32 R8, RZ, RZ, R14 ;  /* 0x000000ffff087224 */ /* 0x000fd400078e000e */
[----:B------:R-:W-:Y:S05]  /*352b0*/  WARPSYNC.COLLECTIVE R15, `(.L_x_3151) ;  /* 0x000000000f087348 */ /* 0x000fea0003c00000 */
[----:B------:R0:W1:Y:S02]  /*352c0*/  SHFL.IDX P6, R14, R13, R12, R11 ;  /* 0x0000000c0d0e7389 */ /* 0x00006400000c000b */
[----:B01----:R-:W-:Y:S01]  /*352d0*/  ENDCOLLECTIVE ;  /* 0x000000000000791b */ /* 0x003fe20003800000 */
.L_x_3151:
        /* <DEDUP_REMOVED lines=18> */
.L_x_3152:
[----:B------:R-:W-:Y:S02]  /*35400*/  IMAD.MOV.U32 R13, RZ, RZ, R4 ;  /* 0x000000ffff0d7224 */ /* 0x000fe400078e0004 */
[----:B------:R-:W-:-:S07]  /*35410*/  IMAD.MOV.U32 R5, RZ, RZ, R14 ;  /* 0x000000ffff057224 */ /* 0x000fce00078e000e */
[----:B------:R-:W-:Y:S05]  /*35420*/  WARPSYNC.COLLECTIVE R15, `(.L_x_3153) ;  /* 0x000000000f087348 */ /* 0x000fea0003c00000 */
[----:B------:R0:W1:Y:S02]  /*35430*/  SHFL.IDX P6, R14, R13, R12, R11 ;  /* 0x0000000c0d0e7389 */ /* 0x00006400000c000b */
[----:B01----:R-:W-:Y:S01]  /*35440*/  ENDCOLLECTIVE ;  /* 0x000000000000791b */ /* 0x003fe20003800000 */
.L_x_3153:
[----:B------:R-:W-:Y:S01]  /*35450*/  MOV R3, R14 ;  /* 0x0000000e00037202 */ /* 0x000fe20000000f00 */
[----:B------:R-:W-:Y:S06]  /*35460*/  BRA `(.L_x_3154) ;  /* 0xffffff9000cc7947 */ /* 0x000fec000383ffff */
.L_x_2968:
[----:B---3--:R3:W4:Y:S02]  /*35470*/  SYNCS.PHASECHK.TRANS64.TRYWAIT P0, [R18+URZ+0x38820], R0 ;  /* 0x03882000120075a7 */ /* 0x008724000800017f */
[----:B----4-:R-:W-:Y:S05]  /*35480*/  @!P0 NANOSLEEP.SYNCS 0x989680 ;  /* 0x009896800000895d */ /* 0x010fea0003900000 */
[----:B------:R-:W4:Y:S02]  /*35490*/  @!P0 SYNCS.PHASECHK.TRANS64 P0, [R18+URZ+0x38820], R0 ;  /* 0x03882000120085a7 */ /* 0x000f24000800007f */
[----:B----4-:R-:W-:Y:S05]  /*354a0*/  @!P0 BRA `(.L_x_2968) ;  /* 0xfffffffc00f08947 */ /* 0x010fea000383ffff */
[----:B------:R-:W-:Y:S05]  /*354b0*/  BRA `(.L_x_3155) ;  /* 0xffffff9400487947 */ /* 0x000fea000383ffff */
.L_x_2977:
[----:B-1----:R1:W2:Y:S02]  /*354c0*/  SYNCS.PHASECHK.TRANS64.TRYWAIT P0, [R3+URZ+0x38840], R2 ;  /* 0x03884002030075a7 */ /* 0x0022a4000800017f */
[----:B--2---:R-:W-:Y:S05]  /*354d0*/  @!P0 NANOSLEEP.SYNCS 0x989680 ;  /* 0x009896800000895d */ /* 0x004fea0003900000 */
[----:B------:R-:W2:Y:S02]  /*354e0*/  @!P0 SYNCS.PHASECHK.TRANS64 P0, [R3+URZ+0x38840], R2 ;  /* 0x03884002030085a7 */ /* 0x000ea4000800007f */
[----:B--2---:R-:W-:Y:S05]  /*354f0*/  @!P0 BRA `(.L_x_2977) ;  /* 0xfffffffc00f08947 */ /* 0x004fea000383ffff */
[----:B------:R-:W-:Y:S05]  /*35500*/  BRA `(.L_x_3156) ;  /* 0xffffff9800287947 */ /* 0x000fea000383ffff */
.L_x_2985:
[----:B0-----:R0:W1:Y:S02]  /*35510*/  SYNCS.PHASECHK.TRANS64.TRYWAIT P0, [R3+URZ+0x60], R2 ;  /* 0x00006002030075a7 */ /* 0x001064000800017f */
[----:B-1----:R-:W-:Y:S05]  /*35520*/  @!P0 NANOSLEEP.SYNCS 0x989680 ;  /* 0x009896800000895d */ /* 0x002fea0003900000 */
[----:B------:R-:W1:Y:S02]  /*35530*/  @!P0 SYNCS.PHASECHK.TRANS64 P0, [R3+URZ+0x60], R2 ;  /* 0x00006002030085a7 */ /* 0x000e64000800007f */
[----:B-1----:R-:W-:Y:S05]  /*35540*/  @!P0 BRA `(.L_x_2985) ;  /* 0xfffffffc00f08947 */ /* 0x002fea000383ffff */
[----:B------:R-:W-:Y:S05]  /*35550*/  BRA `(.L_x_3157) ;  /* 0xffffff9c007c7947 */ /* 0x000fea000383ffff */
.L_x_2996:
[----:B-1----:R1:W2:Y:S02]  /*35560*/  SYNCS.PHASECHK.TRANS64.TRYWAIT P0, [R3+URZ+0x38840], R2 ;  /* 0x03884002030075a7 */ /* 0x0022a4000800017f */
[----:B--2---:R-:W-:Y:S05]  /*35570*/  @!P0 NANOSLEEP.SYNCS 0x989680 ;  /* 0x009896800000895d */ /* 0x004fea0003900000 */
[----:B------:R-:W2:Y:S02]  /*35580*/  @!P0 SYNCS.PHASECHK.TRANS64 P0, [R3+URZ+0x38840], R2 ;  /* 0x03884002030085a7 */ /* 0x000ea4000800007f */
[----:B--2---:R-:W-:Y:S05]  /*35590*/  @!P0 BRA `(.L_x_2996) ;  /* 0xfffffffc00f08947 */ /* 0x004fea000383ffff */
[----:B------:R-:W-:Y:S05]  /*355a0*/  BRA `(.L_x_3158) ;  /* 0xffffffa400887947 */ /* 0x000fea000383ffff */
.L_x_3004:
[----:B0-----:R0:W1:Y:S02]  /*355b0*/  SYNCS.PHASECHK.TRANS64.TRYWAIT P0, [R2+URZ+0x60], R3 ;  /* 0x00006003020075a7 */ /* 0x001064000800017f */
[----:B-1----:R-:W-:Y:S05]  /*355c0*/  @!P0 NANOSLEEP.SYNCS 0x989680 ;  /* 0x009896800000895d */ /* 0x002fea0003900000 */
[----:B------:R-:W1:Y:S02]  /*355d0*/  @!P0 SYNCS.PHASECHK.TRANS64 P0, [R2+URZ+0x60], R3 ;  /* 0x00006003020085a7 */ /* 0x000e64000800007f */
[----:B-1----:R-:W-:Y:S05]  /*355e0*/  @!P0 BRA `(.L_x_3004) ;  /* 0xfffffffc00f08947 */ /* 0x002fea000383ffff */
[----:B------:R-:W-:Y:S05]  /*355f0*/  BRA `(.L_x_3159) ;  /* 0xffffffa800dc7947 */ /* 0x000fea000383ffff */
.L_x_3015:
[----:B--2---:R2:W3:Y:S02]  /*35600*/  SYNCS.PHASECHK.TRANS64.TRYWAIT P0, [R2+URZ+0x38840], R3 ;  /* 0x03884003020075a7 */ /* 0x0044e4000800017f */
[----:B---3--:R-:W-:Y:S05]  /*35610*/  @!P0 NANOSLEEP.SYNCS 0x989680 ;  /* 0x009896800000895d */ /* 0x008fea0003900000 */
[----:B------:R-:W3:Y:S02]  /*35620*/  @!P0 SYNCS.PHASECHK.TRANS64 P0, [R2+URZ+0x38840], R3 ;  /* 0x03884003020085a7 */ /* 0x000ee4000800007f */
[----:B---3--:R-:W-:Y:S05]  /*35630*/  @!P0 BRA `(.L_x_3015) ;  /* 0xfffffffc00f08947 */ /* 0x008fea000383ffff */
[----:B------:R-:W-:Y:S05]  /*35640*/  BRA `(.L_x_3160) ;  /* 0xffffffb000b87947 */ /* 0x000fea000383ffff */
.L_x_3023:
[----:B0-----:R0:W1:Y:S02]  /*35650*/  SYNCS.PHASECHK.TRANS64.TRYWAIT P0, [R2+URZ+0x60], R5 ;  /* 0x00006005020075a7 */ /* 0x001064000800017f */
[----:B-1----:R-:W-:Y:S05]  /*35660*/  @!P0 NANOSLEEP.SYNCS 0x989680 ;  /* 0x009896800000895d */ /* 0x002fea0003900000 */
[----:B------:R-:W1:Y:S02]  /*35670*/  @!P0 SYNCS.PHASECHK.TRANS64 P0, [R2+URZ+0x60], R5 ;  /* 0x00006005020085a7 */ /* 0x000e64000800007f */
[----:B-1----:R-:W-:Y:S05]  /*35680*/  @!P0 BRA `(.L_x_3023) ;  /* 0xfffffffc00f08947 */ /* 0x002fea000383ffff */
[----:B------:R-:W-:Y:S05]  /*35690*/  BRA `(.L_x_3161) ;  /* 0xffffffb8000c7947 */ /* 0x000fea000383ffff */
.L_x_3036:
[----:B--2---:R2:W3:Y:S02]  /*356a0*/  SYNCS.PHASECHK.TRANS64.TRYWAIT P0, [R0+URZ+0x38860], R2 ;  /* 0x03886002000075a7 */ /* 0x0044e4000800017f */
[----:B---3--:R-:W-:Y:S05]  /*356b0*/  @!P0 NANOSLEEP.SYNCS 0x989680 ;  /* 0x009896800000895d */ /* 0x008fea0003900000 */
[----:B------:R-:W3:Y:S02]  /*356c0*/  @!P0 SYNCS.PHASECHK.TRANS64 P0, [R0+URZ+0x38860], R2 ;  /* 0x03886002000085a7 */ /* 0x000ee4000800007f */
[----:B---3--:R-:W-:Y:S05]  /*356d0*/  @!P0 BRA `(.L_x_3036) ;  /* 0xfffffffc00f08947 */ /* 0x008fea000383ffff */
[----:B------:R-:W-:Y:S05]  /*356e0*/  BRA `(.L_x_3162) ;  /* 0xffffffbc00d47947 */ /* 0x000fea000383ffff */
.L_x_3045:
[----:B------:R-:W3:Y:S01]  /*356f0*/  LDL R0, [R1] ;  /* 0x0000000001007983 */ /* 0x000ee20000100800 */
[----:B------:R-:W-:Y:S01]  /*35700*/  BSSY B0, `(.L_x_3163) ;  /* 0x0000008000007945 */ /* 0x000fe20003800000 */
[----:B------:R-:W-:Y:S02]  /*35710*/  IMAD.MOV.U32 R12, RZ, RZ, RZ ;  /* 0x000000ffff0c7224 */ /* 0x000fe400078e00ff */
[----:B------:R-:W-:Y:S02]  /*35720*/  IMAD.MOV.U32 R11, RZ, RZ, 0x1f ;  /* 0x0000001fff0b7424 */ /* 0x000fe400078e00ff */
[----:B------:R-:W-:Y:S02]  /*35730*/  IMAD.MOV.U32 R15, RZ, RZ, -0x1 ;  /* 0xffffffffff0f7424 */ /* 0x000fe400078e00ff */
[----:B---3--:R-:W-:-:S07]  /*35740*/  IMAD.MOV.U32 R13, RZ, RZ, R0 ;  /* 0x000000ffff0d7224 */ /* 0x008fce00078e0000 */
[----:B-12---:R-:W-:Y:S05]  /*35750*/  WARPSYNC.COLLECTIVE R15, `(.L_x_3164) ;  /* 0x000000000f087348 */ /* 0x006fea0003c00000 */
[----:B------:R0:W3:Y:S02]  /*35760*/  SHFL.IDX P6, R14, R13, R12, R11 ;  /* 0x0000000c0d0e7389 */ /* 0x0000e400000c000b */
[----:B0123--:R-:W-:Y:S01]  /*35770*/  ENDCOLLECTIVE ;  /* 0x000000000000791b */ /* 0x00ffe20003800000 */
.L_x_3164:
[----:B------:R-:W-:Y:S05]  /*35780*/  BSYNC B0 ;  /* 0x0000000000007941 */ /* 0x000fea0003800000 */
.L_x_3163:
[----:B------:R0:W5:Y:S01]  /*35790*/  LDL R2, [R1+0xc] ;  /* 0x00000c0001027983 */ /* 0x0001620000100800 */
[----:B------:R-:W-:Y:S01]  /*357a0*/  IMAD.MOV.U32 R13, RZ, RZ, R0 ;  /* 0x000000ffff0d7224 */ /* 0x000fe200078e0000 */
[----:B------:R-:W-:Y:S01]  /*357b0*/  MOV R5, R14 ;  /* 0x0000000e00057202 */ /* 0x000fe20000000f00 */
[----:B------:R-:W-:Y:S02]  /*357c0*/  IMAD.MOV.U32 R12, RZ, RZ, 0x1 ;  /* 0x00000001ff0c7424 */ /* 0x000fe400078e00ff */
[----:B------:R-:W-:Y:S02]  /*357d0*/  IMAD.MOV.U32 R11, RZ, RZ, 0x1f ;  /* 0x0000001fff0b7424 */ /* 0x000fe400078e00ff */
[----:B------:R-:W-:-:S07]  /*357e0*/  IMAD.MOV.U32 R15, RZ, RZ, -0x1 ;  /* 0xffffffffff0f7424 */ /* 0x000fce00078e00ff */
[----:B0----5:R-:W-:Y:S05]  /*357f0*/  WARPSYNC.COLLECTIVE R15, `(.L_x_3165) ;  /* 0x000000000f087348 */ /* 0x021fea0003c00000 */
[----:B------:R1:W2:Y:S02]  /*35800*/  SHFL.IDX P6, R14, R13, R12, R11 ;  /* 0x0000000c0d0e7389 */ /* 0x0002a400000c000b */
[----:B012--5:R-:W-:Y:S01]  /*35810*/  ENDCOLLECTIVE ;  /* 0x000000000000791b */ /* 0x027fe20003800000 */
.L_x_3165:
        /* <DEDUP_REMOVED lines=18> */
[----:B--2---:R-:W-:Y:S01]  /*35940*/  @!P1 IMAD.MOV.U32 R4, RZ, RZ, R8 ;  /* 0x000000ffff049224 */ /* 0x004fe200078e0008 */
[----:B------:R-:W-:-:S02]  /*35950*/  MOV R8, RZ ;  /* 0x000000ff00087202 */ /* 0x000fc40000000f00 */
[----:B---3--:R-:W-:Y:S02]  /*35960*/  @!P1 MOV R6, R2 ;  /* 0x0000000200069202 */ /* 0x008fe40000000f00 */
[----:B------:R-:W-:-:S03]  /*35970*/  ISETP.NE.AND P1, PT, R16, RZ, PT ;  /* 0x000000ff1000720c */ /* 0x000fc60003f25270 */
[----:B------:R-:W-:-:S04]  /*35980*/  IMAD R2, R6, R4, RZ ;  /* 0x0000000406027224 */ /* 0x000fc800078e02ff */
[----:B------:R-:W-:-:S07]  /*35990*/  IMAD.MOV.U32 R13, RZ, RZ, R2 ;  /* 0x000000ffff0d7224 */ /* 0x000fce00078e0002 */
[----:B------:R-:W-:Y:S05]  /*359a0*/  WARPSYNC.COLLECTIVE R15, `(.L_x_3166) ;  /* 0x000000000f087348 */ /* 0x000fea0003c00000 */
[----:B------:R0:W1:Y:S02]  /*359b0*/  SHFL.UP P6, R14, R13, R12, R11 ;  /* 0x0400000c0d0e7389 */ /* 0x00006400000c000b */
[----:B01----:R-:W-:Y:S01]  /*359c0*/  ENDCOLLECTIVE ;  /* 0x000000000000791b */ /* 0x003fe20003800000 */
.L_x_3166:
        /* <DEDUP_REMOVED lines=8> */
.L_x_3167:
        /* <DEDUP_REMOVED lines=8> */
.L_x_3168:
        /* <DEDUP_REMOVED lines=8> */
.L_x_3169:
        /* <DEDUP_REMOVED lines=8> */
.L_x_3170:
        /* <DEDUP_REMOVED lines=9> */
.L_x_3171:
[----:B------:R-:W-:Y:S01]  /*35c60*/  IMAD.MOV.U32 R9, RZ, RZ, R14 ;  /* 0x000000ffff097224 */ /* 0x000fe200078e000e */
[----:B------:R-:W-:Y:S06]  /*35c70*/  BRA `(.L_x_3172) ;  /* 0xffffffc000c07947 */ /* 0x000fec000383ffff */
.L_x_3048:
[----:B------:R-:W-:Y:S01]  /*35c80*/  BSSY B0, `(.L_x_3173) ;  /* 0x0000008000007945 */ /* 0x000fe20003800000 */
[----:B------:R-:W-:Y:S02]  /*35c90*/  IMAD.MOV.U32 R13, RZ, RZ, R2 ;  /* 0x000000ffff0d7224 */ /* 0x000fe400078e0002 */
[----:B------:R-:W-:Y:S02]  /*35ca0*/  IMAD.MOV.U32 R12, RZ, RZ, 0x1 ;  /* 0x00000001ff0c7424 */ /* 0x000fe400078e00ff */
[----:B------:R-:W-:Y:S02]  /*35cb0*/  IMAD.MOV.U32 R11, RZ, RZ, RZ ;  /* 0x000000ffff0b7224 */ /* 0x000fe400078e00ff */
[----:B------:R-:W-:-:S07]  /*35cc0*/  IMAD.MOV.U32 R15, RZ, RZ, -0x1 ;  /* 0xffffffffff0f7424 */ /* 0x000fce00078e00ff */
[----:B0-----:R-:W-:Y:S05]  /*35cd0*/  WARPSYNC.COLLECTIVE R15, `(.L_x_3174) ;  /* 0x000000000f087348 */ /* 0x001fea0003c00000 */
[----:B------:R1:W2:Y:S02]  /*35ce0*/  SHFL.UP P6, R14, R13, R12, R11 ;  /* 0x0400000c0d0e7389 */ /* 0x0002a400000c000b */
[----:B012---:R-:W-:Y:S01]  /*35cf0*/  ENDCOLLECTIVE ;  /* 0x000000000000791b */ /* 0x007fe20003800000 */
.L_x_3174:
[----:B------:R-:W-:Y:S05]  /*35d00*/  BSYNC B0 ;  /* 0x0000000000007941 */ /* 0x000fea0003800000 */
.L_x_3173:
[----:B------:R-:W-:Y:S01]  /*35d10*/  MOV R3, R14 ;  /* 0x0000000e00037202 */ /* 0x000fe20000000f00 */
[----:B------:R-:W-:Y:S01]  /*35d20*/  IMAD.MOV.U32 R12, RZ, RZ, 0x2 ;  /* 0x00000002ff0c7424 */ /* 0x000fe200078e00ff */
[----:B------:R-:W-:Y:S01]  /*35d30*/  MOV R15, 0xffffffff ;  /* 0xffffffff000f7802 */ /* 0x000fe20000000f00 */
[----:B------:R-:W-:Y:S01]  /*35d40*/  IMAD.MOV.U32 R11, RZ, RZ, RZ ;  /* 0x000000ffff0b7224 */ /* 0x000fe200078e00ff */
[----:B------:R-:W-:-:S05]  /*35d50*/  SEL R3, R3, RZ, P1 ;  /* 0x000000ff03037207 */ /* 0x000fca0000800000 */
[----:B------:R-:W-:-:S04]  /*35d60*/  IMAD.IADD R2, R2, 0x1, R3 ;  /* 0x0000000102027824 */ /* 0x000fc800078e0203 */
[----:B------:R-:W-:-:S07]  /*35d70*/  IMAD.MOV.U32 R13, RZ, RZ, R2 ;  /* 0x000000ffff0d7224 */ /* 0x000fce00078e0002 */
[----:B------:R-:W-:Y:S05]  /*35d80*/  WARPSYNC.COLLECTIVE R15, `(.L_x_3175) ;  /* 0x000000000f087348 */ /* 0x000fea0003c00000 */
[----:B------:R0:W1:Y:S02]  /*35d90*/  SHFL.UP P6, R14, R13, R12, R11 ;  /* 0x0400000c0d0e7389 */ /* 0x00006400000c000b */
[----:B01----:R-:W-:Y:S01]  /*35da0*/  ENDCOLLECTIVE ;  /* 0x000000000000791b */ /* 0x003fe20003800000 */
.L_x_3175:
        /* <DEDUP_REMOVED lines=8> */
.L_x_3176:
        /* <DEDUP_REMOVED lines=8> */
.L_x_3177:
        /* <DEDUP_REMOVED lines=8> */
.L_x_3178:
        /* <DEDUP_REMOVED lines=9> */
.L_x_3179:
[----:B------:R-:W-:Y:S01]  /*35fc0*/  IMAD.MOV.U32 R9, RZ, RZ, R14 ;  /* 0x000000ffff097224 */ /* 0x000fe200078e000e */
[----:B------:R-:W-:Y:S06]  /*35fd0*/  BRA `(.L_x_3180) ;  /* 0xffffffc000987947 */ /* 0x000fec000383ffff */
.L_x_3050:
[----:B------:R-:W-:Y:S01]  /*35fe0*/  BSSY B0, `(.L_x_3181) ;  /* 0x0000006000007945 */ /* 0x000fe20003800000 */
[----:B------:R-:W-:Y:S01]  /*35ff0*/  PLOP3.LUT P6, PT, P6, PT, PT, 0x8, 0x0 ;  /* 0x000000000000781c */ /* 0x000fe200037ce170 */
[----:B------:R-:W-:-:S12]  /*36000*/  IMAD.MOV.U32 R15, RZ, RZ, -0x1 ;  /* 0xffffffffff0f7424 */ /* 0x000fd800078e00ff */
[----:B0-----:R-:W-:Y:S05]  /*36010*/  WARPSYNC.COLLECTIVE R15, `(.L_x_3182) ;  /* 0x000000000f087348 */ /* 0x001fea0003c00000 */
[----:B------:R-:W-:Y:S01]  /*36020*/  VOTE.ANY R14, PT, P6 ;  /* 0x00000000000e7806 */ /* 0x000fe200030e0100 */
[----:B0-----:R-:W-:Y:S06]  /*36030*/  ENDCOLLECTIVE ;  /* 0x000000000000791b */ /* 0x001fec0003800000 */
.L_x_3182:
[----:B------:R-:W-:Y:S05]  /*36040*/  BSYNC B0 ;  /* 0x0000000000007941 */ /* 0x000fea0003800000 */
.L_x_3181:
[----:B------:R0:W5:Y:S01]  /*36050*/  LDL.LU R10, [R1+0xc] ;  /* 0x00000c00010a7983 */ /* 0x0001620000300800 */
[----:B------:R-:W-:Y:S01]  /*36060*/  MOV R0, R14 ;  /* 0x0000000e00007202 */ /* 0x000fe20000000f00 */
[----:B------:R-:W-:Y:S02]  /*36070*/  IMAD.MOV.U32 R13, RZ, RZ, R4 ;  /* 0x000000ffff0d7224 */ /* 0x000fe400078e0004 */
[----:B------:R-:W-:Y:S01]  /*36080*/  IMAD.MOV.U32 R11, RZ, RZ, 0x1f ;  /* 0x0000001fff0b7424 */ /* 0x000fe200078e00ff */
[----:B------:R-:W1:Y:S01]  /*36090*/  POPC R3, R0 ;  /* 0x0000000000037309 */ /* 0x000e620000000000 */
[----:B------:R-:W-:Y:S02]  /*360a0*/  IMAD.MOV.U32 R15, RZ, RZ, -0x1 ;  /* 0xffffffffff0f7424 */ /* 0x000fe400078e00ff */
[----:B01----:R-:W-:-:S07]  /*360b0*/  IMAD.MOV.U32 R12, RZ, RZ, R3 ;  /* 0x000000ffff0c7224 */ /* 0x003fce00078e0003 */
[----:B-----5:R-:W-:Y:S05]  /*360c0*/  WARPSYNC.COLLECTIVE R15, `(.L_x_3183) ;  /* 0x000000000f087348 */ /* 0x020fea0003c00000 */
[----:B------:R0:W1:Y:S02]  /*360d0*/  SHFL.IDX P6, R14, R13, R12, R11 ;  /* 0x0000000c0d0e7389 */ /* 0x00006400000c000b */
[----:B01---5:R-:W-:Y:S01]  /*360e0*/  ENDCOLLECTIVE ;  /* 0x000000000000791b */ /* 0x023fe20003800000 */
.L_x_3183:
[----:B------:R-:W-:Y:S01]  /*360f0*/  IMAD.MOV.U32 R13, RZ, RZ, R6 ;  /* 0x000000ffff0d7224 */ /* 0x000fe200078e0006 */
[----:B------:R-:W-:-:S07]  /*36100*/  MOV R4, R14 ;  /* 0x0000000e00047202 */ /* 0x000fce0000000f00 */
[----:B------:R-:W-:Y:S05]  /*36110*/  WARPSYNC.COLLECTIVE R15, `(.L_x_3184) ;  /* 0x000000000f087348 */ /* 0x000fea0003c00000 */
[----:B------:R0:W1:Y:S02]  /*36120*/  SHFL.IDX P6, R14, R13, R12, R11 ;  /* 0x0000000c0d0e7389 */ /* 0x00006400000c000b */
[----:B01----:R-:W-:Y:S01]  /*36130*/  ENDCOLLECTIVE ;  /* 0x000000000000791b */ /* 0x003fe20003800000 */
.L_x_3184:
[----:B------:R-:W-:Y:S02]  /*36140*/  IMAD.MOV.U32 R6, RZ, RZ, R14 ;  /* 0x000000ffff067224 */ /* 0x000fe400078e000e */
[----:B------:R-:W-:-:S05]  /*36150*/  IMAD.IADD R10, R3, 0x1, R10 ;  /* 0x00000001030a7824 */ /* 0x000fca00078e020a */
[----:B------:R2:W-:Y:S01]  /*36160*/  STL [R1+0xc], R10 ;  /* 0x00000c0a01007387 */ /* 0x0005e20000100800 */
[----:B------:R-:W-:Y:S05]  /*36170*/  BRA `(.L_x_3185) ;  /* 0xffffffc000787947 */ /* 0x000fea000383ffff */
.L_x_3052:
[----:B------:R-:W-:Y:S01]  /*36180*/  BSSY B0, `(.L_x_3186) ;  /* 0x0000008000007945 */ /* 0x000fe20003800000 */
[----:B------:R-:W-:Y:S01]  /*36190*/  IMAD.MOV.U32 R13, RZ, RZ, R7 ;  /* 0x000000ffff0d7224 */ /* 0x000fe200078e0007 */
[----:B------:R-:W-:Y:S01]  /*361a0*/  MOV R12, R3 ;  /* 0x00000003000c7202 */ /* 0x000fe20000000f00 */
[----:B------:R-:W-:Y:S02]  /*361b0*/  IMAD.MOV.U32 R11, RZ, RZ, 0x1f ;  /* 0x0000001fff0b7424 */ /* 0x000fe400078e00ff */
[----:B------:R-:W-:-:S07]  /*361c0*/  IMAD.MOV.U32 R15, RZ, RZ, -0x1 ;  /* 0xffffffffff0f7424 */ /* 0x000fce00078e00ff */
[----:B0-2---:R-:W-:Y:S05]  /*361d0*/  WARPSYNC.COLLECTIVE R15, `(.L_x_3187) ;  /* 0x000000000f087348 */ /* 0x005fea0003c00000 */
[----:B------:R1:W3:Y:S02]  /*361e0*/  SHFL.IDX P6, R14, R13, R12, R11 ;  /* 0x0000000c0d0e7389 */ /* 0x0002e400000c000b */
[----:B0123--:R-:W-:Y:S01]  /*361f0*/  ENDCOLLECTIVE ;  /* 0x000000000000791b */ /* 0x00ffe20003800000 */
.L_x_3187:
[----:B------:R-:W-:Y:S05]  /*36200*/  BSYNC B0 ;  /* 0x0000000000007941 */ /* 0x000fea0003800000 */
.L_x_3186:
[----:B------:R-:W-:Y:S01]  /*36210*/  IMAD.MOV.U32 R3, RZ, RZ, R14 ;  /* 0x000000ffff037224 */ /* 0x000fe200078e000e */
[----:B------:R-:W-:Y:S06]  /*36220*/  BRA `(.L_x_3188) ;  /* 0xffffffc000647947 */ /* 0x000fec000383ffff */
.L_x_3058:
[----:B0-----:R0:W1:Y:S02]  /*36230*/  SYNCS.PHASECHK.TRANS64.TRYWAIT P0, [R0+URZ+0x38820], R3 ;  /* 0x03882003000075a7 */ /* 0x001064000800017f */
[----:B-1----:R-:W-:Y:S05]  /*36240*/  @!P0 NANOSLEEP.SYNCS 0x989680 ;  /* 0x009896800000895d */ /* 0x002fea0003900000 */
[----:B------:R-:W1:Y:S02]  /*36250*/  @!P0 SYNCS.PHASECHK.TRANS64 P0, [R0+URZ+0x38820], R3 ;  /* 0x03882003000085a7 */ /* 0x000e64000800007f */
[----:B-1----:R-:W-:Y:S05]  /*36260*/  @!P0 BRA `(.L_x_3058) ;  /* 0xfffffffc00f08947 */ /* 0x002fea000383ffff */
[----:B------:R-:W-:Y:S05]  /*36270*/  BRA `(.L_x_3189) ;  /* 0xffffffcc00087947 */ /* 0x000fea000383ffff */
.L_x_3059:
[----:B------:R-:W1:Y:S01]  /*36280*/  S2R R2, SR_TID.X ;  /* 0x0000000000027919 */ /* 0x000e620000002100 */
[----:B------:R-:W-:Y:S01]  /*36290*/  BSSY B0, `(.L_x_3190) ;  /* 0x000000a000007945 */ /* 0x000fe20003800000 */
[----:B------:R-:W-:Y:S01]  /*362a0*/  MOV R12, RZ ;  /* 0x000000ff000c7202 */ /* 0x000fe20000000f00 */
        /* <DEDUP_REMOVED lines=8> */
.L_x_3191:
[----:B------:R-:W-:Y:S05]  /*36330*/  BSYNC B0 ;  /* 0x0000000000007941 */ /* 0x000fea0003800000 */
.L_x_3190:
[----:B------:R-:W-:Y:S05]  /*36340*/  BRA `(.L_x_3192) ;  /* 0xffffffc800f07947 */ /* 0x000fea000383ffff */
.L_x_3060:
[----:B------:R-:W-:Y:S01]  /*36350*/  BSSY B0, `(.L_x_3193) ;  /* 0x0000006000007945 */ /* 0x000fe20003800000 */
[----:B------:R-:W-:-:S07]  /*36360*/  IMAD.MOV.U32 R15, RZ, RZ, -0x1 ;  /* 0xffffffffff0f7424 */ /* 0x000fce00078e00ff */
[----:B01----:R-:W-:Y:S05]  /*36370*/  WARPSYNC.COLLECTIVE R15, `(.L_x_3194) ;  /* 0x000000000f0c7348 */ /* 0x003fea0003c00000 */
[----:B------:R-:W-:Y:S02]  /*36380*/  ELECT P6, UR62, PT ;  /* 0x00000000003e782f */ /* 0x000fe400038c0000 */
[----:B------:R-:W-:Y:S01]  /*36390*/  MOV R14, UR62 ;  /* 0x0000003e000e7c02 */ /* 0x000fe20008000f00 */
[----:B01----:R-:W-:Y:S10]  /*363a0*/  ENDCOLLECTIVE ;  /* 0x000000000000791b */ /* 0x003ff40003800000 */
.L_x_3194:
[----:B------:R-:W-:Y:S05]  /*363b0*/  BSYNC B0 ;  /* 0x0000000000007941 */ /* 0x000fea0003800000 */
.L_x_3193:
[----:B------:R-:W-:Y:S05]  /*363c0*/  BRA `(.L_x_3195) ;  /* 0xffffffc800e47947 */ /* 0x000fea000383ffff */
.L_x_3062:
[----:B0-----:R0:W1:Y:S02]  /*363d0*/  SYNCS.PHASECHK.TRANS64.TRYWAIT P0, [R6+URZ], R5 ;  /* 0x00000005060075a7 */ /* 0x001064000800017f */
[----:B-1----:R-:W-:Y:S05]  /*363e0*/  @!P0 NANOSLEEP.SYNCS 0x989680 ;  /* 0x009896800000895d */ /* 0x002fea0003900000 */
[----:B------:R-:W1:Y:S02]  /*363f0*/  @!P0 SYNCS.PHASECHK.TRANS64 P0, [R6+URZ], R5 ;  /* 0x00000005060085a7 */ /* 0x000e64000800007f */
[----:B-1----:R-:W-:Y:S05]  /*36400*/  @!P0 BRA `(.L_x_3062) ;  /* 0xfffffffc00f08947 */ /* 0x002fea000383ffff */
[----:B------:R-:W-:Y:S05]  /*36410*/  BRA `(.L_x_3196) ;  /* 0xffffffcc00247947 */ /* 0x000fea000383ffff */
.L_x_3063:
[----:B-1----:R1:W2:Y:S02]  /*36420*/  SYNCS.PHASECHK.TRANS64.TRYWAIT P0, [R7+URZ], R2 ;  /* 0x00000002070075a7 */ /* 0x0022a4000800017f */
[----:B--2---:R-:W-:Y:S05]  /*36430*/  @!P0 NANOSLEEP.SYNCS 0x989680 ;  /* 0x009896800000895d */ /* 0x004fea0003900000 */
[----:B------:R-:W2:Y:S02]  /*36440*/  @!P0 SYNCS.PHASECHK.TRANS64 P0, [R7+URZ], R2 ;  /* 0x00000002070085a7 */ /* 0x000ea4000800007f */
[----:B--2---:R-:W-:Y:S05]  /*36450*/  @!P0 BRA `(.L_x_3063) ;  /* 0xfffffffc00f08947 */ /* 0x004fea000383ffff */
[----:B------:R-:W-:Y:S05]  /*36460*/  BRA `(.L_x_3197) ;  /* 0xffffffcc00187947 */ /* 0x000fea000383ffff */
.L_x_3065:
[----:B--2---:R2:W3:Y:S02]  /*36470*/  SYNCS.PHASECHK.TRANS64.TRYWAIT P0, [R4+URZ], R5 ;  /* 0x00000005040075a7 */ /* 0x0044e4000800017f */
[----:B---3--:R-:W-:Y:S05]  /*36480*/  @!P0 NANOSLEEP.SYNCS 0x989680 ;  /* 0x009896800000895d */ /* 0x008fea0003900000 */
[----:B------:R-:W3:Y:S02]  /*36490*/  @!P0 SYNCS.PHASECHK.TRANS64 P0, [R4+URZ], R5 ;  /* 0x00000005040085a7 */ /* 0x000ee4000800007f */
[----:B---3--:R-:W-:Y:S05]  /*364a0*/  @!P0 BRA `(.L_x_3065) ;  /* 0xfffffffc00f08947 */ /* 0x008fea000383ffff */
[----:B------:R-:W-:Y:S05]  /*364b0*/  BRA `(.L_x_3198) ;  /* 0xffffffcc001c7947 */ /* 0x000fea000383ffff */
.L_x_3199:
        /* <DEDUP_REMOVED lines=12> */
.L_x_3208:


//--------------------- .nv.global.init           --------------------------
	.section	.nv.global.init,"aw",@progbits
.nv.global.init:
	.type		$str$20,@object
	.size		$str$20,($str$21 - $str$20)
$str$20:
        /*0000*/ 	.byte	0x28, 0x61, 0x64, 0x64, 0x72, 0x65, 0x73, 0x73, 0x20, 0x26, 0x20, 0x6d, 0x61, 0x73, 0x6b, 0x29
        /*0010*/ 	.byte	0x20, 0x3d, 0x3d, 0x20, 0x30, 0x00
	.type		$str$21,@object
	.size		$str$21,(__unnamed_9 - $str$21)
$str$21:
        /*0016*/ 	.byte	0x2f, 0x74, 0x6d, 0x70, 0x2f, 0x6f, 0x73, 0x73, 0x5f, 0x6b, 0x65, 0x72, 0x6e, 0x65, 0x6c, 0x73
        /*0026*/ 	.byte	0x5f, 0x73, 0x72, 0x63, 0x2f, 0x66, 0x6c, 0x61, 0x73, 0x68, 0x5f, 0x61, 0x74, 0x74, 0x65, 0x6e
        /*0036*/ 	.byte	0x74, 0x69, 0x6f, 0x6e, 0x2f, 0x63, 0x73, 0x72, 0x63, 0x2f, 0x63, 0x75, 0x74, 0x6c, 0x61, 0x73
        /*0046*/ 	.byte	0x73, 0x2f, 0x69, 0x6e, 0x63, 0x6c, 0x75, 0x64, 0x65, 0x2f, 0x63, 0x75, 0x74, 0x65, 0x2f, 0x70
        /*0056*/ 	.byte	0x6f, 0x69, 0x6e, 0x74, 0x65, 0x72, 0x5f, 0x66, 0x6c, 0x61, 0x67, 0x67, 0x65, 0x64, 0x2e, 0x68
        /*0066*/ 	.byte	0x70, 0x70, 0x00
	.type		__unnamed_9,@object
	.size		__unnamed_9,(__unnamed_5 - __unnamed_9)
__unnamed_9:
        /* <DEDUP_REMOVED lines=23> */
        /*01d9*/ 	.byte	0x3a, 0x43, 0x3c, 0x30, 0x3e, 0x3e, 0x3e, 0x3e, 0x3e, 0x20, 0x26, 0x5d, 0x00
	.type		__unnamed_5,@object
	.size		__unnamed_5,(__unnamed_4 - __unnamed_5)
__unnamed_5:
        /* <DEDUP_REMOVED lines=24> */
	.type		__unnamed_4,@object
	.size		__unnamed_4,(__unnamed_7 - __unnamed_4)
__unnamed_4:
        /* <DEDUP_REMOVED lines=24> */
	.type		__unnamed_7,@object
	.size		__unnamed_7,(__unnamed_8 - __unnamed_7)
__unnamed_7:
        /* <DEDUP_REMOVED lines=28> */
        /*06a6*/ 	.byte	0x36, 0x33, 0x38, 0x34, 0x3e, 0x3e, 0x3e, 0x3e, 0x3e, 0x5d, 0x00
	.type		__unnamed_8,@object
	.size		__unnamed_8,(__unnamed_3 - __unnamed_8)
__unnamed_8:
        /* <DEDUP_REMOVED lines=29> */
	.type		__unnamed_3,@object
	.size		__unnamed_3,(__unnamed_2 - __unnamed_3)
__unnamed_3:
        /* <DEDUP_REMOVED lines=29> */
	.type		__unnamed_2,@object
	.size		__unnamed_2,(__unnamed_6 - __unnamed_2)
__unnamed_2:
        /* <DEDUP_REMOVED lines=29> */
	.type		__unnamed_6,@object
	.size		__unnamed_6,(__unnamed_1 - __unnamed_6)
__unnamed_6:
        /* <DEDUP_REMOVED lines=29> */
	.type		__unnamed_1,@object
	.size		__unnamed_1,(.L_0 - __unnamed_1)
__unnamed_1:
        /* <DEDUP_REMOVED lines=28> */
        /*0fa1*/ 	.byte	0x32, 0x30, 0x34, 0x38, 0x30, 0x3e, 0x3e, 0x3e, 0x3e, 0x3e, 0x20, 0x26, 0x5d, 0x00
.L_0:


//--------------------- .nv.shared._ZN7cutlass13device_kernelIN5flash11enable_sm90INS1_16FlashAttnFwdSm90INS1_25CollectiveMainloopFwdSm90ILi2EN4cute5tupleIJNS5_1CILi1EEES8_S8_EEENS6_IJNS7_ILi128EEENS7_ILi80EEENS7_ILi256EEEEEELi256ENS_6half_tEfNS_4arch4Sm90ELb0ELb0ELb0ELb0ELb0ELb0ELb0ELb1ELb1ELb1ELb1ELb0EEENS1_21CollectiveEpilogueFwdINS6_IJSA_SC_SB_EEES9_SE_SG_Li256ELb0ELb1ELb1ELb0EEENS1_19SingleTileSchedulerILb0ELb1ELb1ELi128EEEEEEEEEvNT_6ParamsE --------------------------
	.section	.nv.shared._ZN7cutlass13device_kernelIN5flash11enable_sm90INS1_16FlashAttnFwdSm90INS1_25CollectiveMainloopFwdSm90ILi2EN4cute5tupleIJNS5_1CILi1EEES8_S8_EEENS6_IJNS7_ILi128EEENS7_ILi80EEENS7_ILi256EEEEEELi256ENS_6half_tEfNS_4arch4Sm90ELb0ELb0ELb0ELb0ELb0ELb0ELb0ELb1ELb1ELb1ELb1ELb0EEENS1_21CollectiveEpilogueFwdINS6_IJSA_SC_SB_EEES9_SE_SG_Li256ELb0ELb1ELb1ELb0EEENS1_19SingleTileSchedulerILb0ELb1ELb1ELi128EEEEEEEEEvNT_6ParamsE,"aw",@nobits
	.sectionflags	@""
	.align	16
	.zero		1024


//--------------------- .nv.shared.reserved.0     --------------------------
	.section	.nv.shared.reserved.0,"aw",@nobits
	.weak		__nv_reservedSMEM_offset_0_alias
	.size		__nv_reservedSMEM_offset_0_alias, 0, 0
	.other		__nv_reservedSMEM_offset_0_alias,@"STO_CUDA_RESERVED_SHARED STV_DEFAULT"
__nv_reservedSMEM_offset_0_alias:
	.zero		0


//--------------------- .nv.global                --------------------------
	.section	.nv.global,"aw",@nobits
.nv.global:
	.type		_ZN72_INTERNAL_c3e78f57_36_flash_fwd_hdim256_fp16_split_sm90_cu_2acf44d3_30584cute1_E,@object
	.size		_ZN72_INTERNAL_c3e78f57_36_flash_fwd_hdim256_fp16_split_sm90_cu_2acf44d3_30584cute1_E,(_ZN72_INTERNAL_c3e78f57_36_flash_fwd_hdim256_fp16_split_sm90_cu_2acf44d3_30584cuda3std3__45__cpo6cbeginE - _ZN72_INTERNAL_c3e78f57_36_flash_fwd_hdim256_fp16_split_sm90_cu_2acf44d3_30584cute1_E)
_ZN72_INTERNAL_c3e78f57_36_flash_fwd_hdim256_fp16_split_sm90_cu_2acf44d3_30584cute1_E:
	.zero		1
	.type		_ZN72_INTERNAL_c3e78f57_36_flash_fwd_hdim256_fp16_split_sm90_cu_2acf44d3_30584cuda3std3__45__cpo6cbeginE,@object
	.size		_ZN72_INTERNAL_c3e78f57_36_flash_fwd_hdim256_fp16_split_sm90_cu_2acf44d3_30584cuda3std3__45__cpo6cbeginE,(_ZN72_INTERNAL_c3e78f57_36_flash_fwd_hdim256_fp16_split_sm90_cu_2acf44d3_30584cuda3std3__48in_placeE - _ZN72_INTERNAL_c3e78f57_36_flash_fwd_hdim256_fp16_split_sm90_cu_2acf44d3_30584cuda3std3__45__cpo6cbeginE)
_ZN72_INTERNAL_c3e78f57_36_flash_fwd_hdim256_fp16_split_sm90_cu_2acf44d3_30584cuda3std3__45__cpo6cbeginE:
	.zero		1
	.type		_ZN72_INTERNAL_c3e78f57_36_flash_fwd_hdim256_fp16_split_sm90_cu_2acf44d3_30584cuda3std3__48in_placeE,@object
	.size		_ZN72_INTERNAL_c3e78f57_36_flash_fwd_hdim256_fp16_split_sm90_cu_2acf44d3_30584cuda3std3__48in_placeE,(_ZN72_INTERNAL_c3e78f57_36_flash_fwd_hdim256_fp16_split_sm90_cu_2acf44d3_30584cuda3std6ranges3__45__cpo9iter_moveE - _ZN72_INTERNAL_c3e78f57_36_flash_fwd_hdim256_fp16_split_sm90_cu_2acf44d3_30584cuda3std3__48in_placeE)
_ZN72_INTERNAL_c3e78f57_36_flash_fwd_hdim256_fp16_split_sm90_cu_2acf44d3_30584cuda3std3__48in_placeE:
	.zero		1
	.type		_ZN72_INTERNAL_c3e78f57_36_flash_fwd_hdim256_fp16_split_sm90_cu_2acf44d3_30584cuda3std6ranges3__45__cpo9iter_moveE,@object
	.size		_ZN72_INTERNAL_c3e78f57_36_flash_fwd_hdim256_fp16_split_sm90_cu_2acf44d3_30584cuda3std6ranges3__45__cpo9iter_moveE,(_ZN72_INTERNAL_c3e78f57_36_flash_fwd_hdim256_fp16_split_sm90_cu_2acf44d3_30584cuda3std3__45__cpo5beginE - _ZN72_INTERNAL_c3e78f57_36_flash_fwd_hdim256_fp16_split_sm90_cu_2acf44d3_30584cuda3std6ranges3__45__cpo9iter_moveE)
_ZN72_INTERNAL_c3e78f57_36_flash_fwd_hdim256_fp16_split_sm90_cu_2acf44d3_30584cuda3std6ranges3__45__cpo9iter_moveE:
	.zero		1
	.type		_ZN72_INTERNAL_c3e78f57_36_flash_fwd_hdim256_fp16_split_sm90_cu_2acf44d3_30584cuda3std3__45__cpo5beginE,@object
	.size		_ZN72_INTERNAL_c3e78f57_36_flash_fwd_hdim256_fp16_split_sm90_cu_2acf44d3_30584cuda3std3__45__cpo5beginE,(_ZN72_INTERNAL_c3e78f57_36_flash_fwd_hdim256_fp16_split_sm90_cu_2acf44d3_30584cuda3std3__474_GLOBAL__N__c3e78f57_36_flash_fwd_hdim256_fp16_split_sm90_cu_2acf44d3_30586ignoreE - _ZN72_INTERNAL_c3e78f57_36_flash_fwd_hdim256_fp16_split_sm90_cu_2acf44d3_30584cuda3std3__45__cpo5beginE)
_ZN72_INTERNAL_c3e78f57_36_flash_fwd_hdim256_fp16_split_sm90_cu_2acf44d3_30584cuda3std3__45__cpo5beginE:
	.zero		1
	.type		_ZN72_INTERNAL_c3e78f57_36_flash_fwd_hdim256_fp16_split_sm90_cu_2acf44d3_30584cuda3std3__474_GLOBAL__N__c3e78f57_36_flash_fwd_hdim256_fp16_split_sm90_cu_2acf44d3_30586ignoreE,@object
	.size		_ZN72_INTERNAL_c3e78f57_36_flash_fwd_hdim256_fp16_split_sm90_cu_2acf44d3_30584cuda3std3__474_GLOBAL__N__c3e78f57_36_flash_fwd_hdim256_fp16_split_sm90_cu_2acf44d3_30586ignoreE,(_ZN72_INTERNAL_c3e78f57_36_flash_fwd_hdim256_fp16_split_sm90_cu_2acf44d3_30584cute7productE - _ZN72_INTERNAL_c3e78f57_36_flash_fwd_hdim256_fp16_split_sm90_cu_2acf44d3_30584cuda3std3__474_GLOBAL__N__c3e78f57_36_flash_fwd_hdim256_fp16_split_sm90_cu_2acf44d3_30586ignoreE)
_ZN72_INTERNAL_c3e78f57_36_flash_fwd_hdim256_fp16_split_sm90_cu_2acf44d3_30584cuda3std3__474_GLOBAL__N__c3e78f57_36_flash_fwd_hdim256_fp16_split_sm90_cu_2acf44d3_30586ignoreE:
	.zero		1
	.type		_ZN72_INTERNAL_c3e78f57_36_flash_fwd_hdim256_fp16_split_sm90_cu_2acf44d3_30584cute7productE,@object
	.size		_ZN72_INTERNAL_c3e78f57_36_flash_fwd_hdim256_fp16_split_sm90_cu_2acf44d3_30584cute7productE,(_ZN72_INTERNAL_c3e78f57_36_flash_fwd_hdim256_fp16_split_sm90_cu_2acf44d3_30584cuda3std3__45__cpo3endE - _ZN72_INTERNAL_c3e78f57_36_flash_fwd_hdim256_fp16_split_sm90_cu_2acf44d3_30584cute7productE)
_ZN72_INTERNAL_c3e78f57_36_flash_fwd_hdim256_fp16_split_sm90_cu_2acf44d3_30584cute7productE:
	.zero		1
	.type		_ZN72_INTERNAL_c3e78f57_36_flash_fwd_hdim256_fp16_split_sm90_cu_2acf44d3_30584cuda3std3__45__cpo3endE,@object
	.size		_ZN72_INTERNAL_c3e78f57_36_flash_fwd_hdim256_fp16_split_sm90_cu_2acf44d3_30584cuda3std3__45__cpo3endE,(_ZN72_INTERNAL_c3e78f57_36_flash_fwd_hdim256_fp16_split_sm90_cu_2acf44d3_30584cuda3std3__419piecewise_constructE - _ZN72_INTERNAL_c3e78f57_36_flash_fwd_hdim256_fp16_split_sm90_cu_2acf44d3_30584cuda3std3__45__cpo3endE)
_ZN72_INTERNAL_c3e78f57_36_flash_fwd_hdim256_fp16_split_sm90_cu_2acf44d3_30584cuda3std3__45__cpo3endE:
	.zero		1
	.type		_ZN72_INTERNAL_c3e78f57_36_flash_fwd_hdim256_fp16_split_sm90_cu_2acf44d3_30584cuda3std3__419piecewise_constructE,@object
	.size		_ZN72_INTERNAL_c3e78f57_36_flash_fwd_hdim256_fp16_split_sm90_cu_2acf44d3_30584cuda3std3__419piecewise_constructE,(_ZN72_INTERNAL_c3e78f57_36_flash_fwd_hdim256_fp16_split_sm90_cu_2acf44d3_30584cuda3std3__45__cpo4cendE - _ZN72_INTERNAL_c3e78f57_36_flash_fwd_hdim256_fp16_split_sm90_cu_2acf44d3_30584cuda3std3__419piecewise_constructE)
_ZN72_INTERNAL_c3e78f57_36_flash_fwd_hdim256_fp16_split_sm90_cu_2acf44d3_30584cuda3std3__419piecewise_constructE:
	.zero		1
	.type		_ZN72_INTERNAL_c3e78f57_36_flash_fwd_hdim256_fp16_split_sm90_cu_2acf44d3_30584cuda3std3__45__cpo4cendE,@object
	.size		_ZN72_INTERNAL_c3e78f57_36_flash_fwd_hdim256_fp16_split_sm90_cu_2acf44d3_30584cuda3std3__45__cpo4cendE,(_ZN72_INTERNAL_c3e78f57_36_flash_fwd_hdim256_fp16_split_sm90_cu_2acf44d3_30584cuda3std6ranges3__45__cpo4swapE - _ZN72_INTERNAL_c3e78f57_36_flash_fwd_hdim256_fp16_split_sm90_cu_2acf44d3_30584cuda3std3__45__cpo4cendE)
_ZN72_INTERNAL_c3e78f57_36_flash_fwd_hdim256_fp16_split_sm90_cu_2acf44d3_30584cuda3std3__45__cpo4cendE:
	.zero		1
	.type		_ZN72_INTERNAL_c3e78f57_36_flash_fwd_hdim256_fp16_split_sm90_cu_2acf44d3_30584cuda3std6ranges3__45__cpo4swapE,@object
	.size		_ZN72_INTERNAL_c3e78f57_36_flash_fwd_hdim256_fp16_split_sm90_cu_2acf44d3_30584cuda3std6ranges3__45__cpo4swapE,(.L_16 - _ZN72_INTERNAL_c3e78f57_36_flash_fwd_hdim256_fp16_split_sm90_cu_2acf44d3_30584cuda3std6ranges3__45__cpo4swapE)
_ZN72_INTERNAL_c3e78f57_36_flash_fwd_hdim256_fp16_split_sm90_cu_2acf44d3_30584cuda3std6ranges3__45__cpo4swapE:
	.zero		1
.L_16:


//--------------------- .nv.shared._ZN7cutlass13device_kernelIN5flash11enable_sm90INS1_16FlashAttnFwdSm90INS1_25CollectiveMainloopFwdSm90ILi2EN4cute5tupleIJNS5_1CILi1EEES8_S8_EEENS6_IJNS7_ILi128EEENS7_ILi80EEENS7_ILi256EEEEEELi256ENS_6half_tEfNS_4arch4Sm90ELb0ELb0ELb0ELb1ELb0ELb0ELb0ELb1ELb1ELb1ELb1ELb0EEENS1_21CollectiveEpilogueFwdINS6_IJSA_SC_SB_EEES9_SE_SG_Li256ELb1ELb1ELb1ELb0EEENS1_36VarlenDynamicPersistentTileSchedulerILi128ELi80ELi256ELi128ELb1ELb1ELb1ELb0ELb1ELb1EEEEEEEEEvNT_6ParamsE --------------------------
	.section	.nv.shared._ZN7cutlass13device_kernelIN5flash11enable_sm90INS1_16FlashAttnFwdSm90INS1_25CollectiveMainloopFwdSm90ILi2EN4cute5tupleIJNS5_1CILi1EEES8_S8_EEENS6_IJNS7_ILi128EEENS7_ILi80EEENS7_ILi256EEEEEELi256ENS_6half_tEfNS_4arch4Sm90ELb0ELb0ELb0ELb1ELb0ELb0ELb0ELb1ELb1ELb1ELb1ELb0EEENS1_21CollectiveEpilogueFwdINS6_IJSA_SC_SB_EEES9_SE_SG_Li256ELb1ELb1ELb1ELb0EEENS1_36VarlenDynamicPersistentTileSchedulerILi128ELi80ELi256ELi128ELb1ELb1ELb1ELb0ELb1ELb1EEEEEEEEEvNT_6ParamsE,"aw",@nobits
	.sectionflags	@""
	.align	16
	.zero		1024


//--------------------- .nv.shared._ZN7cutlass13device_kernelIN5flash11enable_sm90INS1_16FlashAttnFwdSm90INS1_25CollectiveMainloopFwdSm90ILi2EN4cute5tupleIJNS5_1CILi1EEES8_S8_EEENS6_IJNS7_ILi128EEENS7_ILi80EEENS7_ILi256EEEEEELi256ENS_6half_tEfNS_4arch4Sm90ELb0ELb0ELb0ELb1ELb0ELb1ELb0ELb1ELb1ELb1ELb1ELb0EEENS1_21CollectiveEpilogueFwdINS6_IJSA_SC_SB_EEES9_SE_SG_Li256ELb1ELb1ELb1ELb0EEENS1_36VarlenDynamicPersistentTileSchedulerILi128ELi80ELi256ELi128ELb1ELb1ELb1ELb0ELb1ELb1EEEEEEEEEvNT_6ParamsE --------------------------
	.section	.nv.shared._ZN7cutlass13device_kernelIN5flash11enable_sm90INS1_16FlashAttnFwdSm90INS1_25CollectiveMainloopFwdSm90ILi2EN4cute5tupleIJNS5_1CILi1EEES8_S8_EEENS6_IJNS7_ILi128EEENS7_ILi80EEENS7_ILi256EEEEEELi256ENS_6half_tEfNS_4arch4Sm90ELb0ELb0ELb0ELb1ELb0ELb1ELb0ELb1ELb1ELb1ELb1ELb0EEENS1_21CollectiveEpilogueFwdINS6_IJSA_SC_SB_EEES9_SE_SG_Li256ELb1ELb1ELb1ELb0EEENS1_36VarlenDynamicPersistentTileSchedulerILi128ELi80ELi256ELi128ELb1ELb1ELb1ELb0ELb1ELb1EEEEEEEEEvNT_6ParamsE,"aw",@nobits
	.sectionflags	@""
	.align	16
	.zero		1024


//--------------------- .nv.shared._ZN7cutlass13device_kernelIN5flash11enable_sm90INS1_16FlashAttnFwdSm90INS1_25CollectiveMainloopFwdSm90ILi2EN4cute5tupleIJNS5_1CILi1EEES8_S8_EEENS6_IJNS7_ILi128EEENS7_ILi64EEENS7_ILi256EEEEEELi256ENS_6half_tEfNS_4arch4Sm90ELb0ELb1ELb0ELb0ELb0ELb0ELb0ELb1ELb1ELb1ELb1ELb0EEENS1_21CollectiveEpilogueFwdINS6_IJSA_SC_SB_EEES9_SE_SG_Li256ELb0ELb1ELb1ELb0EEENS1_19SingleTileSchedulerILb0ELb1ELb1ELi128EEEEEEEEEvNT_6ParamsE --------------------------
	.section	.nv.shared._ZN7cutlass13device_kernelIN5flash11enable_sm90INS1_16FlashAttnFwdSm90INS1_25CollectiveMainloopFwdSm90ILi2EN4cute5tupleIJNS5_1CILi1EEES8_S8_EEENS6_IJNS7_ILi128EEENS7_ILi64EEENS7_ILi256EEEEEELi256ENS_6half_tEfNS_4arch4Sm90ELb0ELb1ELb0ELb0ELb0ELb0ELb0ELb1ELb1ELb1ELb1ELb0EEENS1_21CollectiveEpilogueFwdINS6_IJSA_SC_SB_EEES9_SE_SG_Li256ELb0ELb1ELb1ELb0EEENS1_19SingleTileSchedulerILb0ELb1ELb1ELi128EEEEEEEEEvNT_6ParamsE,"aw",@nobits
	.sectionflags	@""
	.align	16
	.zero		1024


//--------------------- .nv.shared._ZN7cutlass13device_kernelIN5flash11enable_sm90INS1_16FlashAttnFwdSm90INS1_25CollectiveMainloopFwdSm90ILi2EN4cute5tupleIJNS5_1CILi1EEES8_S8_EEENS6_IJNS7_ILi128EEENS7_ILi64EEENS7_ILi256EEEEEELi256ENS_6half_tEfNS_4arch4Sm90ELb0ELb1ELb0ELb1ELb0ELb0ELb0ELb1ELb1ELb1ELb1ELb0EEENS1_21CollectiveEpilogueFwdINS6_IJSA_SC_SB_EEES9_SE_SG_Li256ELb1ELb1ELb1ELb0EEENS1_36VarlenDynamicPersistentTileSchedulerILi128ELi64ELi256ELi128ELb1ELb1ELb1ELb1ELb0ELb1EEEEEEEEEvNT_6ParamsE --------------------------
	.section	.nv.shared._ZN7cutlass13device_kernelIN5flash11enable_sm90INS1_16FlashAttnFwdSm90INS1_25CollectiveMainloopFwdSm90ILi2EN4cute5tupleIJNS5_1CILi1EEES8_S8_EEENS6_IJNS7_ILi128EEENS7_ILi64EEENS7_ILi256EEEEEELi256ENS_6half_tEfNS_4arch4Sm90ELb0ELb1ELb0ELb1ELb0ELb0ELb0ELb1ELb1ELb1ELb1ELb0EEENS1_21CollectiveEpilogueFwdINS6_IJSA_SC_SB_EEES9_SE_SG_Li256ELb1ELb1ELb1ELb0EEENS1_36VarlenDynamicPersistentTileSchedulerILi128ELi64ELi256ELi128ELb1ELb1ELb1ELb1ELb0ELb1EEEEEEEEEvNT_6ParamsE,"aw",@nobits
	.sectionflags	@""
	.align	16
	.zero		1024


//--------------------- .nv.shared._ZN7cutlass13device_kernelIN5flash11enable_sm90INS1_16FlashAttnFwdSm90INS1_25CollectiveMainloopFwdSm90ILi2EN4cute5tupleIJNS5_1CILi1EEES8_S8_EEENS6_IJNS7_ILi128EEENS7_ILi64EEENS7_ILi256EEEEEELi256ENS_6half_tEfNS_4arch4Sm90ELb0ELb1ELb0ELb1ELb0ELb1ELb0ELb1ELb1ELb1ELb1ELb0EEENS1_21CollectiveEpilogueFwdINS6_IJSA_SC_SB_EEES9_SE_SG_Li256ELb1ELb1ELb1ELb0EEENS1_36VarlenDynamicPersistentTileSchedulerILi128ELi64ELi256ELi128ELb1ELb1ELb1ELb1ELb0ELb1EEEEEEEEEvNT_6ParamsE --------------------------
	.section	.nv.shared._ZN7cutlass13device_kernelIN5flash11enable_sm90INS1_16FlashAttnFwdSm90INS1_25CollectiveMainloopFwdSm90ILi2EN4cute5tupleIJNS5_1CILi1EEES8_S8_EEENS6_IJNS7_ILi128EEENS7_ILi64EEENS7_ILi256EEEEEELi256ENS_6half_tEfNS_4arch4Sm90ELb0ELb1ELb0ELb1ELb0ELb1ELb0ELb1ELb1ELb1ELb1ELb0EEENS1_21CollectiveEpilogueFwdINS6_IJSA_SC_SB_EEES9_SE_SG_Li256ELb1ELb1ELb1ELb0EEENS1_36VarlenDynamicPersistentTileSchedulerILi128ELi64ELi256ELi128ELb1ELb1ELb1ELb1ELb0ELb1EEEEEEEEEvNT_6ParamsE,"aw",@nobits
	.sectionflags	@""
	.align	16
	.zero		1024


//--------------------- .nv.shared._ZN7cutlass13device_kernelIN5flash11enable_sm90INS1_16FlashAttnFwdSm90INS1_25CollectiveMainloopFwdSm90ILi2EN4cute5tupleIJNS5_1CILi1EEES8_S8_EEENS6_IJNS7_ILi128EEENS7_ILi80EEENS7_ILi256EEEEEELi256ENS_6half_tEfNS_4arch4Sm90ELb1ELb0ELb0ELb0ELb0ELb0ELb0ELb1ELb1ELb1ELb1ELb0EEENS1_21CollectiveEpilogueFwdINS6_IJSA_SC_SB_EEES9_SE_SG_Li256ELb0ELb1ELb1ELb0EEENS1_19SingleTileSchedulerILb0ELb1ELb1ELi128EEEEEEEEEvNT_6ParamsE --------------------------
	.section	.nv.shared._ZN7cutlass13device_kernelIN5flash11enable_sm90INS1_16FlashAttnFwdSm90INS1_25CollectiveMainloopFwdSm90ILi2EN4cute5tupleIJNS5_1CILi1EEES8_S8_EEENS6_IJNS7_ILi128EEENS7_ILi80EEENS7_ILi256EEEEEELi256ENS_6half_tEfNS_4arch4Sm90ELb1ELb0ELb0ELb0ELb0ELb0ELb0ELb1ELb1ELb1ELb1ELb0EEENS1_21CollectiveEpilogueFwdINS6_IJSA_SC_SB_EEES9_SE_SG_Li256ELb0ELb1ELb1ELb0EEENS1_19SingleTileSchedulerILb0ELb1ELb1ELi128EEEEEEEEEvNT_6ParamsE,"aw",@nobits
	.sectionflags	@""
	.align	16
	.zero		1024


//--------------------- .nv.shared._ZN7cutlass13device_kernelIN5flash11enable_sm90INS1_16FlashAttnFwdSm90INS1_25CollectiveMainloopFwdSm90ILi2EN4cute5tupleIJNS5_1CILi1EEES8_S8_EEENS6_IJNS7_ILi128EEENS7_ILi80EEENS7_ILi256EEEEEELi256ENS_6half_tEfNS_4arch4Sm90ELb1ELb0ELb0ELb1ELb0ELb0ELb0ELb1ELb1ELb1ELb1ELb0EEENS1_21CollectiveEpilogueFwdINS6_IJSA_SC_SB_EEES9_SE_SG_Li256ELb1ELb1ELb1ELb0EEENS1_36VarlenDynamicPersistentTileSchedulerILi128ELi80ELi256ELi128ELb1ELb1ELb1ELb1ELb1ELb1EEEEEEEEEvNT_6ParamsE --------------------------
	.section	.nv.shared._ZN7cutlass13device_kernelIN5flash11enable_sm90INS1_16FlashAttnFwdSm90INS1_25CollectiveMainloopFwdSm90ILi2EN4cute5tupleIJNS5_1CILi1EEES8_S8_EEENS6_IJNS7_ILi128EEENS7_ILi80EEENS7_ILi256EEEEEELi256ENS_6half_tEfNS_4arch4Sm90ELb1ELb0ELb0ELb1ELb0ELb0ELb0ELb1ELb1ELb1ELb1ELb0EEENS1_21CollectiveEpilogueFwdINS6_IJSA_SC_SB_EEES9_SE_SG_Li256ELb1ELb1ELb1ELb0EEENS1_36VarlenDynamicPersistentTileSchedulerILi128ELi80ELi256ELi128ELb1ELb1ELb1ELb1ELb1ELb1EEEEEEEEEvNT_6ParamsE,"aw",@nobits
	.sectionflags	@""
	.align	16
	.zero		1024


//--------------------- .nv.shared._ZN7cutlass13device_kernelIN5flash11enable_sm90INS1_16FlashAttnFwdSm90INS1_25CollectiveMainloopFwdSm90ILi2EN4cute5tupleIJNS5_1CILi1EEES8_S8_EEENS6_IJNS7_ILi128EEENS7_ILi80EEENS7_ILi256EEEEEELi256ENS_6half_tEfNS_4arch4Sm90ELb1ELb0ELb0ELb1ELb0ELb1ELb0ELb1ELb1ELb1ELb1ELb0EEENS1_21CollectiveEpilogueFwdINS6_IJSA_SC_SB_EEES9_SE_SG_Li256ELb1ELb1ELb1ELb0EEENS1_36VarlenDynamicPersistentTileSchedulerILi128ELi80ELi256ELi128ELb1ELb1ELb1ELb1ELb1ELb1EEEEEEEEEvNT_6ParamsE --------------------------
	.section	.nv.shared._ZN7cutlass13device_kernelIN5flash11enable_sm90INS1_16FlashAttnFwdSm90INS1_25CollectiveMainloopFwdSm90ILi2EN4cute5tupleIJNS5_1CILi1EEES8_S8_EEENS6_IJNS7_ILi128EEENS7_ILi80EEENS7_ILi256EEEEEELi256ENS_6half_tEfNS_4arch4Sm90ELb1ELb0ELb0ELb1ELb0ELb1ELb0ELb1ELb1ELb1ELb1ELb0EEENS1_21CollectiveEpilogueFwdINS6_IJSA_SC_SB_EEES9_SE_SG_Li256ELb1ELb1ELb1ELb0EEENS1_36VarlenDynamicPersistentTileSchedulerILi128ELi80ELi256ELi128ELb1ELb1ELb1ELb1ELb1ELb1EEEEEEEEEvNT_6ParamsE,"aw",@nobits
	.sectionflags	@""
	.align	16
	.zero		1024


//--------------------- .nv.constant0._ZN7cutlass13device_kernelIN5flash11enable_sm90INS1_16FlashAttnFwdSm90INS1_25CollectiveMainloopFwdSm90ILi2EN4cute5tupleIJNS5_1CILi1EEES8_S8_EEENS6_IJNS7_ILi128EEENS7_ILi80EEENS7_ILi256EEEEEELi256ENS_6half_tEfNS_4arch4Sm90ELb0ELb0ELb0ELb0ELb0ELb0ELb0ELb1ELb1ELb1ELb1ELb0EEENS1_21CollectiveEpilogueFwdINS6_IJSA_SC_SB_EEES9_SE_SG_Li256ELb0ELb1ELb1ELb0EEENS1_19SingleTileSchedulerILb0ELb1ELb1ELi128EEEEEEEEEvNT_6ParamsE --------------------------
	.section	.nv.constant0._ZN7cutlass13device_kernelIN5flash11enable_sm90INS1_16FlashAttnFwdSm90INS1_25CollectiveMainloopFwdSm90ILi2EN4cute5tupleIJNS5_1CILi1EEES8_S8_EEENS6_IJNS7_ILi128EEENS7_ILi80EEENS7_ILi256EEEEEELi256ENS_6half_tEfNS_4arch4Sm90ELb0ELb0ELb0ELb0ELb0ELb0ELb0ELb1ELb1ELb1ELb1ELb0EEENS1_21CollectiveEpilogueFwdINS6_IJSA_SC_SB_EEES9_SE_SG_Li256ELb0ELb1ELb1ELb0EEENS1_19SingleTileSchedulerILb0ELb1ELb1ELi128EEEEEEEEEvNT_6ParamsE,"a",@progbits
	.sectionflags	@""
	.align	4
.nv.constant0._ZN7cutlass13device_kernelIN5flash11enable_sm90INS1_16FlashAttnFwdSm90INS1_25CollectiveMainloopFwdSm90ILi2EN4cute5tupleIJNS5_1CILi1EEES8_S8_EEENS6_IJNS7_ILi128EEENS7_ILi80EEENS7_ILi256EEEEEELi256ENS_6half_tEfNS_4arch4Sm90ELb0ELb0ELb0ELb0ELb0ELb0ELb0ELb1ELb1ELb1ELb1ELb0EEENS1_21CollectiveEpilogueFwdINS6_IJSA_SC_SB_EEES9_SE_SG_Li256ELb0ELb1ELb1ELb0EEENS1_19SingleTileSchedulerILb0ELb1ELb1ELi128EEEEEEEEEvNT_6ParamsE:
	.zero		3200


//--------------------- .nv.constant0._ZN7cutlass13device_kernelIN5flash11enable_sm90INS1_16FlashAttnFwdSm90INS1_25CollectiveMainloopFwdSm90ILi2EN4cute5tupleIJNS5_1CILi1EEES8_S8_EEENS6_IJNS7_ILi128EEENS7_ILi80EEENS7_ILi256EEEEEELi256ENS_6half_tEfNS_4arch4Sm90ELb0ELb0ELb0ELb1ELb0ELb0ELb0ELb1ELb1ELb1ELb1ELb0EEENS1_21CollectiveEpilogueFwdINS6_IJSA_SC_SB_EEES9_SE_SG_Li256ELb1ELb1ELb1ELb0EEENS1_36VarlenDynamicPersistentTileSchedulerILi128ELi80ELi256ELi128ELb1ELb1ELb1ELb0ELb1ELb1EEEEEEEEEvNT_6ParamsE --------------------------
	.section	.nv.constant0._ZN7cutlass13device_kernelIN5flash11enable_sm90INS1_16FlashAttnFwdSm90INS1_25CollectiveMainloopFwdSm90ILi2EN4cute5tupleIJNS5_1CILi1EEES8_S8_EEENS6_IJNS7_ILi128EEENS7_ILi80EEENS7_ILi256EEEEEELi256ENS_6half_tEfNS_4arch4Sm90ELb0ELb0ELb0ELb1ELb0ELb0ELb0ELb1ELb1ELb1ELb1ELb0EEENS1_21CollectiveEpilogueFwdINS6_IJSA_SC_SB_EEES9_SE_SG_Li256ELb1ELb1ELb1ELb0EEENS1_36VarlenDynamicPersistentTileSchedulerILi128ELi80ELi256ELi128ELb1ELb1ELb1ELb0ELb1ELb1EEEEEEEEEvNT_6ParamsE,"a",@progbits
	.sectionflags	@""
	.align	4
.nv.constant0._ZN7cutlass13device_kernelIN5flash11enable_sm90INS1_16FlashAttnFwdSm90INS1_25CollectiveMainloopFwdSm90ILi2EN4cute5tupleIJNS5_1CILi1EEES8_S8_EEENS6_IJNS7_ILi128EEENS7_ILi80EEENS7_ILi256EEEEEELi256ENS_6half_tEfNS_4arch4Sm90ELb0ELb0ELb0ELb1ELb0ELb0ELb0ELb1ELb1ELb1ELb1ELb0EEENS1_21CollectiveEpilogueFwdINS6_IJSA_SC_SB_EEES9_SE_SG_Li256ELb1ELb1ELb1ELb0EEENS1_36VarlenDynamicPersistentTileSchedulerILi128ELi80ELi256ELi128ELb1ELb1ELb1ELb0ELb1ELb1EEEEEEEEEvNT_6ParamsE:
	.zero		3328


//--------------------- .nv.constant0._ZN7cutlass13device_kernelIN5flash11enable_sm90INS1_16FlashAttnFwdSm90INS1_25CollectiveMainloopFwdSm90ILi2EN4cute5tupleIJNS5_1CILi1EEES8_S8_EEENS6_IJNS7_ILi128EEENS7_ILi80EEENS7_ILi256EEEEEELi256ENS_6half_tEfNS_4arch4Sm90ELb0ELb0ELb0ELb1ELb0ELb1ELb0ELb1ELb1ELb1ELb1ELb0EEENS1_21CollectiveEpilogueFwdINS6_IJSA_SC_SB_EEES9_SE_SG_Li256ELb1ELb1ELb1ELb0EEENS1_36VarlenDynamicPersistentTileSchedulerILi128ELi80ELi256ELi128ELb1ELb1ELb1ELb0ELb1ELb1EEEEEEEEEvNT_6ParamsE --------------------------
	.section	.nv.constant0._ZN7cutlass13device_kernelIN5flash11enable_sm90INS1_16FlashAttnFwdSm90INS1_25CollectiveMainloopFwdSm90ILi2EN4cute5tupleIJNS5_1CILi1EEES8_S8_EEENS6_IJNS7_ILi128EEENS7_ILi80EEENS7_ILi256EEEEEELi256ENS_6half_tEfNS_4arch4Sm90ELb0ELb0ELb0ELb1ELb0ELb1ELb0ELb1ELb1ELb1ELb1ELb0EEENS1_21CollectiveEpilogueFwdINS6_IJSA_SC_SB_EEES9_SE_SG_Li256ELb1ELb1ELb1ELb0EEENS1_36VarlenDynamicPersistentTileSchedulerILi128ELi80ELi256ELi128ELb1ELb1ELb1ELb0ELb1ELb1EEEEEEEEEvNT_6ParamsE,"a",@progbits
	.sectionflags	@""
	.align	4
.nv.constant0._ZN7cutlass13device_kernelIN5flash11enable_sm90INS1_16FlashAttnFwdSm90INS1_25CollectiveMainloopFwdSm90ILi2EN4cute5tupleIJNS5_1CILi1EEES8_S8_EEENS6_IJNS7_ILi128EEENS7_ILi80EEENS7_ILi256EEEEEELi256ENS_6half_tEfNS_4arch4Sm90ELb0ELb0ELb0ELb1ELb0ELb1ELb0ELb1ELb1ELb1ELb1ELb0EEENS1_21CollectiveEpilogueFwdINS6_IJSA_SC_SB_EEES9_SE_SG_Li256ELb1ELb1ELb1ELb0EEENS1_36VarlenDynamicPersistentTileSchedulerILi128ELi80ELi256ELi128ELb1ELb1ELb1ELb0ELb1ELb1EEEEEEEEEvNT_6ParamsE:
	.zero		3328


//--------------------- .nv.constant0._ZN7cutlass13device_kernelIN5flash11enable_sm90INS1_16FlashAttnFwdSm90INS1_25CollectiveMainloopFwdSm90ILi2EN4cute5tupleIJNS5_1CILi1EEES8_S8_EEENS6_IJNS7_ILi128EEENS7_ILi64EEENS7_ILi256EEEEEELi256ENS_6half_tEfNS_4arch4Sm90ELb0ELb1ELb0ELb0ELb0ELb0ELb0ELb1ELb1ELb1ELb1ELb0EEENS1_21CollectiveEpilogueFwdINS6_IJSA_SC_SB_EEES9_SE_SG_Li256ELb0ELb1ELb1ELb0EEENS1_19SingleTileSchedulerILb0ELb1ELb1ELi128EEEEEEEEEvNT_6ParamsE --------------------------
	.section	.nv.constant0._ZN7cutlass13device_kernelIN5flash11enable_sm90INS1_16FlashAttnFwdSm90INS1_25CollectiveMainloopFwdSm90ILi2EN4cute5tupleIJNS5_1CILi1EEES8_S8_EEENS6_IJNS7_ILi128EEENS7_ILi64EEENS7_ILi256EEEEEELi256ENS_6half_tEfNS_4arch4Sm90ELb0ELb1ELb0ELb0ELb0ELb0ELb0ELb1ELb1ELb1ELb1ELb0EEENS1_21CollectiveEpilogueFwdINS6_IJSA_SC_SB_EEES9_SE_SG_Li256ELb0ELb1ELb1ELb0EEENS1_19SingleTileSchedulerILb0ELb1ELb1ELi128EEEEEEEEEvNT_6ParamsE,"a",@progbits
	.sectionflags	@""
	.align	4
.nv.constant0._ZN7cutlass13device_kernelIN5flash11enable_sm90INS1_16FlashAttnFwdSm90INS1_25CollectiveMainloopFwdSm90ILi2EN4cute5tupleIJNS5_1CILi1EEES8_S8_EEENS6_IJNS7_ILi128EEENS7_ILi64EEENS7_ILi256EEEEEELi256ENS_6half_tEfNS_4arch4Sm90ELb0ELb1ELb0ELb0ELb0ELb0ELb0ELb1ELb1ELb1ELb1ELb0EEENS1_21CollectiveEpilogueFwdINS6_IJSA_SC_SB_EEES9_SE_SG_Li256ELb0ELb1ELb1ELb0EEENS1_19SingleTileSchedulerILb0ELb1ELb1ELi128EEEEEEEEEvNT_6ParamsE:
	.zero		3200


//--------------------- .nv.constant0._ZN7cutlass13device_kernelIN5flash11enable_sm90INS1_16FlashAttnFwdSm90INS1_25CollectiveMainloopFwdSm90ILi2EN4cute5tupleIJNS5_1CILi1EEES8_S8_EEENS6_IJNS7_ILi128EEENS7_ILi64EEENS7_ILi256EEEEEELi256ENS_6half_tEfNS_4arch4Sm90ELb0ELb1ELb0ELb1ELb0ELb0ELb0ELb1ELb1ELb1ELb1ELb0EEENS1_21CollectiveEpilogueFwdINS6_IJSA_SC_SB_EEES9_SE_SG_Li256ELb1ELb1ELb1ELb0EEENS1_36VarlenDynamicPersistentTileSchedulerILi128ELi64ELi256ELi128ELb1ELb1ELb1ELb1ELb0ELb1EEEEEEEEEvNT_6ParamsE --------------------------
	.section	.nv.constant0._ZN7cutlass13device_kernelIN5flash11enable_sm90INS1_16FlashAttnFwdSm90INS1_25CollectiveMainloopFwdSm90ILi2EN4cute5tupleIJNS5_1CILi1EEES8_S8_EEENS6_IJNS7_ILi128EEENS7_ILi64EEENS7_ILi256EEEEEELi256ENS_6half_tEfNS_4arch4Sm90ELb0ELb1ELb0ELb1ELb0ELb0ELb0ELb1ELb1ELb1ELb1ELb0EEENS1_21CollectiveEpilogueFwdINS6_IJSA_SC_SB_EEES9_SE_SG_Li256ELb1ELb1ELb1ELb0EEENS1_36VarlenDynamicPersistentTileSchedulerILi128ELi64ELi256ELi128ELb1ELb1ELb1ELb1ELb0ELb1EEEEEEEEEvNT_6ParamsE,"a",@progbits
	.sectionflags	@""
	.align	4
.nv.constant0._ZN7cutlass13device_kernelIN5flash11enable_sm90INS1_16FlashAttnFwdSm90INS1_25CollectiveMainloopFwdSm90ILi2EN4cute5tupleIJNS5_1CILi1EEES8_S8_EEENS6_IJNS7_ILi128EEENS7_ILi64EEENS7_ILi256EEEEEELi256ENS_6half_tEfNS_4arch4Sm90ELb0ELb1ELb0ELb1ELb0ELb0ELb0ELb1ELb1ELb1ELb1ELb0EEENS1_21CollectiveEpilogueFwdINS6_IJSA_SC_SB_EEES9_SE_SG_Li256ELb1ELb1ELb1ELb0EEENS1_36VarlenDynamicPersistentTileSchedulerILi128ELi64ELi256ELi128ELb1ELb1ELb1ELb1ELb0ELb1EEEEEEEEEvNT_6ParamsE:
	.zero		3328


//--------------------- .nv.constant0._ZN7cutlass13device_kernelIN5flash11enable_sm90INS1_16FlashAttnFwdSm90INS1_25CollectiveMainloopFwdSm90ILi2EN4cute5tupleIJNS5_1CILi1EEES8_S8_EEENS6_IJNS7_ILi128EEENS7_ILi64EEENS7_ILi256EEEEEELi256ENS_6half_tEfNS_4arch4Sm90ELb0ELb1ELb0ELb1ELb0ELb1ELb0ELb1ELb1ELb1ELb1ELb0EEENS1_21CollectiveEpilogueFwdINS6_IJSA_SC_SB_EEES9_SE_SG_Li256ELb1ELb1ELb1ELb0EEENS1_36VarlenDynamicPersistentTileSchedulerILi128ELi64ELi256ELi128ELb1ELb1ELb1ELb1ELb0ELb1EEEEEEEEEvNT_6ParamsE --------------------------
	.section	.nv.constant0._ZN7cutlass13device_kernelIN5flash11enable_sm90INS1_16FlashAttnFwdSm90INS1_25CollectiveMainloopFwdSm90ILi2EN4cute5tupleIJNS5_1CILi1EEES8_S8_EEENS6_IJNS7_ILi128EEENS7_ILi64EEENS7_ILi256EEEEEELi256ENS_6half_tEfNS_4arch4Sm90ELb0ELb1ELb0ELb1ELb0ELb1ELb0ELb1ELb1ELb1ELb1ELb0EEENS1_21CollectiveEpilogueFwdINS6_IJSA_SC_SB_EEES9_SE_SG_Li256ELb1ELb1ELb1ELb0EEENS1_36VarlenDynamicPersistentTileSchedulerILi128ELi64ELi256ELi128ELb1ELb1ELb1ELb1ELb0ELb1EEEEEEEEEvNT_6ParamsE,"a",@progbits
	.sectionflags	@""
	.align	4
.nv.constant0._ZN7cutlass13device_kernelIN5flash11enable_sm90INS1_16FlashAttnFwdSm90INS1_25CollectiveMainloopFwdSm90ILi2EN4cute5tupleIJNS5_1CILi1EEES8_S8_EEENS6_IJNS7_ILi128EEENS7_ILi64EEENS7_ILi256EEEEEELi256ENS_6half_tEfNS_4arch4Sm90ELb0ELb1ELb0ELb1ELb0ELb1ELb0ELb1ELb1ELb1ELb1ELb0EEENS1_21CollectiveEpilogueFwdINS6_IJSA_SC_SB_EEES9_SE_SG_Li256ELb1ELb1ELb1ELb0EEENS1_36VarlenDynamicPersistentTileSchedulerILi128ELi64ELi256ELi128ELb1ELb1ELb1ELb1ELb0ELb1EEEEEEEEEvNT_6ParamsE:
	.zero		3328


//--------------------- .nv.constant0._ZN7cutlass13device_kernelIN5flash11enable_sm90INS1_16FlashAttnFwdSm90INS1_25CollectiveMainloopFwdSm90ILi2EN4cute5tupleIJNS5_1CILi1EEES8_S8_EEENS6_IJNS7_ILi128EEENS7_ILi80EEENS7_ILi256EEEEEELi256ENS_6half_tEfNS_4arch4Sm90ELb1ELb0ELb0ELb0ELb0ELb0ELb0ELb1ELb1ELb1ELb1ELb0EEENS1_21CollectiveEpilogueFwdINS6_IJSA_SC_SB_EEES9_SE_SG_Li256ELb0ELb1ELb1ELb0EEENS1_19SingleTileSchedulerILb0ELb1ELb1ELi128EEEEEEEEEvNT_6ParamsE --------------------------
	.section	.nv.constant0._ZN7cutlass13device_kernelIN5flash11enable_sm90INS1_16FlashAttnFwdSm90INS1_25CollectiveMainloopFwdSm90ILi2EN4cute5tupleIJNS5_1CILi1EEES8_S8_EEENS6_IJNS7_ILi128EEENS7_ILi80EEENS7_ILi256EEEEEELi256ENS_6half_tEfNS_4arch4Sm90ELb1ELb0ELb0ELb0ELb0ELb0ELb0ELb1ELb1ELb1ELb1ELb0EEENS1_21CollectiveEpilogueFwdINS6_IJSA_SC_SB_EEES9_SE_SG_Li256ELb0ELb1ELb1ELb0EEENS1_19SingleTileSchedulerILb0ELb1ELb1ELi128EEEEEEEEEvNT_6ParamsE,"a",@progbits
	.sectionflags	@""
	.align	4
.nv.constant0._ZN7cutlass13device_kernelIN5flash11enable_sm90INS1_16FlashAttnFwdSm90INS1_25CollectiveMainloopFwdSm90ILi2EN4cute5tupleIJNS5_1CILi1EEES8_S8_EEENS6_IJNS7_ILi128EEENS7_ILi80EEENS7_ILi256EEEEEELi256ENS_6half_tEfNS_4arch4Sm90ELb1ELb0ELb0ELb0ELb0ELb0ELb0ELb1ELb1ELb1ELb1ELb0EEENS1_21CollectiveEpilogueFwdINS6_IJSA_SC_SB_EEES9_SE_SG_Li256ELb0ELb1ELb1ELb0EEENS1_19SingleTileSchedulerILb0ELb1ELb1ELi128EEEEEEEEEvNT_6ParamsE:
	.zero		3200


//--------------------- .nv.constant0._ZN7cutlass13device_kernelIN5flash11enable_sm90INS1_16FlashAttnFwdSm90INS1_25CollectiveMainloopFwdSm90ILi2EN4cute5tupleIJNS5_1CILi1EEES8_S8_EEENS6_IJNS7_ILi128EEENS7_ILi80EEENS7_ILi256EEEEEELi256ENS_6half_tEfNS_4arch4Sm90ELb1ELb0ELb0ELb1ELb0ELb0ELb0ELb1ELb1ELb1ELb1ELb0EEENS1_21CollectiveEpilogueFwdINS6_IJSA_SC_SB_EEES9_SE_SG_Li256ELb1ELb1ELb1ELb0EEENS1_36VarlenDynamicPersistentTileSchedulerILi128ELi80ELi256ELi128ELb1ELb1ELb1ELb1ELb1ELb1EEEEEEEEEvNT_6ParamsE --------------------------
	.section	.nv.constant0._ZN7cutlass13device_kernelIN5flash11enable_sm90INS1_16FlashAttnFwdSm90INS1_25CollectiveMainloopFwdSm90ILi2EN4cute5tupleIJNS5_1CILi1EEES8_S8_EEENS6_IJNS7_ILi128EEENS7_ILi80EEENS7_ILi256EEEEEELi256ENS_6half_tEfNS_4arch4Sm90ELb1ELb0ELb0ELb1ELb0ELb0ELb0ELb1ELb1ELb1ELb1ELb0EEENS1_21CollectiveEpilogueFwdINS6_IJSA_SC_SB_EEES9_SE_SG_Li256ELb1ELb1ELb1ELb0EEENS1_36VarlenDynamicPersistentTileSchedulerILi128ELi80ELi256ELi128ELb1ELb1ELb1ELb1ELb1ELb1EEEEEEEEEvNT_6ParamsE,"a",@progbits
	.sectionflags	@""
	.align	4
.nv.constant0._ZN7cutlass13device_kernelIN5flash11enable_sm90INS1_16FlashAttnFwdSm90INS1_25CollectiveMainloopFwdSm90ILi2EN4cute5tupleIJNS5_1CILi1EEES8_S8_EEENS6_IJNS7_ILi128EEENS7_ILi80EEENS7_ILi256EEEEEELi256ENS_6half_tEfNS_4arch4Sm90ELb1ELb0ELb0ELb1ELb0ELb0ELb0ELb1ELb1ELb1ELb1ELb0EEENS1_21CollectiveEpilogueFwdINS6_IJSA_SC_SB_EEES9_SE_SG_Li256ELb1ELb1ELb1ELb0EEENS1_36VarlenDynamicPersistentTileSchedulerILi128ELi80ELi256ELi128ELb1ELb1ELb1ELb1ELb1ELb1EEEEEEEEEvNT_6ParamsE:
	.zero		3328


//--------------------- .nv.constant0._ZN7cutlass13device_kernelIN5flash11enable_sm90INS1_16FlashAttnFwdSm90INS1_25CollectiveMainloopFwdSm90ILi2EN4cute5tupleIJNS5_1CILi1EEES8_S8_EEENS6_IJNS7_ILi128EEENS7_ILi80EEENS7_ILi256EEEEEELi256ENS_6half_tEfNS_4arch4Sm90ELb1ELb0ELb0ELb1ELb0ELb1ELb0ELb1ELb1ELb1ELb1ELb0EEENS1_21CollectiveEpilogueFwdINS6_IJSA_SC_SB_EEES9_SE_SG_Li256ELb1ELb1ELb1ELb0EEENS1_36VarlenDynamicPersistentTileSchedulerILi128ELi80ELi256ELi128ELb1ELb1ELb1ELb1ELb1ELb1EEEEEEEEEvNT_6ParamsE --------------------------
	.section	.nv.constant0._ZN7cutlass13device_kernelIN5flash11enable_sm90INS1_16FlashAttnFwdSm90INS1_25CollectiveMainloopFwdSm90ILi2EN4cute5tupleIJNS5_1CILi1EEES8_S8_EEENS6_IJNS7_ILi128EEENS7_ILi80EEENS7_ILi256EEEEEELi256ENS_6half_tEfNS_4arch4Sm90ELb1ELb0ELb0ELb1ELb0ELb1ELb0ELb1ELb1ELb1ELb1ELb0EEENS1_21CollectiveEpilogueFwdINS6_IJSA_SC_SB_EEES9_SE_SG_Li256ELb1ELb1ELb1ELb0EEENS1_36VarlenDynamicPersistentTileSchedulerILi128ELi80ELi256ELi128ELb1ELb1ELb1ELb1ELb1ELb1EEEEEEEEEvNT_6ParamsE,"a",@progbits
	.sectionflags	@""
	.align	4
.nv.constant0._ZN7cutlass13device_kernelIN5flash11enable_sm90INS1_16FlashAttnFwdSm90INS1_25CollectiveMainloopFwdSm90ILi2EN4cute5tupleIJNS5_1CILi1EEES8_S8_EEENS6_IJNS7_ILi128EEENS7_ILi80EEENS7_ILi256EEEEEELi256ENS_6half_tEfNS_4arch4Sm90ELb1ELb0ELb0ELb1ELb0ELb1ELb0ELb1ELb1ELb1ELb1ELb0EEENS1_21CollectiveEpilogueFwdINS6_IJSA_SC_SB_EEES9_SE_SG_Li256ELb1ELb1ELb1ELb0EEENS1_36VarlenDynamicPersistentTileSchedulerILi128ELi80ELi256ELi128ELb1ELb1ELb1ELb1ELb1ELb1EEEEEEEEEvNT_6ParamsE:
	.zero		3328


//--------------------- SYMBOLS --------------------------

	.type		.nv.reservedSmem.offset0,@object
	.size		.nv.reservedSmem.offset0,0x4
	.type		__assertfail,@function
